// Copyright (c) 2024, Jay Shah, Ganesh Bikshandi, Ying Zhang, Vijay Thakkar, Pradeep Ramani, Tri Dao.
// Splitting the different template instantiations to different files to speed up compilation.
// This file is auto-generated. See "generate_kernels.py"

#include "flash_fwd_launch_template.h"

#ifndef FLASHATTENTION_DISABLE_HDIM192
template void run_mha_fwd_<90, cutlass::bfloat16_t, 192, 128, false, false, false, true>(Flash_fwd_params &params, cudaStream_t stream);
#endif


// ===== COMPILED SASS (sm_90a) =====

	.target	sm_90a

	.elftype	@"ET_EXEC"


//--------------------- .note.nv.tkinfo           --------------------------
	.section	.note.nv.tkinfo,"",@"SHT_NOTE"
	.sectionflags	@"SHF_NOTE_NV_TKINFO"
	.tkinfo
        /*0018*/ 	.word	0x00000002
        /*0030*/ 	.string	""
        /*0030*/ 	.string	"ptxas"
        /*0030*/ 	.string	"Cuda compilation tools, release 13.0, V13.0.88"
        /*0030*/ 	.string	"Build cuda_13.0.r13.0/compiler.36424714_0"
        /*0030*/ 	.string	"-arch sm_90a -m 64 "



//--------------------- .note.nv.cuinfo           --------------------------
	.section	.note.nv.cuinfo,"",@"SHT_NOTE"
	.sectionflags	@"SHF_NOTE_NV_CUINFO"
        /*0018*/ 	.short	0x0002
        /*001a*/ 	.short	0x005a
        /*001c*/ 	.short	0x0082
	.zero		2


//--------------------- .nv.info                  --------------------------
	.section	.nv.info,"",@"SHT_CUDA_INFO"
	.align	4


	//----- nvinfo : EIATTR_REGCOUNT
	.align		4
        /*0000*/ 	.byte	0x04, 0x2f
        /*0002*/ 	.short	(.L_25 - .L_24)
	.align		4
.L_24:
        /*0004*/ 	.word	index@(_ZN7cutlass13device_kernelIN5flash11enable_sm90INS1_16FlashAttnFwdSm90INS1_25CollectiveMainloopFwdSm90ILi2EN4cute5tupleIJNS5_1CILi1EEES8_S8_EEENS6_IJNS7_ILi128EEESA_NS7_ILi192EEEEEELi128ENS_10bfloat16_tEfNS_4arch4Sm90ELb1ELb0ELb0ELb1ELb0ELb1ELb0ELb1ELb1ELb1ELb0ELb0EEENS1_21CollectiveEpilogueFwdINS6_IJSA_SA_SA_EEES9_SD_SF_Li256ELb1ELb1ELb0ELb0EEENS1_36VarlenDynamicPersistentTileSchedulerILi128ELi128ELi256ELi128ELb0ELb1ELb1ELb1ELb1ELb1EEEEEEEEEvNT_6ParamsE)
        /*0008*/ 	.word	0x000000a8


	//----- nvinfo : EIATTR_FRAME_SIZE
	.align		4
.L_25:
        /*000c*/ 	.byte	0x04, 0x11
        /*000e*/ 	.short	(.L_27 - .L_26)
	.align		4
.L_26:
        /*0010*/ 	.word	index@(_ZN7cutlass13device_kernelIN5flash11enable_sm90INS1_16FlashAttnFwdSm90INS1_25CollectiveMainloopFwdSm90ILi2EN4cute5tupleIJNS5_1CILi1EEES8_S8_EEENS6_IJNS7_ILi128EEESA_NS7_ILi192EEEEEELi128ENS_10bfloat16_tEfNS_4arch4Sm90ELb1ELb0ELb0ELb1ELb0ELb1ELb0ELb1ELb1ELb1ELb0ELb0EEENS1_21CollectiveEpilogueFwdINS6_IJSA_SA_SA_EEES9_SD_SF_Li256ELb1ELb1ELb0ELb0EEENS1_36VarlenDynamicPersistentTileSchedulerILi128ELi128ELi256ELi128ELb0ELb1ELb1ELb1ELb1ELb1EEEEEEEEEvNT_6ParamsE)
        /*0014*/ 	.word	0x00000078


	//----- nvinfo : EIATTR_REGCOUNT
	.align		4
.L_27:
        /*0018*/ 	.byte	0x04, 0x2f
        /*001a*/ 	.short	(.L_29 - .L_28)
	.align		4
.L_28:
        /*001c*/ 	.word	index@(_ZN7cutlass13device_kernelIN5flash11enable_sm90INS1_16FlashAttnFwdSm90INS1_25CollectiveMainloopFwdSm90ILi2EN4cute5tupleIJNS5_1CILi1EEES8_S8_EEENS6_IJNS7_ILi128EEESA_NS7_ILi192EEEEEELi128ENS_10bfloat16_tEfNS_4arch4Sm90ELb1ELb0ELb0ELb1ELb0ELb0ELb0ELb1ELb1ELb1ELb0ELb0EEENS1_21CollectiveEpilogueFwdINS6_IJSA_SA_SA_EEES9_SD_SF_Li256ELb1ELb1ELb0ELb0EEENS1_36VarlenDynamicPersistentTileSchedulerILi128ELi128ELi256ELi128ELb0ELb1ELb1ELb1ELb1ELb1EEEEEEEEEvNT_6ParamsE)
        /*0020*/ 	.word	0x000000a8


	//----- nvinfo : EIATTR_FRAME_SIZE
	.align		4
.L_29:
        /*0024*/ 	.byte	0x04, 0x11
        /*0026*/ 	.short	(.L_31 - .L_30)
	.align		4
.L_30:
        /*0028*/ 	.word	index@(_ZN7cutlass13device_kernelIN5flash11enable_sm90INS1_16FlashAttnFwdSm90INS1_25CollectiveMainloopFwdSm90ILi2EN4cute5tupleIJNS5_1CILi1EEES8_S8_EEENS6_IJNS7_ILi128EEESA_NS7_ILi192EEEEEELi128ENS_10bfloat16_tEfNS_4arch4Sm90ELb1ELb0ELb0ELb1ELb0ELb0ELb0ELb1ELb1ELb1ELb0ELb0EEENS1_21CollectiveEpilogueFwdINS6_IJSA_SA_SA_EEES9_SD_SF_Li256ELb1ELb1ELb0ELb0EEENS1_36VarlenDynamicPersistentTileSchedulerILi128ELi128ELi256ELi128ELb0ELb1ELb1ELb1ELb1ELb1EEEEEEEEEvNT_6ParamsE)
        /*002c*/ 	.word	0x00000058


	//----- nvinfo : EIATTR_REGCOUNT
	.align		4
.L_31:
        /*0030*/ 	.byte	0x04, 0x2f
        /*0032*/ 	.short	(.L_33 - .L_32)
	.align		4
.L_32:
        /*0034*/ 	.word	index@(_ZN7cutlass13device_kernelIN5flash11enable_sm90INS1_16FlashAttnFwdSm90INS1_25CollectiveMainloopFwdSm90ILi2EN4cute5tupleIJNS5_1CILi1EEES8_S8_EEENS6_IJNS7_ILi128EEESA_NS7_ILi192EEEEEELi128ENS_10bfloat16_tEfNS_4arch4Sm90ELb1ELb0ELb0ELb0ELb0ELb0ELb0ELb1ELb1ELb1ELb0ELb0EEENS1_21CollectiveEpilogueFwdINS6_IJSA_SA_SA_EEES9_SD_SF_Li256ELb0ELb1ELb0ELb0EEENS1_30DynamicPersistentTileSchedulerILi256ELi128ELb0ELb1ELb1EEEEEEEEEvNT_6ParamsE)
        /*0038*/ 	.word	0x000000a8


	//----- nvinfo : EIATTR_FRAME_SIZE
	.align		4
.L_33:
        /*003c*/ 	.byte	0x04, 0x11
        /*003e*/ 	.short	(.L_35 - .L_34)
	.align		4
.L_34:
        /*0040*/ 	.word	index@(_ZN7cutlass13device_kernelIN5flash11enable_sm90INS1_16FlashAttnFwdSm90INS1_25CollectiveMainloopFwdSm90ILi2EN4cute5tupleIJNS5_1CILi1EEES8_S8_EEENS6_IJNS7_ILi128EEESA_NS7_ILi192EEEEEELi128ENS_10bfloat16_tEfNS_4arch4Sm90ELb1ELb0ELb0ELb0ELb0ELb0ELb0ELb1ELb1ELb1ELb0ELb0EEENS1_21CollectiveEpilogueFwdINS6_IJSA_SA_SA_EEES9_SD_SF_Li256ELb0ELb1ELb0ELb0EEENS1_30DynamicPersistentTileSchedulerILi256ELi128ELb0ELb1ELb1EEEEEEEEEvNT_6ParamsE)
        /*0044*/ 	.word	0x00000028


	//----- nvinfo : EIATTR_REGCOUNT
	.align		4
.L_35:
        /*0048*/ 	.byte	0x04, 0x2f
        /*004a*/ 	.short	(.L_37 - .L_36)
	.align		4
.L_36:
        /*004c*/ 	.word	index@(_ZN7cutlass13device_kernelIN5flash11enable_sm90INS1_16FlashAttnFwdSm90INS1_25CollectiveMainloopFwdSm90ILi2EN4cute5tupleIJNS5_1CILi1EEES8_S8_EEENS6_IJNS7_ILi128EEENS7_ILi96EEENS7_ILi192EEEEEELi128ENS_10bfloat16_tEfNS_4arch4Sm90ELb0ELb1ELb0ELb1ELb0ELb1ELb0ELb1ELb1ELb1ELb0ELb0EEENS1_21CollectiveEpilogueFwdINS6_IJSA_SA_SB_EEES9_SE_SG_Li256ELb1ELb1ELb0ELb0EEENS1_36VarlenDynamicPersistentTileSchedulerILi128ELi96ELi256ELi128ELb0ELb1ELb1ELb1ELb0ELb1EEEEEEEEEvNT_6ParamsE)
        /*0050*/ 	.word	0x000000a8


	//----- nvinfo : EIATTR_FRAME_SIZE
	.align		4
.L_37:
        /*0054*/ 	.byte	0x04, 0x11
        /*0056*/ 	.short	(.L_39 - .L_38)
	.align		4
.L_38:
        /*0058*/ 	.word	index@(_ZN7cutlass13device_kernelIN5flash11enable_sm90INS1_16FlashAttnFwdSm90INS1_25CollectiveMainloopFwdSm90ILi2EN4cute5tupleIJNS5_1CILi1EEES8_S8_EEENS6_IJNS7_ILi128EEENS7_ILi96EEENS7_ILi192EEEEEELi128ENS_10bfloat16_tEfNS_4arch4Sm90ELb0ELb1ELb0ELb1ELb0ELb1ELb0ELb1ELb1ELb1ELb0ELb0EEENS1_21CollectiveEpilogueFwdINS6_IJSA_SA_SB_EEES9_SE_SG_Li256ELb1ELb1ELb0ELb0EEENS1_36VarlenDynamicPersistentTileSchedulerILi128ELi96ELi256ELi128ELb0ELb1ELb1ELb1ELb0ELb1EEEEEEEEEvNT_6ParamsE)
        /*005c*/ 	.word	0x00000050


	//----- nvinfo : EIATTR_REGCOUNT
	.align		4
.L_39:
        /*0060*/ 	.byte	0x04, 0x2f
        /*0062*/ 	.short	(.L_41 - .L_40)
	.align		4
.L_40:
        /*0064*/ 	.word	index@(_ZN7cutlass13device_kernelIN5flash11enable_sm90INS1_16FlashAttnFwdSm90INS1_25CollectiveMainloopFwdSm90ILi2EN4cute5tupleIJNS5_1CILi1EEES8_S8_EEENS6_IJNS7_ILi128EEENS7_ILi96EEENS7_ILi192EEEEEELi128ENS_10bfloat16_tEfNS_4arch4Sm90ELb0ELb1ELb0ELb1ELb0ELb0ELb0ELb1ELb1ELb1ELb0ELb0EEENS1_21CollectiveEpilogueFwdINS6_IJSA_SA_SB_EEES9_SE_SG_Li256ELb1ELb1ELb0ELb0EEENS1_36VarlenDynamicPersistentTileSchedulerILi128ELi96ELi256ELi128ELb0ELb1ELb1ELb1ELb0ELb1EEEEEEEEEvNT_6ParamsE)
        /*0068*/ 	.word	0x000000a8


	//----- nvinfo : EIATTR_FRAME_SIZE
	.align		4
.L_41:
        /*006c*/ 	.byte	0x04, 0x11
        /*006e*/ 	.short	(.L_43 - .L_42)
	.align		4
.L_42:
        /*0070*/ 	.word	index@(_ZN7cutlass13device_kernelIN5flash11enable_sm90INS1_16FlashAttnFwdSm90INS1_25CollectiveMainloopFwdSm90ILi2EN4cute5tupleIJNS5_1CILi1EEES8_S8_EEENS6_IJNS7_ILi128EEENS7_ILi96EEENS7_ILi192EEEEEELi128ENS_10bfloat16_tEfNS_4arch4Sm90ELb0ELb1ELb0ELb1ELb0ELb0ELb0ELb1ELb1ELb1ELb0ELb0EEENS1_21CollectiveEpilogueFwdINS6_IJSA_SA_SB_EEES9_SE_SG_Li256ELb1ELb1ELb0ELb0EEENS1_36VarlenDynamicPersistentTileSchedulerILi128ELi96ELi256ELi128ELb0ELb1ELb1ELb1ELb0ELb1EEEEEEEEEvNT_6ParamsE)
        /*0074*/ 	.word	0x00000050


	//----- nvinfo : EIATTR_REGCOUNT
	.align		4
.L_43:
        /*0078*/ 	.byte	0x04, 0x2f
        /*007a*/ 	.short	(.L_45 - .L_44)
	.align		4
.L_44:
        /*007c*/ 	.word	index@(_ZN7cutlass13device_kernelIN5flash11enable_sm90INS1_16FlashAttnFwdSm90INS1_25CollectiveMainloopFwdSm90ILi2EN4cute5tupleIJNS5_1CILi1EEES8_S8_EEENS6_IJNS7_ILi128EEENS7_ILi96EEENS7_ILi192EEEEEELi128ENS_10bfloat16_tEfNS_4arch4Sm90ELb0ELb1ELb0ELb0ELb0ELb0ELb0ELb1ELb1ELb1ELb0ELb0EEENS1_21CollectiveEpilogueFwdINS6_IJSA_SA_SB_EEES9_SE_SG_Li256ELb0ELb1ELb0ELb0EEENS1_30DynamicPersistentTileSchedulerILi256ELi128ELb0ELb1ELb1EEEEEEEEEvNT_6ParamsE)
        /*0080*/ 	.word	0x000000a8


	//----- nvinfo : EIATTR_FRAME_SIZE
	.align		4
.L_45:
        /*0084*/ 	.byte	0x04, 0x11
        /*0086*/ 	.short	(.L_47 - .L_46)
	.align		4
.L_46:
        /*0088*/ 	.word	index@(_ZN7cutlass13device_kernelIN5flash11enable_sm90INS1_16FlashAttnFwdSm90INS1_25CollectiveMainloopFwdSm90ILi2EN4cute5tupleIJNS5_1CILi1EEES8_S8_EEENS6_IJNS7_ILi128EEENS7_ILi96EEENS7_ILi192EEEEEELi128ENS_10bfloat16_tEfNS_4arch4Sm90ELb0ELb1ELb0ELb0ELb0ELb0ELb0ELb1ELb1ELb1ELb0ELb0EEENS1_21CollectiveEpilogueFwdINS6_IJSA_SA_SB_EEES9_SE_SG_Li256ELb0ELb1ELb0ELb0EEENS1_30DynamicPersistentTileSchedulerILi256ELi128ELb0ELb1ELb1EEEEEEEEEvNT_6ParamsE)
        /*008c*/ 	.word	0x00000020


	//----- nvinfo : EIATTR_REGCOUNT
	.align		4
.L_47:
        /*0090*/ 	.byte	0x04, 0x2f
        /*0092*/ 	.short	(.L_49 - .L_48)
	.align		4
.L_48:
        /*0094*/ 	.word	index@(_ZN7cutlass13device_kernelIN5flash11enable_sm90INS1_16FlashAttnFwdSm90INS1_25CollectiveMainloopFwdSm90ILi2EN4cute5tupleIJNS5_1CILi1EEES8_S8_EEENS6_IJNS7_ILi128EEESA_NS7_ILi192EEEEEELi128ENS_10bfloat16_tEfNS_4arch4Sm90ELb0ELb0ELb0ELb1ELb0ELb1ELb0ELb1ELb1ELb1ELb0ELb0EEENS1_21CollectiveEpilogueFwdINS6_IJSA_SA_SA_EEES9_SD_SF_Li256ELb1ELb1ELb0ELb0EEENS1_36VarlenDynamicPersistentTileSchedulerILi128ELi128ELi256ELi128ELb0ELb1ELb1ELb0ELb1ELb1EEEEEEEEEvNT_6ParamsE)
        /*0098*/ 	.word	0x000000a8


	//----- nvinfo : EIATTR_FRAME_SIZE
	.align		4
.L_49:
        /*009c*/ 	.byte	0x04, 0x11
        /*009e*/ 	.short	(.L_51 - .L_50)
	.align		4
.L_50:
        /*00a0*/ 	.word	index@(_ZN7cutlass13device_kernelIN5flash11enable_sm90INS1_16FlashAttnFwdSm90INS1_25CollectiveMainloopFwdSm90ILi2EN4cute5tupleIJNS5_1CILi1EEES8_S8_EEENS6_IJNS7_ILi128EEESA_NS7_ILi192EEEEEELi128ENS_10bfloat16_tEfNS_4arch4Sm90ELb0ELb0ELb0ELb1ELb0ELb1ELb0ELb1ELb1ELb1ELb0ELb0EEENS1_21CollectiveEpilogueFwdINS6_IJSA_SA_SA_EEES9_SD_SF_Li256ELb1ELb1ELb0ELb0EEENS1_36VarlenDynamicPersistentTileSchedulerILi128ELi128ELi256ELi128ELb0ELb1ELb1ELb0ELb1ELb1EEEEEEEEEvNT_6ParamsE)
        /*00a4*/ 	.word	0x00000090


	//----- nvinfo : EIATTR_REGCOUNT
	.align		4
.L_51:
        /*00a8*/ 	.byte	0x04, 0x2f
        /*00aa*/ 	.short	(.L_53 - .L_52)
	.align		4
.L_52:
        /*00ac*/ 	.word	index@(_ZN7cutlass13device_kernelIN5flash11enable_sm90INS1_16FlashAttnFwdSm90INS1_25CollectiveMainloopFwdSm90ILi2EN4cute5tupleIJNS5_1CILi1EEES8_S8_EEENS6_IJNS7_ILi128EEESA_NS7_ILi192EEEEEELi128ENS_10bfloat16_tEfNS_4arch4Sm90ELb0ELb0ELb0ELb1ELb0ELb0ELb0ELb1ELb1ELb1ELb0ELb0EEENS1_21CollectiveEpilogueFwdINS6_IJSA_SA_SA_EEES9_SD_SF_Li256ELb1ELb1ELb0ELb0EEENS1_36VarlenDynamicPersistentTileSchedulerILi128ELi128ELi256ELi128ELb0ELb1ELb1ELb0ELb1ELb1EEEEEEEEEvNT_6ParamsE)
        /*00b0*/ 	.word	0x000000a8


	//----- nvinfo : EIATTR_FRAME_SIZE
	.align		4
.L_53:
        /*00b4*/ 	.byte	0x04, 0x11
        /*00b6*/ 	.short	(.L_55 - .L_54)
	.align		4
.L_54:
        /*00b8*/ 	.word	index@(_ZN7cutlass13device_kernelIN5flash11enable_sm90INS1_16FlashAttnFwdSm90INS1_25CollectiveMainloopFwdSm90ILi2EN4cute5tupleIJNS5_1CILi1EEES8_S8_EEENS6_IJNS7_ILi128EEESA_NS7_ILi192EEEEEELi128ENS_10bfloat16_tEfNS_4arch4Sm90ELb0ELb0ELb0ELb1ELb0ELb0ELb0ELb1ELb1ELb1ELb0ELb0EEENS1_21CollectiveEpilogueFwdINS6_IJSA_SA_SA_EEES9_SD_SF_Li256ELb1ELb1ELb0ELb0EEENS1_36VarlenDynamicPersistentTileSchedulerILi128ELi128ELi256ELi128ELb0ELb1ELb1ELb0ELb1ELb1EEEEEEEEEvNT_6ParamsE)
        /*00bc*/ 	.word	0x00000060


	//----- nvinfo : EIATTR_REGCOUNT
	.align		4
.L_55:
        /*00c0*/ 	.byte	0x04, 0x2f
        /*00c2*/ 	.short	(.L_57 - .L_56)
	.align		4
.L_56:
        /*00c4*/ 	.word	index@(_ZN7cutlass13device_kernelIN5flash11enable_sm90INS1_16FlashAttnFwdSm90INS1_25CollectiveMainloopFwdSm90ILi2EN4cute5tupleIJNS5_1CILi2EEENS7_ILi1EEES9_EEENS6_IJNS7_ILi128EEESB_NS7_ILi192EEEEEELi128ENS_10bfloat16_tEfNS_4arch4Sm90ELb0ELb0ELb0ELb0ELb0ELb0ELb0ELb1ELb1ELb1ELb0ELb0EEENS1_21CollectiveEpilogueFwdINS6_IJSB_SB_SB_EEESA_SE_SG_Li256ELb0ELb1ELb0ELb0EEENS1_29StaticPersistentTileSchedulerILb0EEEEEEEEEvNT_6ParamsE)
        /*00c8*/ 	.word	0x000000a8


	//----- nvinfo : EIATTR_FRAME_SIZE
	.align		4
.L_57:
        /*00cc*/ 	.byte	0x04, 0x11
        /*00ce*/ 	.short	(.L_59 - .L_58)
	.align		4
.L_58:
        /*00d0*/ 	.word	index@(_ZN7cutlass13device_kernelIN5flash11enable_sm90INS1_16FlashAttnFwdSm90INS1_25CollectiveMainloopFwdSm90ILi2EN4cute5tupleIJNS5_1CILi2EEENS7_ILi1EEES9_EEENS6_IJNS7_ILi128EEESB_NS7_ILi192EEEEEELi128ENS_10bfloat16_tEfNS_4arch4Sm90ELb0ELb0ELb0ELb0ELb0ELb0ELb0ELb1ELb1ELb1ELb0ELb0EEENS1_21CollectiveEpilogueFwdINS6_IJSB_SB_SB_EEESA_SE_SG_Li256ELb0ELb1ELb0ELb0EEENS1_29StaticPersistentTileSchedulerILb0EEEEEEEEEvNT_6ParamsE)
        /*00d4*/ 	.word	0x00000038


	//----- nvinfo : EIATTR_REGCOUNT
	.align		4
.L_59:
        /*00d8*/ 	.byte	0x04, 0x2f
        /*00da*/ 	.short	(.L_61 - .L_60)
	.align		4
.L_60:
        /*00dc*/ 	.word	index@(_ZN7cutlass13device_kernelIN5flash11enable_sm90INS1_16FlashAttnFwdSm90INS1_25CollectiveMainloopFwdSm90ILi2EN4cute5tupleIJNS5_1CILi1EEES8_S8_EEENS6_IJNS7_ILi128EEESA_NS7_ILi192EEEEEELi128ENS_10bfloat16_tEfNS_4arch4Sm90ELb0ELb0ELb0ELb0ELb0ELb0ELb0ELb1ELb1ELb1ELb0ELb0EEENS1_21CollectiveEpilogueFwdINS6_IJSA_SA_SA_EEES9_SD_SF_Li256ELb0ELb1ELb0ELb0EEENS1_29StaticPersistentTileSchedulerILb0EEEEEEEEEvNT_6ParamsE)
        /*00e0*/ 	.word	0x000000a8


	//----- nvinfo : EIATTR_FRAME_SIZE
	.align		4
.L_61:
        /*00e4*/ 	.byte	0x04, 0x11
        /*00e6*/ 	.short	(.L_63 - .L_62)
	.align		4
.L_62:
        /*00e8*/ 	.word	index@(_ZN7cutlass13device_kernelIN5flash11enable_sm90INS1_16FlashAttnFwdSm90INS1_25CollectiveMainloopFwdSm90ILi2EN4cute5tupleIJNS5_1CILi1EEES8_S8_EEENS6_IJNS7_ILi128EEESA_NS7_ILi192EEEEEELi128ENS_10bfloat16_tEfNS_4arch4Sm90ELb0ELb0ELb0ELb0ELb0ELb0ELb0ELb1ELb1ELb1ELb0ELb0EEENS1_21CollectiveEpilogueFwdINS6_IJSA_SA_SA_EEES9_SD_SF_Li256ELb0ELb1ELb0ELb0EEENS1_29StaticPersistentTileSchedulerILb0EEEEEEEEEvNT_6ParamsE)
        /*00ec*/ 	.word	0x00000038


	//----- nvinfo : EIATTR_MIN_STACK_SIZE
	.align		4
.L_63:
        /*00f0*/ 	.byte	0x04, 0x12
        /*00f2*/ 	.short	(.L_65 - .L_64)
	.align		4
.L_64:
        /*00f4*/ 	.word	index@(_ZN7cutlass13device_kernelIN5flash11enable_sm90INS1_16FlashAttnFwdSm90INS1_25CollectiveMainloopFwdSm90ILi2EN4cute5tupleIJNS5_1CILi1EEES8_S8_EEENS6_IJNS7_ILi128EEESA_NS7_ILi192EEEEEELi128ENS_10bfloat16_tEfNS_4arch4Sm90ELb0ELb0ELb0ELb0ELb0ELb0ELb0ELb1ELb1ELb1ELb0ELb0EEENS1_21CollectiveEpilogueFwdINS6_IJSA_SA_SA_EEES9_SD_SF_Li256ELb0ELb1ELb0ELb0EEENS1_29StaticPersistentTileSchedulerILb0EEEEEEEEEvNT_6ParamsE)
        /*00f8*/ 	.word	0x00000038


	//----- nvinfo : EIATTR_MIN_STACK_SIZE
	.align		4
.L_65:
        /*00fc*/ 	.byte	0x04, 0x12
        /*00fe*/ 	.short	(.L_67 - .L_66)
	.align		4
.L_66:
        /*0100*/ 	.word	index@(_ZN7cutlass13device_kernelIN5flash11enable_sm90INS1_16FlashAttnFwdSm90INS1_25CollectiveMainloopFwdSm90ILi2EN4cute5tupleIJNS5_1CILi2EEENS7_ILi1EEES9_EEENS6_IJNS7_ILi128EEESB_NS7_ILi192EEEEEELi128ENS_10bfloat16_tEfNS_4arch4Sm90ELb0ELb0ELb0ELb0ELb0ELb0ELb0ELb1ELb1ELb1ELb0ELb0EEENS1_21CollectiveEpilogueFwdINS6_IJSB_SB_SB_EEESA_SE_SG_Li256ELb0ELb1ELb0ELb0EEENS1_29StaticPersistentTileSchedulerILb0EEEEEEEEEvNT_6ParamsE)
        /*0104*/ 	.word	0x00000038


	//----- nvinfo : EIATTR_MIN_STACK_SIZE
	.align		4
.L_67:
        /*0108*/ 	.byte	0x04, 0x12
        /*010a*/ 	.short	(.L_69 - .L_68)
	.align		4
.L_68:
        /*010c*/ 	.word	index@(_ZN7cutlass13device_kernelIN5flash11enable_sm90INS1_16FlashAttnFwdSm90INS1_25CollectiveMainloopFwdSm90ILi2EN4cute5tupleIJNS5_1CILi1EEES8_S8_EEENS6_IJNS7_ILi128EEESA_NS7_ILi192EEEEEELi128ENS_10bfloat16_tEfNS_4arch4Sm90ELb0ELb0ELb0ELb1ELb0ELb0ELb0ELb1ELb1ELb1ELb0ELb0EEENS1_21CollectiveEpilogueFwdINS6_IJSA_SA_SA_EEES9_SD_SF_Li256ELb1ELb1ELb0ELb0EEENS1_36VarlenDynamicPersistentTileSchedulerILi128ELi128ELi256ELi128ELb0ELb1ELb1ELb0ELb1ELb1EEEEEEEEEvNT_6ParamsE)
        /*0110*/ 	.word	0x00000060


	//----- nvinfo : EIATTR_MIN_STACK_SIZE
	.align		4
.L_69:
        /*0114*/ 	.byte	0x04, 0x12
        /*0116*/ 	.short	(.L_71 - .L_70)
	.align		4
.L_70:
        /*0118*/ 	.word	index@(_ZN7cutlass13device_kernelIN5flash11enable_sm90INS1_16FlashAttnFwdSm90INS1_25CollectiveMainloopFwdSm90ILi2EN4cute5tupleIJNS5_1CILi1EEES8_S8_EEENS6_IJNS7_ILi128EEESA_NS7_ILi192EEEEEELi128ENS_10bfloat16_tEfNS_4arch4Sm90ELb0ELb0ELb0ELb1ELb0ELb1ELb0ELb1ELb1ELb1ELb0ELb0EEENS1_21CollectiveEpilogueFwdINS6_IJSA_SA_SA_EEES9_SD_SF_Li256ELb1ELb1ELb0ELb0EEENS1_36VarlenDynamicPersistentTileSchedulerILi128ELi128ELi256ELi128ELb0ELb1ELb1ELb0ELb1ELb1EEEEEEEEEvNT_6ParamsE)
        /*011c*/ 	.word	0x00000090


	//----- nvinfo : EIATTR_MIN_STACK_SIZE
	.align		4
.L_71:
        /*0120*/ 	.byte	0x04, 0x12
        /*0122*/ 	.short	(.L_73 - .L_72)
	.align		4
.L_72:
        /*0124*/ 	.word	index@(_ZN7cutlass13device_kernelIN5flash11enable_sm90INS1_16FlashAttnFwdSm90INS1_25CollectiveMainloopFwdSm90ILi2EN4cute5tupleIJNS5_1CILi1EEES8_S8_EEENS6_IJNS7_ILi128EEENS7_ILi96EEENS7_ILi192EEEEEELi128ENS_10bfloat16_tEfNS_4arch4Sm90ELb0ELb1ELb0ELb0ELb0ELb0ELb0ELb1ELb1ELb1ELb0ELb0EEENS1_21CollectiveEpilogueFwdINS6_IJSA_SA_SB_EEES9_SE_SG_Li256ELb0ELb1ELb0ELb0EEENS1_30DynamicPersistentTileSchedulerILi256ELi128ELb0ELb1ELb1EEEEEEEEEvNT_6ParamsE)
        /*0128*/ 	.word	0x00000020


	//----- nvinfo : EIATTR_MIN_STACK_SIZE
	.align		4
.L_73:
        /*012c*/ 	.byte	0x04, 0x12
        /*012e*/ 	.short	(.L_75 - .L_74)
	.align		4
.L_74:
        /*0130*/ 	.word	index@(_ZN7cutlass13device_kernelIN5flash11enable_sm90INS1_16FlashAttnFwdSm90INS1_25CollectiveMainloopFwdSm90ILi2EN4cute5tupleIJNS5_1CILi1EEES8_S8_EEENS6_IJNS7_ILi128EEENS7_ILi96EEENS7_ILi192EEEEEELi128ENS_10bfloat16_tEfNS_4arch4Sm90ELb0ELb1ELb0ELb1ELb0ELb0ELb0ELb1ELb1ELb1ELb0ELb0EEENS1_21CollectiveEpilogueFwdINS6_IJSA_SA_SB_EEES9_SE_SG_Li256ELb1ELb1ELb0ELb0EEENS1_36VarlenDynamicPersistentTileSchedulerILi128ELi96ELi256ELi128ELb0ELb1ELb1ELb1ELb0ELb1EEEEEEEEEvNT_6ParamsE)
        /*0134*/ 	.word	0x00000050


	//----- nvinfo : EIATTR_MIN_STACK_SIZE
	.align		4
.L_75:
        /*0138*/ 	.byte	0x04, 0x12
        /*013a*/ 	.short	(.L_77 - .L_76)
	.align		4
.L_76:
        /*013c*/ 	.word	index@(_ZN7cutlass13device_kernelIN5flash11enable_sm90INS1_16FlashAttnFwdSm90INS1_25CollectiveMainloopFwdSm90ILi2EN4cute5tupleIJNS5_1CILi1EEES8_S8_EEENS6_IJNS7_ILi128EEENS7_ILi96EEENS7_ILi192EEEEEELi128ENS_10bfloat16_tEfNS_4arch4Sm90ELb0ELb1ELb0ELb1ELb0ELb1ELb0ELb1ELb1ELb1ELb0ELb0EEENS1_21CollectiveEpilogueFwdINS6_IJSA_SA_SB_EEES9_SE_SG_Li256ELb1ELb1ELb0ELb0EEENS1_36VarlenDynamicPersistentTileSchedulerILi128ELi96ELi256ELi128ELb0ELb1ELb1ELb1ELb0ELb1EEEEEEEEEvNT_6ParamsE)
        /*0140*/ 	.word	0x00000050


	//----- nvinfo : EIATTR_MIN_STACK_SIZE
	.align		4
.L_77:
        /*0144*/ 	.byte	0x04, 0x12
        /*0146*/ 	.short	(.L_79 - .L_78)
	.align		4
.L_78:
        /*0148*/ 	.word	index@(_ZN7cutlass13device_kernelIN5flash11enable_sm90INS1_16FlashAttnFwdSm90INS1_25CollectiveMainloopFwdSm90ILi2EN4cute5tupleIJNS5_1CILi1EEES8_S8_EEENS6_IJNS7_ILi128EEESA_NS7_ILi192EEEEEELi128ENS_10bfloat16_tEfNS_4arch4Sm90ELb1ELb0ELb0ELb0ELb0ELb0ELb0ELb1ELb1ELb1ELb0ELb0EEENS1_21CollectiveEpilogueFwdINS6_IJSA_SA_SA_EEES9_SD_SF_Li256ELb0ELb1ELb0ELb0EEENS1_30DynamicPersistentTileSchedulerILi256ELi128ELb0ELb1ELb1EEEEEEEEEvNT_6ParamsE)
        /*014c*/ 	.word	0x00000028


	//----- nvinfo : EIATTR_MIN_STACK_SIZE
	.align		4
.L_79:
        /*0150*/ 	.byte	0x04, 0x12
        /*0152*/ 	.short	(.L_81 - .L_80)
	.align		4
.L_80:
        /*0154*/ 	.word	index@(_ZN7cutlass13device_kernelIN5flash11enable_sm90INS1_16FlashAttnFwdSm90INS1_25CollectiveMainloopFwdSm90ILi2EN4cute5tupleIJNS5_1CILi1EEES8_S8_EEENS6_IJNS7_ILi128EEESA_NS7_ILi192EEEEEELi128ENS_10bfloat16_tEfNS_4arch4Sm90ELb1ELb0ELb0ELb1ELb0ELb0ELb0ELb1ELb1ELb1ELb0ELb0EEENS1_21CollectiveEpilogueFwdINS6_IJSA_SA_SA_EEES9_SD_SF_Li256ELb1ELb1ELb0ELb0EEENS1_36VarlenDynamicPersistentTileSchedulerILi128ELi128ELi256ELi128ELb0ELb1ELb1ELb1ELb1ELb1EEEEEEEEEvNT_6ParamsE)
        /*0158*/ 	.word	0x00000058


	//----- nvinfo : EIATTR_MIN_STACK_SIZE
	.align		4
.L_81:
        /*015c*/ 	.byte	0x04, 0x12
        /*015e*/ 	.short	(.L_83 - .L_82)
	.align		4
.L_82:
        /*0160*/ 	.word	index@(_ZN7cutlass13device_kernelIN5flash11enable_sm90INS1_16FlashAttnFwdSm90INS1_25CollectiveMainloopFwdSm90ILi2EN4cute5tupleIJNS5_1CILi1EEES8_S8_EEENS6_IJNS7_ILi128EEESA_NS7_ILi192EEEEEELi128ENS_10bfloat16_tEfNS_4arch4Sm90ELb1ELb0ELb0ELb1ELb0ELb1ELb0ELb1ELb1ELb1ELb0ELb0EEENS1_21CollectiveEpilogueFwdINS6_IJSA_SA_SA_EEES9_SD_SF_Li256ELb1ELb1ELb0ELb0EEENS1_36VarlenDynamicPersistentTileSchedulerILi128ELi128ELi256ELi128ELb0ELb1ELb1ELb1ELb1ELb1EEEEEEEEEvNT_6ParamsE)
        /*0164*/ 	.word	0x00000078
.L_83:


//--------------------- .nv.compat                --------------------------
	.section	.nv.compat,"",@"SHT_CUDA_COMPAT_INFO"
	.align	4
        /*0000*/ 	.byte	0x02, 0x09, 0x01, 0x00, 0x02, 0x02, 0x04, 0x00, 0x02, 0x05, 0x05, 0x00, 0x03, 0x07, 0x01, 0x01
        /*0010*/ 	.byte	0x02, 0x03, 0x01, 0x00, 0x02, 0x06, 0x01, 0x00, 0x04, 0x0b, 0x08, 0x00, 0x00, 0x00, 0x00, 0x00
        /*0020*/ 	.byte	0x00, 0x00, 0x00, 0x00


//--------------------- .nv.info._ZN7cutlass13device_kernelIN5flash11enable_sm90INS1_16FlashAttnFwdSm90INS1_25CollectiveMainloopFwdSm90ILi2EN4cute5tupleIJNS5_1CILi1EEES8_S8_EEENS6_IJNS7_ILi128EEESA_NS7_ILi192EEEEEELi128ENS_10bfloat16_tEfNS_4arch4Sm90ELb0ELb0ELb0ELb0ELb0ELb0ELb0ELb1ELb1ELb1ELb0ELb0EEENS1_21CollectiveEpilogueFwdINS6_IJSA_SA_SA_EEES9_SD_SF_Li256ELb0ELb1ELb0ELb0EEENS1_29StaticPersistentTileSchedulerILb0EEEEEEEEEvNT_6ParamsE --------------------------
	.section	.nv.info._ZN7cutlass13device_kernelIN5flash11enable_sm90INS1_16FlashAttnFwdSm90INS1_25CollectiveMainloopFwdSm90ILi2EN4cute5tupleIJNS5_1CILi1EEES8_S8_EEENS6_IJNS7_ILi128EEESA_NS7_ILi192EEEEEELi128ENS_10bfloat16_tEfNS_4arch4Sm90ELb0ELb0ELb0ELb0ELb0ELb0ELb0ELb1ELb1ELb1ELb0ELb0EEENS1_21CollectiveEpilogueFwdINS6_IJSA_SA_SA_EEES9_SD_SF_Li256ELb0ELb1ELb0ELb0EEENS1_29StaticPersistentTileSchedulerILb0EEEEEEEEEvNT_6ParamsE,"",@"SHT_CUDA_INFO"
	.sectionflags	@""
	.align	4


	//----- nvinfo : EIATTR_CUDA_API_VERSION
	.align		4
        /*0000*/ 	.byte	0x04, 0x37
        /*0002*/ 	.short	(.L_85 - .L_84)
.L_84:
        /*0004*/ 	.word	0x00000082


	//----- nvinfo : EIATTR_KPARAM_INFO
	.align		4
.L_85:
        /*0008*/ 	.byte	0x04, 0x17
        /*000a*/ 	.short	(.L_87 - .L_86)
.L_86:
        /*000c*/ 	.word	0x00000000
        /*0010*/ 	.short	0x0000
        /*0012*/ 	.short	0x0070
        /*0014*/ 	.byte	0x00, 0xf0, 0x01, 0x28


	//----- nvinfo : EIATTR_SPARSE_MMA_MASK
	.align		4
.L_87:
        /*0018*/ 	.byte	0x03, 0x50
        /*001a*/ 	.short	0x0000


	//----- nvinfo : EIATTR_MAXREG_COUNT
	.align		4
        /*001c*/ 	.byte	0x03, 0x1b
        /*001e*/ 	.short	0x00a8


	//----- nvinfo : EIATTR_NUM_BARRIERS
	.align		4
        /*0020*/ 	.byte	0x02, 0x4c
        /*0022*/ 	.byte	0x09
	.zero		1


	//----- nvinfo : EIATTR_EXTERNS
	.align		4
        /*0024*/ 	.byte	0x04, 0x0f
        /*0026*/ 	.short	(.L_89 - .L_88)


	//   ....[0]....
	.align		4
.L_88:
        /*0028*/ 	.word	index@(__assertfail)


	//----- nvinfo : EIATTR_ANNOTATIONS
	.align		4
.L_89:
        /*002c*/ 	.byte	0x04, 0x55
        /*002e*/ 	.short	(.L_91 - .L_90)


	//   ....[0]....
.L_90:
        /*0030*/ 	.word	0x00000001
        /*0034*/ 	.byte	0x30, 0x09, 0x00, 0x00, 0x01, 0x00, 0x00, 0x00, 0xf0, 0x09, 0x00, 0x00, 0x01, 0x00, 0x00, 0x00
        /* <DEDUP_REMOVED lines=27> */
        /*01f4*/ 	.byte	0x60, 0xbc, 0x00, 0x00, 0x01, 0x00, 0x00, 0x00, 0xb0, 0xbc, 0x00, 0x00


	//----- nvinfo : EIATTR_MERCURY_ISA_VERSION
	.align		4
.L_91:
        /*0200*/ 	.byte	0x03, 0x5f
        /*0202*/ 	.short	0x0101


	//----- nvinfo : EIATTR_INT_WARP_WIDE_INSTR_OFFSETS
	.align		4
        /*0204*/ 	.byte	0x04, 0x31
        /*0206*/ 	.short	(.L_93 - .L_92)


	//   ....[0]....
.L_92:
        /*0208*/ 	.word	0x00000120


	//   ....[1]....
        /*020c*/ 	.word	0x00000160


	//   ....[2]....
        /*0210*/ 	.word	0x00000220


	//----- nvinfo : EIATTR_COOP_GROUP_MASK_REGIDS
	.align		4
.L_93:
        /*0214*/ 	.byte	0x04, 0x29
        /*0216*/ 	.short	(.L_95 - .L_94)


	//   ....[0]....
.L_94:
        /*0218*/ 	.word	0xffffffff


	//   ....[1]....
        /*021c*/ 	.word	0xffffffff


	//   ....[2]....
        /*0220*/ 	.word	0xffffffff


	//   ....[3]....
        /*0224*/ 	.word	0xffffffff


	//   ....[4]....
        /*0228*/ 	.word	0xffffffff


	//   ....[5]....
        /*022c*/ 	.word	0xffffffff


	//   ....[6]....
        /*0230*/ 	.word	0xffffffff


	//   ....[7]....
        /*0234*/ 	.word	0xffffffff


	//   ....[8]....
        /*0238*/ 	.word	0xffffffff


	//   ....[9]....
        /*023c*/ 	.word	0xffffffff


	//   ....[10]....
        /*0240*/ 	.word	0xffffffff


	//   ....[11]....
        /*0244*/ 	.word	0xffffffff


	//   ....[12]....
        /*0248*/ 	.word	0xffffffff


	//   ....[13]....
        /*024c*/ 	.word	0xffffffff


	//   ....[14]....
        /*0250*/ 	.word	0xffffffff


	//   ....[15]....
        /*0254*/ 	.word	0xffffffff


	//   ....[16]....
        /*0258*/ 	.word	0xffffffff


	//   ....[17]....
        /*025c*/ 	.word	0xffffffff


	//   ....[18]....
        /*0260*/ 	.word	0xffffffff


	//   ....[19]....
        /*0264*/ 	.word	0xffffffff


	//   ....[20]....
        /*0268*/ 	.word	0xffffffff


	//   ....[21]....
        /*026c*/ 	.word	0xffffffff


	//   ....[22]....
        /*0270*/ 	.word	0xffffffff


	//   ....[23]....
        /*0274*/ 	.word	0xffffffff


	//   ....[24]....
        /*0278*/ 	.word	0xffffffff


	//   ....[25]....
        /*027c*/ 	.word	0xffffffff


	//   ....[26]....
        /*0280*/ 	.word	0xffffffff


	//   ....[27]....
        /*0284*/ 	.word	0xffffffff


	//   ....[28]....
        /*0288*/ 	.word	0xffffffff


	//   ....[29]....
        /*028c*/ 	.word	0xffffffff


	//   ....[30]....
        /*0290*/ 	.word	0xffffffff


	//   ....[31]....
        /*0294*/ 	.word	0xffffffff


	//   ....[32]....
        /*0298*/ 	.word	0xffffffff


	//   ....[33]....
        /*029c*/ 	.word	0xffffffff


	//   ....[34]....
        /*02a0*/ 	.word	0xffffffff


	//   ....[35]....
        /*02a4*/ 	.word	0xffffffff


	//   ....[36]....
        /*02a8*/ 	.word	0xffffffff


	//   ....[37]....
        /*02ac*/ 	.word	0xffffffff


	//   ....[38]....
        /*02b0*/ 	.word	0xffffffff


	//   ....[39]....
        /*02b4*/ 	.word	0xffffffff


	//   ....[40]....
        /*02b8*/ 	.word	0xffffffff


	//   ....[41]....
        /*02bc*/ 	.word	0xffffffff


	//   ....[42]....
        /*02c0*/ 	.word	0xffffffff


	//   ....[43]....
        /*02c4*/ 	.word	0xffffffff


	//   ....[44]....
        /*02c8*/ 	.word	0xffffffff


	//   ....[45]....
        /*02cc*/ 	.word	0xffffffff


	//   ....[46]....
        /*02d0*/ 	.word	0xffffffff


	//   ....[47]....
        /*02d4*/ 	.word	0xffffffff


	//   ....[48]....
        /*02d8*/ 	.word	0xffffffff


	//   ....[49]....
        /*02dc*/ 	.word	0xffffffff


	//   ....[50]....
        /*02e0*/ 	.word	0x0500000f


	//   ....[51]....
        /*02e4*/ 	.word	0x0500000f


	//   ....[52]....
        /*02e8*/ 	.word	0x0500000f


	//   ....[53]....
        /*02ec*/ 	.word	0x0500000f


	//   ....[54]....
        /*02f0*/ 	.word	0x0500000f


	//   ....[55]....
        /*02f4*/ 	.word	0x0500000f


	//   ....[56]....
        /*02f8*/ 	.word	0x0500000f


	//   ....[57]....
        /*02fc*/ 	.word	0x0500000f


	//   ....[58]....
        /*0300*/ 	.word	0x0500000f


	//   ....[59]....
        /*0304*/ 	.word	0x0500000f


	//   ....[60]....
        /*0308*/ 	.word	0x0500000f


	//   ....[61]....
        /*030c*/ 	.word	0x0500000f


	//   ....[62]....
        /*0310*/ 	.word	0x0500000f


	//   ....[63]....
        /*0314*/ 	.word	0x0500000f


	//   ....[64]....
        /*0318*/ 	.word	0x0500000f


	//   ....[65]....
        /*031c*/ 	.word	0x0500000f


	//   ....[66]....
        /*0320*/ 	.word	0x0500000f


	//   ....[67]....
        /*0324*/ 	.word	0x0500000f


	//----- nvinfo : EIATTR_COOP_GROUP_INSTR_OFFSETS
	.align		4
.L_95:
        /*0328*/ 	.byte	0x04, 0x28
        /*032a*/ 	.short	(.L_97 - .L_96)


	//   ....[0]....
.L_96:
        /*032c*/ 	.word	0x00000060


	//   ....[1]....
        /*0330*/ 	.word	0x00000130


	//   ....[2]....
        /*0334*/ 	.word	0x00000230


	//   ....[3]....
        /*0338*/ 	.word	0x000003a0


	//   ....[4]....
        /*033c*/ 	.word	0x00000500


	//   ....[5]....
        /*0340*/ 	.word	0x00000620


	//   ....[6]....
        /*0344*/ 	.word	0x00000780


	//   ....[7]....
        /*0348*/ 	.word	0x00000d70


	//   ....[8]....
        /*034c*/ 	.word	0x00002280


	//   ....[9]....
        /*0350*/ 	.word	0x00002380


	//   ....[10]....
        /*0354*/ 	.word	0x000029e0


	//   ....[11]....
        /*0358*/ 	.word	0x00002a80


	//   ....[12]....
        /*035c*/ 	.word	0x000045f0


	//   ....[13]....
        /*0360*/ 	.word	0x00004630


	//   ....[14]....
        /*0364*/ 	.word	0x00004b10


	//   ....[15]....
        /*0368*/ 	.word	0x00004c00


	//   ....[16]....
        /*036c*/ 	.word	0x00005f50


	//   ....[17]....
        /*0370*/ 	.word	0x00005f90


	//   ....[18]....
        /*0374*/ 	.word	0x000060b0


	//   ....[19]....
        /*0378*/ 	.word	0x000060d0


	//   ....[20]....
        /*037c*/ 	.word	0x00007210


	//   ....[21]....
        /*0380*/ 	.word	0x00007280


	//   ....[22]....
        /*0384*/ 	.word	0x000072b0


	//   ....[23]....
        /*0388*/ 	.word	0x000072f0


	//   ....[24]....
        /*038c*/ 	.word	0x00007790


	//   ....[25]....
        /*0390*/ 	.word	0x000077d0


	//   ....[26]....
        /*0394*/ 	.word	0x000078a0


	//   ....[27]....
        /*0398*/ 	.word	0x000078c0


	//   ....[28]....
        /*039c*/ 	.word	0x00007970


	//   ....[29]....
        /*03a0*/ 	.word	0x00007990


	//   ....[30]....
        /*03a4*/ 	.word	0x00007a50


	//   ....[31]....
        /*03a8*/ 	.word	0x00007a90


	//   ....[32]....
        /*03ac*/ 	.word	0x000084d0


	//   ....[33]....
        /*03b0*/ 	.word	0x00008f70


	//   ....[34]....
        /*03b4*/ 	.word	0x00008f80


	//   ....[35]....
        /*03b8*/ 	.word	0x00008fe0


	//   ....[36]....
        /*03bc*/ 	.word	0x00009020


	//   ....[37]....
        /*03c0*/ 	.word	0x000090f0


	//   ....[38]....
        /*03c4*/ 	.word	0x00009150


	//   ....[39]....
        /*03c8*/ 	.word	0x000091f0


	//   ....[40]....
        /*03cc*/ 	.word	0x00009200


	//   ....[41]....
        /*03d0*/ 	.word	0x00009290


	//   ....[42]....
        /*03d4*/ 	.word	0x000092a0


	//   ....[43]....
        /*03d8*/ 	.word	0x00009330


	//   ....[44]....
        /*03dc*/ 	.word	0x00009340


	//   ....[45]....
        /*03e0*/ 	.word	0x000093d0


	//   ....[46]....
        /*03e4*/ 	.word	0x000093e0


	//   ....[47]....
        /*03e8*/ 	.word	0x000093f0


	//   ....[48]....
        /*03ec*/ 	.word	0x00009400


	//   ....[49]....
        /*03f0*/ 	.word	0x0000bbe0


	//   ....[50]....
        /*03f4*/ 	.word	0x0000c0d0


	//   ....[51]....
        /*03f8*/ 	.word	0x0000c240


	//   ....[52]....
        /*03fc*/ 	.word	0x0000c2a0


	//   ....[53]....
        /*0400*/ 	.word	0x0000c360


	//   ....[54]....
        /*0404*/ 	.word	0x0000c470


	//   ....[55]....
        /*0408*/ 	.word	0x0000c4d0


	//   ....[56]....
        /*040c*/ 	.word	0x0000c5e0


	//   ....[57]....
        /*0410*/ 	.word	0x0000c640


	//   ....[58]....
        /*0414*/ 	.word	0x0000c770


	//   ....[59]....
        /*0418*/ 	.word	0x0000c7f0


	//   ....[60]....
        /*041c*/ 	.word	0x0000c8f0


	//   ....[61]....
        /*0420*/ 	.word	0x0000c950


	//   ....[62]....
        /*0424*/ 	.word	0x0000ca50


	//   ....[63]....
        /*0428*/ 	.word	0x0000cab0


	//   ....[64]....
        /*042c*/ 	.word	0x0000cba0


	//   ....[65]....
        /*0430*/ 	.word	0x0000cc00


	//   ....[66]....
        /*0434*/ 	.word	0x0000cce0


	//   ....[67]....
        /*0438*/ 	.word	0x0000d080


	//----- nvinfo : EIATTR_REG_RECONFIG
	.align		4
.L_97:
        /*043c*/ 	.byte	0x01, 0x54
	.zero		2


	//----- nvinfo : EIATTR_SYSCALL_OFFSETS
	.align		4
        /*0440*/ 	.byte	0x04, 0x46
        /*0442*/ 	.short	(.L_99 - .L_98)


	//   ....[0]....
.L_98:
        /*0444*/ 	.word	0x00001110


	//   ....[1]....
        /*0448*/ 	.word	0x000080f0


	//   ....[2]....
        /*044c*/ 	.word	0x00008230


	//   ....[3]....
        /*0450*/ 	.word	0x00008320


	//   ....[4]....
        /*0454*/ 	.word	0x00008b10


	//----- nvinfo : EIATTR_MBARRIER_INSTR_OFFSETS
	.align		4
.L_99:
        /*0458*/ 	.byte	0x04, 0x39
        /*045a*/ 	.short	(.L_101 - .L_100)


	//   ....[0]....
.L_100:
        /*045c*/ 	.word	0x00000250
        /*0460*/ 	.word	0x000000ff
        /*0464*/ 	.word	0x00034800
        /*0468*/ 	.short	0x0100
        /*046a*/ 	.byte	0x08
	.zero		1


	//   ....[1]....
        /*046c*/ 	.word	0x00000260
        /*0470*/ 	.word	0x000000ff
        /*0474*/ 	.word	0x00034820
        /*0478*/ 	.short	0x0100
        /*047a*/ 	.byte	0x08
	.zero		1


	//   ....[2]....
        /*047c*/ 	.word	0x00000350
        /*0480*/ 	.word	0x000000ff
        /*0484*/ 	.word	0x00034830
        /*0488*/ 	.short	0x0100
        /*048a*/ 	.byte	0x08
	.zero		1


	//   ....[3]....
        /*048c*/ 	.word	0x00000360
        /*0490*/ 	.word	0x000000ff
        /*0494*/ 	.word	0x00034840
        /*0498*/ 	.short	0x0100
        /*049a*/ 	.byte	0x08
	.zero		1


	//   ....[4]....
        /*049c*/ 	.word	0x00000370
        /*04a0*/ 	.word	0x000000ff
        /*04a4*/ 	.word	0x00034838
        /*04a8*/ 	.short	0x0100
        /*04aa*/ 	.byte	0x08
	.zero		1


	//   ....[5]....
        /*04ac*/ 	.word	0x00000380
        /*04b0*/ 	.word	0x000000ff
        /*04b4*/ 	.word	0x00034848
        /*04b8*/ 	.short	0x0100
        /*04ba*/ 	.byte	0x08
	.zero		1


	//   ....[6]....
        /*04bc*/ 	.word	0x000004b0
        /*04c0*/ 	.word	0x000000ff
        /*04c4*/ 	.word	0x00034850
        /*04c8*/ 	.short	0x0100
        /*04ca*/ 	.byte	0x08
	.zero		1


	//   ....[7]....
        /*04cc*/ 	.word	0x000004c0
        /*04d0*/ 	.word	0x000000ff
        /*04d4*/ 	.word	0x00034860
        /*04d8*/ 	.short	0x0100
        /*04da*/ 	.byte	0x08
	.zero		1


	//   ....[8]....
        /*04dc*/ 	.word	0x000004d0
        /*04e0*/ 	.word	0x000000ff
        /*04e4*/ 	.word	0x00034858
        /*04e8*/ 	.short	0x0100
        /*04ea*/ 	.byte	0x08
	.zero		1


	//   ....[9]....
        /*04ec*/ 	.word	0x000004e0
        /*04f0*/ 	.word	0x000000ff
        /*04f4*/ 	.word	0x00034868
        /*04f8*/ 	.short	0x0100
        /*04fa*/ 	.byte	0x08
	.zero		1


	//   ....[10]....
        /*04fc*/ 	.word	0x000005d0
        /*0500*/ 	.word	0x000000ff
        /*0504*/ 	.word	0x00034870
        /*0508*/ 	.short	0x0100
        /*050a*/ 	.byte	0x06
	.zero		1


	//   ....[11]....
        /*050c*/ 	.word	0x000005e0
        /*0510*/ 	.word	0x000000ff
        /*0514*/ 	.word	0x00034880
        /*0518*/ 	.short	0x0100
        /*051a*/ 	.byte	0x06
	.zero		1


	//   ....[12]....
        /*051c*/ 	.word	0x000005f0
        /*0520*/ 	.word	0x000000ff
        /*0524*/ 	.word	0x00034878
        /*0528*/ 	.short	0x0100
        /*052a*/ 	.byte	0x06
	.zero		1


	//   ....[13]....
        /*052c*/ 	.word	0x00000600
        /*0530*/ 	.word	0x000000ff
        /*0534*/ 	.word	0x00034888
        /*0538*/ 	.short	0x0100
        /*053a*/ 	.byte	0x06
	.zero		1


	//   ....[14]....
        /*053c*/ 	.word	0x00000730
        /*0540*/ 	.word	0x000000ff
        /*0544*/ 	.word	0x00034890
        /*0548*/ 	.short	0x0100
        /*054a*/ 	.byte	0x08
	.zero		1


	//   ....[15]....
        /*054c*/ 	.word	0x00000740
        /*0550*/ 	.word	0x000000ff
        /*0554*/ 	.word	0x000348a0
        /*0558*/ 	.short	0x0100
        /*055a*/ 	.byte	0x08
	.zero		1


	//   ....[16]....
        /*055c*/ 	.word	0x00000750
        /*0560*/ 	.word	0x000000ff
        /*0564*/ 	.word	0x00034898
        /*0568*/ 	.short	0x0100
        /*056a*/ 	.byte	0x08
	.zero		1


	//   ....[17]....
        /*056c*/ 	.word	0x00000760
        /*0570*/ 	.word	0x000000ff
        /*0574*/ 	.word	0x000348a8
        /*0578*/ 	.short	0x0100
        /*057a*/ 	.byte	0x08
	.zero		1


	//   ....[18]....
        /*057c*/ 	.word	0x00000890
        /*0580*/ 	.word	0x000000ff
        /*0584*/ 	.word	0x000348b0
        /*0588*/ 	.short	0x0100
        /*058a*/ 	.byte	0x08
	.zero		1


	//   ....[19]....
        /*058c*/ 	.word	0x000008a0
        /*0590*/ 	.word	0x000000ff
        /*0594*/ 	.word	0x000348c0
        /*0598*/ 	.short	0x0100
        /*059a*/ 	.byte	0x08
	.zero		1


	//   ....[20]....
        /*059c*/ 	.word	0x000008b0
        /*05a0*/ 	.word	0x000000ff
        /*05a4*/ 	.word	0x000348b8
        /*05a8*/ 	.short	0x0100
        /*05aa*/ 	.byte	0x08
	.zero		1


	//   ....[21]....
        /*05ac*/ 	.word	0x000008c0
        /*05b0*/ 	.word	0x000000ff
        /*05b4*/ 	.word	0x000348c8
        /*05b8*/ 	.short	0x0100
        /*05ba*/ 	.byte	0x08
	.zero		1


	//   ....[22]....
        /*05bc*/ 	.word	0x00001150
        /*05c0*/ 	.word	0x000000ff
        /*05c4*/ 	.word	0x00034800
        /*05c8*/ 	.short	0x010a
        /*05ca*/ 	.byte	0x26
	.zero		1


	//   ....[23]....
        /*05cc*/ 	.word	0x000011d0
        /*05d0*/ 	.word	0x00000006
        /*05d4*/ 	.word	0x00034830
        /*05d8*/ 	.short	0x010a
        /*05da*/ 	.byte	0x3f
	.zero		1


	//   ....[24]....
        /*05dc*/ 	.word	0x00001250
        /*05e0*/ 	.word	0x00000006
        /*05e4*/ 	.word	0x00034830
        /*05e8*/ 	.short	0x010a
        /*05ea*/ 	.byte	0x3f
	.zero		1


	//   ....[25]....
        /*05ec*/ 	.word	0x000023b0
        /*05f0*/ 	.word	0x00000006
        /*05f4*/ 	.word	0x00000000
        /*05f8*/ 	.short	0x0101
        /*05fa*/ 	.byte	0x3f
	.zero		1


	//   ....[26]....
        /*05fc*/ 	.word	0x00003970
        /*0600*/ 	.word	0x000000ff
        /*0604*/ 	.word	0x00034830
        /*0608*/ 	.short	0x010a
        /*060a*/ 	.byte	0x07
	.zero		1


	//   ....[27]....
        /*060c*/ 	.word	0x000039b0
        /*0610*/ 	.word	0x000000ff
        /*0614*/ 	.word	0x00034830
        /*0618*/ 	.short	0x010a
        /*061a*/ 	.byte	0x07
	.zero		1


	//   ....[28]....
        /*061c*/ 	.word	0x00004290
        /*0620*/ 	.word	0x000000ff
        /*0624*/ 	.word	0x00034850
        /*0628*/ 	.short	0x010a
        /*062a*/ 	.byte	0x0a
	.zero		1


	//   ....[29]....
        /*062c*/ 	.word	0x000042d0
        /*0630*/ 	.word	0x000000ff
        /*0634*/ 	.word	0x00034850
        /*0638*/ 	.short	0x010a
        /*063a*/ 	.byte	0x0a
	.zero		1


	//   ....[30]....
        /*063c*/ 	.word	0x00005430
        /*0640*/ 	.word	0x0000001b
        /*0644*/ 	.word	0x00000000
        /*0648*/ 	.short	0x0101
        /*064a*/ 	.byte	0x3f
	.zero		1


	//   ....[31]....
        /*064c*/ 	.word	0x000054a0
        /*0650*/ 	.word	0x0000001f
        /*0654*/ 	.word	0x00000000
        /*0658*/ 	.short	0x0101
        /*065a*/ 	.byte	0x3f
	.zero		1


	//   ....[32]....
        /*065c*/ 	.word	0x00005ec0
        /*0660*/ 	.word	0x000000ff
        /*0664*/ 	.word	0x00034850
        /*0668*/ 	.short	0x010a
        /*066a*/ 	.byte	0x0c
	.zero		1


	//   ....[33]....
        /*066c*/ 	.word	0x00005f00
        /*0670*/ 	.word	0x000000ff
        /*0674*/ 	.word	0x00034850
        /*0678*/ 	.short	0x010a
        /*067a*/ 	.byte	0x0c
	.zero		1


	//   ....[34]....
        /*067c*/ 	.word	0x00006bb0
        /*0680*/ 	.word	0x00000013
        /*0684*/ 	.word	0x00000000
        /*0688*/ 	.short	0x0101
        /*068a*/ 	.byte	0x3f
	.zero		1


	//   ....[35]....
        /*068c*/ 	.word	0x000077c0
        /*0690*/ 	.word	0x000000ff
        /*0694*/ 	.word	0x00000000
        /*0698*/ 	.short	0x0101
        /*069a*/ 	.byte	0x04
	.zero		1


	//   ....[36]....
        /*069c*/ 	.word	0x00008700
        /*06a0*/ 	.word	0x00000000
        /*06a4*/ 	.word	0x00034840
        /*06a8*/ 	.short	0x010a
        /*06aa*/ 	.byte	0x3f
	.zero		1


	//   ....[37]....
        /*06ac*/ 	.word	0x00009580
        /*06b0*/ 	.word	0x000000ff
        /*06b4*/ 	.word	0x00034800
        /*06b8*/ 	.short	0x0107
        /*06ba*/ 	.byte	0x24
	.zero		1


	//   ....[38]....
        /*06bc*/ 	.word	0x000095f0
        /*06c0*/ 	.word	0x000000ff
        /*06c4*/ 	.word	0x00034800
        /*06c8*/ 	.short	0x0101
        /*06ca*/ 	.byte	0x24
	.zero		1


	//   ....[39]....
        /*06cc*/ 	.word	0x00009620
        /*06d0*/ 	.word	0x000000ff
        /*06d4*/ 	.word	0x00034820
        /*06d8*/ 	.short	0x010a
        /*06da*/ 	.byte	0x24
	.zero		1


	//   ....[40]....
        /*06dc*/ 	.word	0x00009940
        /*06e0*/ 	.word	0x00000003
        /*06e4*/ 	.word	0x00034840
        /*06e8*/ 	.short	0x010a
        /*06ea*/ 	.byte	0x3f
	.zero		1


	//   ....[41]....
        /*06ec*/ 	.word	0x00009dc0
        /*06f0*/ 	.word	0x00000003
        /*06f4*/ 	.word	0x00000060
        /*06f8*/ 	.short	0x010a
        /*06fa*/ 	.byte	0x3f
	.zero		1


	//   ....[42]....
        /*06fc*/ 	.word	0x0000a410
        /*0700*/ 	.word	0x00000003
        /*0704*/ 	.word	0x00034840
        /*0708*/ 	.short	0x010a
        /*070a*/ 	.byte	0x3f
	.zero		1


	//   ....[43]....
        /*070c*/ 	.word	0x0000a890
        /*0710*/ 	.word	0x00000002
        /*0714*/ 	.word	0x00000060
        /*0718*/ 	.short	0x010a
        /*071a*/ 	.byte	0x3f
	.zero		1


	//   ....[44]....
        /*071c*/ 	.word	0x0000ae20
        /*0720*/ 	.word	0x00000002
        /*0724*/ 	.word	0x00034840
        /*0728*/ 	.short	0x010a
        /*072a*/ 	.byte	0x3f
	.zero		1


	//   ....[45]....
        /*072c*/ 	.word	0x0000b2a0
        /*0730*/ 	.word	0x00000002
        /*0734*/ 	.word	0x00000060
        /*0738*/ 	.short	0x010a
        /*073a*/ 	.byte	0x3f
	.zero		1


	//   ....[46]....
        /*073c*/ 	.word	0x0000b6e0
        /*0740*/ 	.word	0x00000003
        /*0744*/ 	.word	0x00034860
        /*0748*/ 	.short	0x010a
        /*074a*/ 	.byte	0x3f
	.zero		1


	//   ....[47]....
        /*074c*/ 	.word	0x0000bb60
        /*0750*/ 	.word	0x00000000
        /*0754*/ 	.word	0x00034820
        /*0758*/ 	.short	0x010a
        /*075a*/ 	.byte	0x3f
	.zero		1


	//   ....[48]....
        /*075c*/ 	.word	0x0000bd30
        /*0760*/ 	.word	0x00000006
        /*0764*/ 	.word	0x00000000
        /*0768*/ 	.short	0x010a
        /*076a*/ 	.byte	0x3f
	.zero		1


	//   ....[49]....
        /*076c*/ 	.word	0x0000bd80
        /*0770*/ 	.word	0x00000003
        /*0774*/ 	.word	0x00000000
        /*0778*/ 	.short	0x010a
        /*077a*/ 	.byte	0x3f
	.zero		1


	//   ....[50]....
        /*077c*/ 	.word	0x0000bde0
        /*0780*/ 	.word	0x00000012
        /*0784*/ 	.word	0x00000000
        /*0788*/ 	.short	0x010a
        /*078a*/ 	.byte	0x3f
	.zero		1


	//   ....[51]....
        /*078c*/ 	.word	0x0000be10
        /*0790*/ 	.word	0x00000003
        /*0794*/ 	.word	0x00000000
        /*0798*/ 	.short	0x010a
        /*079a*/ 	.byte	0x3f
	.zero		1


	//   ....[52]....
        /*079c*/ 	.word	0x0000be80
        /*07a0*/ 	.word	0x00000003
        /*07a4*/ 	.word	0x00034800
        /*07a8*/ 	.short	0x010a
        /*07aa*/ 	.byte	0x3f
	.zero		1


	//   ....[53]....
        /*07ac*/ 	.word	0x0000bed0
        /*07b0*/ 	.word	0x00000006
        /*07b4*/ 	.word	0x00034830
        /*07b8*/ 	.short	0x010a
        /*07ba*/ 	.byte	0x3f
	.zero		1


	//   ....[54]....
        /*07bc*/ 	.word	0x0000bf30
        /*07c0*/ 	.word	0x00000003
        /*07c4*/ 	.word	0x00034830
        /*07c8*/ 	.short	0x010a
        /*07ca*/ 	.byte	0x3f
	.zero		1


	//   ....[55]....
        /*07cc*/ 	.word	0x0000bf90
        /*07d0*/ 	.word	0x00000003
        /*07d4*/ 	.word	0x00034850
        /*07d8*/ 	.short	0x010a
        /*07da*/ 	.byte	0x3f
	.zero		1


	//   ....[56]....
        /*07dc*/ 	.word	0x0000bff0
        /*07e0*/ 	.word	0x00000005
        /*07e4*/ 	.word	0x00034850
        /*07e8*/ 	.short	0x010a
        /*07ea*/ 	.byte	0x3f
	.zero		1


	//   ....[57]....
        /*07ec*/ 	.word	0x0000c190
        /*07f0*/ 	.word	0x00000000
        /*07f4*/ 	.word	0x00034840
        /*07f8*/ 	.short	0x010a
        /*07fa*/ 	.byte	0x3f
	.zero		1


	//   ....[58]....
        /*07fc*/ 	.word	0x0000cd20
        /*0800*/ 	.word	0x0000000e
        /*0804*/ 	.word	0x00034820
        /*0808*/ 	.short	0x010a
        /*080a*/ 	.byte	0x3f
	.zero		1


	//   ....[59]....
        /*080c*/ 	.word	0x0000cd70
        /*0810*/ 	.word	0x00000003
        /*0814*/ 	.word	0x00034840
        /*0818*/ 	.short	0x010a
        /*081a*/ 	.byte	0x3f
	.zero		1


	//   ....[60]....
        /*081c*/ 	.word	0x0000cdc0
        /*0820*/ 	.word	0x00000003
        /*0824*/ 	.word	0x00000060
        /*0828*/ 	.short	0x010a
        /*082a*/ 	.byte	0x3f
	.zero		1


	//   ....[61]....
        /*082c*/ 	.word	0x0000ce10
        /*0830*/ 	.word	0x00000003
        /*0834*/ 	.word	0x00034840
        /*0838*/ 	.short	0x010a
        /*083a*/ 	.byte	0x3f
	.zero		1


	//   ....[62]....
        /*083c*/ 	.word	0x0000ce60
        /*0840*/ 	.word	0x00000002
        /*0844*/ 	.word	0x00000060
        /*0848*/ 	.short	0x010a
        /*084a*/ 	.byte	0x3f
	.zero		1


	//   ....[63]....
        /*084c*/ 	.word	0x0000ceb0
        /*0850*/ 	.word	0x00000002
        /*0854*/ 	.word	0x00034840
        /*0858*/ 	.short	0x010a
        /*085a*/ 	.byte	0x3f
	.zero		1


	//   ....[64]....
        /*085c*/ 	.word	0x0000cf00
        /*0860*/ 	.word	0x00000002
        /*0864*/ 	.word	0x00000060
        /*0868*/ 	.short	0x010a
        /*086a*/ 	.byte	0x3f
	.zero		1


	//   ....[65]....
        /*086c*/ 	.word	0x0000cf50
        /*0870*/ 	.word	0x00000003
        /*0874*/ 	.word	0x00034860
        /*0878*/ 	.short	0x010a
        /*087a*/ 	.byte	0x3f
	.zero		1


	//   ....[66]....
        /*087c*/ 	.word	0x0000cfa0
        /*0880*/ 	.word	0x00000000
        /*0884*/ 	.word	0x00034820
        /*0888*/ 	.short	0x010a
        /*088a*/ 	.byte	0x3f
	.zero		1


	//   ....[67]....
        /*088c*/ 	.word	0x0000d140
        /*0890*/ 	.word	0x00000006
        /*0894*/ 	.word	0x00000000
        /*0898*/ 	.short	0x010a
        /*089a*/ 	.byte	0x3f
	.zero		1


	//   ....[68]....
        /*089c*/ 	.word	0x0000d190
        /*08a0*/ 	.word	0x00000003
        /*08a4*/ 	.word	0x00000000
        /*08a8*/ 	.short	0x010a
        /*08aa*/ 	.byte	0x3f
	.zero		1


	//   ....[69]....
        /*08ac*/ 	.word	0x0000d1e0
        /*08b0*/ 	.word	0x00000012
        /*08b4*/ 	.word	0x00000000
        /*08b8*/ 	.short	0x010a
        /*08ba*/ 	.byte	0x3f
	.zero		1


	//----- nvinfo : EIATTR_NUM_MBARRIERS
	.align		4
.L_101:
        /*08bc*/ 	.byte	0x03, 0x38
        /*08be*/ 	.short	0x0016


	//----- nvinfo : EIATTR_EXIT_INSTR_OFFSETS
	.align		4
        /*08c0*/ 	.byte	0x04, 0x1c
        /*08c2*/ 	.short	(.L_103 - .L_102)


	//   ....[0]....
.L_102:
        /*08c4*/ 	.word	0x000009e0


	//   ....[1]....
        /*08c8*/ 	.word	0x00007b80


	//   ....[2]....
        /*08cc*/ 	.word	0x0000be60


	//----- nvinfo : EIATTR_MAX_THREADS
	.align		4
.L_103:
        /*08d0*/ 	.byte	0x04, 0x05
        /*08d2*/ 	.short	(.L_105 - .L_104)
.L_104:
        /*08d4*/ 	.word	0x00000180
        /*08d8*/ 	.word	0x00000001
        /*08dc*/ 	.word	0x00000001


	//----- nvinfo : EIATTR_CRS_STACK_SIZE
	.align		4
.L_105:
        /*08e0*/ 	.byte	0x04, 0x1e
        /*08e2*/ 	.short	(.L_107 - .L_106)
.L_106:
        /*08e4*/ 	.word	0x00000000


	//----- nvinfo : EIATTR_CBANK_PARAM_SIZE
	.align		4
.L_107:
        /*08e8*/ 	.byte	0x03, 0x19
        /*08ea*/ 	.short	0x0a70


	//----- nvinfo : EIATTR_PARAM_CBANK
	.align		4
        /*08ec*/ 	.byte	0x04, 0x0a
        /*08ee*/ 	.short	(.L_109 - .L_108)
	.align		4
.L_108:
        /*08f0*/ 	.word	index@(.nv.constant0._ZN7cutlass13device_kernelIN5flash11enable_sm90INS1_16FlashAttnFwdSm90INS1_25CollectiveMainloopFwdSm90ILi2EN4cute5tupleIJNS5_1CILi1EEES8_S8_EEENS6_IJNS7_ILi128EEESA_NS7_ILi192EEEEEELi128ENS_10bfloat16_tEfNS_4arch4Sm90ELb0ELb0ELb0ELb0ELb0ELb0ELb0ELb1ELb1ELb1ELb0ELb0EEENS1_21CollectiveEpilogueFwdINS6_IJSA_SA_SA_EEES9_SD_SF_Li256ELb0ELb1ELb0ELb0EEENS1_29StaticPersistentTileSchedulerILb0EEEEEEEEEvNT_6ParamsE)
        /*08f4*/ 	.short	0x0210
        /*08f6*/ 	.short	0x0a70


	//----- nvinfo : EIATTR_SW_WAR
	.align		4
.L_109:
        /*08f8*/ 	.byte	0x04, 0x36
        /*08fa*/ 	.short	(.L_111 - .L_110)
.L_110:
        /*08fc*/ 	.word	0x00000008
.L_111:


//--------------------- .nv.info._ZN7cutlass13device_kernelIN5flash11enable_sm90INS1_16FlashAttnFwdSm90INS1_25CollectiveMainloopFwdSm90ILi2EN4cute5tupleIJNS5_1CILi2EEENS7_ILi1EEES9_EEENS6_IJNS7_ILi128EEESB_NS7_ILi192EEEEEELi128ENS_10bfloat16_tEfNS_4arch4Sm90ELb0ELb0ELb0ELb0ELb0ELb0ELb0ELb1ELb1ELb1ELb0ELb0EEENS1_21CollectiveEpilogueFwdINS6_IJSB_SB_SB_EEESA_SE_SG_Li256ELb0ELb1ELb0ELb0EEENS1_29StaticPersistentTileSchedulerILb0EEEEEEEEEvNT_6ParamsE --------------------------
	.section	.nv.info._ZN7cutlass13device_kernelIN5flash11enable_sm90INS1_16FlashAttnFwdSm90INS1_25CollectiveMainloopFwdSm90ILi2EN4cute5tupleIJNS5_1CILi2EEENS7_ILi1EEES9_EEENS6_IJNS7_ILi128EEESB_NS7_ILi192EEEEEELi128ENS_10bfloat16_tEfNS_4arch4Sm90ELb0ELb0ELb0ELb0ELb0ELb0ELb0ELb1ELb1ELb1ELb0ELb0EEENS1_21CollectiveEpilogueFwdINS6_IJSB_SB_SB_EEESA_SE_SG_Li256ELb0ELb1ELb0ELb0EEENS1_29StaticPersistentTileSchedulerILb0EEEEEEEEEvNT_6ParamsE,"",@"SHT_CUDA_INFO"
	.sectionflags	@""
	.align	4


	//----- nvinfo : EIATTR_CUDA_API_VERSION
	.align		4
        /*0000*/ 	.byte	0x04, 0x37
        /*0002*/ 	.short	(.L_113 - .L_112)
.L_112:
        /*0004*/ 	.word	0x00000082


	//----- nvinfo : EIATTR_KPARAM_INFO
	.align		4
.L_113:
        /*0008*/ 	.byte	0x04, 0x17
        /*000a*/ 	.short	(.L_115 - .L_114)
.L_114:
        /*000c*/ 	.word	0x00000000
        /*0010*/ 	.short	0x0000
        /*0012*/ 	.short	0x0070
        /*0014*/ 	.byte	0x00, 0xf0, 0x01, 0x28


	//----- nvinfo : EIATTR_SPARSE_MMA_MASK
	.align		4
.L_115:
        /*0018*/ 	.byte	0x03, 0x50
        /*001a*/ 	.short	0x0000


	//----- nvinfo : EIATTR_MAXREG_COUNT
	.align		4
        /*001c*/ 	.byte	0x03, 0x1b
        /*001e*/ 	.short	0x00a8


	//----- nvinfo : EIATTR_NUM_BARRIERS
	.align		4
        /*0020*/ 	.byte	0x02, 0x4c
        /*0022*/ 	.byte	0x09
	.zero		1


	//----- nvinfo : EIATTR_EXTERNS
	.align		4
        /*0024*/ 	.byte	0x04, 0x0f
        /*0026*/ 	.short	(.L_117 - .L_116)


	//   ....[0]....
	.align		4
.L_116:
        /*0028*/ 	.word	index@(__assertfail)


	//----- nvinfo : EIATTR_ANNOTATIONS
	.align		4
.L_117:
        /*002c*/ 	.byte	0x04, 0x55
        /*002e*/ 	.short	(.L_119 - .L_118)


	//   ....[0]....
.L_118:
        /* <DEDUP_REMOVED lines=30> */
        /*0204*/ 	.byte	0xe0, 0xc4, 0x00, 0x00


	//----- nvinfo : EIATTR_MERCURY_ISA_VERSION
	.align		4
.L_119:
        /*0208*/ 	.byte	0x03, 0x5f
        /*020a*/ 	.short	0x0101


	//----- nvinfo : EIATTR_INT_WARP_WIDE_INSTR_OFFSETS
	.align		4
        /*020c*/ 	.byte	0x04, 0x31
        /*020e*/ 	.short	(.L_121 - .L_120)


	//   ....[0]....
.L_120:
        /*0210*/ 	.word	0x00000130


	//   ....[1]....
        /*0214*/ 	.word	0x00000170


	//   ....[2]....
        /*0218*/ 	.word	0x000001e0


	//----- nvinfo : EIATTR_COOP_GROUP_MASK_REGIDS
	.align		4
.L_121:
        /*021c*/ 	.byte	0x04, 0x29
        /*021e*/ 	.short	(.L_123 - .L_122)


	//   ....[0]....
.L_122:
        /*0220*/ 	.word	0xffffffff


	//   ....[1]....
        /*0224*/ 	.word	0xffffffff


	//   ....[2]....
        /*0228*/ 	.word	0xffffffff


	//   ....[3]....
        /*022c*/ 	.word	0xffffffff


	//   ....[4]....
        /*0230*/ 	.word	0xffffffff


	//   ....[5]....
        /*0234*/ 	.word	0xffffffff


	//   ....[6]....
        /*0238*/ 	.word	0xffffffff


	//   ....[7]....
        /*023c*/ 	.word	0xffffffff


	//   ....[8]....
        /*0240*/ 	.word	0xffffffff


	//   ....[9]....
        /*0244*/ 	.word	0xffffffff


	//   ....[10]....
        /*0248*/ 	.word	0xffffffff


	//   ....[11]....
        /*024c*/ 	.word	0xffffffff


	//   ....[12]....
        /*0250*/ 	.word	0xffffffff


	//   ....[13]....
        /*0254*/ 	.word	0xffffffff


	//   ....[14]....
        /*0258*/ 	.word	0xffffffff


	//   ....[15]....
        /*025c*/ 	.word	0xffffffff


	//   ....[16]....
        /*0260*/ 	.word	0xffffffff


	//   ....[17]....
        /*0264*/ 	.word	0xffffffff


	//   ....[18]....
        /*0268*/ 	.word	0xffffffff


	//   ....[19]....
        /*026c*/ 	.word	0xffffffff


	//   ....[20]....
        /*0270*/ 	.word	0xffffffff


	//   ....[21]....
        /*0274*/ 	.word	0xffffffff


	//   ....[22]....
        /*0278*/ 	.word	0xffffffff


	//   ....[23]....
        /*027c*/ 	.word	0xffffffff


	//   ....[24]....
        /*0280*/ 	.word	0xffffffff


	//   ....[25]....
        /*0284*/ 	.word	0xffffffff


	//   ....[26]....
        /*0288*/ 	.word	0xffffffff


	//   ....[27]....
        /*028c*/ 	.word	0xffffffff


	//   ....[28]....
        /*0290*/ 	.word	0xffffffff


	//   ....[29]....
        /*0294*/ 	.word	0xffffffff


	//   ....[30]....
        /*0298*/ 	.word	0xffffffff


	//   ....[31]....
        /*029c*/ 	.word	0xffffffff


	//   ....[32]....
        /*02a0*/ 	.word	0xffffffff


	//   ....[33]....
        /*02a4*/ 	.word	0xffffffff


	//   ....[34]....
        /*02a8*/ 	.word	0xffffffff


	//   ....[35]....
        /*02ac*/ 	.word	0xffffffff


	//   ....[36]....
        /*02b0*/ 	.word	0xffffffff


	//   ....[37]....
        /*02b4*/ 	.word	0xffffffff


	//   ....[38]....
        /*02b8*/ 	.word	0xffffffff


	//   ....[39]....
        /*02bc*/ 	.word	0xffffffff


	//   ....[40]....
        /*02c0*/ 	.word	0xffffffff


	//   ....[41]....
        /*02c4*/ 	.word	0xffffffff


	//   ....[42]....
        /*02c8*/ 	.word	0xffffffff


	//   ....[43]....
        /*02cc*/ 	.word	0xffffffff


	//   ....[44]....
        /*02d0*/ 	.word	0xffffffff


	//   ....[45]....
        /*02d4*/ 	.word	0xffffffff


	//   ....[46]....
        /*02d8*/ 	.word	0xffffffff


	//   ....[47]....
        /*02dc*/ 	.word	0xffffffff


	//   ....[48]....
        /*02e0*/ 	.word	0xffffffff


	//   ....[49]....
        /*02e4*/ 	.word	0xffffffff


	//   ....[50]....
        /*02e8*/ 	.word	0xffffffff


	//   ....[51]....
        /*02ec*/ 	.word	0x0500000f


	//   ....[52]....
        /*02f0*/ 	.word	0x0500000f


	//   ....[53]....
        /*02f4*/ 	.word	0x0500000f


	//   ....[54]....
        /*02f8*/ 	.word	0x0500000f


	//   ....[55]....
        /*02fc*/ 	.word	0x0500000f


	//   ....[56]....
        /*0300*/ 	.word	0x0500000f


	//   ....[57]....
        /*0304*/ 	.word	0x0500000f


	//   ....[58]....
        /*0308*/ 	.word	0x0500000f


	//   ....[59]....
        /*030c*/ 	.word	0x0500000f


	//   ....[60]....
        /*0310*/ 	.word	0x0500000f


	//   ....[61]....
        /*0314*/ 	.word	0x0500000f


	//   ....[62]....
        /*0318*/ 	.word	0x0500000f


	//   ....[63]....
        /*031c*/ 	.word	0x0500000f


	//   ....[64]....
        /*0320*/ 	.word	0x0500000f


	//   ....[65]....
        /*0324*/ 	.word	0x0500000f


	//   ....[66]....
        /*0328*/ 	.word	0x0500000f


	//   ....[67]....
        /*032c*/ 	.word	0x0500000f


	//   ....[68]....
        /*0330*/ 	.word	0x0500000f


	//----- nvinfo : EIATTR_COOP_GROUP_INSTR_OFFSETS
	.align		4
.L_123:
        /*0334*/ 	.byte	0x04, 0x28
        /*0336*/ 	.short	(.L_125 - .L_124)


	//   ....[0]....
.L_124:
        /*0338*/ 	.word	0x00000060


	//   ....[1]....
        /*033c*/ 	.word	0x00000140


	//   ....[2]....
        /*0340*/ 	.word	0x00000190


	//   ....[3]....
        /*0344*/ 	.word	0x000003d0


	//   ....[4]....
        /*0348*/ 	.word	0x00000600


	//   ....[5]....
        /*034c*/ 	.word	0x00000830


	//   ....[6]....
        /*0350*/ 	.word	0x00000ac0


	//   ....[7]....
        /*0354*/ 	.word	0x00000dd0


	//   ....[8]....
        /*0358*/ 	.word	0x000012d0


	//   ....[9]....
        /*035c*/ 	.word	0x00002600


	//   ....[10]....
        /*0360*/ 	.word	0x00002700


	//   ....[11]....
        /*0364*/ 	.word	0x00002d30


	//   ....[12]....
        /*0368*/ 	.word	0x00002dd0


	//   ....[13]....
        /*036c*/ 	.word	0x00004ba0


	//   ....[14]....
        /*0370*/ 	.word	0x00004bb0


	//   ....[15]....
        /*0374*/ 	.word	0x00004be0


	//   ....[16]....
        /*0378*/ 	.word	0x00004c00


	//   ....[17]....
        /*037c*/ 	.word	0x00006110


	//   ....[18]....
        /*0380*/ 	.word	0x00006140


	//   ....[19]....
        /*0384*/ 	.word	0x000061f0


	//   ....[20]....
        /*0388*/ 	.word	0x00006200


	//   ....[21]....
        /*038c*/ 	.word	0x00007370


	//   ....[22]....
        /*0390*/ 	.word	0x000073c0


	//   ....[23]....
        /*0394*/ 	.word	0x00007430


	//   ....[24]....
        /*0398*/ 	.word	0x000074a0


	//   ....[25]....
        /*039c*/ 	.word	0x000079e0


	//   ....[26]....
        /*03a0*/ 	.word	0x00007a10


	//   ....[27]....
        /*03a4*/ 	.word	0x00007ae0


	//   ....[28]....
        /*03a8*/ 	.word	0x00007b00


	//   ....[29]....
        /*03ac*/ 	.word	0x00007bb0


	//   ....[30]....
        /*03b0*/ 	.word	0x00007bd0


	//   ....[31]....
        /*03b4*/ 	.word	0x00007c90


	//   ....[32]....
        /*03b8*/ 	.word	0x00007cd0


	//   ....[33]....
        /*03bc*/ 	.word	0x000087a0


	//   ....[34]....
        /*03c0*/ 	.word	0x000092d0


	//   ....[35]....
        /*03c4*/ 	.word	0x00009300


	//   ....[36]....
        /*03c8*/ 	.word	0x000093f0


	//   ....[37]....
        /*03cc*/ 	.word	0x00009400


	//   ....[38]....
        /*03d0*/ 	.word	0x000094b0


	//   ....[39]....
        /*03d4*/ 	.word	0x000094c0


	//   ....[40]....
        /*03d8*/ 	.word	0x00009570


	//   ....[41]....
        /*03dc*/ 	.word	0x00009580


	//   ....[42]....
        /*03e0*/ 	.word	0x00009630


	//   ....[43]....
        /*03e4*/ 	.word	0x00009640


	//   ....[44]....
        /*03e8*/ 	.word	0x000096f0


	//   ....[45]....
        /*03ec*/ 	.word	0x00009700


	//   ....[46]....
        /*03f0*/ 	.word	0x000097a0


	//   ....[47]....
        /*03f4*/ 	.word	0x000097b0


	//   ....[48]....
        /*03f8*/ 	.word	0x000097c0


	//   ....[49]....
        /*03fc*/ 	.word	0x000097d0


	//   ....[50]....
        /*0400*/ 	.word	0x0000c3f0


	//   ....[51]....
        /*0404*/ 	.word	0x0000c900


	//   ....[52]....
        /*0408*/ 	.word	0x0000ca70


	//   ....[53]....
        /*040c*/ 	.word	0x0000cad0


	//   ....[54]....
        /*0410*/ 	.word	0x0000cb90


	//   ....[55]....
        /*0414*/ 	.word	0x0000ccb0


	//   ....[56]....
        /*0418*/ 	.word	0x0000cd10


	//   ....[57]....
        /*041c*/ 	.word	0x0000ce30


	//   ....[58]....
        /*0420*/ 	.word	0x0000ce90


	//   ....[59]....
        /*0424*/ 	.word	0x0000cfb0


	//   ....[60]....
        /*0428*/ 	.word	0x0000d010


	//   ....[61]....
        /*042c*/ 	.word	0x0000d130


	//   ....[62]....
        /*0430*/ 	.word	0x0000d190


	//   ....[63]....
        /*0434*/ 	.word	0x0000d2b0


	//   ....[64]....
        /*0438*/ 	.word	0x0000d310


	//   ....[65]....
        /*043c*/ 	.word	0x0000d420


	//   ....[66]....
        /*0440*/ 	.word	0x0000d480


	//   ....[67]....
        /*0444*/ 	.word	0x0000d520


	//   ....[68]....
        /*0448*/ 	.word	0x0000d930


	//----- nvinfo : EIATTR_REG_RECONFIG
	.align		4
.L_125:
        /*044c*/ 	.byte	0x01, 0x54
	.zero		2


	//----- nvinfo : EIATTR_SYSCALL_OFFSETS
	.align		4
        /*0450*/ 	.byte	0x04, 0x46
        /*0452*/ 	.short	(.L_127 - .L_126)


	//   ....[0]....
.L_126:
        /*0454*/ 	.word	0x00001670


	//   ....[1]....
        /*0458*/ 	.word	0x000083d0


	//   ....[2]....
        /*045c*/ 	.word	0x00008510


	//   ....[3]....
        /*0460*/ 	.word	0x00008600


	//   ....[4]....
        /*0464*/ 	.word	0x00008e80


	//----- nvinfo : EIATTR_MBARRIER_INSTR_OFFSETS
	.align		4
.L_127:
        /*0468*/ 	.byte	0x04, 0x39
        /*046a*/ 	.short	(.L_129 - .L_128)


	//   ....[0]....
.L_128:
        /*046c*/ 	.word	0x00000270
        /*0470*/ 	.word	0x000000ff
        /*0474*/ 	.word	0x00034800
        /*0478*/ 	.short	0x0100
        /*047a*/ 	.byte	0x08
	.zero		1


	//   ....[1]....
        /*047c*/ 	.word	0x00000280
        /*0480*/ 	.word	0x000000ff
        /*0484*/ 	.word	0x00034820
        /*0488*/ 	.short	0x0100
        /*048a*/ 	.byte	0x08
	.zero		1


	//   ....[2]....
        /*048c*/ 	.word	0x00000370
        /*0490*/ 	.word	0x000000ff
        /*0494*/ 	.word	0x00034830
        /*0498*/ 	.short	0x0100
        /*049a*/ 	.byte	0x08
	.zero		1


	//   ....[3]....
        /*049c*/ 	.word	0x00000380
        /*04a0*/ 	.word	0x000000ff
        /*04a4*/ 	.word	0x00034840
        /*04a8*/ 	.short	0x0100
        /*04aa*/ 	.byte	0x08
	.zero		1


	//   ....[4]....
        /*04ac*/ 	.word	0x00000390
        /*04b0*/ 	.word	0x000000ff
        /*04b4*/ 	.word	0x00034838
        /*04b8*/ 	.short	0x0100
        /*04ba*/ 	.byte	0x08
	.zero		1


	//   ....[5]....
        /*04bc*/ 	.word	0x000003a0
        /*04c0*/ 	.word	0x000000ff
        /*04c4*/ 	.word	0x00034848
        /*04c8*/ 	.short	0x0100
        /*04ca*/ 	.byte	0x08
	.zero		1


	//   ....[6]....
        /*04cc*/ 	.word	0x000005b0
        /*04d0*/ 	.word	0x000000ff
        /*04d4*/ 	.word	0x00034850
        /*04d8*/ 	.short	0x0100
        /*04da*/ 	.byte	0x08
	.zero		1


	//   ....[7]....
        /*04dc*/ 	.word	0x000005c0
        /*04e0*/ 	.word	0x000000ff
        /*04e4*/ 	.word	0x00034860
        /*04e8*/ 	.short	0x0100
        /*04ea*/ 	.byte	0x08
	.zero		1


	//   ....[8]....
        /*04ec*/ 	.word	0x000005d0
        /*04f0*/ 	.word	0x000000ff
        /*04f4*/ 	.word	0x00034858
        /*04f8*/ 	.short	0x0100
        /*04fa*/ 	.byte	0x08
	.zero		1


	//   ....[9]....
        /*04fc*/ 	.word	0x000005e0
        /*0500*/ 	.word	0x000000ff
        /*0504*/ 	.word	0x00034868
        /*0508*/ 	.short	0x0100
        /*050a*/ 	.byte	0x08
	.zero		1


	//   ....[10]....
        /*050c*/ 	.word	0x000007e0
        /*0510*/ 	.word	0x000000ff
        /*0514*/ 	.word	0x00034870
        /*0518*/ 	.short	0x0100
        /*051a*/ 	.byte	0x08
	.zero		1


	//   ....[11]....
        /*051c*/ 	.word	0x000007f0
        /*0520*/ 	.word	0x000000ff
        /*0524*/ 	.word	0x00034880
        /*0528*/ 	.short	0x0100
        /*052a*/ 	.byte	0x08
	.zero		1


	//   ....[12]....
        /*052c*/ 	.word	0x00000800
        /*0530*/ 	.word	0x000000ff
        /*0534*/ 	.word	0x00034878
        /*0538*/ 	.short	0x0100
        /*053a*/ 	.byte	0x08
	.zero		1


	//   ....[13]....
        /*053c*/ 	.word	0x00000810
        /*0540*/ 	.word	0x000000ff
        /*0544*/ 	.word	0x00034888
        /*0548*/ 	.short	0x0100
        /*054a*/ 	.byte	0x08
	.zero		1


	//   ....[14]....
        /*054c*/ 	.word	0x00000a70
        /*0550*/ 	.word	0x000000ff
        /*0554*/ 	.word	0x00034890
        /*0558*/ 	.short	0x0100
        /*055a*/ 	.byte	0x08
	.zero		1


	//   ....[15]....
        /*055c*/ 	.word	0x00000a80
        /*0560*/ 	.word	0x000000ff
        /*0564*/ 	.word	0x000348a0
        /*0568*/ 	.short	0x0100
        /*056a*/ 	.byte	0x08
	.zero		1


	//   ....[16]....
        /*056c*/ 	.word	0x00000a90
        /*0570*/ 	.word	0x000000ff
        /*0574*/ 	.word	0x00034898
        /*0578*/ 	.short	0x0100
        /*057a*/ 	.byte	0x08
	.zero		1


	//   ....[17]....
        /*057c*/ 	.word	0x00000aa0
        /*0580*/ 	.word	0x000000ff
        /*0584*/ 	.word	0x000348a8
        /*0588*/ 	.short	0x0100
        /*058a*/ 	.byte	0x08
	.zero		1


	//   ....[18]....
        /*058c*/ 	.word	0x00000d30
        /*0590*/ 	.word	0x000000ff
        /*0594*/ 	.word	0x000348b0
        /*0598*/ 	.short	0x0100
        /*059a*/ 	.byte	0x08
	.zero		1


	//   ....[19]....
        /*059c*/ 	.word	0x00000d40
        /*05a0*/ 	.word	0x000000ff
        /*05a4*/ 	.word	0x000348c0
        /*05a8*/ 	.short	0x0100
        /*05aa*/ 	.byte	0x08
	.zero		1


	//   ....[20]....
        /*05ac*/ 	.word	0x00000d50
        /*05b0*/ 	.word	0x000000ff
        /*05b4*/ 	.word	0x000348b8
        /*05b8*/ 	.short	0x0100
        /*05ba*/ 	.byte	0x08
	.zero		1


	//   ....[21]....
        /*05bc*/ 	.word	0x00000d60
        /*05c0*/ 	.word	0x000000ff
        /*05c4*/ 	.word	0x000348c8
        /*05c8*/ 	.short	0x0100
        /*05ca*/ 	.byte	0x08
	.zero		1


	//   ....[22]....
        /*05cc*/ 	.word	0x000016b0
        /*05d0*/ 	.word	0x000000ff
        /*05d4*/ 	.word	0x00034800
        /*05d8*/ 	.short	0x010a
        /*05da*/ 	.byte	0x26
	.zero		1


	//   ....[23]....
        /*05dc*/ 	.word	0x00001750
        /*05e0*/ 	.word	0x00000006
        /*05e4*/ 	.word	0x00034830
        /*05e8*/ 	.short	0x010a
        /*05ea*/ 	.byte	0x3f
	.zero		1


	//   ....[24]....
        /*05ec*/ 	.word	0x00001790
        /*05f0*/ 	.word	0x00000006
        /*05f4*/ 	.word	0x00034830
        /*05f8*/ 	.short	0x010a
        /*05fa*/ 	.byte	0x3f
	.zero		1


	//   ....[25]....
        /*05fc*/ 	.word	0x00003380
        /*0600*/ 	.word	0x0000001b
        /*0604*/ 	.word	0x00000000
        /*0608*/ 	.short	0x0101
        /*060a*/ 	.byte	0x3f
	.zero		1


	//   ....[26]....
        /*060c*/ 	.word	0x00003b10
        /*0610*/ 	.word	0x000000ff
        /*0614*/ 	.word	0x00034830
        /*0618*/ 	.short	0x010a
        /*061a*/ 	.byte	0x07
	.zero		1


	//   ....[27]....
        /*061c*/ 	.word	0x00003b50
        /*0620*/ 	.word	0x000000ff
        /*0624*/ 	.word	0x00034830
        /*0628*/ 	.short	0x010a
        /*062a*/ 	.byte	0x07
	.zero		1


	//   ....[28]....
        /*062c*/ 	.word	0x00004430
        /*0630*/ 	.word	0x000000ff
        /*0634*/ 	.word	0x00034850
        /*0638*/ 	.short	0x010a
        /*063a*/ 	.byte	0x0e
	.zero		1


	//   ....[29]....
        /*063c*/ 	.word	0x00004470
        /*0640*/ 	.word	0x000000ff
        /*0644*/ 	.word	0x00034850
        /*0648*/ 	.short	0x010a
        /*064a*/ 	.byte	0x0e
	.zero		1


	//   ....[30]....
        /*064c*/ 	.word	0x00005720
        /*0650*/ 	.word	0x00000007
        /*0654*/ 	.word	0x00000000
        /*0658*/ 	.short	0x0101
        /*065a*/ 	.byte	0x3f
	.zero		1


	//   ....[31]....
        /*065c*/ 	.word	0x00005a10
        /*0660*/ 	.word	0x0000000c
        /*0664*/ 	.word	0x00000000
        /*0668*/ 	.short	0x0101
        /*066a*/ 	.byte	0x3f
	.zero		1


	//   ....[32]....
        /*066c*/ 	.word	0x00006060
        /*0670*/ 	.word	0x000000ff
        /*0674*/ 	.word	0x00034850
        /*0678*/ 	.short	0x010a
        /*067a*/ 	.byte	0x09
	.zero		1


	//   ....[33]....
        /*067c*/ 	.word	0x000060a0
        /*0680*/ 	.word	0x000000ff
        /*0684*/ 	.word	0x00034850
        /*0688*/ 	.short	0x010a
        /*068a*/ 	.byte	0x09
	.zero		1


	//   ....[34]....
        /*068c*/ 	.word	0x00006850
        /*0690*/ 	.word	0x00000000
        /*0694*/ 	.word	0x00000000
        /*0698*/ 	.short	0x0101
        /*069a*/ 	.byte	0x3f
	.zero		1


	//   ....[35]....
        /*069c*/ 	.word	0x000079b0
        /*06a0*/ 	.word	0x000000ff
        /*06a4*/ 	.word	0x00000000
        /*06a8*/ 	.short	0x0101
        /*06aa*/ 	.byte	0x05
	.zero		1


	//   ....[36]....
        /*06ac*/ 	.word	0x00007a20
        /*06b0*/ 	.word	0x000000ff
        /*06b4*/ 	.word	0x00000000
        /*06b8*/ 	.short	0x0101
        /*06ba*/ 	.byte	0x04
	.zero		1


	//   ....[37]....
        /*06bc*/ 	.word	0x000089b0
        /*06c0*/ 	.word	0x00000002
        /*06c4*/ 	.word	0x00034840
        /*06c8*/ 	.short	0x010a
        /*06ca*/ 	.byte	0x3f
	.zero		1


	//   ....[38]....
        /*06cc*/ 	.word	0x00009940
        /*06d0*/ 	.word	0x000000ff
        /*06d4*/ 	.word	0x00034800
        /*06d8*/ 	.short	0x0107
        /*06da*/ 	.byte	0x24
	.zero		1


	//   ....[39]....
        /*06dc*/ 	.word	0x000099b0
        /*06e0*/ 	.word	0x000000ff
        /*06e4*/ 	.word	0x00034800
        /*06e8*/ 	.short	0x0101
        /*06ea*/ 	.byte	0x24
	.zero		1


	//   ....[40]....
        /*06ec*/ 	.word	0x000099d0
        /*06f0*/ 	.word	0x000000ff
        /*06f4*/ 	.word	0x00034820
        /*06f8*/ 	.short	0x010a
        /*06fa*/ 	.byte	0x24
	.zero		1


	//   ....[41]....
        /*06fc*/ 	.word	0x00009ce0
        /*0700*/ 	.word	0x00000003
        /*0704*/ 	.word	0x00034840
        /*0708*/ 	.short	0x010a
        /*070a*/ 	.byte	0x3f
	.zero		1


	//   ....[42]....
        /*070c*/ 	.word	0x0000a220
        /*0710*/ 	.word	0x00000002
        /*0714*/ 	.word	0x00034860
        /*0718*/ 	.short	0x010a
        /*071a*/ 	.byte	0x3f
	.zero		1


	//   ....[43]....
        /*071c*/ 	.word	0x0000a8e0
        /*0720*/ 	.word	0x00000003
        /*0724*/ 	.word	0x00034840
        /*0728*/ 	.short	0x010a
        /*072a*/ 	.byte	0x3f
	.zero		1


	//   ....[44]....
        /*072c*/ 	.word	0x0000ae20
        /*0730*/ 	.word	0x00000002
        /*0734*/ 	.word	0x00034860
        /*0738*/ 	.short	0x010a
        /*073a*/ 	.byte	0x3f
	.zero		1


	//   ....[45]....
        /*073c*/ 	.word	0x0000b440
        /*0740*/ 	.word	0x00000003
        /*0744*/ 	.word	0x00034840
        /*0748*/ 	.short	0x010a
        /*074a*/ 	.byte	0x3f
	.zero		1


	//   ....[46]....
        /*074c*/ 	.word	0x0000b970
        /*0750*/ 	.word	0x00000002
        /*0754*/ 	.word	0x00034860
        /*0758*/ 	.short	0x010a
        /*075a*/ 	.byte	0x3f
	.zero		1


	//   ....[47]....
        /*075c*/ 	.word	0x0000be10
        /*0760*/ 	.word	0x00000000
        /*0764*/ 	.word	0x00034860
        /*0768*/ 	.short	0x010a
        /*076a*/ 	.byte	0x3f
	.zero		1


	//   ....[48]....
        /*076c*/ 	.word	0x0000c370
        /*0770*/ 	.word	0x00000000
        /*0774*/ 	.word	0x00034820
        /*0778*/ 	.short	0x010a
        /*077a*/ 	.byte	0x3f
	.zero		1


	//   ....[49]....
        /*077c*/ 	.word	0x0000c580
        /*0780*/ 	.word	0x00000006
        /*0784*/ 	.word	0x00000000
        /*0788*/ 	.short	0x010a
        /*078a*/ 	.byte	0x3f
	.zero		1


	//   ....[50]....
        /*078c*/ 	.word	0x0000c5b0
        /*0790*/ 	.word	0x00000007
        /*0794*/ 	.word	0x00000000
        /*0798*/ 	.short	0x010a
        /*079a*/ 	.byte	0x3f
	.zero		1


	//   ....[51]....
        /*079c*/ 	.word	0x0000c610
        /*07a0*/ 	.word	0x00000004
        /*07a4*/ 	.word	0x00000000
        /*07a8*/ 	.short	0x010a
        /*07aa*/ 	.byte	0x3f
	.zero		1


	//   ....[52]....
        /*07ac*/ 	.word	0x0000c640
        /*07b0*/ 	.word	0x00000003
        /*07b4*/ 	.word	0x00000000
        /*07b8*/ 	.short	0x010a
        /*07ba*/ 	.byte	0x3f
	.zero		1


	//   ....[53]....
        /*07bc*/ 	.word	0x0000c6b0
        /*07c0*/ 	.word	0x00000003
        /*07c4*/ 	.word	0x00034800
        /*07c8*/ 	.short	0x010a
        /*07ca*/ 	.byte	0x3f
	.zero		1


	//   ....[54]....
        /*07cc*/ 	.word	0x0000c700
        /*07d0*/ 	.word	0x00000006
        /*07d4*/ 	.word	0x00034830
        /*07d8*/ 	.short	0x010a
        /*07da*/ 	.byte	0x3f
	.zero		1


	//   ....[55]....
        /*07dc*/ 	.word	0x0000c760
        /*07e0*/ 	.word	0x00000003
        /*07e4*/ 	.word	0x00034830
        /*07e8*/ 	.short	0x010a
        /*07ea*/ 	.byte	0x3f
	.zero		1


	//   ....[56]....
        /*07ec*/ 	.word	0x0000c7c0
        /*07f0*/ 	.word	0x00000003
        /*07f4*/ 	.word	0x00034850
        /*07f8*/ 	.short	0x010a
        /*07fa*/ 	.byte	0x3f
	.zero		1


	//   ....[57]....
        /*07fc*/ 	.word	0x0000c820
        /*0800*/ 	.word	0x00000005
        /*0804*/ 	.word	0x00034850
        /*0808*/ 	.short	0x010a
        /*080a*/ 	.byte	0x3f
	.zero		1


	//   ....[58]....
        /*080c*/ 	.word	0x0000c9c0
        /*0810*/ 	.word	0x00000002
        /*0814*/ 	.word	0x00034840
        /*0818*/ 	.short	0x010a
        /*081a*/ 	.byte	0x3f
	.zero		1


	//   ....[59]....
        /*081c*/ 	.word	0x0000d5d0
        /*0820*/ 	.word	0x00000003
        /*0824*/ 	.word	0x00034820
        /*0828*/ 	.short	0x010a
        /*082a*/ 	.byte	0x3f
	.zero		1


	//   ....[60]....
        /*082c*/ 	.word	0x0000d620
        /*0830*/ 	.word	0x00000003
        /*0834*/ 	.word	0x00034840
        /*0838*/ 	.short	0x010a
        /*083a*/ 	.byte	0x3f
	.zero		1


	//   ....[61]....
        /*083c*/ 	.word	0x0000d670
        /*0840*/ 	.word	0x00000002
        /*0844*/ 	.word	0x00034860
        /*0848*/ 	.short	0x010a
        /*084a*/ 	.byte	0x3f
	.zero		1


	//   ....[62]....
        /*084c*/ 	.word	0x0000d6c0
        /*0850*/ 	.word	0x00000003
        /*0854*/ 	.word	0x00034840
        /*0858*/ 	.short	0x010a
        /*085a*/ 	.byte	0x3f
	.zero		1


	//   ....[63]....
        /*085c*/ 	.word	0x0000d710
        /*0860*/ 	.word	0x00000002
        /*0864*/ 	.word	0x00034860
        /*0868*/ 	.short	0x010a
        /*086a*/ 	.byte	0x3f
	.zero		1


	//   ....[64]....
        /*086c*/ 	.word	0x0000d760
        /*0870*/ 	.word	0x00000003
        /*0874*/ 	.word	0x00034840
        /*0878*/ 	.short	0x010a
        /*087a*/ 	.byte	0x3f
	.zero		1


	//   ....[65]....
        /*087c*/ 	.word	0x0000d7b0
        /*0880*/ 	.word	0x00000002
        /*0884*/ 	.word	0x00034860
        /*0888*/ 	.short	0x010a
        /*088a*/ 	.byte	0x3f
	.zero		1


	//   ....[66]....
        /*088c*/ 	.word	0x0000d800
        /*0890*/ 	.word	0x00000000
        /*0894*/ 	.word	0x00034860
        /*0898*/ 	.short	0x010a
        /*089a*/ 	.byte	0x3f
	.zero		1


	//   ....[67]....
        /*089c*/ 	.word	0x0000d850
        /*08a0*/ 	.word	0x00000000
        /*08a4*/ 	.word	0x00034820
        /*08a8*/ 	.short	0x010a
        /*08aa*/ 	.byte	0x3f
	.zero		1


	//   ....[68]....
        /*08ac*/ 	.word	0x0000d9f0
        /*08b0*/ 	.word	0x00000006
        /*08b4*/ 	.word	0x00000000
        /*08b8*/ 	.short	0x010a
        /*08ba*/ 	.byte	0x3f
	.zero		1


	//   ....[69]....
        /*08bc*/ 	.word	0x0000da40
        /*08c0*/ 	.word	0x00000007
        /*08c4*/ 	.word	0x00000000
        /*08c8*/ 	.short	0x010a
        /*08ca*/ 	.byte	0x3f
	.zero		1


	//   ....[70]....
        /*08cc*/ 	.word	0x0000da90
        /*08d0*/ 	.word	0x00000004
        /*08d4*/ 	.word	0x00000000
        /*08d8*/ 	.short	0x010a
        /*08da*/ 	.byte	0x3f
	.zero		1


	//----- nvinfo : EIATTR_NUM_MBARRIERS
	.align		4
.L_129:
        /*08dc*/ 	.byte	0x03, 0x38
        /*08de*/ 	.short	0x0016


	//----- nvinfo : EIATTR_EXIT_INSTR_OFFSETS
	.align		4
        /*08e0*/ 	.byte	0x04, 0x1c
        /*08e2*/ 	.short	(.L_131 - .L_130)


	//   ....[0]....
.L_130:
        /*08e4*/ 	.word	0x00000f20


	//   ....[1]....
        /*08e8*/ 	.word	0x00007dc0


	//   ....[2]....
        /*08ec*/ 	.word	0x0000c690


	//----- nvinfo : EIATTR_MAX_THREADS
	.align		4
.L_131:
        /*08f0*/ 	.byte	0x04, 0x05
        /*08f2*/ 	.short	(.L_133 - .L_132)
.L_132:
        /*08f4*/ 	.word	0x00000180
        /*08f8*/ 	.word	0x00000001
        /*08fc*/ 	.word	0x00000001


	//----- nvinfo : EIATTR_CRS_STACK_SIZE
	.align		4
.L_133:
        /*0900*/ 	.byte	0x04, 0x1e
        /*0902*/ 	.short	(.L_135 - .L_134)
.L_134:
        /*0904*/ 	.word	0x00000000


	//----- nvinfo : EIATTR_CBANK_PARAM_SIZE
	.align		4
.L_135:
        /*0908*/ 	.byte	0x03, 0x19
        /*090a*/ 	.short	0x0a70


	//----- nvinfo : EIATTR_PARAM_CBANK
	.align		4
        /*090c*/ 	.byte	0x04, 0x0a
        /*090e*/ 	.short	(.L_137 - .L_136)
	.align		4
.L_136:
        /*0910*/ 	.word	index@(.nv.constant0._ZN7cutlass13device_kernelIN5flash11enable_sm90INS1_16FlashAttnFwdSm90INS1_25CollectiveMainloopFwdSm90ILi2EN4cute5tupleIJNS5_1CILi2EEENS7_ILi1EEES9_EEENS6_IJNS7_ILi128EEESB_NS7_ILi192EEEEEELi128ENS_10bfloat16_tEfNS_4arch4Sm90ELb0ELb0ELb0ELb0ELb0ELb0ELb0ELb1ELb1ELb1ELb0ELb0EEENS1_21CollectiveEpilogueFwdINS6_IJSB_SB_SB_EEESA_SE_SG_Li256ELb0ELb1ELb0ELb0EEENS1_29StaticPersistentTileSchedulerILb0EEEEEEEEEvNT_6ParamsE)
        /*0914*/ 	.short	0x0210
        /*0916*/ 	.short	0x0a70


	//----- nvinfo : EIATTR_SW_WAR
	.align		4
.L_137:
        /*0918*/ 	.byte	0x04, 0x36
        /*091a*/ 	.short	(.L_139 - .L_138)
.L_138:
        /*091c*/ 	.word	0x00000008
.L_139:


//--------------------- .nv.info._ZN7cutlass13device_kernelIN5flash11enable_sm90INS1_16FlashAttnFwdSm90INS1_25CollectiveMainloopFwdSm90ILi2EN4cute5tupleIJNS5_1CILi1EEES8_S8_EEENS6_IJNS7_ILi128EEESA_NS7_ILi192EEEEEELi128ENS_10bfloat16_tEfNS_4arch4Sm90ELb0ELb0ELb0ELb1ELb0ELb0ELb0ELb1ELb1ELb1ELb0ELb0EEENS1_21CollectiveEpilogueFwdINS6_IJSA_SA_SA_EEES9_SD_SF_Li256ELb1ELb1ELb0ELb0EEENS1_36VarlenDynamicPersistentTileSchedulerILi128ELi128ELi256ELi128ELb0ELb1ELb1ELb0ELb1ELb1EEEEEEEEEvNT_6ParamsE --------------------------
	.section	.nv.info._ZN7cutlass13device_kernelIN5flash11enable_sm90INS1_16FlashAttnFwdSm90INS1_25CollectiveMainloopFwdSm90ILi2EN4cute5tupleIJNS5_1CILi1EEES8_S8_EEENS6_IJNS7_ILi128EEESA_NS7_ILi192EEEEEELi128ENS_10bfloat16_tEfNS_4arch4Sm90ELb0ELb0ELb0ELb1ELb0ELb0ELb0ELb1ELb1ELb1ELb0ELb0EEENS1_21CollectiveEpilogueFwdINS6_IJSA_SA_SA_EEES9_SD_SF_Li256ELb1ELb1ELb0ELb0EEENS1_36VarlenDynamicPersistentTileSchedulerILi128ELi128ELi256ELi128ELb0ELb1ELb1ELb0ELb1ELb1EEEEEEEEEvNT_6ParamsE,"",@"SHT_CUDA_INFO"
	.sectionflags	@""
	.align	4


	//----- nvinfo : EIATTR_CUDA_API_VERSION
	.align		4
        /*0000*/ 	.byte	0x04, 0x37
        /*0002*/ 	.short	(.L_141 - .L_140)
.L_140:
        /*0004*/ 	.word	0x00000082


	//----- nvinfo : EIATTR_KPARAM_INFO
	.align		4
.L_141:
        /*0008*/ 	.byte	0x04, 0x17
        /*000a*/ 	.short	(.L_143 - .L_142)
.L_142:
        /*000c*/ 	.word	0x00000000
        /*0010*/ 	.short	0x0000
        /*0012*/ 	.short	0x0070
        /*0014*/ 	.byte	0x00, 0xf0, 0x01, 0x2a


	//----- nvinfo : EIATTR_SPARSE_MMA_MASK
	.align		4
.L_143:
        /*0018*/ 	.byte	0x03, 0x50
        /*001a*/ 	.short	0x0000


	//----- nvinfo : EIATTR_MAXREG_COUNT
	.align		4
        /*001c*/ 	.byte	0x03, 0x1b
        /*001e*/ 	.short	0x00a8


	//----- nvinfo : EIATTR_NUM_BARRIERS
	.align		4
        /*0020*/ 	.byte	0x02, 0x4c
        /*0022*/ 	.byte	0x09
	.zero		1


	//----- nvinfo : EIATTR_EXTERNS
	.align		4
        /*0024*/ 	.byte	0x04, 0x0f
        /*0026*/ 	.short	(.L_145 - .L_144)


	//   ....[0]....
	.align		4
.L_144:
        /*0028*/ 	.word	index@(__assertfail)


	//----- nvinfo : EIATTR_ANNOTATIONS
	.align		4
.L_145:
        /*002c*/ 	.byte	0x04, 0x55
        /*002e*/ 	.short	(.L_147 - .L_146)


	//   ....[0]....
.L_146:
        /* <DEDUP_REMOVED lines=78> */


	//----- nvinfo : EIATTR_MERCURY_ISA_VERSION
	.align		4
.L_147:
        /*04f8*/ 	.byte	0x03, 0x5f
        /*04fa*/ 	.short	0x0101


	//----- nvinfo : EIATTR_UNUSED_LOAD_BYTE_OFFSET
	.align		4
        /*04fc*/ 	.byte	0x04, 0x44
        /*04fe*/ 	.short	(.L_149 - .L_148)


	//   ....[0]....
.L_148:
        /*0500*/ 	.word	0x00000a10
        /*0504*/ 	.word	0x0000fff0


	//   ....[1]....
        /*0508*/ 	.word	0x00006e10
        /*050c*/ 	.word	0x0000fff0


	//----- nvinfo : EIATTR_INT_WARP_WIDE_INSTR_OFFSETS
	.align		4
.L_149:
        /*0510*/ 	.byte	0x04, 0x31
        /*0512*/ 	.short	(.L_151 - .L_150)


	//   ....[0]....
.L_150:
        /*0514*/ 	.word	0x00000130


	//   ....[1]....
        /*0518*/ 	.word	0x00000170


	//   ....[2]....
        /*051c*/ 	.word	0x000001e0


	//   ....[3]....
        /*0520*/ 	.word	0x0000a220


	//   ....[4]....
        /*0524*/ 	.word	0x0000a2c0


	//   ....[5]....
        /*0528*/ 	.word	0x0000dfa0


	//   ....[6]....
        /*052c*/ 	.word	0x0000e010


	//----- nvinfo : EIATTR_COOP_GROUP_MASK_REGIDS
	.align		4
.L_151:
        /*0530*/ 	.byte	0x04, 0x29
        /*0532*/ 	.short	(.L_153 - .L_152)


	//   ....[0]....
.L_152:
        /*0534*/ 	.word	0xffffffff


	//   ....[1]....
        /*0538*/ 	.word	0xffffffff


	//   ....[2]....
        /*053c*/ 	.word	0xffffffff


	//   ....[3]....
        /*0540*/ 	.word	0xffffffff


	//   ....[4]....
        /*0544*/ 	.word	0xffffffff


	//   ....[5]....
        /*0548*/ 	.word	0xffffffff


	//   ....[6]....
        /*054c*/ 	.word	0xffffffff


	//   ....[7]....
        /*0550*/ 	.word	0xffffffff


	//   ....[8]....
        /*0554*/ 	.word	0xffffffff


	//   ....[9]....
        /*0558*/ 	.word	0xffffffff


	//   ....[10]....
        /*055c*/ 	.word	0xffffffff


	//   ....[11]....
        /*0560*/ 	.word	0xffffffff


	//   ....[12]....
        /*0564*/ 	.word	0xffffffff


	//   ....[13]....
        /*0568*/ 	.word	0xffffffff


	//   ....[14]....
        /*056c*/ 	.word	0xffffffff


	//   ....[15]....
        /*0570*/ 	.word	0xffffffff


	//   ....[16]....
        /*0574*/ 	.word	0xffffffff


	//   ....[17]....
        /*0578*/ 	.word	0xffffffff


	//   ....[18]....
        /*057c*/ 	.word	0xffffffff


	//   ....[19]....
        /*0580*/ 	.word	0xffffffff


	//   ....[20]....
        /*0584*/ 	.word	0xffffffff


	//   ....[21]....
        /*0588*/ 	.word	0xffffffff


	//   ....[22]....
        /*058c*/ 	.word	0xffffffff


	//   ....[23]....
        /*0590*/ 	.word	0xffffffff


	//   ....[24]....
        /*0594*/ 	.word	0xffffffff


	//   ....[25]....
        /*0598*/ 	.word	0xffffffff


	//   ....[26]....
        /*059c*/ 	.word	0xffffffff


	//   ....[27]....
        /*05a0*/ 	.word	0xffffffff


	//   ....[28]....
        /*05a4*/ 	.word	0xffffffff


	//   ....[29]....
        /*05a8*/ 	.word	0xffffffff


	//   ....[30]....
        /*05ac*/ 	.word	0xffffffff


	//   ....[31]....
        /*05b0*/ 	.word	0xffffffff


	//   ....[32]....
        /*05b4*/ 	.word	0xffffffff


	//   ....[33]....
        /*05b8*/ 	.word	0xffffffff


	//   ....[34]....
        /*05bc*/ 	.word	0xffffffff


	//   ....[35]....
        /*05c0*/ 	.word	0xffffffff


	//   ....[36]....
        /*05c4*/ 	.word	0xffffffff


	//   ....[37]....
        /*05c8*/ 	.word	0xffffffff


	//   ....[38]....
        /*05cc*/ 	.word	0xffffffff


	//   ....[39]....
        /*05d0*/ 	.word	0xffffffff


	//   ....[40]....
        /*05d4*/ 	.word	0xffffffff


	//   ....[41]....
        /*05d8*/ 	.word	0xffffffff


	//   ....[42]....
        /*05dc*/ 	.word	0xffffffff


	//   ....[43]....
        /*05e0*/ 	.word	0xffffffff


	//   ....[44]....
        /*05e4*/ 	.word	0xffffffff


	//   ....[45]....
        /*05e8*/ 	.word	0xffffffff


	//   ....[46]....
        /*05ec*/ 	.word	0xffffffff


	//   ....[47]....
        /*05f0*/ 	.word	0xffffffff


	//   ....[48]....
        /*05f4*/ 	.word	0xffffffff


	//   ....[49]....
        /*05f8*/ 	.word	0xffffffff


	//   ....[50]....
        /*05fc*/ 	.word	0xffffffff


	//   ....[51]....
        /*0600*/ 	.word	0xffffffff


	//   ....[52]....
        /*0604*/ 	.word	0xffffffff


	//   ....[53]....
        /*0608*/ 	.word	0xffffffff


	//   ....[54]....
        /*060c*/ 	.word	0xffffffff


	//   ....[55]....
        /*0610*/ 	.word	0xffffffff


	//   ....[56]....
        /*0614*/ 	.word	0xffffffff


	//   ....[57]....
        /*0618*/ 	.word	0xffffffff


	//   ....[58]....
        /*061c*/ 	.word	0xffffffff


	//   ....[59]....
        /*0620*/ 	.word	0xffffffff


	//   ....[60]....
        /*0624*/ 	.word	0xffffffff


	//   ....[61]....
        /*0628*/ 	.word	0xffffffff


	//   ....[62]....
        /*062c*/ 	.word	0xffffffff


	//   ....[63]....
        /*0630*/ 	.word	0xffffffff


	//   ....[64]....
        /*0634*/ 	.word	0xffffffff


	//   ....[65]....
        /*0638*/ 	.word	0xffffffff


	//   ....[66]....
        /*063c*/ 	.word	0xffffffff


	//   ....[67]....
        /*0640*/ 	.word	0xffffffff


	//   ....[68]....
        /*0644*/ 	.word	0xffffffff


	//   ....[69]....
        /*0648*/ 	.word	0xffffffff


	//   ....[70]....
        /*064c*/ 	.word	0xffffffff


	//   ....[71]....
        /*0650*/ 	.word	0xffffffff


	//   ....[72]....
        /*0654*/ 	.word	0xffffffff


	//   ....[73]....
        /*0658*/ 	.word	0xffffffff


	//   ....[74]....
        /*065c*/ 	.word	0xffffffff


	//   ....[75]....
        /*0660*/ 	.word	0xffffffff


	//   ....[76]....
        /*0664*/ 	.word	0xffffffff


	//   ....[77]....
        /*0668*/ 	.word	0xffffffff


	//   ....[78]....
        /*066c*/ 	.word	0xffffffff


	//   ....[79]....
        /*0670*/ 	.word	0xffffffff


	//   ....[80]....
        /*0674*/ 	.word	0xffffffff


	//   ....[81]....
        /*0678*/ 	.word	0xffffffff


	//   ....[82]....
        /*067c*/ 	.word	0xffffffff


	//   ....[83]....
        /*0680*/ 	.word	0xffffffff


	//   ....[84]....
        /*0684*/ 	.word	0xffffffff


	//   ....[85]....
        /*0688*/ 	.word	0xffffffff


	//   ....[86]....
        /*068c*/ 	.word	0xffffffff


	//   ....[87]....
        /*0690*/ 	.word	0xffffffff


	//   ....[88]....
        /*0694*/ 	.word	0xffffffff


	//   ....[89]....
        /*0698*/ 	.word	0xffffffff


	//   ....[90]....
        /*069c*/ 	.word	0xffffffff


	//   ....[91]....
        /*06a0*/ 	.word	0x0500000f


	//   ....[92]....
        /*06a4*/ 	.word	0x0500000f


	//   ....[93]....
        /*06a8*/ 	.word	0x0500000f


	//   ....[94]....
        /*06ac*/ 	.word	0x0500000f


	//   ....[95]....
        /*06b0*/ 	.word	0x0500000f


	//   ....[96]....
        /*06b4*/ 	.word	0x0500000f


	//   ....[97]....
        /*06b8*/ 	.word	0x0500000f


	//   ....[98]....
        /*06bc*/ 	.word	0x0500000f


	//   ....[99]....
        /*06c0*/ 	.word	0x0500000f


	//   ....[100]....
        /*06c4*/ 	.word	0x0500000f


	//   ....[101]....
        /*06c8*/ 	.word	0x0500000f


	//   ....[102]....
        /*06cc*/ 	.word	0x0500000f


	//   ....[103]....
        /*06d0*/ 	.word	0x0500000f


	//   ....[104]....
        /*06d4*/ 	.word	0x0500000f


	//   ....[105]....
        /*06d8*/ 	.word	0x0500000f


	//   ....[106]....
        /*06dc*/ 	.word	0x0500000f


	//   ....[107]....
        /*06e0*/ 	.word	0x0500000f


	//   ....[108]....
        /*06e4*/ 	.word	0x0500000f


	//   ....[109]....
        /*06e8*/ 	.word	0x0500000f


	//   ....[110]....
        /*06ec*/ 	.word	0x0500000f


	//   ....[111]....
        /*06f0*/ 	.word	0x0500000f


	//   ....[112]....
        /*06f4*/ 	.word	0x0500000f


	//   ....[113]....
        /*06f8*/ 	.word	0x0500000f


	//   ....[114]....
        /*06fc*/ 	.word	0x0500000f


	//   ....[115]....
        /*0700*/ 	.word	0x0500000f


	//   ....[116]....
        /*0704*/ 	.word	0x0500000f


	//   ....[117]....
        /*0708*/ 	.word	0x0500000f


	//   ....[118]....
        /*070c*/ 	.word	0x0500000f


	//   ....[119]....
        /*0710*/ 	.word	0x0500000f


	//   ....[120]....
        /*0714*/ 	.word	0x0500000f


	//   ....[121]....
        /*0718*/ 	.word	0x0500000f


	//   ....[122]....
        /*071c*/ 	.word	0x0500000f


	//   ....[123]....
        /*0720*/ 	.word	0x0500000f


	//   ....[124]....
        /*0724*/ 	.word	0x0500000f


	//   ....[125]....
        /*0728*/ 	.word	0x0500000f


	//----- nvinfo : EIATTR_COOP_GROUP_INSTR_OFFSETS
	.align		4
.L_153:
        /*072c*/ 	.byte	0x04, 0x28
        /*072e*/ 	.short	(.L_155 - .L_154)


	//   ....[0]....
.L_154:
        /*0730*/ 	.word	0x00000060


	//   ....[1]....
        /*0734*/ 	.word	0x00000140


	//   ....[2]....
        /*0738*/ 	.word	0x00000190


	//   ....[3]....
        /*073c*/ 	.word	0x000003c0


	//   ....[4]....
        /*0740*/ 	.word	0x00000520


	//   ....[5]....
        /*0744*/ 	.word	0x00000640


	//   ....[6]....
        /*0748*/ 	.word	0x000007a0


	//   ....[7]....
        /*074c*/ 	.word	0x00001430


	//   ....[8]....
        /*0750*/ 	.word	0x00002840


	//   ....[9]....
        /*0754*/ 	.word	0x00002940


	//   ....[10]....
        /*0758*/ 	.word	0x00002c60


	//   ....[11]....
        /*075c*/ 	.word	0x00002e10


	//   ....[12]....
        /*0760*/ 	.word	0x00004b30


	//   ....[13]....
        /*0764*/ 	.word	0x00004b60


	//   ....[14]....
        /*0768*/ 	.word	0x00005030


	//   ....[15]....
        /*076c*/ 	.word	0x00005100


	//   ....[16]....
        /*0770*/ 	.word	0x00006410


	//   ....[17]....
        /*0774*/ 	.word	0x00006470


	//   ....[18]....
        /*0778*/ 	.word	0x00006550


	//   ....[19]....
        /*077c*/ 	.word	0x000068a0


	//   ....[20]....
        /*0780*/ 	.word	0x00007a50


	//   ....[21]....
        /*0784*/ 	.word	0x00007a90


	//   ....[22]....
        /*0788*/ 	.word	0x00007ac0


	//   ....[23]....
        /*078c*/ 	.word	0x00007af0


	//   ....[24]....
        /*0790*/ 	.word	0x00008040


	//   ....[25]....
        /*0794*/ 	.word	0x00008080


	//   ....[26]....
        /*0798*/ 	.word	0x00008150


	//   ....[27]....
        /*079c*/ 	.word	0x00008170


	//   ....[28]....
        /*07a0*/ 	.word	0x00008240


	//   ....[29]....
        /*07a4*/ 	.word	0x00008260


	//   ....[30]....
        /*07a8*/ 	.word	0x00008340


	//   ....[31]....
        /*07ac*/ 	.word	0x00008360


	//   ....[32]....
        /*07b0*/ 	.word	0x00008d00


	//   ....[33]....
        /*07b4*/ 	.word	0x00008d20


	//   ....[34]....
        /*07b8*/ 	.word	0x00008df0


	//   ....[35]....
        /*07bc*/ 	.word	0x00008e10


	//   ....[36]....
        /*07c0*/ 	.word	0x00008ee0


	//   ....[37]....
        /*07c4*/ 	.word	0x00008f00


	//   ....[38]....
        /*07c8*/ 	.word	0x00008fe0


	//   ....[39]....
        /*07cc*/ 	.word	0x00009000


	//   ....[40]....
        /*07d0*/ 	.word	0x00009150


	//   ....[41]....
        /*07d4*/ 	.word	0x00009350


	//   ....[42]....
        /*07d8*/ 	.word	0x00009380


	//   ....[43]....
        /*07dc*/ 	.word	0x000093b0


	//   ....[44]....
        /*07e0*/ 	.word	0x000093e0


	//   ....[45]....
        /*07e4*/ 	.word	0x00009410


	//   ....[46]....
        /*07e8*/ 	.word	0x00009440


	//   ....[47]....
        /*07ec*/ 	.word	0x000095c0


	//   ....[48]....
        /*07f0*/ 	.word	0x000095f0


	//   ....[49]....
        /*07f4*/ 	.word	0x00009620


	//   ....[50]....
        /*07f8*/ 	.word	0x00009650


	//   ....[51]....
        /*07fc*/ 	.word	0x00009680


	//   ....[52]....
        /*0800*/ 	.word	0x000096b0


	//   ....[53]....
        /*0804*/ 	.word	0x00009750


	//   ....[54]....
        /*0808*/ 	.word	0x00009780


	//   ....[55]....
        /*080c*/ 	.word	0x00009810


	//   ....[56]....
        /*0810*/ 	.word	0x0000a850


	//   ....[57]....
        /*0814*/ 	.word	0x0000b500


	//   ....[58]....
        /*0818*/ 	.word	0x0000b530


	//   ....[59]....
        /*081c*/ 	.word	0x0000b560


	//   ....[60]....
        /*0820*/ 	.word	0x0000b5a0


	//   ....[61]....
        /*0824*/ 	.word	0x0000b670


	//   ....[62]....
        /*0828*/ 	.word	0x0000b6d0


	//   ....[63]....
        /*082c*/ 	.word	0x0000b770


	//   ....[64]....
        /*0830*/ 	.word	0x0000b780


	//   ....[65]....
        /*0834*/ 	.word	0x0000b820


	//   ....[66]....
        /*0838*/ 	.word	0x0000b830


	//   ....[67]....
        /*083c*/ 	.word	0x0000b8d0


	//   ....[68]....
        /*0840*/ 	.word	0x0000b8e0


	//   ....[69]....
        /*0844*/ 	.word	0x0000b960


	//   ....[70]....
        /*0848*/ 	.word	0x0000b990


	//   ....[71]....
        /*084c*/ 	.word	0x0000b9a0


	//   ....[72]....
        /*0850*/ 	.word	0x0000b9c0


	//   ....[73]....
        /*0854*/ 	.word	0x0000e6e0


	//   ....[74]....
        /*0858*/ 	.word	0x0000e740


	//   ....[75]....
        /*085c*/ 	.word	0x0000e770


	//   ....[76]....
        /*0860*/ 	.word	0x0000e7a0


	//   ....[77]....
        /*0864*/ 	.word	0x0000e7d0


	//   ....[78]....
        /*0868*/ 	.word	0x0000e800


	//   ....[79]....
        /*086c*/ 	.word	0x0000e830


	//   ....[80]....
        /*0870*/ 	.word	0x0000e840


	//   ....[81]....
        /*0874*/ 	.word	0x0000e9d0


	//   ....[82]....
        /*0878*/ 	.word	0x0000ea00


	//   ....[83]....
        /*087c*/ 	.word	0x0000ea30


	//   ....[84]....
        /*0880*/ 	.word	0x0000ea60


	//   ....[85]....
        /*0884*/ 	.word	0x0000ea90


	//   ....[86]....
        /*0888*/ 	.word	0x0000eac0


	//   ....[87]....
        /*088c*/ 	.word	0x0000eb80


	//   ....[88]....
        /*0890*/ 	.word	0x0000eba0


	//   ....[89]....
        /*0894*/ 	.word	0x0000ec10


	//   ....[90]....
        /*0898*/ 	.word	0x0000f0a0


	//   ....[91]....
        /*089c*/ 	.word	0x0000f5a0


	//   ....[92]....
        /*08a0*/ 	.word	0x0000f720


	//   ....[93]....
        /*08a4*/ 	.word	0x0000f770


	//   ....[94]....
        /*08a8*/ 	.word	0x0000f930


	//   ....[95]....
        /*08ac*/ 	.word	0x0000f980


	//   ....[96]....
        /*08b0*/ 	.word	0x0000fab0


	//   ....[97]....
        /*08b4*/ 	.word	0x0000fb00


	//   ....[98]....
        /*08b8*/ 	.word	0x0000fc40


	//   ....[99]....
        /*08bc*/ 	.word	0x0000fc90


	//   ....[100]....
        /*08c0*/ 	.word	0x0000fdc0


	//   ....[101]....
        /*08c4*/ 	.word	0x0000fe10


	//   ....[102]....
        /*08c8*/ 	.word	0x0000ff40


	//   ....[103]....
        /*08cc*/ 	.word	0x0000ff90


	//   ....[104]....
        /*08d0*/ 	.word	0x000100b0


	//   ....[105]....
        /*08d4*/ 	.word	0x00010100


	//   ....[106]....
        /*08d8*/ 	.word	0x00010210


	//   ....[107]....
        /*08dc*/ 	.word	0x00010260


	//   ....[108]....
        /*08e0*/ 	.word	0x00010590


	//   ....[109]....
        /*08e4*/ 	.word	0x00010630


	//   ....[110]....
        /*08e8*/ 	.word	0x00010760


	//   ....[111]....
        /*08ec*/ 	.word	0x000107e0


	//   ....[112]....
        /*08f0*/ 	.word	0x00010860


	//   ....[113]....
        /*08f4*/ 	.word	0x000108e0


	//   ....[114]....
        /*08f8*/ 	.word	0x00010960


	//   ....[115]....
        /*08fc*/ 	.word	0x000109f0


	//   ....[116]....
        /*0900*/ 	.word	0x00010a90


	//   ....[117]....
        /*0904*/ 	.word	0x00010b30


	//   ....[118]....
        /*0908*/ 	.word	0x00010bb0


	//   ....[119]....
        /*090c*/ 	.word	0x00010c30


	//   ....[120]....
        /*0910*/ 	.word	0x00010cb0


	//   ....[121]....
        /*0914*/ 	.word	0x00010d40


	//   ....[122]....
        /*0918*/ 	.word	0x00010dc0


	//   ....[123]....
        /*091c*/ 	.word	0x00010e60


	//   ....[124]....
        /*0920*/ 	.word	0x00010ef0


	//   ....[125]....
        /*0924*/ 	.word	0x00011020


	//----- nvinfo : EIATTR_REG_RECONFIG
	.align		4
.L_155:
        /*0928*/ 	.byte	0x01, 0x54
	.zero		2


	//----- nvinfo : EIATTR_SYSCALL_OFFSETS
	.align		4
        /*092c*/ 	.byte	0x04, 0x46
        /*092e*/ 	.short	(.L_157 - .L_156)


	//   ....[0]....
.L_156:
        /*0930*/ 	.word	0x00001620


	//   ....[1]....
        /*0934*/ 	.word	0x0000a430


	//   ....[2]....
        /*0938*/ 	.word	0x0000a590


	//   ....[3]....
        /*093c*/ 	.word	0x0000a690


	//   ....[4]....
        /*0940*/ 	.word	0x0000b0d0


	//----- nvinfo : EIATTR_MBARRIER_INSTR_OFFSETS
	.align		4
.L_157:
        /*0944*/ 	.byte	0x04, 0x39
        /*0946*/ 	.short	(.L_159 - .L_158)


	//   ....[0]....
.L_158:
        /*0948*/ 	.word	0x00000270
        /*094c*/ 	.word	0x000000ff
        /*0950*/ 	.word	0x00034800
        /*0954*/ 	.short	0x0100
        /*0956*/ 	.byte	0x08
	.zero		1


	//   ....[1]....
        /*0958*/ 	.word	0x00000280
        /*095c*/ 	.word	0x000000ff
        /*0960*/ 	.word	0x00034820
        /*0964*/ 	.short	0x0100
        /*0966*/ 	.byte	0x08
	.zero		1


	//   ....[2]....
        /*0968*/ 	.word	0x00000370
        /*096c*/ 	.word	0x000000ff
        /*0970*/ 	.word	0x00034830
        /*0974*/ 	.short	0x0100
        /*0976*/ 	.byte	0x08
	.zero		1


	//   ....[3]....
        /*0978*/ 	.word	0x00000380
        /*097c*/ 	.word	0x000000ff
        /*0980*/ 	.word	0x00034840
        /*0984*/ 	.short	0x0100
        /*0986*/ 	.byte	0x08
	.zero		1


	//   ....[4]....
        /*0988*/ 	.word	0x00000390
        /*098c*/ 	.word	0x000000ff
        /*0990*/ 	.word	0x00034838
        /*0994*/ 	.short	0x0100
        /*0996*/ 	.byte	0x08
	.zero		1


	//   ....[5]....
        /*0998*/ 	.word	0x000003a0
        /*099c*/ 	.word	0x000000ff
        /*09a0*/ 	.word	0x00034848
        /*09a4*/ 	.short	0x0100
        /*09a6*/ 	.byte	0x08
	.zero		1


	//   ....[6]....
        /*09a8*/ 	.word	0x000004d0
        /*09ac*/ 	.word	0x000000ff
        /*09b0*/ 	.word	0x00034850
        /*09b4*/ 	.short	0x0100
        /*09b6*/ 	.byte	0x08
	.zero		1


	//   ....[7]....
        /*09b8*/ 	.word	0x000004e0
        /*09bc*/ 	.word	0x000000ff
        /*09c0*/ 	.word	0x00034860
        /*09c4*/ 	.short	0x0100
        /*09c6*/ 	.byte	0x08
	.zero		1


	//   ....[8]....
        /*09c8*/ 	.word	0x000004f0
        /*09cc*/ 	.word	0x000000ff
        /*09d0*/ 	.word	0x00034858
        /*09d4*/ 	.short	0x0100
        /*09d6*/ 	.byte	0x08
	.zero		1


	//   ....[9]....
        /*09d8*/ 	.word	0x00000500
        /*09dc*/ 	.word	0x000000ff
        /*09e0*/ 	.word	0x00034868
        /*09e4*/ 	.short	0x0100
        /*09e6*/ 	.byte	0x08
	.zero		1


	//   ....[10]....
        /*09e8*/ 	.word	0x000005f0
        /*09ec*/ 	.word	0x000000ff
        /*09f0*/ 	.word	0x00034870
        /*09f4*/ 	.short	0x0100
        /*09f6*/ 	.byte	0x06
	.zero		1


	//   ....[11]....
        /*09f8*/ 	.word	0x00000600
        /*09fc*/ 	.word	0x000000ff
        /*0a00*/ 	.word	0x00034880
        /*0a04*/ 	.short	0x0100
        /*0a06*/ 	.byte	0x06
	.zero		1


	//   ....[12]....
        /*0a08*/ 	.word	0x00000610
        /*0a0c*/ 	.word	0x000000ff
        /*0a10*/ 	.word	0x00034878
        /*0a14*/ 	.short	0x0100
        /*0a16*/ 	.byte	0x06
	.zero		1


	//   ....[13]....
        /*0a18*/ 	.word	0x00000620
        /*0a1c*/ 	.word	0x000000ff
        /*0a20*/ 	.word	0x00034888
        /*0a24*/ 	.short	0x0100
        /*0a26*/ 	.byte	0x06
	.zero		1


	//   ....[14]....
        /*0a28*/ 	.word	0x00000750
        /*0a2c*/ 	.word	0x000000ff
        /*0a30*/ 	.word	0x00034890
        /*0a34*/ 	.short	0x0100
        /*0a36*/ 	.byte	0x08
	.zero		1


	//   ....[15]....
        /*0a38*/ 	.word	0x00000760
        /*0a3c*/ 	.word	0x000000ff
        /*0a40*/ 	.word	0x000348a0
        /*0a44*/ 	.short	0x0100
        /*0a46*/ 	.byte	0x08
	.zero		1


	//   ....[16]....
        /*0a48*/ 	.word	0x00000770
        /*0a4c*/ 	.word	0x000000ff
        /*0a50*/ 	.word	0x00034898
        /*0a54*/ 	.short	0x0100
        /*0a56*/ 	.byte	0x08
	.zero		1


	//   ....[17]....
        /*0a58*/ 	.word	0x00000780
        /*0a5c*/ 	.word	0x000000ff
        /*0a60*/ 	.word	0x000348a8
        /*0a64*/ 	.short	0x0100
        /*0a66*/ 	.byte	0x08
	.zero		1


	//   ....[18]....
        /*0a68*/ 	.word	0x000008b0
        /*0a6c*/ 	.word	0x000000ff
        /*0a70*/ 	.word	0x000348b0
        /*0a74*/ 	.short	0x0100
        /*0a76*/ 	.byte	0x08
	.zero		1


	//   ....[19]....
        /*0a78*/ 	.word	0x000008c0
        /*0a7c*/ 	.word	0x000000ff
        /*0a80*/ 	.word	0x000348c0
        /*0a84*/ 	.short	0x0100
        /*0a86*/ 	.byte	0x08
	.zero		1


	//   ....[20]....
        /*0a88*/ 	.word	0x000008d0
        /*0a8c*/ 	.word	0x000000ff
        /*0a90*/ 	.word	0x000348b8
        /*0a94*/ 	.short	0x0100
        /*0a96*/ 	.byte	0x08
	.zero		1


	//   ....[21]....
        /*0a98*/ 	.word	0x000008e0
        /*0a9c*/ 	.word	0x000000ff
        /*0aa0*/ 	.word	0x000348c8
        /*0aa4*/ 	.short	0x0100
        /*0aa6*/ 	.byte	0x08
	.zero		1


	//   ....[22]....
        /*0aa8*/ 	.word	0x000016f0
        /*0aac*/ 	.word	0x00000000
        /*0ab0*/ 	.word	0x00034800
        /*0ab4*/ 	.short	0x010a
        /*0ab6*/ 	.byte	0x3f
	.zero		1


	//   ....[23]....
        /*0ab8*/ 	.word	0x00001760
        /*0abc*/ 	.word	0x00000005
        /*0ac0*/ 	.word	0x00034830
        /*0ac4*/ 	.short	0x010a
        /*0ac6*/ 	.byte	0x3f
	.zero		1


	//   ....[24]....
        /*0ac8*/ 	.word	0x000017d0
        /*0acc*/ 	.word	0x00000005
        /*0ad0*/ 	.word	0x00034830
        /*0ad4*/ 	.short	0x010a
        /*0ad6*/ 	.byte	0x3f
	.zero		1


	//   ....[25]....
        /*0ad8*/ 	.word	0x00002a00
        /*0adc*/ 	.word	0x00000005
        /*0ae0*/ 	.word	0x00000000
        /*0ae4*/ 	.short	0x0101
        /*0ae6*/ 	.byte	0x3f
	.zero		1


	//   ....[26]....
        /*0ae8*/ 	.word	0x00003f10
        /*0aec*/ 	.word	0x000000ff
        /*0af0*/ 	.word	0x00034830
        /*0af4*/ 	.short	0x010a
        /*0af6*/ 	.byte	0x06
	.zero		1


	//   ....[27]....
        /*0af8*/ 	.word	0x00003f50
        /*0afc*/ 	.word	0x000000ff
        /*0b00*/ 	.word	0x00034830
        /*0b04*/ 	.short	0x010a
        /*0b06*/ 	.byte	0x06
	.zero		1


	//   ....[28]....
        /*0b08*/ 	.word	0x000047e0
        /*0b0c*/ 	.word	0x00000008
        /*0b10*/ 	.word	0x00034850
        /*0b14*/ 	.short	0x010a
        /*0b16*/ 	.byte	0x3f
	.zero		1


	//   ....[29]....
        /*0b18*/ 	.word	0x00004820
        /*0b1c*/ 	.word	0x00000008
        /*0b20*/ 	.word	0x00034850
        /*0b24*/ 	.short	0x010a
        /*0b26*/ 	.byte	0x3f
	.zero		1


	//   ....[30]....
        /*0b28*/ 	.word	0x000058e0
        /*0b2c*/ 	.word	0x0000001b
        /*0b30*/ 	.word	0x00000000
        /*0b34*/ 	.short	0x0101
        /*0b36*/ 	.byte	0x3f
	.zero		1


	//   ....[31]....
        /*0b38*/ 	.word	0x000059c0
        /*0b3c*/ 	.word	0x0000001b
        /*0b40*/ 	.word	0x00000000
        /*0b44*/ 	.short	0x0101
        /*0b46*/ 	.byte	0x3f
	.zero		1


	//   ....[32]....
        /*0b48*/ 	.word	0x00006370
        /*0b4c*/ 	.word	0x0000000e
        /*0b50*/ 	.word	0x00034850
        /*0b54*/ 	.short	0x010a
        /*0b56*/ 	.byte	0x3f
	.zero		1


	//   ....[33]....
        /*0b58*/ 	.word	0x000063b0
        /*0b5c*/ 	.word	0x0000000e
        /*0b60*/ 	.word	0x00034850
        /*0b64*/ 	.short	0x010a
        /*0b66*/ 	.byte	0x3f
	.zero		1


	//   ....[34]....
        /*0b68*/ 	.word	0x000069c0
        /*0b6c*/ 	.word	0x00000007
        /*0b70*/ 	.word	0x00000000
        /*0b74*/ 	.short	0x0101
        /*0b76*/ 	.byte	0x3f
	.zero		1


	//   ....[35]....
        /*0b78*/ 	.word	0x00008070
        /*0b7c*/ 	.word	0x00000003
        /*0b80*/ 	.word	0x00000000
        /*0b84*/ 	.short	0x0101
        /*0b86*/ 	.byte	0x3f
	.zero		1


	//   ....[36]....
        /*0b88*/ 	.word	0x0000ab00
        /*0b8c*/ 	.word	0x00000000
        /*0b90*/ 	.word	0x00034840
        /*0b94*/ 	.short	0x010a
        /*0b96*/ 	.byte	0x3f
	.zero		1


	//   ....[37]....
        /*0b98*/ 	.word	0x0000bb60
        /*0b9c*/ 	.word	0x0000000a
        /*0ba0*/ 	.word	0x00034800
        /*0ba4*/ 	.short	0x0107
        /*0ba6*/ 	.byte	0x3f
	.zero		1


	//   ....[38]....
        /*0ba8*/ 	.word	0x0000bc70
        /*0bac*/ 	.word	0x00000002
        /*0bb0*/ 	.word	0x00034800
        /*0bb4*/ 	.short	0x0101
        /*0bb6*/ 	.byte	0x3f
	.zero		1


	//   ....[39]....
        /*0bb8*/ 	.word	0x0000bc90
        /*0bbc*/ 	.word	0x00000002
        /*0bc0*/ 	.word	0x00034820
        /*0bc4*/ 	.short	0x010a
        /*0bc6*/ 	.byte	0x3f
	.zero		1


	//   ....[40]....
        /*0bc8*/ 	.word	0x0000c020
        /*0bcc*/ 	.word	0x00000003
        /*0bd0*/ 	.word	0x00034840
        /*0bd4*/ 	.short	0x010a
        /*0bd6*/ 	.byte	0x3f
	.zero		1


	//   ....[41]....
        /*0bd8*/ 	.word	0x0000c4d0
        /*0bdc*/ 	.word	0x00000003
        /*0be0*/ 	.word	0x00000060
        /*0be4*/ 	.short	0x010a
        /*0be6*/ 	.byte	0x3f
	.zero		1


	//   ....[42]....
        /*0be8*/ 	.word	0x0000cbd0
        /*0bec*/ 	.word	0x00000003
        /*0bf0*/ 	.word	0x00034840
        /*0bf4*/ 	.short	0x010a
        /*0bf6*/ 	.byte	0x3f
	.zero		1


	//   ....[43]....
        /*0bf8*/ 	.word	0x0000d080
        /*0bfc*/ 	.word	0x00000002
        /*0c00*/ 	.word	0x00000060
        /*0c04*/ 	.short	0x010a
        /*0c06*/ 	.byte	0x3f
	.zero		1


	//   ....[44]....
        /*0c08*/ 	.word	0x0000d6b0
        /*0c0c*/ 	.word	0x00000002
        /*0c10*/ 	.word	0x00034840
        /*0c14*/ 	.short	0x010a
        /*0c16*/ 	.byte	0x3f
	.zero		1


	//   ....[45]....
        /*0c18*/ 	.word	0x0000db60
        /*0c1c*/ 	.word	0x00000002
        /*0c20*/ 	.word	0x00000060
        /*0c24*/ 	.short	0x010a
        /*0c26*/ 	.byte	0x3f
	.zero		1


	//   ....[46]....
        /*0c28*/ 	.word	0x0000e120
        /*0c2c*/ 	.word	0x00000000
        /*0c30*/ 	.word	0x00034860
        /*0c34*/ 	.short	0x010a
        /*0c36*/ 	.byte	0x3f
	.zero		1


	//   ....[47]....
        /*0c38*/ 	.word	0x0000f020
        /*0c3c*/ 	.word	0x00000000
        /*0c40*/ 	.word	0x00034820
        /*0c44*/ 	.short	0x010a
        /*0c46*/ 	.byte	0x3f
	.zero		1


	//   ....[48]....
        /*0c48*/ 	.word	0x0000f200
        /*0c4c*/ 	.word	0x00000006
        /*0c50*/ 	.word	0x00000000
        /*0c54*/ 	.short	0x010a
        /*0c56*/ 	.byte	0x3f
	.zero		1


	//   ....[49]....
        /*0c58*/ 	.word	0x0000f270
        /*0c5c*/ 	.word	0x00000007
        /*0c60*/ 	.word	0x00000000
        /*0c64*/ 	.short	0x010a
        /*0c66*/ 	.byte	0x3f
	.zero		1


	//   ....[50]....
        /*0c68*/ 	.word	0x0000f2e0
        /*0c6c*/ 	.word	0x00000004
        /*0c70*/ 	.word	0x00000000
        /*0c74*/ 	.short	0x010a
        /*0c76*/ 	.byte	0x3f
	.zero		1


	//   ....[51]....
        /*0c78*/ 	.word	0x0000f310
        /*0c7c*/ 	.word	0x00000003
        /*0c80*/ 	.word	0x00000000
        /*0c84*/ 	.short	0x010a
        /*0c86*/ 	.byte	0x3f
	.zero		1


	//   ....[52]....
        /*0c88*/ 	.word	0x0000f370
        /*0c8c*/ 	.word	0x00000000
        /*0c90*/ 	.word	0x00034800
        /*0c94*/ 	.short	0x010a
        /*0c96*/ 	.byte	0x3f
	.zero		1


	//   ....[53]....
        /*0c98*/ 	.word	0x0000f3c0
        /*0c9c*/ 	.word	0x00000005
        /*0ca0*/ 	.word	0x00034830
        /*0ca4*/ 	.short	0x010a
        /*0ca6*/ 	.byte	0x3f
	.zero		1


	//   ....[54]....
        /*0ca8*/ 	.word	0x0000f420
        /*0cac*/ 	.word	0x00000004
        /*0cb0*/ 	.word	0x00034830
        /*0cb4*/ 	.short	0x010a
        /*0cb6*/ 	.byte	0x3f
	.zero		1


	//   ....[55]....
        /*0cb8*/ 	.word	0x0000f470
        /*0cbc*/ 	.word	0x00000008
        /*0cc0*/ 	.word	0x00034850
        /*0cc4*/ 	.short	0x010a
        /*0cc6*/ 	.byte	0x3f
	.zero		1


	//   ....[56]....
        /*0cc8*/ 	.word	0x0000f4c0
        /*0ccc*/ 	.word	0x0000000e
        /*0cd0*/ 	.word	0x00034850
        /*0cd4*/ 	.short	0x010a
        /*0cd6*/ 	.byte	0x3f
	.zero		1


	//   ....[57]....
        /*0cd8*/ 	.word	0x0000f660
        /*0cdc*/ 	.word	0x00000000
        /*0ce0*/ 	.word	0x00034840
        /*0ce4*/ 	.short	0x010a
        /*0ce6*/ 	.byte	0x3f
	.zero		1


	//   ....[58]....
        /*0ce8*/ 	.word	0x000102b0
        /*0cec*/ 	.word	0x00000002
        /*0cf0*/ 	.word	0x00034820
        /*0cf4*/ 	.short	0x010a
        /*0cf6*/ 	.byte	0x3f
	.zero		1


	//   ....[59]....
        /*0cf8*/ 	.word	0x00010300
        /*0cfc*/ 	.word	0x00000003
        /*0d00*/ 	.word	0x00034840
        /*0d04*/ 	.short	0x010a
        /*0d06*/ 	.byte	0x3f
	.zero		1


	//   ....[60]....
        /*0d08*/ 	.word	0x00010350
        /*0d0c*/ 	.word	0x00000003
        /*0d10*/ 	.word	0x00000060
        /*0d14*/ 	.short	0x010a
        /*0d16*/ 	.byte	0x3f
	.zero		1


	//   ....[61]....
        /*0d18*/ 	.word	0x000103a0
        /*0d1c*/ 	.word	0x00000003
        /*0d20*/ 	.word	0x00034840
        /*0d24*/ 	.short	0x010a
        /*0d26*/ 	.byte	0x3f
	.zero		1


	//   ....[62]....
        /*0d28*/ 	.word	0x000103f0
        /*0d2c*/ 	.word	0x00000002
        /*0d30*/ 	.word	0x00000060
        /*0d34*/ 	.short	0x010a
        /*0d36*/ 	.byte	0x3f
	.zero		1


	//   ....[63]....
        /*0d38*/ 	.word	0x00010440
        /*0d3c*/ 	.word	0x00000002
        /*0d40*/ 	.word	0x00034840
        /*0d44*/ 	.short	0x010a
        /*0d46*/ 	.byte	0x3f
	.zero		1


	//   ....[64]....
        /*0d48*/ 	.word	0x00010490
        /*0d4c*/ 	.word	0x00000002
        /*0d50*/ 	.word	0x00000060
        /*0d54*/ 	.short	0x010a
        /*0d56*/ 	.byte	0x3f
	.zero		1


	//   ....[65]....
        /*0d58*/ 	.word	0x000104e0
        /*0d5c*/ 	.word	0x00000000
        /*0d60*/ 	.word	0x00034860
        /*0d64*/ 	.short	0x010a
        /*0d66*/ 	.byte	0x3f
	.zero		1


	//   ....[66]....
        /*0d68*/ 	.word	0x00010f40
        /*0d6c*/ 	.word	0x00000000
        /*0d70*/ 	.word	0x00034820
        /*0d74*/ 	.short	0x010a
        /*0d76*/ 	.byte	0x3f
	.zero		1


	//   ....[67]....
        /*0d78*/ 	.word	0x000110e0
        /*0d7c*/ 	.word	0x00000006
        /*0d80*/ 	.word	0x00000000
        /*0d84*/ 	.short	0x010a
        /*0d86*/ 	.byte	0x3f
	.zero		1


	//   ....[68]....
        /*0d88*/ 	.word	0x00011130
        /*0d8c*/ 	.word	0x00000007
        /*0d90*/ 	.word	0x00000000
        /*0d94*/ 	.short	0x010a
        /*0d96*/ 	.byte	0x3f
	.zero		1


	//   ....[69]....
        /*0d98*/ 	.word	0x00011180
        /*0d9c*/ 	.word	0x00000004
        /*0da0*/ 	.word	0x00000000
        /*0da4*/ 	.short	0x010a
        /*0da6*/ 	.byte	0x3f
	.zero		1


	//----- nvinfo : EIATTR_NUM_MBARRIERS
	.align		4
.L_159:
        /*0da8*/ 	.byte	0x03, 0x38
        /*0daa*/ 	.short	0x0016


	//----- nvinfo : EIATTR_EXIT_INSTR_OFFSETS
	.align		4
        /*0dac*/ 	.byte	0x04, 0x1c
        /*0dae*/ 	.short	(.L_161 - .L_160)


	//   ....[0]....
.L_160:
        /*0db0*/ 	.word	0x00000a50


	//   ....[1]....
        /*0db4*/ 	.word	0x00009100


	//   ....[2]....
        /*0db8*/ 	.word	0x0000f360


	//----- nvinfo : EIATTR_MAX_THREADS
	.align		4
.L_161:
        /*0dbc*/ 	.byte	0x04, 0x05
        /*0dbe*/ 	.short	(.L_163 - .L_162)
.L_162:
        /*0dc0*/ 	.word	0x00000180
        /*0dc4*/ 	.word	0x00000001
        /*0dc8*/ 	.word	0x00000001


	//----- nvinfo : EIATTR_CRS_STACK_SIZE
	.align		4
.L_163:
        /*0dcc*/ 	.byte	0x04, 0x1e
        /*0dce*/ 	.short	(.L_165 - .L_164)
.L_164:
        /*0dd0*/ 	.word	0x00000000


	//----- nvinfo : EIATTR_CBANK_PARAM_SIZE
	.align		4
.L_165:
        /*0dd4*/ 	.byte	0x03, 0x19
        /*0dd6*/ 	.short	0x0af0


	//----- nvinfo : EIATTR_PARAM_CBANK
	.align		4
        /*0dd8*/ 	.byte	0x04, 0x0a
        /*0dda*/ 	.short	(.L_167 - .L_166)
	.align		4
.L_166:
        /*0ddc*/ 	.word	index@(.nv.constant0._ZN7cutlass13device_kernelIN5flash11enable_sm90INS1_16FlashAttnFwdSm90INS1_25CollectiveMainloopFwdSm90ILi2EN4cute5tupleIJNS5_1CILi1EEES8_S8_EEENS6_IJNS7_ILi128EEESA_NS7_ILi192EEEEEELi128ENS_10bfloat16_tEfNS_4arch4Sm90ELb0ELb0ELb0ELb1ELb0ELb0ELb0ELb1ELb1ELb1ELb0ELb0EEENS1_21CollectiveEpilogueFwdINS6_IJSA_SA_SA_EEES9_SD_SF_Li256ELb1ELb1ELb0ELb0EEENS1_36VarlenDynamicPersistentTileSchedulerILi128ELi128ELi256ELi128ELb0ELb1ELb1ELb0ELb1ELb1EEEEEEEEEvNT_6ParamsE)
        /*0de0*/ 	.short	0x0210
        /*0de2*/ 	.short	0x0af0


	//----- nvinfo : EIATTR_SW_WAR
	.align		4
.L_167:
        /*0de4*/ 	.byte	0x04, 0x36
        /*0de6*/ 	.short	(.L_169 - .L_168)
.L_168:
        /*0de8*/ 	.word	0x00000008
.L_169:


//--------------------- .nv.info._ZN7cutlass13device_kernelIN5flash11enable_sm90INS1_16FlashAttnFwdSm90INS1_25CollectiveMainloopFwdSm90ILi2EN4cute5tupleIJNS5_1CILi1EEES8_S8_EEENS6_IJNS7_ILi128EEESA_NS7_ILi192EEEEEELi128ENS_10bfloat16_tEfNS_4arch4Sm90ELb0ELb0ELb0ELb1ELb0ELb1ELb0ELb1ELb1ELb1ELb0ELb0EEENS1_21CollectiveEpilogueFwdINS6_IJSA_SA_SA_EEES9_SD_SF_Li256ELb1ELb1ELb0ELb0EEENS1_36VarlenDynamicPersistentTileSchedulerILi128ELi128ELi256ELi128ELb0ELb1ELb1ELb0ELb1ELb1EEEEEEEEEvNT_6ParamsE --------------------------
	.section	.nv.info._ZN7cutlass13device_kernelIN5flash11enable_sm90INS1_16FlashAttnFwdSm90INS1_25CollectiveMainloopFwdSm90ILi2EN4cute5tupleIJNS5_1CILi1EEES8_S8_EEENS6_IJNS7_ILi128EEESA_NS7_ILi192EEEEEELi128ENS_10bfloat16_tEfNS_4arch4Sm90ELb0ELb0ELb0ELb1ELb0ELb1ELb0ELb1ELb1ELb1ELb0ELb0EEENS1_21CollectiveEpilogueFwdINS6_IJSA_SA_SA_EEES9_SD_SF_Li256ELb1ELb1ELb0ELb0EEENS1_36VarlenDynamicPersistentTileSchedulerILi128ELi128ELi256ELi128ELb0ELb1ELb1ELb0ELb1ELb1EEEEEEEEEvNT_6ParamsE,"",@"SHT_CUDA_INFO"
	.sectionflags	@""
	.align	4


	//----- nvinfo : EIATTR_CUDA_API_VERSION
	.align		4
        /*0000*/ 	.byte	0x04, 0x37
        /*0002*/ 	.short	(.L_171 - .L_170)
.L_170:
        /*0004*/ 	.word	0x00000082


	//----- nvinfo : EIATTR_KPARAM_INFO
	.align		4
.L_171:
        /*0008*/ 	.byte	0x04, 0x17
        /*000a*/ 	.short	(.L_173 - .L_172)
.L_172:
        /*000c*/ 	.word	0x00000000
        /*0010*/ 	.short	0x0000
        /*0012*/ 	.short	0x0070
        /*0014*/ 	.byte	0x00, 0xf0, 0x01, 0x2a


	//----- nvinfo : EIATTR_SPARSE_MMA_MASK
	.align		4
.L_173:
        /*0018*/ 	.byte	0x03, 0x50
        /*001a*/ 	.short	0x0000


	//----- nvinfo : EIATTR_MAXREG_COUNT
	.align		4
        /*001c*/ 	.byte	0x03, 0x1b
        /*001e*/ 	.short	0x00a8


	//----- nvinfo : EIATTR_NUM_BARRIERS
	.align		4
        /*0020*/ 	.byte	0x02, 0x4c
        /*0022*/ 	.byte	0x10
	.zero		1


	//----- nvinfo : EIATTR_EXTERNS
	.align		4
        /*0024*/ 	.byte	0x04, 0x0f
        /*0026*/ 	.short	(.L_175 - .L_174)


	//   ....[0]....
	.align		4
.L_174:
        /*0028*/ 	.word	index@(__assertfail)


	//----- nvinfo : EIATTR_ANNOTATIONS
	.align		4
.L_175:
        /*002c*/ 	.byte	0x04, 0x55
        /*002e*/ 	.short	(.L_177 - .L_176)


	//   ....[0]....
.L_176:
        /* <DEDUP_REMOVED lines=108> */


	//----- nvinfo : EIATTR_MERCURY_ISA_VERSION
	.align		4
.L_177:
        /*06e0*/ 	.byte	0x03, 0x5f
        /*06e2*/ 	.short	0x0101


	//----- nvinfo : EIATTR_UNUSED_LOAD_BYTE_OFFSET
	.align		4
        /*06e4*/ 	.byte	0x04, 0x44
        /*06e6*/ 	.short	(.L_179 - .L_178)


	//   ....[0]....
.L_178:
        /*06e8*/ 	.word	0x00000a90
        /*06ec*/ 	.word	0x0000fff0


	//   ....[1]....
        /*06f0*/ 	.word	0x00016690
        /*06f4*/ 	.word	0x0000fff0


	//----- nvinfo : EIATTR_INT_WARP_WIDE_INSTR_OFFSETS
	.align		4
.L_179:
        /*06f8*/ 	.byte	0x04, 0x31
        /*06fa*/ 	.short	(.L_181 - .L_180)


	//   ....[0]....
.L_180:
        /*06fc*/ 	.word	0x00000190


	//   ....[1]....
        /*0700*/ 	.word	0x000001d0


	//   ....[2]....
        /*0704*/ 	.word	0x00000240


	//   ....[3]....
        /*0708*/ 	.word	0x0001ac30


	//   ....[4]....
        /*070c*/ 	.word	0x0001acc0


	//   ....[5]....
        /*0710*/ 	.word	0x0001e940


	//   ....[6]....
        /*0714*/ 	.word	0x0001e9a0


	//----- nvinfo : EIATTR_COOP_GROUP_MASK_REGIDS
	.align		4
.L_181:
        /*0718*/ 	.byte	0x04, 0x29
        /*071a*/ 	.short	(.L_183 - .L_182)


	//   ....[0]....
.L_182:
        /*071c*/ 	.word	0xffffffff


	//   ....[1]....
        /*0720*/ 	.word	0xffffffff


	//   ....[2]....
        /*0724*/ 	.word	0xffffffff


	//   ....[3]....
        /*0728*/ 	.word	0xffffffff


	//   ....[4]....
        /*072c*/ 	.word	0xffffffff


	//   ....[5]....
        /*0730*/ 	.word	0xffffffff


	//   ....[6]....
        /*0734*/ 	.word	0xffffffff


	//   ....[7]....
        /*0738*/ 	.word	0xffffffff


	//   ....[8]....
        /*073c*/ 	.word	0xffffffff


	//   ....[9]....
        /*0740*/ 	.word	0xffffffff


	//   ....[10]....
        /*0744*/ 	.word	0xffffffff


	//   ....[11]....
        /*0748*/ 	.word	0xffffffff


	//   ....[12]....
        /*074c*/ 	.word	0xffffffff


	//   ....[13]....
        /*0750*/ 	.word	0xffffffff


	//   ....[14]....
        /*0754*/ 	.word	0xffffffff


	//   ....[15]....
        /*0758*/ 	.word	0xffffffff


	//   ....[16]....
        /*075c*/ 	.word	0xffffffff


	//   ....[17]....
        /*0760*/ 	.word	0xffffffff


	//   ....[18]....
        /*0764*/ 	.word	0xffffffff


	//   ....[19]....
        /*0768*/ 	.word	0xffffffff


	//   ....[20]....
        /*076c*/ 	.word	0xffffffff


	//   ....[21]....
        /*0770*/ 	.word	0xffffffff


	//   ....[22]....
        /*0774*/ 	.word	0xffffffff


	//   ....[23]....
        /*0778*/ 	.word	0xffffffff


	//   ....[24]....
        /*077c*/ 	.word	0xffffffff


	//   ....[25]....
        /*0780*/ 	.word	0xffffffff


	//   ....[26]....
        /*0784*/ 	.word	0xffffffff


	//   ....[27]....
        /*0788*/ 	.word	0xffffffff


	//   ....[28]....
        /*078c*/ 	.word	0xffffffff


	//   ....[29]....
        /*0790*/ 	.word	0xffffffff


	//   ....[30]....
        /*0794*/ 	.word	0xffffffff


	//   ....[31]....
        /*0798*/ 	.word	0xffffffff


	//   ....[32]....
        /*079c*/ 	.word	0xffffffff


	//   ....[33]....
        /*07a0*/ 	.word	0xffffffff


	//   ....[34]....
        /*07a4*/ 	.word	0xffffffff


	//   ....[35]....
        /*07a8*/ 	.word	0xffffffff


	//   ....[36]....
        /*07ac*/ 	.word	0xffffffff


	//   ....[37]....
        /*07b0*/ 	.word	0xffffffff


	//   ....[38]....
        /*07b4*/ 	.word	0xffffffff


	//   ....[39]....
        /*07b8*/ 	.word	0xffffffff


	//   ....[40]....
        /*07bc*/ 	.word	0xffffffff


	//   ....[41]....
        /*07c0*/ 	.word	0xffffffff


	//   ....[42]....
        /*07c4*/ 	.word	0xffffffff


	//   ....[43]....
        /*07c8*/ 	.word	0xffffffff


	//   ....[44]....
        /*07cc*/ 	.word	0xffffffff


	//   ....[45]....
        /*07d0*/ 	.word	0xffffffff


	//   ....[46]....
        /*07d4*/ 	.word	0xffffffff


	//   ....[47]....
        /*07d8*/ 	.word	0xffffffff


	//   ....[48]....
        /*07dc*/ 	.word	0xffffffff


	//   ....[49]....
        /*07e0*/ 	.word	0xffffffff


	//   ....[50]....
        /*07e4*/ 	.word	0xffffffff


	//   ....[51]....
        /*07e8*/ 	.word	0xffffffff


	//   ....[52]....
        /*07ec*/ 	.word	0xffffffff


	//   ....[53]....
        /*07f0*/ 	.word	0xffffffff


	//   ....[54]....
        /*07f4*/ 	.word	0xffffffff


	//   ....[55]....
        /*07f8*/ 	.word	0xffffffff


	//   ....[56]....
        /*07fc*/ 	.word	0xffffffff


	//   ....[57]....
        /*0800*/ 	.word	0xffffffff


	//   ....[58]....
        /*0804*/ 	.word	0xffffffff


	//   ....[59]....
        /*0808*/ 	.word	0xffffffff


	//   ....[60]....
        /*080c*/ 	.word	0xffffffff


	//   ....[61]....
        /*0810*/ 	.word	0xffffffff


	//   ....[62]....
        /*0814*/ 	.word	0xffffffff


	//   ....[63]....
        /*0818*/ 	.word	0xffffffff


	//   ....[64]....
        /*081c*/ 	.word	0xffffffff


	//   ....[65]....
        /*0820*/ 	.word	0xffffffff


	//   ....[66]....
        /*0824*/ 	.word	0xffffffff


	//   ....[67]....
        /*0828*/ 	.word	0xffffffff


	//   ....[68]....
        /*082c*/ 	.word	0xffffffff


	//   ....[69]....
        /*0830*/ 	.word	0xffffffff


	//   ....[70]....
        /*0834*/ 	.word	0xffffffff


	//   ....[71]....
        /*0838*/ 	.word	0xffffffff


	//   ....[72]....
        /*083c*/ 	.word	0xffffffff


	//   ....[73]....
        /*0840*/ 	.word	0xffffffff


	//   ....[74]....
        /*0844*/ 	.word	0xffffffff


	//   ....[75]....
        /*0848*/ 	.word	0xffffffff


	//   ....[76]....
        /*084c*/ 	.word	0xffffffff


	//   ....[77]....
        /*0850*/ 	.word	0xffffffff


	//   ....[78]....
        /*0854*/ 	.word	0xffffffff


	//   ....[79]....
        /*0858*/ 	.word	0xffffffff


	//   ....[80]....
        /*085c*/ 	.word	0xffffffff


	//   ....[81]....
        /*0860*/ 	.word	0xffffffff


	//   ....[82]....
        /*0864*/ 	.word	0xffffffff


	//   ....[83]....
        /*0868*/ 	.word	0xffffffff


	//   ....[84]....
        /*086c*/ 	.word	0xffffffff


	//   ....[85]....
        /*0870*/ 	.word	0xffffffff


	//   ....[86]....
        /*0874*/ 	.word	0xffffffff


	//   ....[87]....
        /*0878*/ 	.word	0xffffffff


	//   ....[88]....
        /*087c*/ 	.word	0xffffffff


	//   ....[89]....
        /*0880*/ 	.word	0xffffffff


	//   ....[90]....
        /*0884*/ 	.word	0xffffffff


	//   ....[91]....
        /*0888*/ 	.word	0xffffffff


	//   ....[92]....
        /*088c*/ 	.word	0xffffffff


	//   ....[93]....
        /*0890*/ 	.word	0xffffffff


	//   ....[94]....
        /*0894*/ 	.word	0xffffffff


	//   ....[95]....
        /*0898*/ 	.word	0xffffffff


	//   ....[96]....
        /*089c*/ 	.word	0xffffffff


	//   ....[97]....
        /*08a0*/ 	.word	0xffffffff


	//   ....[98]....
        /*08a4*/ 	.word	0xffffffff


	//   ....[99]....
        /*08a8*/ 	.word	0xffffffff


	//   ....[100]....
        /*08ac*/ 	.word	0x0500000f


	//   ....[101]....
        /*08b0*/ 	.word	0x0500000f


	//   ....[102]....
        /*08b4*/ 	.word	0x0500000f


	//   ....[103]....
        /*08b8*/ 	.word	0x0500000f


	//   ....[104]....
        /*08bc*/ 	.word	0x0500000f


	//   ....[105]....
        /*08c0*/ 	.word	0x0500000f


	//   ....[106]....
        /*08c4*/ 	.word	0x0500000f


	//   ....[107]....
        /*08c8*/ 	.word	0x0500000f


	//   ....[108]....
        /*08cc*/ 	.word	0x0500000f


	//   ....[109]....
        /*08d0*/ 	.word	0x0500000f


	//   ....[110]....
        /*08d4*/ 	.word	0x0500000f


	//   ....[111]....
        /*08d8*/ 	.word	0x0500000f


	//   ....[112]....
        /*08dc*/ 	.word	0x0500000f


	//   ....[113]....
        /*08e0*/ 	.word	0x0500000f


	//   ....[114]....
        /*08e4*/ 	.word	0x0500000f


	//   ....[115]....
        /*08e8*/ 	.word	0x0500000f


	//   ....[116]....
        /*08ec*/ 	.word	0x0500000f


	//   ....[117]....
        /*08f0*/ 	.word	0x0500000f


	//   ....[118]....
        /*08f4*/ 	.word	0x0500000f


	//   ....[119]....
        /*08f8*/ 	.word	0x0500000f


	//   ....[120]....
        /*08fc*/ 	.word	0x0500000f


	//   ....[121]....
        /*0900*/ 	.word	0x0500000f


	//   ....[122]....
        /*0904*/ 	.word	0x0500000f


	//   ....[123]....
        /*0908*/ 	.word	0x0500000f


	//   ....[124]....
        /*090c*/ 	.word	0x0500000f


	//   ....[125]....
        /*0910*/ 	.word	0x0500000f


	//   ....[126]....
        /*0914*/ 	.word	0x0500000f


	//   ....[127]....
        /*0918*/ 	.word	0x0500000f


	//   ....[128]....
        /*091c*/ 	.word	0x0500000f


	//   ....[129]....
        /*0920*/ 	.word	0x0500000f


	//   ....[130]....
        /*0924*/ 	.word	0x0500000f


	//   ....[131]....
        /*0928*/ 	.word	0x0500000f


	//   ....[132]....
        /*092c*/ 	.word	0x0500000f


	//   ....[133]....
        /*0930*/ 	.word	0x0500000f


	//   ....[134]....
        /*0934*/ 	.word	0x0500000f


	//   ....[135]....
        /*0938*/ 	.word	0x0500000f


	//   ....[136]....
        /*093c*/ 	.word	0x0500000f


	//   ....[137]....
        /*0940*/ 	.word	0x0500000f


	//   ....[138]....
        /*0944*/ 	.word	0x0500000f


	//   ....[139]....
        /*0948*/ 	.word	0x0500000f


	//   ....[140]....
        /*094c*/ 	.word	0x0500000f


	//   ....[141]....
        /*0950*/ 	.word	0x0500000f


	//   ....[142]....
        /*0954*/ 	.word	0x0500000f


	//   ....[143]....
        /*0958*/ 	.word	0x0500000f


	//----- nvinfo : EIATTR_COOP_GROUP_INSTR_OFFSETS
	.align		4
.L_183:
        /*095c*/ 	.byte	0x04, 0x28
        /*095e*/ 	.short	(.L_185 - .L_184)


	//   ....[0]....
.L_184:
        /*0960*/ 	.word	0x00000070


	//   ....[1]....
        /*0964*/ 	.word	0x000001a0


	//   ....[2]....
        /*0968*/ 	.word	0x000001f0


	//   ....[3]....
        /*096c*/ 	.word	0x00000420


	//   ....[4]....
        /*0970*/ 	.word	0x00000580


	//   ....[5]....
        /*0974*/ 	.word	0x000006a0


	//   ....[6]....
        /*0978*/ 	.word	0x00000800


	//   ....[7]....
        /*097c*/ 	.word	0x0000ac30


	//   ....[8]....
        /*0980*/ 	.word	0x0000b1a0


	//   ....[9]....
        /*0984*/ 	.word	0x0000b1b0


	//   ....[10]....
        /*0988*/ 	.word	0x0000b1c0


	//   ....[11]....
        /*098c*/ 	.word	0x0000b1d0


	//   ....[12]....
        /*0990*/ 	.word	0x0000dc20


	//   ....[13]....
        /*0994*/ 	.word	0x0000dc30


	//   ....[14]....
        /*0998*/ 	.word	0x0000dc40


	//   ....[15]....
        /*099c*/ 	.word	0x0000dc50


	//   ....[16]....
        /*09a0*/ 	.word	0x00011c90


	//   ....[17]....
        /*09a4*/ 	.word	0x00011d70


	//   ....[18]....
        /*09a8*/ 	.word	0x00012310


	//   ....[19]....
        /*09ac*/ 	.word	0x000123b0


	//   ....[20]....
        /*09b0*/ 	.word	0x00014320


	//   ....[21]....
        /*09b4*/ 	.word	0x00014410


	//   ....[22]....
        /*09b8*/ 	.word	0x00014ab0


	//   ....[23]....
        /*09bc*/ 	.word	0x00014ad0


	//   ....[24]....
        /*09c0*/ 	.word	0x00015cc0


	//   ....[25]....
        /*09c4*/ 	.word	0x00016000


	//   ....[26]....
        /*09c8*/ 	.word	0x00016030


	//   ....[27]....
        /*09cc*/ 	.word	0x00016050


	//   ....[28]....
        /*09d0*/ 	.word	0x000170c0


	//   ....[29]....
        /*09d4*/ 	.word	0x00017100


	//   ....[30]....
        /*09d8*/ 	.word	0x00017140


	//   ....[31]....
        /*09dc*/ 	.word	0x00017170


	//   ....[32]....
        /*09e0*/ 	.word	0x00017710


	//   ....[33]....
        /*09e4*/ 	.word	0x00017730


	//   ....[34]....
        /*09e8*/ 	.word	0x000177f0


	//   ....[35]....
        /*09ec*/ 	.word	0x00017810


	//   ....[36]....
        /*09f0*/ 	.word	0x000178d0


	//   ....[37]....
        /*09f4*/ 	.word	0x000178f0


	//   ....[38]....
        /*09f8*/ 	.word	0x000179c0


	//   ....[39]....
        /*09fc*/ 	.word	0x000179e0


	//   ....[40]....
        /*0a00*/ 	.word	0x00018210


	//   ....[41]....
        /*0a04*/ 	.word	0x00018230


	//   ....[42]....
        /*0a08*/ 	.word	0x000182f0


	//   ....[43]....
        /*0a0c*/ 	.word	0x00018310


	//   ....[44]....
        /*0a10*/ 	.word	0x000183d0


	//   ....[45]....
        /*0a14*/ 	.word	0x000183f0


	//   ....[46]....
        /*0a18*/ 	.word	0x000184c0


	//   ....[47]....
        /*0a1c*/ 	.word	0x000184e0


	//   ....[48]....
        /*0a20*/ 	.word	0x00018630


	//   ....[49]....
        /*0a24*/ 	.word	0x00018800


	//   ....[50]....
        /*0a28*/ 	.word	0x00018830


	//   ....[51]....
        /*0a2c*/ 	.word	0x00018860


	//   ....[52]....
        /*0a30*/ 	.word	0x00018890


	//   ....[53]....
        /*0a34*/ 	.word	0x000188c0


	//   ....[54]....
        /*0a38*/ 	.word	0x000188f0


	//   ....[55]....
        /*0a3c*/ 	.word	0x00018a60


	//   ....[56]....
        /*0a40*/ 	.word	0x00018a90


	//   ....[57]....
        /*0a44*/ 	.word	0x00018ac0


	//   ....[58]....
        /*0a48*/ 	.word	0x00018af0


	//   ....[59]....
        /*0a4c*/ 	.word	0x00018b20


	//   ....[60]....
        /*0a50*/ 	.word	0x00018b50


	//   ....[61]....
        /*0a54*/ 	.word	0x00018be0


	//   ....[62]....
        /*0a58*/ 	.word	0x00018c10


	//   ....[63]....
        /*0a5c*/ 	.word	0x00018ca0


	//   ....[64]....
        /*0a60*/ 	.word	0x00019800


	//   ....[65]....
        /*0a64*/ 	.word	0x0001b240


	//   ....[66]....
        /*0a68*/ 	.word	0x0001bf00


	//   ....[67]....
        /*0a6c*/ 	.word	0x0001bf40


	//   ....[68]....
        /*0a70*/ 	.word	0x0001bf60


	//   ....[69]....
        /*0a74*/ 	.word	0x0001bf80


	//   ....[70]....
        /*0a78*/ 	.word	0x0001c050


	//   ....[71]....
        /*0a7c*/ 	.word	0x0001c0b0


	//   ....[72]....
        /*0a80*/ 	.word	0x0001c150


	//   ....[73]....
        /*0a84*/ 	.word	0x0001c160


	//   ....[74]....
        /*0a88*/ 	.word	0x0001c200


	//   ....[75]....
        /*0a8c*/ 	.word	0x0001c210


	//   ....[76]....
        /*0a90*/ 	.word	0x0001c2b0


	//   ....[77]....
        /*0a94*/ 	.word	0x0001c2c0


	//   ....[78]....
        /*0a98*/ 	.word	0x0001c340


	//   ....[79]....
        /*0a9c*/ 	.word	0x0001c370


	//   ....[80]....
        /*0aa0*/ 	.word	0x0001c3c0


	//   ....[81]....
        /*0aa4*/ 	.word	0x0001c400


	//   ....[82]....
        /*0aa8*/ 	.word	0x0001f060


	//   ....[83]....
        /*0aac*/ 	.word	0x0001f090


	//   ....[84]....
        /*0ab0*/ 	.word	0x0001f0d0


	//   ....[85]....
        /*0ab4*/ 	.word	0x0001f100


	//   ....[86]....
        /*0ab8*/ 	.word	0x0001f130


	//   ....[87]....
        /*0abc*/ 	.word	0x0001f160


	//   ....[88]....
        /*0ac0*/ 	.word	0x0001f190


	//   ....[89]....
        /*0ac4*/ 	.word	0x0001f1c0


	//   ....[90]....
        /*0ac8*/ 	.word	0x0001f340


	//   ....[91]....
        /*0acc*/ 	.word	0x0001f370


	//   ....[92]....
        /*0ad0*/ 	.word	0x0001f3a0


	//   ....[93]....
        /*0ad4*/ 	.word	0x0001f3d0


	//   ....[94]....
        /*0ad8*/ 	.word	0x0001f400


	//   ....[95]....
        /*0adc*/ 	.word	0x0001f430


	//   ....[96]....
        /*0ae0*/ 	.word	0x0001f4f0


	//   ....[97]....
        /*0ae4*/ 	.word	0x0001f510


	//   ....[98]....
        /*0ae8*/ 	.word	0x0001f580


	//   ....[99]....
        /*0aec*/ 	.word	0x0001fa10


	//   ....[100]....
        /*0af0*/ 	.word	0x0001fe50


	//   ....[101]....
        /*0af4*/ 	.word	0x0001fee0


	//   ....[102]....
        /*0af8*/ 	.word	0x0001ff30


	//   ....[103]....
        /*0afc*/ 	.word	0x0001ff80


	//   ....[104]....
        /*0b00*/ 	.word	0x00020070


	//   ....[105]....
        /*0b04*/ 	.word	0x00020100


	//   ....[106]....
        /*0b08*/ 	.word	0x00020160


	//   ....[107]....
        /*0b0c*/ 	.word	0x000201c0


	//   ....[108]....
        /*0b10*/ 	.word	0x00020410


	//   ....[109]....
        /*0b14*/ 	.word	0x00020700


	//   ....[110]....
        /*0b18*/ 	.word	0x00020870


	//   ....[111]....
        /*0b1c*/ 	.word	0x000208c0


	//   ....[112]....
        /*0b20*/ 	.word	0x00020940


	//   ....[113]....
        /*0b24*/ 	.word	0x00020990


	//   ....[114]....
        /*0b28*/ 	.word	0x00020b30


	//   ....[115]....
        /*0b2c*/ 	.word	0x00020bc0


	//   ....[116]....
        /*0b30*/ 	.word	0x00020ca0


	//   ....[117]....
        /*0b34*/ 	.word	0x00020db0


	//   ....[118]....
        /*0b38*/ 	.word	0x00020e10


	//   ....[119]....
        /*0b3c*/ 	.word	0x00020f20


	//   ....[120]....
        /*0b40*/ 	.word	0x00020f80


	//   ....[121]....
        /*0b44*/ 	.word	0x00021090


	//   ....[122]....
        /*0b48*/ 	.word	0x000210f0


	//   ....[123]....
        /*0b4c*/ 	.word	0x000211e0


	//   ....[124]....
        /*0b50*/ 	.word	0x00021260


	//   ....[125]....
        /*0b54*/ 	.word	0x00021340


	//   ....[126]....
        /*0b58*/ 	.word	0x000216b0


	//   ....[127]....
        /*0b5c*/ 	.word	0x00021750


	//   ....[128]....
        /*0b60*/ 	.word	0x00021870


	//   ....[129]....
        /*0b64*/ 	.word	0x000218f0


	//   ....[130]....
        /*0b68*/ 	.word	0x00021970


	//   ....[131]....
        /*0b6c*/ 	.word	0x000219f0


	//   ....[132]....
        /*0b70*/ 	.word	0x00021a70


	//   ....[133]....
        /*0b74*/ 	.word	0x00021b00


	//   ....[134]....
        /*0b78*/ 	.word	0x00021ba0


	//   ....[135]....
        /*0b7c*/ 	.word	0x00021c50


	//   ....[136]....
        /*0b80*/ 	.word	0x00021cd0


	//   ....[137]....
        /*0b84*/ 	.word	0x00021d50


	//   ....[138]....
        /*0b88*/ 	.word	0x00021dd0


	//   ....[139]....
        /*0b8c*/ 	.word	0x00021e60


	//   ....[140]....
        /*0b90*/ 	.word	0x00021ee0


	//   ....[141]....
        /*0b94*/ 	.word	0x00021f80


	//   ....[142]....
        /*0b98*/ 	.word	0x00022010


	//   ....[143]....
        /*0b9c*/ 	.word	0x00022140


	//----- nvinfo : EIATTR_REG_RECONFIG
	.align		4
.L_185:
        /*0ba0*/ 	.byte	0x01, 0x54
	.zero		2


	//----- nvinfo : EIATTR_SYSCALL_OFFSETS
	.align		4
        /*0ba4*/ 	.byte	0x04, 0x46
        /*0ba6*/ 	.short	(.L_187 - .L_186)


	//   ....[0]....
.L_186:
        /*0ba8*/ 	.word	0x00001a60


	//   ....[1]....
        /*0bac*/ 	.word	0x00001bb0


	//   ....[2]....
        /*0bb0*/ 	.word	0x0000add0


	//   ....[3]....
        /*0bb4*/ 	.word	0x0000b120


	//   ....[4]....
        /*0bb8*/ 	.word	0x0001ae30


	//   ....[5]....
        /*0bbc*/ 	.word	0x0001af90


	//   ....[6]....
        /*0bc0*/ 	.word	0x0001b090


	//   ....[7]....
        /*0bc4*/ 	.word	0x0001bab0


	//----- nvinfo : EIATTR_MBARRIER_INSTR_OFFSETS
	.align		4
.L_187:
        /*0bc8*/ 	.byte	0x04, 0x39
        /*0bca*/ 	.short	(.L_189 - .L_188)


	//   ....[0]....
.L_188:
        /*0bcc*/ 	.word	0x000002d0
        /*0bd0*/ 	.word	0x000000ff
        /*0bd4*/ 	.word	0x00034800
        /*0bd8*/ 	.short	0x0100
        /*0bda*/ 	.byte	0x08
	.zero		1


	//   ....[1]....
        /*0bdc*/ 	.word	0x000002e0
        /*0be0*/ 	.word	0x000000ff
        /*0be4*/ 	.word	0x00034820
        /*0be8*/ 	.short	0x0100
        /*0bea*/ 	.byte	0x08
	.zero		1


	//   ....[2]....
        /*0bec*/ 	.word	0x000003d0
        /*0bf0*/ 	.word	0x000000ff
        /*0bf4*/ 	.word	0x00034830
        /*0bf8*/ 	.short	0x0100
        /*0bfa*/ 	.byte	0x08
	.zero		1


	//   ....[3]....
        /*0bfc*/ 	.word	0x000003e0
        /*0c00*/ 	.word	0x000000ff
        /*0c04*/ 	.word	0x00034840
        /*0c08*/ 	.short	0x0100
        /*0c0a*/ 	.byte	0x08
	.zero		1


	//   ....[4]....
        /*0c0c*/ 	.word	0x000003f0
        /*0c10*/ 	.word	0x000000ff
        /*0c14*/ 	.word	0x00034838
        /*0c18*/ 	.short	0x0100
        /*0c1a*/ 	.byte	0x08
	.zero		1


	//   ....[5]....
        /*0c1c*/ 	.word	0x00000400
        /*0c20*/ 	.word	0x000000ff
        /*0c24*/ 	.word	0x00034848
        /*0c28*/ 	.short	0x0100
        /*0c2a*/ 	.byte	0x08
	.zero		1


	//   ....[6]....
        /*0c2c*/ 	.word	0x00000530
        /*0c30*/ 	.word	0x000000ff
        /*0c34*/ 	.word	0x00034850
        /*0c38*/ 	.short	0x0100
        /*0c3a*/ 	.byte	0x08
	.zero		1


	//   ....[7]....
        /*0c3c*/ 	.word	0x00000540
        /*0c40*/ 	.word	0x000000ff
        /*0c44*/ 	.word	0x00034860
        /*0c48*/ 	.short	0x0100
        /*0c4a*/ 	.byte	0x08
	.zero		1


	//   ....[8]....
        /*0c4c*/ 	.word	0x00000550
        /*0c50*/ 	.word	0x000000ff
        /*0c54*/ 	.word	0x00034858
        /*0c58*/ 	.short	0x0100
        /*0c5a*/ 	.byte	0x08
	.zero		1


	//   ....[9]....
        /*0c5c*/ 	.word	0x00000560
        /*0c60*/ 	.word	0x000000ff
        /*0c64*/ 	.word	0x00034868
        /*0c68*/ 	.short	0x0100
        /*0c6a*/ 	.byte	0x08
	.zero		1


	//   ....[10]....
        /*0c6c*/ 	.word	0x00000650
        /*0c70*/ 	.word	0x000000ff
        /*0c74*/ 	.word	0x00034870
        /*0c78*/ 	.short	0x0100
        /*0c7a*/ 	.byte	0x06
	.zero		1


	//   ....[11]....
        /*0c7c*/ 	.word	0x00000660
        /*0c80*/ 	.word	0x000000ff
        /*0c84*/ 	.word	0x00034880
        /*0c88*/ 	.short	0x0100
        /*0c8a*/ 	.byte	0x06
	.zero		1


	//   ....[12]....
        /*0c8c*/ 	.word	0x00000670
        /*0c90*/ 	.word	0x000000ff
        /*0c94*/ 	.word	0x00034878
        /*0c98*/ 	.short	0x0100
        /*0c9a*/ 	.byte	0x06
	.zero		1


	//   ....[13]....
        /*0c9c*/ 	.word	0x00000680
        /*0ca0*/ 	.word	0x000000ff
        /*0ca4*/ 	.word	0x00034888
        /*0ca8*/ 	.short	0x0100
        /*0caa*/ 	.byte	0x06
	.zero		1


	//   ....[14]....
        /*0cac*/ 	.word	0x000007b0
        /*0cb0*/ 	.word	0x000000ff
        /*0cb4*/ 	.word	0x00034890
        /*0cb8*/ 	.short	0x0100
        /*0cba*/ 	.byte	0x08
	.zero		1


	//   ....[15]....
        /*0cbc*/ 	.word	0x000007c0
        /*0cc0*/ 	.word	0x000000ff
        /*0cc4*/ 	.word	0x000348a0
        /*0cc8*/ 	.short	0x0100
        /*0cca*/ 	.byte	0x08
	.zero		1


	//   ....[16]....
        /*0ccc*/ 	.word	0x000007d0
        /*0cd0*/ 	.word	0x000000ff
        /*0cd4*/ 	.word	0x00034898
        /*0cd8*/ 	.short	0x0100
        /*0cda*/ 	.byte	0x08
	.zero		1


	//   ....[17]....
        /*0cdc*/ 	.word	0x000007e0
        /*0ce0*/ 	.word	0x000000ff
        /*0ce4*/ 	.word	0x000348a8
        /*0ce8*/ 	.short	0x0100
        /*0cea*/ 	.byte	0x08
	.zero		1


	//   ....[18]....
        /*0cec*/ 	.word	0x00000910
        /*0cf0*/ 	.word	0x000000ff
        /*0cf4*/ 	.word	0x000348b0
        /*0cf8*/ 	.short	0x0100
        /*0cfa*/ 	.byte	0x08
	.zero		1


	//   ....[19]....
        /*0cfc*/ 	.word	0x00000920
        /*0d00*/ 	.word	0x000000ff
        /*0d04*/ 	.word	0x000348c0
        /*0d08*/ 	.short	0x0100
        /*0d0a*/ 	.byte	0x08
	.zero		1


	//   ....[20]....
        /*0d0c*/ 	.word	0x00000930
        /*0d10*/ 	.word	0x000000ff
        /*0d14*/ 	.word	0x000348b8
        /*0d18*/ 	.short	0x0100
        /*0d1a*/ 	.byte	0x08
	.zero		1


	//   ....[21]....
        /*0d1c*/ 	.word	0x00000940
        /*0d20*/ 	.word	0x000000ff
        /*0d24*/ 	.word	0x000348c8
        /*0d28*/ 	.short	0x0100
        /*0d2a*/ 	.byte	0x08
	.zero		1


	//   ....[22]....
        /*0d2c*/ 	.word	0x000037c0
        /*0d30*/ 	.word	0x00000003
        /*0d34*/ 	.word	0x00034890
        /*0d38*/ 	.short	0x010a
        /*0d3a*/ 	.byte	0x3f
	.zero		1


	//   ....[23]....
        /*0d3c*/ 	.word	0x00006d70
        /*0d40*/ 	.word	0x00000003
        /*0d44*/ 	.word	0x00034890
        /*0d48*/ 	.short	0x010a
        /*0d4a*/ 	.byte	0x3f
	.zero		1


	//   ....[24]....
        /*0d4c*/ 	.word	0x0000a040
        /*0d50*/ 	.word	0x00000003
        /*0d54*/ 	.word	0x00034890
        /*0d58*/ 	.short	0x010a
        /*0d5a*/ 	.byte	0x3f
	.zero		1


	//   ....[25]....
        /*0d5c*/ 	.word	0x0000a410
        /*0d60*/ 	.word	0x00000028
        /*0d64*/ 	.word	0x00000000
        /*0d68*/ 	.short	0x0101
        /*0d6a*/ 	.byte	0x3f
	.zero		1


	//   ....[26]....
        /*0d6c*/ 	.word	0x0000a450
        /*0d70*/ 	.word	0x00000003
        /*0d74*/ 	.word	0x000348b0
        /*0d78*/ 	.short	0x010a
        /*0d7a*/ 	.byte	0x3f
	.zero		1


	//   ....[27]....
        /*0d7c*/ 	.word	0x0000a8e0
        /*0d80*/ 	.word	0x00000003
        /*0d84*/ 	.word	0x00000000
        /*0d88*/ 	.short	0x0101
        /*0d8a*/ 	.byte	0x3f
	.zero		1


	//   ....[28]....
        /*0d8c*/ 	.word	0x0000ae50
        /*0d90*/ 	.word	0x00000002
        /*0d94*/ 	.word	0x00034800
        /*0d98*/ 	.short	0x010a
        /*0d9a*/ 	.byte	0x3f
	.zero		1


	//   ....[29]....
        /*0d9c*/ 	.word	0x0000aea0
        /*0da0*/ 	.word	0x00000002
        /*0da4*/ 	.word	0x00034800
        /*0da8*/ 	.short	0x010a
        /*0daa*/ 	.byte	0x3f
	.zero		1


	//   ....[30]....
        /*0dac*/ 	.word	0x0000b830
        /*0db0*/ 	.word	0x00000002
        /*0db4*/ 	.word	0x00034800
        /*0db8*/ 	.short	0x010a
        /*0dba*/ 	.byte	0x3f
	.zero		1


	//   ....[31]....
        /*0dbc*/ 	.word	0x0000e0f0
        /*0dc0*/ 	.word	0x00000002
        /*0dc4*/ 	.word	0x00034800
        /*0dc8*/ 	.short	0x010a
        /*0dca*/ 	.byte	0x3f
	.zero		1


	//   ....[32]....
        /*0dcc*/ 	.word	0x00010880
        /*0dd0*/ 	.word	0x00000004
        /*0dd4*/ 	.word	0x00034830
        /*0dd8*/ 	.short	0x010a
        /*0dda*/ 	.byte	0x3f
	.zero		1


	//   ....[33]....
        /*0ddc*/ 	.word	0x00010900
        /*0de0*/ 	.word	0x00000004
        /*0de4*/ 	.word	0x00034830
        /*0de8*/ 	.short	0x010a
        /*0dea*/ 	.byte	0x3f
	.zero		1


	//   ....[34]....
        /*0dec*/ 	.word	0x00012950
        /*0df0*/ 	.word	0x00000005
        /*0df4*/ 	.word	0x00000000
        /*0df8*/ 	.short	0x0101
        /*0dfa*/ 	.byte	0x3f
	.zero		1


	//   ....[35]....
        /*0dfc*/ 	.word	0x00013350
        /*0e00*/ 	.word	0x0000000f
        /*0e04*/ 	.word	0x00034830
        /*0e08*/ 	.short	0x010a
        /*0e0a*/ 	.byte	0x3f
	.zero		1


	//   ....[36]....
        /*0e0c*/ 	.word	0x000133d0
        /*0e10*/ 	.word	0x0000000f
        /*0e14*/ 	.word	0x00034830
        /*0e18*/ 	.short	0x010a
        /*0e1a*/ 	.byte	0x3f
	.zero		1


	//   ....[37]....
        /*0e1c*/ 	.word	0x00013f40
        /*0e20*/ 	.word	0x00000014
        /*0e24*/ 	.word	0x00034850
        /*0e28*/ 	.short	0x010a
        /*0e2a*/ 	.byte	0x3f
	.zero		1


	//   ....[38]....
        /*0e2c*/ 	.word	0x00013f90
        /*0e30*/ 	.word	0x00000014
        /*0e34*/ 	.word	0x00034850
        /*0e38*/ 	.short	0x010a
        /*0e3a*/ 	.byte	0x3f
	.zero		1


	//   ....[39]....
        /*0e3c*/ 	.word	0x000154b0
        /*0e40*/ 	.word	0x0000000f
        /*0e44*/ 	.word	0x00000000
        /*0e48*/ 	.short	0x0101
        /*0e4a*/ 	.byte	0x3f
	.zero		1


	//   ....[40]....
        /*0e4c*/ 	.word	0x00015530
        /*0e50*/ 	.word	0x0000000f
        /*0e54*/ 	.word	0x00000000
        /*0e58*/ 	.short	0x0101
        /*0e5a*/ 	.byte	0x3f
	.zero		1


	//   ....[41]....
        /*0e5c*/ 	.word	0x00015bc0
        /*0e60*/ 	.word	0x0000000d
        /*0e64*/ 	.word	0x00034850
        /*0e68*/ 	.short	0x010a
        /*0e6a*/ 	.byte	0x3f
	.zero		1


	//   ....[42]....
        /*0e6c*/ 	.word	0x00015c60
        /*0e70*/ 	.word	0x0000000d
        /*0e74*/ 	.word	0x00034850
        /*0e78*/ 	.short	0x010a
        /*0e7a*/ 	.byte	0x3f
	.zero		1


	//   ....[43]....
        /*0e7c*/ 	.word	0x00016230
        /*0e80*/ 	.word	0x0000000a
        /*0e84*/ 	.word	0x00000000
        /*0e88*/ 	.short	0x0101
        /*0e8a*/ 	.byte	0x3f
	.zero		1


	//   ....[44]....
        /*0e8c*/ 	.word	0x00017700
        /*0e90*/ 	.word	0x00000000
        /*0e94*/ 	.word	0x00000000
        /*0e98*/ 	.short	0x0101
        /*0e9a*/ 	.byte	0x3f
	.zero		1


	//   ....[45]....
        /*0e9c*/ 	.word	0x000198f0
        /*0ea0*/ 	.word	0x00000004
        /*0ea4*/ 	.word	0x00034820
        /*0ea8*/ 	.short	0x010a
        /*0eaa*/ 	.byte	0x3f
	.zero		1


	//   ....[46]....
        /*0eac*/ 	.word	0x000199d0
        /*0eb0*/ 	.word	0x00000004
        /*0eb4*/ 	.word	0x000348a0
        /*0eb8*/ 	.short	0x010a
        /*0eba*/ 	.byte	0x3f
	.zero		1


	//   ....[47]....
        /*0ebc*/ 	.word	0x00019e10
        /*0ec0*/ 	.word	0x00000004
        /*0ec4*/ 	.word	0x000348c0
        /*0ec8*/ 	.short	0x010a
        /*0eca*/ 	.byte	0x3f
	.zero		1


	//   ....[48]....
        /*0ecc*/ 	.word	0x0001a330
        /*0ed0*/ 	.word	0x00000006
        /*0ed4*/ 	.word	0x000348a0
        /*0ed8*/ 	.short	0x010a
        /*0eda*/ 	.byte	0x3f
	.zero		1


	//   ....[49]....
        /*0edc*/ 	.word	0x0001a760
        /*0ee0*/ 	.word	0x00000006
        /*0ee4*/ 	.word	0x000348c0
        /*0ee8*/ 	.short	0x010a
        /*0eea*/ 	.byte	0x3f
	.zero		1


	//   ....[50]....
        /*0eec*/ 	.word	0x0001b4e0
        /*0ef0*/ 	.word	0x00000000
        /*0ef4*/ 	.word	0x00034840
        /*0ef8*/ 	.short	0x010a
        /*0efa*/ 	.byte	0x3f
	.zero		1


	//   ....[51]....
        /*0efc*/ 	.word	0x0001c530
        /*0f00*/ 	.word	0x0000000a
        /*0f04*/ 	.word	0x00034800
        /*0f08*/ 	.short	0x0107
        /*0f0a*/ 	.byte	0x3f
	.zero		1


	//   ....[52]....
        /*0f0c*/ 	.word	0x0001c640
        /*0f10*/ 	.word	0x00000002
        /*0f14*/ 	.word	0x00034800
        /*0f18*/ 	.short	0x0101
        /*0f1a*/ 	.byte	0x3f
	.zero		1


	//   ....[53]....
        /*0f1c*/ 	.word	0x0001c660
        /*0f20*/ 	.word	0x00000002
        /*0f24*/ 	.word	0x00034820
        /*0f28*/ 	.short	0x010a
        /*0f2a*/ 	.byte	0x3f
	.zero		1


	//   ....[54]....
        /*0f2c*/ 	.word	0x0001c9e0
        /*0f30*/ 	.word	0x00000003
        /*0f34*/ 	.word	0x00034840
        /*0f38*/ 	.short	0x010a
        /*0f3a*/ 	.byte	0x3f
	.zero		1


	//   ....[55]....
        /*0f3c*/ 	.word	0x0001ce90
        /*0f40*/ 	.word	0x00000003
        /*0f44*/ 	.word	0x00000060
        /*0f48*/ 	.short	0x010a
        /*0f4a*/ 	.byte	0x3f
	.zero		1


	//   ....[56]....
        /*0f4c*/ 	.word	0x0001d580
        /*0f50*/ 	.word	0x00000003
        /*0f54*/ 	.word	0x00034840
        /*0f58*/ 	.short	0x010a
        /*0f5a*/ 	.byte	0x3f
	.zero		1


	//   ....[57]....
        /*0f5c*/ 	.word	0x0001da30
        /*0f60*/ 	.word	0x00000002
        /*0f64*/ 	.word	0x00000060
        /*0f68*/ 	.short	0x010a
        /*0f6a*/ 	.byte	0x3f
	.zero		1


	//   ....[58]....
        /*0f6c*/ 	.word	0x0001e050
        /*0f70*/ 	.word	0x00000002
        /*0f74*/ 	.word	0x00034840
        /*0f78*/ 	.short	0x010a
        /*0f7a*/ 	.byte	0x3f
	.zero		1


	//   ....[59]....
        /*0f7c*/ 	.word	0x0001e500
        /*0f80*/ 	.word	0x00000002
        /*0f84*/ 	.word	0x00000060
        /*0f88*/ 	.short	0x010a
        /*0f8a*/ 	.byte	0x3f
	.zero		1


	//   ....[60]....
        /*0f8c*/ 	.word	0x0001eab0
        /*0f90*/ 	.word	0x00000000
        /*0f94*/ 	.word	0x00034860
        /*0f98*/ 	.short	0x010a
        /*0f9a*/ 	.byte	0x3f
	.zero		1


	//   ....[61]....
        /*0f9c*/ 	.word	0x0001f990
        /*0fa0*/ 	.word	0x00000000
        /*0fa4*/ 	.word	0x00034820
        /*0fa8*/ 	.short	0x010a
        /*0faa*/ 	.byte	0x3f
	.zero		1


	//   ....[62]....
        /*0fac*/ 	.word	0x0001fb40
        /*0fb0*/ 	.word	0x00000006
        /*0fb4*/ 	.word	0x00000000
        /*0fb8*/ 	.short	0x010a
        /*0fba*/ 	.byte	0x3f
	.zero		1


	//   ....[63]....
        /*0fbc*/ 	.word	0x0001fbb0
        /*0fc0*/ 	.word	0x00000007
        /*0fc4*/ 	.word	0x00000000
        /*0fc8*/ 	.short	0x010a
        /*0fca*/ 	.byte	0x3f
	.zero		1


	//   ....[64]....
        /*0fcc*/ 	.word	0x0001fc20
        /*0fd0*/ 	.word	0x00000004
        /*0fd4*/ 	.word	0x00000000
        /*0fd8*/ 	.short	0x010a
        /*0fda*/ 	.byte	0x3f
	.zero		1


	//   ....[65]....
        /*0fdc*/ 	.word	0x0001fc50
        /*0fe0*/ 	.word	0x00000003
        /*0fe4*/ 	.word	0x00000000
        /*0fe8*/ 	.short	0x010a
        /*0fea*/ 	.byte	0x3f
	.zero		1


	//   ....[66]....
        /*0fec*/ 	.word	0x0001fcb0
        /*0ff0*/ 	.word	0x00000003
        /*0ff4*/ 	.word	0x00034890
        /*0ff8*/ 	.short	0x010a
        /*0ffa*/ 	.byte	0x3f
	.zero		1


	//   ....[67]....
        /*0ffc*/ 	.word	0x0001fd00
        /*1000*/ 	.word	0x00000003
        /*1004*/ 	.word	0x00034890
        /*1008*/ 	.short	0x010a
        /*100a*/ 	.byte	0x3f
	.zero		1


	//   ....[68]....
        /*100c*/ 	.word	0x0001fd50
        /*1010*/ 	.word	0x00000003
        /*1014*/ 	.word	0x00034890
        /*1018*/ 	.short	0x010a
        /*101a*/ 	.byte	0x3f
	.zero		1


	//   ....[69]....
        /*101c*/ 	.word	0x0001fda0
        /*1020*/ 	.word	0x00000003
        /*1024*/ 	.word	0x000348b0
        /*1028*/ 	.short	0x010a
        /*102a*/ 	.byte	0x3f
	.zero		1


	//   ....[70]....
        /*102c*/ 	.word	0x0001ffc0
        /*1030*/ 	.word	0x00000002
        /*1034*/ 	.word	0x00034800
        /*1038*/ 	.short	0x010a
        /*103a*/ 	.byte	0x3f
	.zero		1


	//   ....[71]....
        /*103c*/ 	.word	0x000201f0
        /*1040*/ 	.word	0x00000002
        /*1044*/ 	.word	0x00034800
        /*1048*/ 	.short	0x010a
        /*104a*/ 	.byte	0x3f
	.zero		1


	//   ....[72]....
        /*104c*/ 	.word	0x00020240
        /*1050*/ 	.word	0x00000004
        /*1054*/ 	.word	0x00034830
        /*1058*/ 	.short	0x010a
        /*105a*/ 	.byte	0x3f
	.zero		1


	//   ....[73]....
        /*105c*/ 	.word	0x00020290
        /*1060*/ 	.word	0x0000000f
        /*1064*/ 	.word	0x00034830
        /*1068*/ 	.short	0x010a
        /*106a*/ 	.byte	0x3f
	.zero		1


	//   ....[74]....
        /*106c*/ 	.word	0x000202e0
        /*1070*/ 	.word	0x00000014
        /*1074*/ 	.word	0x00034850
        /*1078*/ 	.short	0x010a
        /*107a*/ 	.byte	0x3f
	.zero		1


	//   ....[75]....
        /*107c*/ 	.word	0x00020330
        /*1080*/ 	.word	0x0000000d
        /*1084*/ 	.word	0x00034850
        /*1088*/ 	.short	0x010a
        /*108a*/ 	.byte	0x3f
	.zero		1


	//   ....[76]....
        /*108c*/ 	.word	0x000204e0
        /*1090*/ 	.word	0x00000003
        /*1094*/ 	.word	0x00034820
        /*1098*/ 	.short	0x010a
        /*109a*/ 	.byte	0x3f
	.zero		1


	//   ....[77]....
        /*109c*/ 	.word	0x00020530
        /*10a0*/ 	.word	0x00000004
        /*10a4*/ 	.word	0x000348a0
        /*10a8*/ 	.short	0x010a
        /*10aa*/ 	.byte	0x3f
	.zero		1


	//   ....[78]....
        /*10ac*/ 	.word	0x00020580
        /*10b0*/ 	.word	0x00000004
        /*10b4*/ 	.word	0x000348c0
        /*10b8*/ 	.short	0x010a
        /*10ba*/ 	.byte	0x3f
	.zero		1


	//   ....[79]....
        /*10bc*/ 	.word	0x000205d0
        /*10c0*/ 	.word	0x00000006
        /*10c4*/ 	.word	0x000348a0
        /*10c8*/ 	.short	0x010a
        /*10ca*/ 	.byte	0x3f
	.zero		1


	//   ....[80]....
        /*10cc*/ 	.word	0x00020620
        /*10d0*/ 	.word	0x00000006
        /*10d4*/ 	.word	0x000348c0
        /*10d8*/ 	.short	0x010a
        /*10da*/ 	.byte	0x3f
	.zero		1


	//   ....[81]....
        /*10dc*/ 	.word	0x000207c0
        /*10e0*/ 	.word	0x00000000
        /*10e4*/ 	.word	0x00034840
        /*10e8*/ 	.short	0x010a
        /*10ea*/ 	.byte	0x3f
	.zero		1


	//   ....[82]....
        /*10ec*/ 	.word	0x000213d0
        /*10f0*/ 	.word	0x00000002
        /*10f4*/ 	.word	0x00034820
        /*10f8*/ 	.short	0x010a
        /*10fa*/ 	.byte	0x3f
	.zero		1


	//   ....[83]....
        /*10fc*/ 	.word	0x00021420
        /*1100*/ 	.word	0x00000003
        /*1104*/ 	.word	0x00034840
        /*1108*/ 	.short	0x010a
        /*110a*/ 	.byte	0x3f
	.zero		1


	//   ....[84]....
        /*110c*/ 	.word	0x00021470
        /*1110*/ 	.word	0x00000003
        /*1114*/ 	.word	0x00000060
        /*1118*/ 	.short	0x010a
        /*111a*/ 	.byte	0x3f
	.zero		1


	//   ....[85]....
        /*111c*/ 	.word	0x000214c0
        /*1120*/ 	.word	0x00000003
        /*1124*/ 	.word	0x00034840
        /*1128*/ 	.short	0x010a
        /*112a*/ 	.byte	0x3f
	.zero		1


	//   ....[86]....
        /*112c*/ 	.word	0x00021510
        /*1130*/ 	.word	0x00000002
        /*1134*/ 	.word	0x00000060
        /*1138*/ 	.short	0x010a
        /*113a*/ 	.byte	0x3f
	.zero		1


	//   ....[87]....
        /*113c*/ 	.word	0x00021560
        /*1140*/ 	.word	0x00000002
        /*1144*/ 	.word	0x00034840
        /*1148*/ 	.short	0x010a
        /*114a*/ 	.byte	0x3f
	.zero		1


	//   ....[88]....
        /*114c*/ 	.word	0x000215b0
        /*1150*/ 	.word	0x00000002
        /*1154*/ 	.word	0x00000060
        /*1158*/ 	.short	0x010a
        /*115a*/ 	.byte	0x3f
	.zero		1


	//   ....[89]....
        /*115c*/ 	.word	0x00021600
        /*1160*/ 	.word	0x00000000
        /*1164*/ 	.word	0x00034860
        /*1168*/ 	.short	0x010a
        /*116a*/ 	.byte	0x3f
	.zero		1


	//   ....[90]....
        /*116c*/ 	.word	0x00022060
        /*1170*/ 	.word	0x00000000
        /*1174*/ 	.word	0x00034820
        /*1178*/ 	.short	0x010a
        /*117a*/ 	.byte	0x3f
	.zero		1


	//   ....[91]....
        /*117c*/ 	.word	0x00022200
        /*1180*/ 	.word	0x00000006
        /*1184*/ 	.word	0x00000000
        /*1188*/ 	.short	0x010a
        /*118a*/ 	.byte	0x3f
	.zero		1


	//   ....[92]....
        /*118c*/ 	.word	0x00022250
        /*1190*/ 	.word	0x00000007
        /*1194*/ 	.word	0x00000000
        /*1198*/ 	.short	0x010a
        /*119a*/ 	.byte	0x3f
	.zero		1


	//   ....[93]....
        /*119c*/ 	.word	0x000222a0
        /*11a0*/ 	.word	0x00000004
        /*11a4*/ 	.word	0x00000000
        /*11a8*/ 	.short	0x010a
        /*11aa*/ 	.byte	0x3f
	.zero		1


	//----- nvinfo : EIATTR_NUM_MBARRIERS
	.align		4
.L_189:
        /*11ac*/ 	.byte	0x03, 0x38
        /*11ae*/ 	.short	0x0016


	//----- nvinfo : EIATTR_EXIT_INSTR_OFFSETS
	.align		4
        /*11b0*/ 	.byte	0x04, 0x1c
        /*11b2*/ 	.short	(.L_191 - .L_190)


	//   ....[0]....
.L_190:
        /*11b4*/ 	.word	0x0001fca0


	//----- nvinfo : EIATTR_MAX_THREADS
	.align		4
.L_191:
        /*11b8*/ 	.byte	0x04, 0x05
        /*11ba*/ 	.short	(.L_193 - .L_192)
.L_192:
        /*11bc*/ 	.word	0x00000180
        /*11c0*/ 	.word	0x00000001
        /*11c4*/ 	.word	0x00000001


	//----- nvinfo : EIATTR_CRS_STACK_SIZE
	.align		4
.L_193:
        /*11c8*/ 	.byte	0x04, 0x1e
        /*11ca*/ 	.short	(.L_195 - .L_194)
.L_194:
        /*11cc*/ 	.word	0x00000000


	//----- nvinfo : EIATTR_CBANK_PARAM_SIZE
	.align		4
.L_195:
        /*11d0*/ 	.byte	0x03, 0x19
        /*11d2*/ 	.short	0x0af0


	//----- nvinfo : EIATTR_PARAM_CBANK
	.align		4
        /*11d4*/ 	.byte	0x04, 0x0a
        /*11d6*/ 	.short	(.L_197 - .L_196)
	.align		4
.L_196:
        /*11d8*/ 	.word	index@(.nv.constant0._ZN7cutlass13device_kernelIN5flash11enable_sm90INS1_16FlashAttnFwdSm90INS1_25CollectiveMainloopFwdSm90ILi2EN4cute5tupleIJNS5_1CILi1EEES8_S8_EEENS6_IJNS7_ILi128EEESA_NS7_ILi192EEEEEELi128ENS_10bfloat16_tEfNS_4arch4Sm90ELb0ELb0ELb0ELb1ELb0ELb1ELb0ELb1ELb1ELb1ELb0ELb0EEENS1_21CollectiveEpilogueFwdINS6_IJSA_SA_SA_EEES9_SD_SF_Li256ELb1ELb1ELb0ELb0EEENS1_36VarlenDynamicPersistentTileSchedulerILi128ELi128ELi256ELi128ELb0ELb1ELb1ELb0ELb1ELb1EEEEEEEEEvNT_6ParamsE)
        /*11dc*/ 	.short	0x0210
        /*11de*/ 	.short	0x0af0


	//----- nvinfo : EIATTR_SW_WAR
	.align		4
.L_197:
        /*11e0*/ 	.byte	0x04, 0x36
        /*11e2*/ 	.short	(.L_199 - .L_198)
.L_198:
        /*11e4*/ 	.word	0x00000008
.L_199:


//--------------------- .nv.info._ZN7cutlass13device_kernelIN5flash11enable_sm90INS1_16FlashAttnFwdSm90INS1_25CollectiveMainloopFwdSm90ILi2EN4cute5tupleIJNS5_1CILi1EEES8_S8_EEENS6_IJNS7_ILi128EEENS7_ILi96EEENS7_ILi192EEEEEELi128ENS_10bfloat16_tEfNS_4arch4Sm90ELb0ELb1ELb0ELb0ELb0ELb0ELb0ELb1ELb1ELb1ELb0ELb0EEENS1_21CollectiveEpilogueFwdINS6_IJSA_SA_SB_EEES9_SE_SG_Li256ELb0ELb1ELb0ELb0EEENS1_30DynamicPersistentTileSchedulerILi256ELi128ELb0ELb1ELb1EEEEEEEEEvNT_6ParamsE --------------------------
	.section	.nv.info._ZN7cutlass13device_kernelIN5flash11enable_sm90INS1_16FlashAttnFwdSm90INS1_25CollectiveMainloopFwdSm90ILi2EN4cute5tupleIJNS5_1CILi1EEES8_S8_EEENS6_IJNS7_ILi128EEENS7_ILi96EEENS7_ILi192EEEEEELi128ENS_10bfloat16_tEfNS_4arch4Sm90ELb0ELb1ELb0ELb0ELb0ELb0ELb0ELb1ELb1ELb1ELb0ELb0EEENS1_21CollectiveEpilogueFwdINS6_IJSA_SA_SB_EEES9_SE_SG_Li256ELb0ELb1ELb0ELb0EEENS1_30DynamicPersistentTileSchedulerILi256ELi128ELb0ELb1ELb1EEEEEEEEEvNT_6ParamsE,"",@"SHT_CUDA_INFO"
	.sectionflags	@""
	.align	4


	//----- nvinfo : EIATTR_CUDA_API_VERSION
	.align		4
        /*0000*/ 	.byte	0x04, 0x37
        /*0002*/ 	.short	(.L_201 - .L_200)
.L_200:
        /*0004*/ 	.word	0x00000082


	//----- nvinfo : EIATTR_KPARAM_INFO
	.align		4
.L_201:
        /*0008*/ 	.byte	0x04, 0x17
        /*000a*/ 	.short	(.L_203 - .L_202)
.L_202:
        /*000c*/ 	.word	0x00000000
        /*0010*/ 	.short	0x0000
        /*0012*/ 	.short	0x0070
        /*0014*/ 	.byte	0x00, 0xf0, 0x01, 0x2a


	//----- nvinfo : EIATTR_SPARSE_MMA_MASK
	.align		4
.L_203:
        /*0018*/ 	.byte	0x03, 0x50
        /*001a*/ 	.short	0x0000


	//----- nvinfo : EIATTR_MAXREG_COUNT
	.align		4
        /*001c*/ 	.byte	0x03, 0x1b
        /*001e*/ 	.short	0x00a8


	//----- nvinfo : EIATTR_NUM_BARRIERS
	.align		4
        /*0020*/ 	.byte	0x02, 0x4c
        /*0022*/ 	.byte	0x09
	.zero		1


	//----- nvinfo : EIATTR_EXTERNS
	.align		4
        /*0024*/ 	.byte	0x04, 0x0f
        /*0026*/ 	.short	(.L_205 - .L_204)


	//   ....[0]....
	.align		4
.L_204:
        /*0028*/ 	.word	index@(__assertfail)


	//----- nvinfo : EIATTR_ANNOTATIONS
	.align		4
.L_205:
        /*002c*/ 	.byte	0x04, 0x55
        /*002e*/ 	.short	(.L_207 - .L_206)


	//   ....[0]....
.L_206:
        /* <DEDUP_REMOVED lines=28> */


	//----- nvinfo : EIATTR_MERCURY_ISA_VERSION
	.align		4
.L_207:
        /*01d8*/ 	.byte	0x03, 0x5f
        /*01da*/ 	.short	0x0101


	//----- nvinfo : EIATTR_INT_WARP_WIDE_INSTR_OFFSETS
	.align		4
        /*01dc*/ 	.byte	0x04, 0x31
        /*01de*/ 	.short	(.L_209 - .L_208)


	//   ....[0]....
.L_208:
        /*01e0*/ 	.word	0x00000130


	//   ....[1]....
        /*01e4*/ 	.word	0x00000170


	//   ....[2]....
        /*01e8*/ 	.word	0x000001e0


	//   ....[3]....
        /*01ec*/ 	.word	0x0000f4f0


	//   ....[4]....
        /*01f0*/ 	.word	0x0000f590


	//   ....[5]....
        /*01f4*/ 	.word	0x00012e30


	//   ....[6]....
        /*01f8*/ 	.word	0x00012ed0


	//----- nvinfo : EIATTR_COOP_GROUP_MASK_REGIDS
	.align		4
.L_209:
        /*01fc*/ 	.byte	0x04, 0x29
        /*01fe*/ 	.short	(.L_211 - .L_210)


	//   ....[0]....
.L_210:
        /*0200*/ 	.word	0xffffffff


	//   ....[1]....
        /*0204*/ 	.word	0xffffffff


	//   ....[2]....
        /*0208*/ 	.word	0xffffffff


	//   ....[3]....
        /*020c*/ 	.word	0xffffffff


	//   ....[4]....
        /*0210*/ 	.word	0xffffffff


	//   ....[5]....
        /*0214*/ 	.word	0xffffffff


	//   ....[6]....
        /*0218*/ 	.word	0xffffffff


	//   ....[7]....
        /*021c*/ 	.word	0xffffffff


	//   ....[8]....
        /*0220*/ 	.word	0xffffffff


	//   ....[9]....
        /*0224*/ 	.word	0xffffffff


	//   ....[10]....
        /*0228*/ 	.word	0xffffffff


	//   ....[11]....
        /*022c*/ 	.word	0xffffffff


	//   ....[12]....
        /*0230*/ 	.word	0xffffffff


	//   ....[13]....
        /*0234*/ 	.word	0xffffffff


	//   ....[14]....
        /*0238*/ 	.word	0xffffffff


	//   ....[15]....
        /*023c*/ 	.word	0xffffffff


	//   ....[16]....
        /*0240*/ 	.word	0xffffffff


	//   ....[17]....
        /*0244*/ 	.word	0xffffffff


	//   ....[18]....
        /*0248*/ 	.word	0xffffffff


	//   ....[19]....
        /*024c*/ 	.word	0xffffffff


	//   ....[20]....
        /*0250*/ 	.word	0xffffffff


	//   ....[21]....
        /*0254*/ 	.word	0xffffffff


	//   ....[22]....
        /*0258*/ 	.word	0xffffffff


	//   ....[23]....
        /*025c*/ 	.word	0xffffffff


	//   ....[24]....
        /*0260*/ 	.word	0xffffffff


	//   ....[25]....
        /*0264*/ 	.word	0xffffffff


	//   ....[26]....
        /*0268*/ 	.word	0xffffffff


	//   ....[27]....
        /*026c*/ 	.word	0xffffffff


	//   ....[28]....
        /*0270*/ 	.word	0xffffffff


	//   ....[29]....
        /*0274*/ 	.word	0xffffffff


	//   ....[30]....
        /*0278*/ 	.word	0xffffffff


	//   ....[31]....
        /*027c*/ 	.word	0xffffffff


	//   ....[32]....
        /*0280*/ 	.word	0xffffffff


	//   ....[33]....
        /*0284*/ 	.word	0xffffffff


	//   ....[34]....
        /*0288*/ 	.word	0xffffffff


	//   ....[35]....
        /*028c*/ 	.word	0xffffffff


	//   ....[36]....
        /*0290*/ 	.word	0xffffffff


	//   ....[37]....
        /*0294*/ 	.word	0xffffffff


	//   ....[38]....
        /*0298*/ 	.word	0xffffffff


	//   ....[39]....
        /*029c*/ 	.word	0xffffffff


	//   ....[40]....
        /*02a0*/ 	.word	0xffffffff


	//   ....[41]....
        /*02a4*/ 	.word	0xffffffff


	//   ....[42]....
        /*02a8*/ 	.word	0xffffffff


	//   ....[43]....
        /*02ac*/ 	.word	0xffffffff


	//   ....[44]....
        /*02b0*/ 	.word	0xffffffff


	//   ....[45]....
        /*02b4*/ 	.word	0xffffffff


	//   ....[46]....
        /*02b8*/ 	.word	0xffffffff


	//   ....[47]....
        /*02bc*/ 	.word	0xffffffff


	//   ....[48]....
        /*02c0*/ 	.word	0xffffffff


	//   ....[49]....
        /*02c4*/ 	.word	0xffffffff


	//   ....[50]....
        /*02c8*/ 	.word	0xffffffff


	//   ....[51]....
        /*02cc*/ 	.word	0xffffffff


	//   ....[52]....
        /*02d0*/ 	.word	0xffffffff


	//   ....[53]....
        /*02d4*/ 	.word	0xffffffff


	//   ....[54]....
        /*02d8*/ 	.word	0xffffffff


	//   ....[55]....
        /*02dc*/ 	.word	0xffffffff


	//   ....[56]....
        /*02e0*/ 	.word	0xffffffff


	//   ....[57]....
        /*02e4*/ 	.word	0xffffffff


	//   ....[58]....
        /*02e8*/ 	.word	0xffffffff


	//   ....[59]....
        /*02ec*/ 	.word	0xffffffff


	//   ....[60]....
        /*02f0*/ 	.word	0xffffffff


	//   ....[61]....
        /*02f4*/ 	.word	0xffffffff


	//   ....[62]....
        /*02f8*/ 	.word	0xffffffff


	//   ....[63]....
        /*02fc*/ 	.word	0xffffffff


	//   ....[64]....
        /*0300*/ 	.word	0xffffffff


	//   ....[65]....
        /*0304*/ 	.word	0xffffffff


	//   ....[66]....
        /*0308*/ 	.word	0xffffffff


	//   ....[67]....
        /*030c*/ 	.word	0xffffffff


	//   ....[68]....
        /*0310*/ 	.word	0xffffffff


	//   ....[69]....
        /*0314*/ 	.word	0xffffffff


	//   ....[70]....
        /*0318*/ 	.word	0xffffffff


	//   ....[71]....
        /*031c*/ 	.word	0xffffffff


	//   ....[72]....
        /*0320*/ 	.word	0xffffffff


	//   ....[73]....
        /*0324*/ 	.word	0xffffffff


	//   ....[74]....
        /*0328*/ 	.word	0x0500000f


	//   ....[75]....
        /*032c*/ 	.word	0x0500000f


	//   ....[76]....
        /*0330*/ 	.word	0x0500000f


	//   ....[77]....
        /*0334*/ 	.word	0x0500000f


	//   ....[78]....
        /*0338*/ 	.word	0x0500000f


	//   ....[79]....
        /*033c*/ 	.word	0x0500000f


	//   ....[80]....
        /*0340*/ 	.word	0x0500000f


	//   ....[81]....
        /*0344*/ 	.word	0x0500000f


	//   ....[82]....
        /*0348*/ 	.word	0x0500000f


	//   ....[83]....
        /*034c*/ 	.word	0x0500000f


	//   ....[84]....
        /*0350*/ 	.word	0x0500000f


	//   ....[85]....
        /*0354*/ 	.word	0x0500000f


	//   ....[86]....
        /*0358*/ 	.word	0x0500000f


	//   ....[87]....
        /*035c*/ 	.word	0x0500000f


	//   ....[88]....
        /*0360*/ 	.word	0x0500000f


	//   ....[89]....
        /*0364*/ 	.word	0x0500000f


	//   ....[90]....
        /*0368*/ 	.word	0x0500000f


	//   ....[91]....
        /*036c*/ 	.word	0x0500000f


	//   ....[92]....
        /*0370*/ 	.word	0x0500000f


	//----- nvinfo : EIATTR_COOP_GROUP_INSTR_OFFSETS
	.align		4
.L_211:
        /*0374*/ 	.byte	0x04, 0x28
        /*0376*/ 	.short	(.L_213 - .L_212)


	//   ....[0]....
.L_212:
        /*0378*/ 	.word	0x00000060


	//   ....[1]....
        /*037c*/ 	.word	0x00000140


	//   ....[2]....
        /*0380*/ 	.word	0x00000190


	//   ....[3]....
        /*0384*/ 	.word	0x000003c0


	//   ....[4]....
        /*0388*/ 	.word	0x00000520


	//   ....[5]....
        /*038c*/ 	.word	0x00000640


	//   ....[6]....
        /*0390*/ 	.word	0x000007a0


	//   ....[7]....
        /*0394*/ 	.word	0x000017a0


	//   ....[8]....
        /*0398*/ 	.word	0x00001fe0


	//   ....[9]....
        /*039c*/ 	.word	0x00002b70


	//   ....[10]....
        /*03a0*/ 	.word	0x00003290


	//   ....[11]....
        /*03a4*/ 	.word	0x00003350


	//   ....[12]....
        /*03a8*/ 	.word	0x00003770


	//   ....[13]....
        /*03ac*/ 	.word	0x00003860


	//   ....[14]....
        /*03b0*/ 	.word	0x000052a0


	//   ....[15]....
        /*03b4*/ 	.word	0x00005480


	//   ....[16]....
        /*03b8*/ 	.word	0x00006230


	//   ....[17]....
        /*03bc*/ 	.word	0x00006330


	//   ....[18]....
        /*03c0*/ 	.word	0x000068c0


	//   ....[19]....
        /*03c4*/ 	.word	0x00006930


	//   ....[20]....
        /*03c8*/ 	.word	0x000081a0


	//   ....[21]....
        /*03cc*/ 	.word	0x000081c0


	//   ....[22]....
        /*03d0*/ 	.word	0x000087f0


	//   ....[23]....
        /*03d4*/ 	.word	0x00008860


	//   ....[24]....
        /*03d8*/ 	.word	0x00009d40


	//   ....[25]....
        /*03dc*/ 	.word	0x0000a140


	//   ....[26]....
        /*03e0*/ 	.word	0x0000aeb0


	//   ....[27]....
        /*03e4*/ 	.word	0x0000b100


	//   ....[28]....
        /*03e8*/ 	.word	0x0000b560


	//   ....[29]....
        /*03ec*/ 	.word	0x0000b5d0


	//   ....[30]....
        /*03f0*/ 	.word	0x0000c450


	//   ....[31]....
        /*03f4*/ 	.word	0x0000c480


	//   ....[32]....
        /*03f8*/ 	.word	0x0000c5a0


	//   ....[33]....
        /*03fc*/ 	.word	0x0000c5b0


	//   ....[34]....
        /*0400*/ 	.word	0x0000d650


	//   ....[35]....
        /*0404*/ 	.word	0x0000d6b0


	//   ....[36]....
        /*0408*/ 	.word	0x0000d710


	//   ....[37]....
        /*040c*/ 	.word	0x0000d840


	//   ....[38]....
        /*0410*/ 	.word	0x0000dc10


	//   ....[39]....
        /*0414*/ 	.word	0x0000dc20


	//   ....[40]....
        /*0418*/ 	.word	0x0000dcf0


	//   ....[41]....
        /*041c*/ 	.word	0x0000dd10


	//   ....[42]....
        /*0420*/ 	.word	0x0000dde0


	//   ....[43]....
        /*0424*/ 	.word	0x0000de00


	//   ....[44]....
        /*0428*/ 	.word	0x0000dee0


	//   ....[45]....
        /*042c*/ 	.word	0x0000df00


	//   ....[46]....
        /*0430*/ 	.word	0x0000e590


	//   ....[47]....
        /*0434*/ 	.word	0x0000e5a0


	//   ....[48]....
        /*0438*/ 	.word	0x0000e670


	//   ....[49]....
        /*043c*/ 	.word	0x0000e690


	//   ....[50]....
        /*0440*/ 	.word	0x0000e760


	//   ....[51]....
        /*0444*/ 	.word	0x0000e780


	//   ....[52]....
        /*0448*/ 	.word	0x0000e860


	//   ....[53]....
        /*044c*/ 	.word	0x0000e880


	//   ....[54]....
        /*0450*/ 	.word	0x0000e9f0


	//   ....[55]....
        /*0454*/ 	.word	0x0000fb30


	//   ....[56]....
        /*0458*/ 	.word	0x000105c0


	//   ....[57]....
        /*045c*/ 	.word	0x000105f0


	//   ....[58]....
        /*0460*/ 	.word	0x000106c0


	//   ....[59]....
        /*0464*/ 	.word	0x000106e0


	//   ....[60]....
        /*0468*/ 	.word	0x00010780


	//   ....[61]....
        /*046c*/ 	.word	0x000107a0


	//   ....[62]....
        /*0470*/ 	.word	0x00010840


	//   ....[63]....
        /*0474*/ 	.word	0x00010860


	//   ....[64]....
        /*0478*/ 	.word	0x00010900


	//   ....[65]....
        /*047c*/ 	.word	0x00010920


	//   ....[66]....
        /*0480*/ 	.word	0x000109c0


	//   ....[67]....
        /*0484*/ 	.word	0x000109e0


	//   ....[68]....
        /*0488*/ 	.word	0x00010a80


	//   ....[69]....
        /*048c*/ 	.word	0x00010aa0


	//   ....[70]....
        /*0490*/ 	.word	0x00010ab0


	//   ....[71]....
        /*0494*/ 	.word	0x00010ac0


	//   ....[72]....
        /*0498*/ 	.word	0x00013430


	//   ....[73]....
        /*049c*/ 	.word	0x00013620


	//   ....[74]....
        /*04a0*/ 	.word	0x00013c70


	//   ....[75]....
        /*04a4*/ 	.word	0x00013df0


	//   ....[76]....
        /*04a8*/ 	.word	0x00013e50


	//   ....[77]....
        /*04ac*/ 	.word	0x00013fb0


	//   ....[78]....
        /*04b0*/ 	.word	0x00014000


	//   ....[79]....
        /*04b4*/ 	.word	0x00014120


	//   ....[80]....
        /*04b8*/ 	.word	0x00014190


	//   ....[81]....
        /*04bc*/ 	.word	0x000142b0


	//   ....[82]....
        /*04c0*/ 	.word	0x00014320


	//   ....[83]....
        /*04c4*/ 	.word	0x00014440


	//   ....[84]....
        /*04c8*/ 	.word	0x000144b0


	//   ....[85]....
        /*04cc*/ 	.word	0x000145d0


	//   ....[86]....
        /*04d0*/ 	.word	0x00014640


	//   ....[87]....
        /*04d4*/ 	.word	0x00014760


	//   ....[88]....
        /*04d8*/ 	.word	0x000147d0


	//   ....[89]....
        /*04dc*/ 	.word	0x000148f0


	//   ....[90]....
        /*04e0*/ 	.word	0x00014940


	//   ....[91]....
        /*04e4*/ 	.word	0x00014c60


	//   ....[92]....
        /*04e8*/ 	.word	0x00014d80


	//----- nvinfo : EIATTR_REG_RECONFIG
	.align		4
.L_213:
        /*04ec*/ 	.byte	0x01, 0x54
	.zero		2


	//----- nvinfo : EIATTR_SYSCALL_OFFSETS
	.align		4
        /*04f0*/ 	.byte	0x04, 0x46
        /*04f2*/ 	.short	(.L_215 - .L_214)


	//   ....[0]....
.L_214:
        /*04f4*/ 	.word	0x00001980


	//   ....[1]....
        /*04f8*/ 	.word	0x0000f700


	//   ....[2]....
        /*04fc*/ 	.word	0x0000f850


	//   ....[3]....
        /*0500*/ 	.word	0x0000f940


	//   ....[4]....
        /*0504*/ 	.word	0x00010190


	//----- nvinfo : EIATTR_MBARRIER_INSTR_OFFSETS
	.align		4
.L_215:
        /*0508*/ 	.byte	0x04, 0x39
        /*050a*/ 	.short	(.L_217 - .L_216)


	//   ....[0]....
.L_216:
        /*050c*/ 	.word	0x00000270
        /*0510*/ 	.word	0x000000ff
        /*0514*/ 	.word	0x0002a800
        /*0518*/ 	.short	0x0100
        /*051a*/ 	.byte	0x08
	.zero		1


	//   ....[1]....
        /*051c*/ 	.word	0x00000280
        /*0520*/ 	.word	0x000000ff
        /*0524*/ 	.word	0x0002a820
        /*0528*/ 	.short	0x0100
        /*052a*/ 	.byte	0x08
	.zero		1


	//   ....[2]....
        /*052c*/ 	.word	0x00000370
        /*0530*/ 	.word	0x000000ff
        /*0534*/ 	.word	0x0002a830
        /*0538*/ 	.short	0x0100
        /*053a*/ 	.byte	0x08
	.zero		1


	//   ....[3]....
        /*053c*/ 	.word	0x00000380
        /*0540*/ 	.word	0x000000ff
        /*0544*/ 	.word	0x0002a840
        /*0548*/ 	.short	0x0100
        /*054a*/ 	.byte	0x08
	.zero		1


	//   ....[4]....
        /*054c*/ 	.word	0x00000390
        /*0550*/ 	.word	0x000000ff
        /*0554*/ 	.word	0x0002a838
        /*0558*/ 	.short	0x0100
        /*055a*/ 	.byte	0x08
	.zero		1


	//   ....[5]....
        /*055c*/ 	.word	0x000003a0
        /*0560*/ 	.word	0x000000ff
        /*0564*/ 	.word	0x0002a848
        /*0568*/ 	.short	0x0100
        /*056a*/ 	.byte	0x08
	.zero		1


	//   ....[6]....
        /*056c*/ 	.word	0x000004d0
        /*0570*/ 	.word	0x000000ff
        /*0574*/ 	.word	0x0002a850
        /*0578*/ 	.short	0x0100
        /*057a*/ 	.byte	0x08
	.zero		1


	//   ....[7]....
        /*057c*/ 	.word	0x000004e0
        /*0580*/ 	.word	0x000000ff
        /*0584*/ 	.word	0x0002a860
        /*0588*/ 	.short	0x0100
        /*058a*/ 	.byte	0x08
	.zero		1


	//   ....[8]....
        /*058c*/ 	.word	0x000004f0
        /*0590*/ 	.word	0x000000ff
        /*0594*/ 	.word	0x0002a858
        /*0598*/ 	.short	0x0100
        /*059a*/ 	.byte	0x08
	.zero		1


	//   ....[9]....
        /*059c*/ 	.word	0x00000500
        /*05a0*/ 	.word	0x000000ff
        /*05a4*/ 	.word	0x0002a868
        /*05a8*/ 	.short	0x0100
        /*05aa*/ 	.byte	0x08
	.zero		1


	//   ....[10]....
        /*05ac*/ 	.word	0x000005f0
        /*05b0*/ 	.word	0x000000ff
        /*05b4*/ 	.word	0x0002a870
        /*05b8*/ 	.short	0x0100
        /*05ba*/ 	.byte	0x06
	.zero		1


	//   ....[11]....
        /*05bc*/ 	.word	0x00000600
        /*05c0*/ 	.word	0x000000ff
        /*05c4*/ 	.word	0x0002a880
        /*05c8*/ 	.short	0x0100
        /*05ca*/ 	.byte	0x06
	.zero		1


	//   ....[12]....
        /*05cc*/ 	.word	0x00000610
        /*05d0*/ 	.word	0x000000ff
        /*05d4*/ 	.word	0x0002a878
        /*05d8*/ 	.short	0x0100
        /*05da*/ 	.byte	0x06
	.zero		1


	//   ....[13]....
        /*05dc*/ 	.word	0x00000620
        /*05e0*/ 	.word	0x000000ff
        /*05e4*/ 	.word	0x0002a888
        /*05e8*/ 	.short	0x0100
        /*05ea*/ 	.byte	0x06
	.zero		1


	//   ....[14]....
        /*05ec*/ 	.word	0x00000750
        /*05f0*/ 	.word	0x000000ff
        /*05f4*/ 	.word	0x0002a890
        /*05f8*/ 	.short	0x0100
        /*05fa*/ 	.byte	0x08
	.zero		1


	//   ....[15]....
        /*05fc*/ 	.word	0x00000760
        /*0600*/ 	.word	0x000000ff
        /*0604*/ 	.word	0x0002a8a0
        /*0608*/ 	.short	0x0100
        /*060a*/ 	.byte	0x08
	.zero		1


	//   ....[16]....
        /*060c*/ 	.word	0x00000770
        /*0610*/ 	.word	0x000000ff
        /*0614*/ 	.word	0x0002a898
        /*0618*/ 	.short	0x0100
        /*061a*/ 	.byte	0x08
	.zero		1


	//   ....[17]....
        /*061c*/ 	.word	0x00000780
        /*0620*/ 	.word	0x000000ff
        /*0624*/ 	.word	0x0002a8a8
        /*0628*/ 	.short	0x0100
        /*062a*/ 	.byte	0x08
	.zero		1


	//   ....[18]....
        /*062c*/ 	.word	0x000008b0
        /*0630*/ 	.word	0x000000ff
        /*0634*/ 	.word	0x0002a8b0
        /*0638*/ 	.short	0x0100
        /*063a*/ 	.byte	0x08
	.zero		1


	//   ....[19]....
        /*063c*/ 	.word	0x000008c0
        /*0640*/ 	.word	0x000000ff
        /*0644*/ 	.word	0x0002a8c0
        /*0648*/ 	.short	0x0100
        /*064a*/ 	.byte	0x08
	.zero		1


	//   ....[20]....
        /*064c*/ 	.word	0x000008d0
        /*0650*/ 	.word	0x000000ff
        /*0654*/ 	.word	0x0002a8b8
        /*0658*/ 	.short	0x0100
        /*065a*/ 	.byte	0x08
	.zero		1


	//   ....[21]....
        /*065c*/ 	.word	0x000008e0
        /*0660*/ 	.word	0x000000ff
        /*0664*/ 	.word	0x0002a8c8
        /*0668*/ 	.short	0x0100
        /*066a*/ 	.byte	0x08
	.zero		1


	//   ....[22]....
        /*066c*/ 	.word	0x000019f0
        /*0670*/ 	.word	0x000000ff
        /*0674*/ 	.word	0x0002a800
        /*0678*/ 	.short	0x010a
        /*067a*/ 	.byte	0x25
	.zero		1


	//   ....[23]....
        /*067c*/ 	.word	0x00001a80
        /*0680*/ 	.word	0x00000007
        /*0684*/ 	.word	0x0002a830
        /*0688*/ 	.short	0x010a
        /*068a*/ 	.byte	0x3f
	.zero		1


	//   ....[24]....
        /*068c*/ 	.word	0x00001b20
        /*0690*/ 	.word	0x00000007
        /*0694*/ 	.word	0x0002a830
        /*0698*/ 	.short	0x010a
        /*069a*/ 	.byte	0x3f
	.zero		1


	//   ....[25]....
        /*069c*/ 	.word	0x000022a0
        /*06a0*/ 	.word	0x00000000
        /*06a4*/ 	.word	0x00000000
        /*06a8*/ 	.short	0x0101
        /*06aa*/ 	.byte	0x3f
	.zero		1


	//   ....[26]....
        /*06ac*/ 	.word	0x00004620
        /*06b0*/ 	.word	0x000000ff
        /*06b4*/ 	.word	0x0002a830
        /*06b8*/ 	.short	0x010a
        /*06ba*/ 	.byte	0x06
	.zero		1


	//   ....[27]....
        /*06bc*/ 	.word	0x00004660
        /*06c0*/ 	.word	0x000000ff
        /*06c4*/ 	.word	0x0002a830
        /*06c8*/ 	.short	0x010a
        /*06ca*/ 	.byte	0x06
	.zero		1


	//   ....[28]....
        /*06cc*/ 	.word	0x00004ee0
        /*06d0*/ 	.word	0x000000ff
        /*06d4*/ 	.word	0x0002a850
        /*06d8*/ 	.short	0x010a
        /*06da*/ 	.byte	0x0b
	.zero		1


	//   ....[29]....
        /*06dc*/ 	.word	0x00004f20
        /*06e0*/ 	.word	0x000000ff
        /*06e4*/ 	.word	0x0002a850
        /*06e8*/ 	.short	0x010a
        /*06ea*/ 	.byte	0x0b
	.zero		1


	//   ....[30]....
        /*06ec*/ 	.word	0x000052b0
        /*06f0*/ 	.word	0x00000000
        /*06f4*/ 	.word	0x00000000
        /*06f8*/ 	.short	0x0101
        /*06fa*/ 	.byte	0x3f
	.zero		1


	//   ....[31]....
        /*06fc*/ 	.word	0x00006cf0
        /*0700*/ 	.word	0x0000006f
        /*0704*/ 	.word	0x00000000
        /*0708*/ 	.short	0x0101
        /*070a*/ 	.byte	0x3f
	.zero		1


	//   ....[32]....
        /*070c*/ 	.word	0x00007600
        /*0710*/ 	.word	0x000000ff
        /*0714*/ 	.word	0x0002a830
        /*0718*/ 	.short	0x010a
        /*071a*/ 	.byte	0x05
	.zero		1


	//   ....[33]....
        /*071c*/ 	.word	0x00007640
        /*0720*/ 	.word	0x000000ff
        /*0724*/ 	.word	0x0002a830
        /*0728*/ 	.short	0x010a
        /*072a*/ 	.byte	0x05
	.zero		1


	//   ....[34]....
        /*072c*/ 	.word	0x00007ec0
        /*0730*/ 	.word	0x000000ff
        /*0734*/ 	.word	0x0002a850
        /*0738*/ 	.short	0x010a
        /*073a*/ 	.byte	0x0a
	.zero		1


	//   ....[35]....
        /*073c*/ 	.word	0x00007f00
        /*0740*/ 	.word	0x000000ff
        /*0744*/ 	.word	0x0002a850
        /*0748*/ 	.short	0x010a
        /*074a*/ 	.byte	0x0a
	.zero		1


	//   ....[36]....
        /*074c*/ 	.word	0x00008e60
        /*0750*/ 	.word	0x0000005a
        /*0754*/ 	.word	0x00000000
        /*0758*/ 	.short	0x0101
        /*075a*/ 	.byte	0x3f
	.zero		1


	//   ....[37]....
        /*075c*/ 	.word	0x00008ed0
        /*0760*/ 	.word	0x0000005a
        /*0764*/ 	.word	0x00000000
        /*0768*/ 	.short	0x0101
        /*076a*/ 	.byte	0x3f
	.zero		1


	//   ....[38]....
        /*076c*/ 	.word	0x000092a0
        /*0770*/ 	.word	0x000000ff
        /*0774*/ 	.word	0x0002a830
        /*0778*/ 	.short	0x010a
        /*077a*/ 	.byte	0x05
	.zero		1


	//   ....[39]....
        /*077c*/ 	.word	0x000092e0
        /*0780*/ 	.word	0x000000ff
        /*0784*/ 	.word	0x0002a830
        /*0788*/ 	.short	0x010a
        /*078a*/ 	.byte	0x05
	.zero		1


	//   ....[40]....
        /*078c*/ 	.word	0x00009b60
        /*0790*/ 	.word	0x000000ff
        /*0794*/ 	.word	0x0002a850
        /*0798*/ 	.short	0x010a
        /*079a*/ 	.byte	0x0e
	.zero		1


	//   ....[41]....
        /*079c*/ 	.word	0x00009ba0
        /*07a0*/ 	.word	0x000000ff
        /*07a4*/ 	.word	0x0002a850
        /*07a8*/ 	.short	0x010a
        /*07aa*/ 	.byte	0x0e
	.zero		1


	//   ....[42]....
        /*07ac*/ 	.word	0x00009f30
        /*07b0*/ 	.word	0x00000000
        /*07b4*/ 	.word	0x00000000
        /*07b8*/ 	.short	0x0101
        /*07ba*/ 	.byte	0x3f
	.zero		1


	//   ....[43]....
        /*07bc*/ 	.word	0x0000b960
        /*07c0*/ 	.word	0x0000006f
        /*07c4*/ 	.word	0x00000000
        /*07c8*/ 	.short	0x0101
        /*07ca*/ 	.byte	0x3f
	.zero		1


	//   ....[44]....
        /*07cc*/ 	.word	0x0000c3c0
        /*07d0*/ 	.word	0x000000ff
        /*07d4*/ 	.word	0x0002a850
        /*07d8*/ 	.short	0x010a
        /*07da*/ 	.byte	0x05
	.zero		1


	//   ....[45]....
        /*07dc*/ 	.word	0x0000c400
        /*07e0*/ 	.word	0x000000ff
        /*07e4*/ 	.word	0x0002a850
        /*07e8*/ 	.short	0x010a
        /*07ea*/ 	.byte	0x05
	.zero		1


	//   ....[46]....
        /*07ec*/ 	.word	0x0000c8a0
        /*07f0*/ 	.word	0x00000002
        /*07f4*/ 	.word	0x00000000
        /*07f8*/ 	.short	0x0101
        /*07fa*/ 	.byte	0x3f
	.zero		1


	//   ....[47]....
        /*07fc*/ 	.word	0x0000dc00
        /*0800*/ 	.word	0x00000010
        /*0804*/ 	.word	0x00000000
        /*0808*/ 	.short	0x0101
        /*080a*/ 	.byte	0x3f
	.zero		1


	//   ....[48]....
        /*080c*/ 	.word	0x0000fd50
        /*0810*/ 	.word	0x00000000
        /*0814*/ 	.word	0x0002a840
        /*0818*/ 	.short	0x010a
        /*081a*/ 	.byte	0x3f
	.zero		1


	//   ....[49]....
        /*081c*/ 	.word	0x00010c30
        /*0820*/ 	.word	0x00000011
        /*0824*/ 	.word	0x0002a800
        /*0828*/ 	.short	0x0107
        /*082a*/ 	.byte	0x3f
	.zero		1


	//   ....[50]....
        /*082c*/ 	.word	0x00010d40
        /*0830*/ 	.word	0x00000011
        /*0834*/ 	.word	0x0002a800
        /*0838*/ 	.short	0x0101
        /*083a*/ 	.byte	0x3f
	.zero		1


	//   ....[51]....
        /*083c*/ 	.word	0x00010d60
        /*0840*/ 	.word	0x00000011
        /*0844*/ 	.word	0x0002a820
        /*0848*/ 	.short	0x010a
        /*084a*/ 	.byte	0x3f
	.zero		1


	//   ....[52]....
        /*084c*/ 	.word	0x000110a0
        /*0850*/ 	.word	0x00000003
        /*0854*/ 	.word	0x0002a840
        /*0858*/ 	.short	0x010a
        /*085a*/ 	.byte	0x3f
	.zero		1


	//   ....[53]....
        /*085c*/ 	.word	0x00011520
        /*0860*/ 	.word	0x00000003
        /*0864*/ 	.word	0x00000060
        /*0868*/ 	.short	0x010a
        /*086a*/ 	.byte	0x3f
	.zero		1


	//   ....[54]....
        /*086c*/ 	.word	0x00011b90
        /*0870*/ 	.word	0x00000003
        /*0874*/ 	.word	0x0002a840
        /*0878*/ 	.short	0x010a
        /*087a*/ 	.byte	0x3f
	.zero		1


	//   ....[55]....
        /*087c*/ 	.word	0x00012010
        /*0880*/ 	.word	0x00000002
        /*0884*/ 	.word	0x00000060
        /*0888*/ 	.short	0x010a
        /*088a*/ 	.byte	0x3f
	.zero		1


	//   ....[56]....
        /*088c*/ 	.word	0x000125c0
        /*0890*/ 	.word	0x00000002
        /*0894*/ 	.word	0x0002a840
        /*0898*/ 	.short	0x010a
        /*089a*/ 	.byte	0x3f
	.zero		1


	//   ....[57]....
        /*089c*/ 	.word	0x00012a40
        /*08a0*/ 	.word	0x00000002
        /*08a4*/ 	.word	0x00000060
        /*08a8*/ 	.short	0x010a
        /*08aa*/ 	.byte	0x3f
	.zero		1


	//   ....[58]....
        /*08ac*/ 	.word	0x00012fa0
        /*08b0*/ 	.word	0x00000002
        /*08b4*/ 	.word	0x0002a860
        /*08b8*/ 	.short	0x010a
        /*08ba*/ 	.byte	0x3f
	.zero		1


	//   ....[59]....
        /*08bc*/ 	.word	0x000135a0
        /*08c0*/ 	.word	0x00000000
        /*08c4*/ 	.word	0x0002a820
        /*08c8*/ 	.short	0x010a
        /*08ca*/ 	.byte	0x3f
	.zero		1


	//   ....[60]....
        /*08cc*/ 	.word	0x00013790
        /*08d0*/ 	.word	0x00000006
        /*08d4*/ 	.word	0x00000000
        /*08d8*/ 	.short	0x010a
        /*08da*/ 	.byte	0x3f
	.zero		1


	//   ....[61]....
        /*08dc*/ 	.word	0x000137e0
        /*08e0*/ 	.word	0x00000003
        /*08e4*/ 	.word	0x00000000
        /*08e8*/ 	.short	0x010a
        /*08ea*/ 	.byte	0x3f
	.zero		1


	//   ....[62]....
        /*08ec*/ 	.word	0x00013840
        /*08f0*/ 	.word	0x00000012
        /*08f4*/ 	.word	0x00000000
        /*08f8*/ 	.short	0x010a
        /*08fa*/ 	.byte	0x3f
	.zero		1


	//   ....[63]....
        /*08fc*/ 	.word	0x00013870
        /*0900*/ 	.word	0x00000003
        /*0904*/ 	.word	0x00000000
        /*0908*/ 	.short	0x010a
        /*090a*/ 	.byte	0x3f
	.zero		1


	//   ....[64]....
        /*090c*/ 	.word	0x000138e0
        /*0910*/ 	.word	0x00000003
        /*0914*/ 	.word	0x0002a800
        /*0918*/ 	.short	0x010a
        /*091a*/ 	.byte	0x3f
	.zero		1


	//   ....[65]....
        /*091c*/ 	.word	0x00013930
        /*0920*/ 	.word	0x00000007
        /*0924*/ 	.word	0x0002a830
        /*0928*/ 	.short	0x010a
        /*092a*/ 	.byte	0x3f
	.zero		1


	//   ....[66]....
        /*092c*/ 	.word	0x00013990
        /*0930*/ 	.word	0x0000000c
        /*0934*/ 	.word	0x0002a830
        /*0938*/ 	.short	0x010a
        /*093a*/ 	.byte	0x3f
	.zero		1


	//   ....[67]....
        /*093c*/ 	.word	0x000139f0
        /*0940*/ 	.word	0x00000009
        /*0944*/ 	.word	0x0002a850
        /*0948*/ 	.short	0x010a
        /*094a*/ 	.byte	0x3f
	.zero		1


	//   ....[68]....
        /*094c*/ 	.word	0x00013a50
        /*0950*/ 	.word	0x00000008
        /*0954*/ 	.word	0x0002a830
        /*0958*/ 	.short	0x010a
        /*095a*/ 	.byte	0x3f
	.zero		1


	//   ....[69]....
        /*095c*/ 	.word	0x00013ab0
        /*0960*/ 	.word	0x00000003
        /*0964*/ 	.word	0x0002a850
        /*0968*/ 	.short	0x010a
        /*096a*/ 	.byte	0x3f
	.zero		1


	//   ....[70]....
        /*096c*/ 	.word	0x00013b10
        /*0970*/ 	.word	0x00000008
        /*0974*/ 	.word	0x0002a830
        /*0978*/ 	.short	0x010a
        /*097a*/ 	.byte	0x3f
	.zero		1


	//   ....[71]....
        /*097c*/ 	.word	0x00013b70
        /*0980*/ 	.word	0x00000003
        /*0984*/ 	.word	0x0002a850
        /*0988*/ 	.short	0x010a
        /*098a*/ 	.byte	0x3f
	.zero		1


	//   ....[72]....
        /*098c*/ 	.word	0x00013bd0
        /*0990*/ 	.word	0x00000005
        /*0994*/ 	.word	0x0002a850
        /*0998*/ 	.short	0x010a
        /*099a*/ 	.byte	0x3f
	.zero		1


	//   ....[73]....
        /*099c*/ 	.word	0x00013d20
        /*09a0*/ 	.word	0x00000000
        /*09a4*/ 	.word	0x0002a840
        /*09a8*/ 	.short	0x010a
        /*09aa*/ 	.byte	0x3f
	.zero		1


	//   ....[74]....
        /*09ac*/ 	.word	0x00014980
        /*09b0*/ 	.word	0x00000011
        /*09b4*/ 	.word	0x0002a820
        /*09b8*/ 	.short	0x010a
        /*09ba*/ 	.byte	0x3f
	.zero		1


	//   ....[75]....
        /*09bc*/ 	.word	0x000149d0
        /*09c0*/ 	.word	0x00000003
        /*09c4*/ 	.word	0x0002a840
        /*09c8*/ 	.short	0x010a
        /*09ca*/ 	.byte	0x3f
	.zero		1


	//   ....[76]....
        /*09cc*/ 	.word	0x00014a20
        /*09d0*/ 	.word	0x00000003
        /*09d4*/ 	.word	0x00000060
        /*09d8*/ 	.short	0x010a
        /*09da*/ 	.byte	0x3f
	.zero		1


	//   ....[77]....
        /*09dc*/ 	.word	0x00014a70
        /*09e0*/ 	.word	0x00000003
        /*09e4*/ 	.word	0x0002a840
        /*09e8*/ 	.short	0x010a
        /*09ea*/ 	.byte	0x3f
	.zero		1


	//   ....[78]....
        /*09ec*/ 	.word	0x00014ac0
        /*09f0*/ 	.word	0x00000002
        /*09f4*/ 	.word	0x00000060
        /*09f8*/ 	.short	0x010a
        /*09fa*/ 	.byte	0x3f
	.zero		1


	//   ....[79]....
        /*09fc*/ 	.word	0x00014b10
        /*0a00*/ 	.word	0x00000002
        /*0a04*/ 	.word	0x0002a840
        /*0a08*/ 	.short	0x010a
        /*0a0a*/ 	.byte	0x3f
	.zero		1


	//   ....[80]....
        /*0a0c*/ 	.word	0x00014b60
        /*0a10*/ 	.word	0x00000002
        /*0a14*/ 	.word	0x00000060
        /*0a18*/ 	.short	0x010a
        /*0a1a*/ 	.byte	0x3f
	.zero		1


	//   ....[81]....
        /*0a1c*/ 	.word	0x00014bb0
        /*0a20*/ 	.word	0x00000002
        /*0a24*/ 	.word	0x0002a860
        /*0a28*/ 	.short	0x010a
        /*0a2a*/ 	.byte	0x3f
	.zero		1


	//   ....[82]....
        /*0a2c*/ 	.word	0x00014ca0
        /*0a30*/ 	.word	0x00000000
        /*0a34*/ 	.word	0x0002a820
        /*0a38*/ 	.short	0x010a
        /*0a3a*/ 	.byte	0x3f
	.zero		1


	//   ....[83]....
        /*0a3c*/ 	.word	0x00014e40
        /*0a40*/ 	.word	0x00000006
        /*0a44*/ 	.word	0x00000000
        /*0a48*/ 	.short	0x010a
        /*0a4a*/ 	.byte	0x3f
	.zero		1


	//   ....[84]....
        /*0a4c*/ 	.word	0x00014e90
        /*0a50*/ 	.word	0x00000003
        /*0a54*/ 	.word	0x00000000
        /*0a58*/ 	.short	0x010a
        /*0a5a*/ 	.byte	0x3f
	.zero		1


	//   ....[85]....
        /*0a5c*/ 	.word	0x00014ee0
        /*0a60*/ 	.word	0x00000012
        /*0a64*/ 	.word	0x00000000
        /*0a68*/ 	.short	0x010a
        /*0a6a*/ 	.byte	0x3f
	.zero		1


	//----- nvinfo : EIATTR_NUM_MBARRIERS
	.align		4
.L_217:
        /*0a6c*/ 	.byte	0x03, 0x38
        /*0a6e*/ 	.short	0x0016


	//----- nvinfo : EIATTR_EXIT_INSTR_OFFSETS
	.align		4
        /*0a70*/ 	.byte	0x04, 0x1c
        /*0a72*/ 	.short	(.L_219 - .L_218)


	//   ....[0]....
.L_218:
        /*0a74*/ 	.word	0x00000a10


	//   ....[1]....
        /*0a78*/ 	.word	0x0000e980


	//   ....[2]....
        /*0a7c*/ 	.word	0x000138c0


	//----- nvinfo : EIATTR_MAX_THREADS
	.align		4
.L_219:
        /*0a80*/ 	.byte	0x04, 0x05
        /*0a82*/ 	.short	(.L_221 - .L_220)
.L_220:
        /*0a84*/ 	.word	0x00000180
        /*0a88*/ 	.word	0x00000001
        /*0a8c*/ 	.word	0x00000001


	//----- nvinfo : EIATTR_CRS_STACK_SIZE
	.align		4
.L_221:
        /*0a90*/ 	.byte	0x04, 0x1e
        /*0a92*/ 	.short	(.L_223 - .L_222)
.L_222:
        /*0a94*/ 	.word	0x00000000


	//----- nvinfo : EIATTR_CBANK_PARAM_SIZE
	.align		4
.L_223:
        /*0a98*/ 	.byte	0x03, 0x19
        /*0a9a*/ 	.short	0x0af0


	//----- nvinfo : EIATTR_PARAM_CBANK
	.align		4
        /*0a9c*/ 	.byte	0x04, 0x0a
        /*0a9e*/ 	.short	(.L_225 - .L_224)
	.align		4
.L_224:
        /*0aa0*/ 	.word	index@(.nv.constant0._ZN7cutlass13device_kernelIN5flash11enable_sm90INS1_16FlashAttnFwdSm90INS1_25CollectiveMainloopFwdSm90ILi2EN4cute5tupleIJNS5_1CILi1EEES8_S8_EEENS6_IJNS7_ILi128EEENS7_ILi96EEENS7_ILi192EEEEEELi128ENS_10bfloat16_tEfNS_4arch4Sm90ELb0ELb1ELb0ELb0ELb0ELb0ELb0ELb1ELb1ELb1ELb0ELb0EEENS1_21CollectiveEpilogueFwdINS6_IJSA_SA_SB_EEES9_SE_SG_Li256ELb0ELb1ELb0ELb0EEENS1_30DynamicPersistentTileSchedulerILi256ELi128ELb0ELb1ELb1EEEEEEEEEvNT_6ParamsE)
        /*0aa4*/ 	.short	0x0210
        /*0aa6*/ 	.short	0x0af0


	//----- nvinfo : EIATTR_SW_WAR
	.align		4
.L_225:
        /*0aa8*/ 	.byte	0x04, 0x36
        /*0aaa*/ 	.short	(.L_227 - .L_226)
.L_226:
        /*0aac*/ 	.word	0x00000008
.L_227:


//--------------------- .nv.info._ZN7cutlass13device_kernelIN5flash11enable_sm90INS1_16FlashAttnFwdSm90INS1_25CollectiveMainloopFwdSm90ILi2EN4cute5tupleIJNS5_1CILi1EEES8_S8_EEENS6_IJNS7_ILi128EEENS7_ILi96EEENS7_ILi192EEEEEELi128ENS_10bfloat16_tEfNS_4arch4Sm90ELb0ELb1ELb0ELb1ELb0ELb0ELb0ELb1ELb1ELb1ELb0ELb0EEENS1_21CollectiveEpilogueFwdINS6_IJSA_SA_SB_EEES9_SE_SG_Li256ELb1ELb1ELb0ELb0EEENS1_36VarlenDynamicPersistentTileSchedulerILi128ELi96ELi256ELi128ELb0ELb1ELb1ELb1ELb0ELb1EEEEEEEEEvNT_6ParamsE --------------------------
	.section	.nv.info._ZN7cutlass13device_kernelIN5flash11enable_sm90INS1_16FlashAttnFwdSm90INS1_25CollectiveMainloopFwdSm90ILi2EN4cute5tupleIJNS5_1CILi1EEES8_S8_EEENS6_IJNS7_ILi128EEENS7_ILi96EEENS7_ILi192EEEEEELi128ENS_10bfloat16_tEfNS_4arch4Sm90ELb0ELb1ELb0ELb1ELb0ELb0ELb0ELb1ELb1ELb1ELb0ELb0EEENS1_21CollectiveEpilogueFwdINS6_IJSA_SA_SB_EEES9_SE_SG_Li256ELb1ELb1ELb0ELb0EEENS1_36VarlenDynamicPersistentTileSchedulerILi128ELi96ELi256ELi128ELb0ELb1ELb1ELb1ELb0ELb1EEEEEEEEEvNT_6ParamsE,"",@"SHT_CUDA_INFO"
	.sectionflags	@""
	.align	4


	//----- nvinfo : EIATTR_CUDA_API_VERSION
	.align		4
        /*0000*/ 	.byte	0x04, 0x37
        /*0002*/ 	.short	(.L_229 - .L_228)
.L_228:
        /*0004*/ 	.word	0x00000082


	//----- nvinfo : EIATTR_KPARAM_INFO
	.align		4
.L_229:
        /*0008*/ 	.byte	0x04, 0x17
        /*000a*/ 	.short	(.L_231 - .L_230)
.L_230:
        /*000c*/ 	.word	0x00000000
        /*0010*/ 	.short	0x0000
        /*0012*/ 	.short	0x0070
        /*0014*/ 	.byte	0x00, 0xf0, 0x01, 0x2a


	//----- nvinfo : EIATTR_SPARSE_MMA_MASK
	.align		4
.L_231:
        /*0018*/ 	.byte	0x03, 0x50
        /*001a*/ 	.short	0x0000


	//----- nvinfo : EIATTR_MAXREG_COUNT
	.align		4
        /*001c*/ 	.byte	0x03, 0x1b
        /*001e*/ 	.short	0x00a8


	//----- nvinfo : EIATTR_NUM_BARRIERS
	.align		4
        /*0020*/ 	.byte	0x02, 0x4c
        /*0022*/ 	.byte	0x09
	.zero		1


	//----- nvinfo : EIATTR_EXTERNS
	.align		4
        /*0024*/ 	.byte	0x04, 0x0f
        /*0026*/ 	.short	(.L_233 - .L_232)


	//   ....[0]....
	.align		4
.L_232:
        /*0028*/ 	.word	index@(__assertfail)


	//----- nvinfo : EIATTR_ANNOTATIONS
	.align		4
.L_233:
        /*002c*/ 	.byte	0x04, 0x55
        /*002e*/ 	.short	(.L_235 - .L_234)


	//   ....[0]....
.L_234:
        /* <DEDUP_REMOVED lines=63> */


	//----- nvinfo : EIATTR_MERCURY_ISA_VERSION
	.align		4
.L_235:
        /*0410*/ 	.byte	0x03, 0x5f
        /*0412*/ 	.short	0x0101


	//----- nvinfo : EIATTR_UNUSED_LOAD_BYTE_OFFSET
	.align		4
        /*0414*/ 	.byte	0x04, 0x44
        /*0416*/ 	.short	(.L_237 - .L_236)


	//   ....[0]....
.L_236:
        /*0418*/ 	.word	0x00000a20
        /*041c*/ 	.word	0x0000fff0


	//   ....[1]....
        /*0420*/ 	.word	0x0000cd00
        /*0424*/ 	.word	0x0000fff0


	//----- nvinfo : EIATTR_INT_WARP_WIDE_INSTR_OFFSETS
	.align		4
.L_237:
        /*0428*/ 	.byte	0x04, 0x31
        /*042a*/ 	.short	(.L_239 - .L_238)


	//   ....[0]....
.L_238:
        /*042c*/ 	.word	0x00000130


	//   ....[1]....
        /*0430*/ 	.word	0x00000170


	//   ....[2]....
        /*0434*/ 	.word	0x000001e0


	//   ....[3]....
        /*0438*/ 	.word	0x000102a0


	//   ....[4]....
        /*043c*/ 	.word	0x00010330


	//   ....[5]....
        /*0440*/ 	.word	0x00013ef0


	//   ....[6]....
        /*0444*/ 	.word	0x00013f50


	//----- nvinfo : EIATTR_COOP_GROUP_MASK_REGIDS
	.align		4
.L_239:
        /*0448*/ 	.byte	0x04, 0x29
        /*044a*/ 	.short	(.L_241 - .L_240)


	//   ....[0]....
.L_240:
        /*044c*/ 	.word	0xffffffff


	//   ....[1]....
        /*0450*/ 	.word	0xffffffff


	//   ....[2]....
        /*0454*/ 	.word	0xffffffff


	//   ....[3]....
        /*0458*/ 	.word	0xffffffff


	//   ....[4]....
        /*045c*/ 	.word	0xffffffff


	//   ....[5]....
        /*0460*/ 	.word	0xffffffff


	//   ....[6]....
        /*0464*/ 	.word	0xffffffff


	//   ....[7]....
        /*0468*/ 	.word	0xffffffff


	//   ....[8]....
        /*046c*/ 	.word	0xffffffff


	//   ....[9]....
        /*0470*/ 	.word	0xffffffff


	//   ....[10]....
        /*0474*/ 	.word	0xffffffff


	//   ....[11]....
        /*0478*/ 	.word	0xffffffff


	//   ....[12]....
        /*047c*/ 	.word	0xffffffff


	//   ....[13]....
        /*0480*/ 	.word	0xffffffff


	//   ....[14]....
        /*0484*/ 	.word	0xffffffff


	//   ....[15]....
        /*0488*/ 	.word	0xffffffff


	//   ....[16]....
        /*048c*/ 	.word	0xffffffff


	//   ....[17]....
        /*0490*/ 	.word	0xffffffff


	//   ....[18]....
        /*0494*/ 	.word	0xffffffff


	//   ....[19]....
        /*0498*/ 	.word	0xffffffff


	//   ....[20]....
        /*049c*/ 	.word	0xffffffff


	//   ....[21]....
        /*04a0*/ 	.word	0xffffffff


	//   ....[22]....
        /*04a4*/ 	.word	0xffffffff


	//   ....[23]....
        /*04a8*/ 	.word	0xffffffff


	//   ....[24]....
        /*04ac*/ 	.word	0xffffffff


	//   ....[25]....
        /*04b0*/ 	.word	0xffffffff


	//   ....[26]....
        /*04b4*/ 	.word	0xffffffff


	//   ....[27]....
        /*04b8*/ 	.word	0xffffffff


	//   ....[28]....
        /*04bc*/ 	.word	0xffffffff


	//   ....[29]....
        /*04c0*/ 	.word	0xffffffff


	//   ....[30]....
        /*04c4*/ 	.word	0xffffffff


	//   ....[31]....
        /*04c8*/ 	.word	0xffffffff


	//   ....[32]....
        /*04cc*/ 	.word	0xffffffff


	//   ....[33]....
        /*04d0*/ 	.word	0xffffffff


	//   ....[34]....
        /*04d4*/ 	.word	0xffffffff


	//   ....[35]....
        /*04d8*/ 	.word	0xffffffff


	//   ....[36]....
        /*04dc*/ 	.word	0xffffffff


	//   ....[37]....
        /*04e0*/ 	.word	0xffffffff


	//   ....[38]....
        /*04e4*/ 	.word	0xffffffff


	//   ....[39]....
        /*04e8*/ 	.word	0xffffffff


	//   ....[40]....
        /*04ec*/ 	.word	0xffffffff


	//   ....[41]....
        /*04f0*/ 	.word	0xffffffff


	//   ....[42]....
        /*04f4*/ 	.word	0xffffffff


	//   ....[43]....
        /*04f8*/ 	.word	0xffffffff


	//   ....[44]....
        /*04fc*/ 	.word	0xffffffff


	//   ....[45]....
        /*0500*/ 	.word	0xffffffff


	//   ....[46]....
        /*0504*/ 	.word	0xffffffff


	//   ....[47]....
        /*0508*/ 	.word	0xffffffff


	//   ....[48]....
        /*050c*/ 	.word	0xffffffff


	//   ....[49]....
        /*0510*/ 	.word	0xffffffff


	//   ....[50]....
        /*0514*/ 	.word	0xffffffff


	//   ....[51]....
        /*0518*/ 	.word	0xffffffff


	//   ....[52]....
        /*051c*/ 	.word	0xffffffff


	//   ....[53]....
        /*0520*/ 	.word	0xffffffff


	//   ....[54]....
        /*0524*/ 	.word	0xffffffff


	//   ....[55]....
        /*0528*/ 	.word	0xffffffff


	//   ....[56]....
        /*052c*/ 	.word	0xffffffff


	//   ....[57]....
        /*0530*/ 	.word	0xffffffff


	//   ....[58]....
        /*0534*/ 	.word	0xffffffff


	//   ....[59]....
        /*0538*/ 	.word	0xffffffff


	//   ....[60]....
        /*053c*/ 	.word	0xffffffff


	//   ....[61]....
        /*0540*/ 	.word	0xffffffff


	//   ....[62]....
        /*0544*/ 	.word	0xffffffff


	//   ....[63]....
        /*0548*/ 	.word	0xffffffff


	//   ....[64]....
        /*054c*/ 	.word	0xffffffff


	//   ....[65]....
        /*0550*/ 	.word	0xffffffff


	//   ....[66]....
        /*0554*/ 	.word	0xffffffff


	//   ....[67]....
        /*0558*/ 	.word	0xffffffff


	//   ....[68]....
        /*055c*/ 	.word	0xffffffff


	//   ....[69]....
        /*0560*/ 	.word	0xffffffff


	//   ....[70]....
        /*0564*/ 	.word	0xffffffff


	//   ....[71]....
        /*0568*/ 	.word	0xffffffff


	//   ....[72]....
        /*056c*/ 	.word	0xffffffff


	//   ....[73]....
        /*0570*/ 	.word	0xffffffff


	//   ....[74]....
        /*0574*/ 	.word	0xffffffff


	//   ....[75]....
        /*0578*/ 	.word	0xffffffff


	//   ....[76]....
        /*057c*/ 	.word	0xffffffff


	//   ....[77]....
        /*0580*/ 	.word	0xffffffff


	//   ....[78]....
        /*0584*/ 	.word	0xffffffff


	//   ....[79]....
        /*0588*/ 	.word	0xffffffff


	//   ....[80]....
        /*058c*/ 	.word	0xffffffff


	//   ....[81]....
        /*0590*/ 	.word	0xffffffff


	//   ....[82]....
        /*0594*/ 	.word	0xffffffff


	//   ....[83]....
        /*0598*/ 	.word	0xffffffff


	//   ....[84]....
        /*059c*/ 	.word	0xffffffff


	//   ....[85]....
        /*05a0*/ 	.word	0xffffffff


	//   ....[86]....
        /*05a4*/ 	.word	0xffffffff


	//   ....[87]....
        /*05a8*/ 	.word	0xffffffff


	//   ....[88]....
        /*05ac*/ 	.word	0xffffffff


	//   ....[89]....
        /*05b0*/ 	.word	0xffffffff


	//   ....[90]....
        /*05b4*/ 	.word	0xffffffff


	//   ....[91]....
        /*05b8*/ 	.word	0xffffffff


	//   ....[92]....
        /*05bc*/ 	.word	0xffffffff


	//   ....[93]....
        /*05c0*/ 	.word	0xffffffff


	//   ....[94]....
        /*05c4*/ 	.word	0xffffffff


	//   ....[95]....
        /*05c8*/ 	.word	0xffffffff


	//   ....[96]....
        /*05cc*/ 	.word	0xffffffff


	//   ....[97]....
        /*05d0*/ 	.word	0xffffffff


	//   ....[98]....
        /*05d4*/ 	.word	0xffffffff


	//   ....[99]....
        /*05d8*/ 	.word	0xffffffff


	//   ....[100]....
        /*05dc*/ 	.word	0xffffffff


	//   ....[101]....
        /*05e0*/ 	.word	0xffffffff


	//   ....[102]....
        /*05e4*/ 	.word	0xffffffff


	//   ....[103]....
        /*05e8*/ 	.word	0xffffffff


	//   ....[104]....
        /*05ec*/ 	.word	0xffffffff


	//   ....[105]....
        /*05f0*/ 	.word	0x0500000f


	//   ....[106]....
        /*05f4*/ 	.word	0x0500000f


	//   ....[107]....
        /*05f8*/ 	.word	0x0500000f


	//   ....[108]....
        /*05fc*/ 	.word	0x0500000f


	//   ....[109]....
        /*0600*/ 	.word	0x0500000f


	//   ....[110]....
        /*0604*/ 	.word	0x0500000f


	//   ....[111]....
        /*0608*/ 	.word	0x0500000f


	//   ....[112]....
        /*060c*/ 	.word	0x0500000f


	//   ....[113]....
        /*0610*/ 	.word	0x0500000f


	//   ....[114]....
        /*0614*/ 	.word	0x0500000f


	//   ....[115]....
        /*0618*/ 	.word	0x0500000f


	//   ....[116]....
        /*061c*/ 	.word	0x0500000f


	//   ....[117]....
        /*0620*/ 	.word	0x0500000f


	//   ....[118]....
        /*0624*/ 	.word	0x0500000f


	//   ....[119]....
        /*0628*/ 	.word	0x0500000f


	//   ....[120]....
        /*062c*/ 	.word	0x0500000f


	//   ....[121]....
        /*0630*/ 	.word	0x0500000f


	//   ....[122]....
        /*0634*/ 	.word	0x0500000f


	//   ....[123]....
        /*0638*/ 	.word	0x0500000f


	//   ....[124]....
        /*063c*/ 	.word	0x0500000f


	//   ....[125]....
        /*0640*/ 	.word	0x0500000f


	//   ....[126]....
        /*0644*/ 	.word	0x0500000f


	//   ....[127]....
        /*0648*/ 	.word	0x0500000f


	//   ....[128]....
        /*064c*/ 	.word	0x0500000f


	//   ....[129]....
        /*0650*/ 	.word	0x0500000f


	//   ....[130]....
        /*0654*/ 	.word	0x0500000f


	//   ....[131]....
        /*0658*/ 	.word	0x0500000f


	//   ....[132]....
        /*065c*/ 	.word	0x0500000f


	//   ....[133]....
        /*0660*/ 	.word	0x0500000f


	//   ....[134]....
        /*0664*/ 	.word	0x0500000f


	//   ....[135]....
        /*0668*/ 	.word	0x0500000f


	//   ....[136]....
        /*066c*/ 	.word	0x0500000f


	//   ....[137]....
        /*0670*/ 	.word	0x0500000f


	//   ....[138]....
        /*0674*/ 	.word	0x0500000f


	//   ....[139]....
        /*0678*/ 	.word	0x0500000f


	//----- nvinfo : EIATTR_COOP_GROUP_INSTR_OFFSETS
	.align		4
.L_241:
        /*067c*/ 	.byte	0x04, 0x28
        /*067e*/ 	.short	(.L_243 - .L_242)


	//   ....[0]....
.L_242:
        /*0680*/ 	.word	0x00000060


	//   ....[1]....
        /*0684*/ 	.word	0x00000140


	//   ....[2]....
        /*0688*/ 	.word	0x00000190


	//   ....[3]....
        /*068c*/ 	.word	0x000003c0


	//   ....[4]....
        /*0690*/ 	.word	0x00000520


	//   ....[5]....
        /*0694*/ 	.word	0x00000640


	//   ....[6]....
        /*0698*/ 	.word	0x000007a0


	//   ....[7]....
        /*069c*/ 	.word	0x00001810


	//   ....[8]....
        /*06a0*/ 	.word	0x00002000


	//   ....[9]....
        /*06a4*/ 	.word	0x00002ba0


	//   ....[10]....
        /*06a8*/ 	.word	0x000032b0


	//   ....[11]....
        /*06ac*/ 	.word	0x00003370


	//   ....[12]....
        /*06b0*/ 	.word	0x00003790


	//   ....[13]....
        /*06b4*/ 	.word	0x00003870


	//   ....[14]....
        /*06b8*/ 	.word	0x000052b0


	//   ....[15]....
        /*06bc*/ 	.word	0x00005490


	//   ....[16]....
        /*06c0*/ 	.word	0x000061e0


	//   ....[17]....
        /*06c4*/ 	.word	0x000062f0


	//   ....[18]....
        /*06c8*/ 	.word	0x000068d0


	//   ....[19]....
        /*06cc*/ 	.word	0x00006940


	//   ....[20]....
        /*06d0*/ 	.word	0x000081b0


	//   ....[21]....
        /*06d4*/ 	.word	0x000081d0


	//   ....[22]....
        /*06d8*/ 	.word	0x000087f0


	//   ....[23]....
        /*06dc*/ 	.word	0x00008860


	//   ....[24]....
        /*06e0*/ 	.word	0x00009d40


	//   ....[25]....
        /*06e4*/ 	.word	0x0000a140


	//   ....[26]....
        /*06e8*/ 	.word	0x0000b0e0


	//   ....[27]....
        /*06ec*/ 	.word	0x0000b190


	//   ....[28]....
        /*06f0*/ 	.word	0x0000b510


	//   ....[29]....
        /*06f4*/ 	.word	0x0000b5c0


	//   ....[30]....
        /*06f8*/ 	.word	0x0000c450


	//   ....[31]....
        /*06fc*/ 	.word	0x0000c480


	//   ....[32]....
        /*0700*/ 	.word	0x0000c580


	//   ....[33]....
        /*0704*/ 	.word	0x0000c590


	//   ....[34]....
        /*0708*/ 	.word	0x0000d770


	//   ....[35]....
        /*070c*/ 	.word	0x0000d7b0


	//   ....[36]....
        /*0710*/ 	.word	0x0000d7f0


	//   ....[37]....
        /*0714*/ 	.word	0x0000d820


	//   ....[38]....
        /*0718*/ 	.word	0x0000dd80


	//   ....[39]....
        /*071c*/ 	.word	0x0000ddc0


	//   ....[40]....
        /*0720*/ 	.word	0x0000de80


	//   ....[41]....
        /*0724*/ 	.word	0x0000dea0


	//   ....[42]....
        /*0728*/ 	.word	0x0000df60


	//   ....[43]....
        /*072c*/ 	.word	0x0000df80


	//   ....[44]....
        /*0730*/ 	.word	0x0000e050


	//   ....[45]....
        /*0734*/ 	.word	0x0000e070


	//   ....[46]....
        /*0738*/ 	.word	0x0000e880


	//   ....[47]....
        /*073c*/ 	.word	0x0000e8a0


	//   ....[48]....
        /*0740*/ 	.word	0x0000e960


	//   ....[49]....
        /*0744*/ 	.word	0x0000e980


	//   ....[50]....
        /*0748*/ 	.word	0x0000ea40


	//   ....[51]....
        /*074c*/ 	.word	0x0000ea60


	//   ....[52]....
        /*0750*/ 	.word	0x0000eb30


	//   ....[53]....
        /*0754*/ 	.word	0x0000eb50


	//   ....[54]....
        /*0758*/ 	.word	0x0000eca0


	//   ....[55]....
        /*075c*/ 	.word	0x0000ee80


	//   ....[56]....
        /*0760*/ 	.word	0x0000eeb0


	//   ....[57]....
        /*0764*/ 	.word	0x0000eee0


	//   ....[58]....
        /*0768*/ 	.word	0x0000ef10


	//   ....[59]....
        /*076c*/ 	.word	0x0000ef40


	//   ....[60]....
        /*0770*/ 	.word	0x0000ef70


	//   ....[61]....
        /*0774*/ 	.word	0x0000f0e0


	//   ....[62]....
        /*0778*/ 	.word	0x0000f110


	//   ....[63]....
        /*077c*/ 	.word	0x0000f140


	//   ....[64]....
        /*0780*/ 	.word	0x0000f170


	//   ....[65]....
        /*0784*/ 	.word	0x0000f1a0


	//   ....[66]....
        /*0788*/ 	.word	0x0000f1d0


	//   ....[67]....
        /*078c*/ 	.word	0x0000f270


	//   ....[68]....
        /*0790*/ 	.word	0x0000f2d0


	//   ....[69]....
        /*0794*/ 	.word	0x0000f360


	//   ....[70]....
        /*0798*/ 	.word	0x00010860


	//   ....[71]....
        /*079c*/ 	.word	0x000114a0


	//   ....[72]....
        /*07a0*/ 	.word	0x000114e0


	//   ....[73]....
        /*07a4*/ 	.word	0x00011500


	//   ....[74]....
        /*07a8*/ 	.word	0x00011540


	//   ....[75]....
        /*07ac*/ 	.word	0x00011670


	//   ....[76]....
        /*07b0*/ 	.word	0x00011680


	//   ....[77]....
        /*07b4*/ 	.word	0x00011720


	//   ....[78]....
        /*07b8*/ 	.word	0x00011730


	//   ....[79]....
        /*07bc*/ 	.word	0x000117d0


	//   ....[80]....
        /*07c0*/ 	.word	0x000117e0


	//   ....[81]....
        /*07c4*/ 	.word	0x00011880


	//   ....[82]....
        /*07c8*/ 	.word	0x00011890


	//   ....[83]....
        /*07cc*/ 	.word	0x00011910


	//   ....[84]....
        /*07d0*/ 	.word	0x00011940


	//   ....[85]....
        /*07d4*/ 	.word	0x00011960


	//   ....[86]....
        /*07d8*/ 	.word	0x00011970


	//   ....[87]....
        /*07dc*/ 	.word	0x000145f0


	//   ....[88]....
        /*07e0*/ 	.word	0x00014650


	//   ....[89]....
        /*07e4*/ 	.word	0x00014680


	//   ....[90]....
        /*07e8*/ 	.word	0x00014690


	//   ....[91]....
        /*07ec*/ 	.word	0x000146c0


	//   ....[92]....
        /*07f0*/ 	.word	0x000146f0


	//   ....[93]....
        /*07f4*/ 	.word	0x00014720


	//   ....[94]....
        /*07f8*/ 	.word	0x00014750


	//   ....[95]....
        /*07fc*/ 	.word	0x000148d0


	//   ....[96]....
        /*0800*/ 	.word	0x00014900


	//   ....[97]....
        /*0804*/ 	.word	0x00014930


	//   ....[98]....
        /*0808*/ 	.word	0x00014960


	//   ....[99]....
        /*080c*/ 	.word	0x00014990


	//   ....[100]....
        /*0810*/ 	.word	0x000149c0


	//   ....[101]....
        /*0814*/ 	.word	0x00014a80


	//   ....[102]....
        /*0818*/ 	.word	0x00014aa0


	//   ....[103]....
        /*081c*/ 	.word	0x00014b10


	//   ....[104]....
        /*0820*/ 	.word	0x000151e0


	//   ....[105]....
        /*0824*/ 	.word	0x00015890


	//   ....[106]....
        /*0828*/ 	.word	0x00015a60


	//   ....[107]....
        /*082c*/ 	.word	0x00015ab0


	//   ....[108]....
        /*0830*/ 	.word	0x00015b10


	//   ....[109]....
        /*0834*/ 	.word	0x00015bb0


	//   ....[110]....
        /*0838*/ 	.word	0x00015c80


	//   ....[111]....
        /*083c*/ 	.word	0x00015d80


	//   ....[112]....
        /*0840*/ 	.word	0x00015e50


	//   ....[113]....
        /*0844*/ 	.word	0x00015f60


	//   ....[114]....
        /*0848*/ 	.word	0x00015fc0


	//   ....[115]....
        /*084c*/ 	.word	0x000160d0


	//   ....[116]....
        /*0850*/ 	.word	0x00016130


	//   ....[117]....
        /*0854*/ 	.word	0x00016240


	//   ....[118]....
        /*0858*/ 	.word	0x000162a0


	//   ....[119]....
        /*085c*/ 	.word	0x00016390


	//   ....[120]....
        /*0860*/ 	.word	0x00016410


	//   ....[121]....
        /*0864*/ 	.word	0x000164f0


	//   ....[122]....
        /*0868*/ 	.word	0x00016860


	//   ....[123]....
        /*086c*/ 	.word	0x00016900


	//   ....[124]....
        /*0870*/ 	.word	0x00016a20


	//   ....[125]....
        /*0874*/ 	.word	0x00016a90


	//   ....[126]....
        /*0878*/ 	.word	0x00016b10


	//   ....[127]....
        /*087c*/ 	.word	0x00016b90


	//   ....[128]....
        /*0880*/ 	.word	0x00016c10


	//   ....[129]....
        /*0884*/ 	.word	0x00016ca0


	//   ....[130]....
        /*0888*/ 	.word	0x00016d40


	//   ....[131]....
        /*088c*/ 	.word	0x00016de0


	//   ....[132]....
        /*0890*/ 	.word	0x00016e50


	//   ....[133]....
        /*0894*/ 	.word	0x00016ec0


	//   ....[134]....
        /*0898*/ 	.word	0x00016f30


	//   ....[135]....
        /*089c*/ 	.word	0x00016fb0


	//   ....[136]....
        /*08a0*/ 	.word	0x00017030


	//   ....[137]....
        /*08a4*/ 	.word	0x000170d0


	//   ....[138]....
        /*08a8*/ 	.word	0x00017160


	//   ....[139]....
        /*08ac*/ 	.word	0x00017290


	//----- nvinfo : EIATTR_REG_RECONFIG
	.align		4
.L_243:
        /*08b0*/ 	.byte	0x01, 0x54
	.zero		2


	//----- nvinfo : EIATTR_SYSCALL_OFFSETS
	.align		4
        /*08b4*/ 	.byte	0x04, 0x46
        /*08b6*/ 	.short	(.L_245 - .L_244)


	//   ....[0]....
.L_244:
        /*08b8*/ 	.word	0x000019f0


	//   ....[1]....
        /*08bc*/ 	.word	0x000104a0


	//   ....[2]....
        /*08c0*/ 	.word	0x000105f0


	//   ....[3]....
        /*08c4*/ 	.word	0x000106e0


	//   ....[4]....
        /*08c8*/ 	.word	0x00011000


	//----- nvinfo : EIATTR_MBARRIER_INSTR_OFFSETS
	.align		4
.L_245:
        /*08cc*/ 	.byte	0x04, 0x39
        /*08ce*/ 	.short	(.L_247 - .L_246)


	//   ....[0]....
.L_246:
        /*08d0*/ 	.word	0x00000270
        /*08d4*/ 	.word	0x000000ff
        /*08d8*/ 	.word	0x0002a800
        /*08dc*/ 	.short	0x0100
        /*08de*/ 	.byte	0x08
	.zero		1


	//   ....[1]....
        /*08e0*/ 	.word	0x00000280
        /*08e4*/ 	.word	0x000000ff
        /*08e8*/ 	.word	0x0002a820
        /*08ec*/ 	.short	0x0100
        /*08ee*/ 	.byte	0x08
	.zero		1


	//   ....[2]....
        /*08f0*/ 	.word	0x00000370
        /*08f4*/ 	.word	0x000000ff
        /*08f8*/ 	.word	0x0002a830
        /*08fc*/ 	.short	0x0100
        /*08fe*/ 	.byte	0x08
	.zero		1


	//   ....[3]....
        /*0900*/ 	.word	0x00000380
        /*0904*/ 	.word	0x000000ff
        /*0908*/ 	.word	0x0002a840
        /*090c*/ 	.short	0x0100
        /*090e*/ 	.byte	0x08
	.zero		1


	//   ....[4]....
        /*0910*/ 	.word	0x00000390
        /*0914*/ 	.word	0x000000ff
        /*0918*/ 	.word	0x0002a838
        /*091c*/ 	.short	0x0100
        /*091e*/ 	.byte	0x08
	.zero		1


	//   ....[5]....
        /*0920*/ 	.word	0x000003a0
        /*0924*/ 	.word	0x000000ff
        /*0928*/ 	.word	0x0002a848
        /*092c*/ 	.short	0x0100
        /*092e*/ 	.byte	0x08
	.zero		1


	//   ....[6]....
        /*0930*/ 	.word	0x000004d0
        /*0934*/ 	.word	0x000000ff
        /*0938*/ 	.word	0x0002a850
        /*093c*/ 	.short	0x0100
        /*093e*/ 	.byte	0x08
	.zero		1


	//   ....[7]....
        /*0940*/ 	.word	0x000004e0
        /*0944*/ 	.word	0x000000ff
        /*0948*/ 	.word	0x0002a860
        /*094c*/ 	.short	0x0100
        /*094e*/ 	.byte	0x08
	.zero		1


	//   ....[8]....
        /*0950*/ 	.word	0x000004f0
        /*0954*/ 	.word	0x000000ff
        /*0958*/ 	.word	0x0002a858
        /*095c*/ 	.short	0x0100
        /*095e*/ 	.byte	0x08
	.zero		1


	//   ....[9]....
        /*0960*/ 	.word	0x00000500
        /*0964*/ 	.word	0x000000ff
        /*0968*/ 	.word	0x0002a868
        /*096c*/ 	.short	0x0100
        /*096e*/ 	.byte	0x08
	.zero		1


	//   ....[10]....
        /*0970*/ 	.word	0x000005f0
        /*0974*/ 	.word	0x000000ff
        /*0978*/ 	.word	0x0002a870
        /*097c*/ 	.short	0x0100
        /*097e*/ 	.byte	0x06
	.zero		1


	//   ....[11]....
        /*0980*/ 	.word	0x00000600
        /*0984*/ 	.word	0x000000ff
        /*0988*/ 	.word	0x0002a880
        /*098c*/ 	.short	0x0100
        /*098e*/ 	.byte	0x06
	.zero		1


	//   ....[12]....
        /*0990*/ 	.word	0x00000610
        /*0994*/ 	.word	0x000000ff
        /*0998*/ 	.word	0x0002a878
        /*099c*/ 	.short	0x0100
        /*099e*/ 	.byte	0x06
	.zero		1


	//   ....[13]....
        /*09a0*/ 	.word	0x00000620
        /*09a4*/ 	.word	0x000000ff
        /*09a8*/ 	.word	0x0002a888
        /*09ac*/ 	.short	0x0100
        /*09ae*/ 	.byte	0x06
	.zero		1


	//   ....[14]....
        /*09b0*/ 	.word	0x00000750
        /*09b4*/ 	.word	0x000000ff
        /*09b8*/ 	.word	0x0002a890
        /*09bc*/ 	.short	0x0100
        /*09be*/ 	.byte	0x08
	.zero		1


	//   ....[15]....
        /*09c0*/ 	.word	0x00000760
        /*09c4*/ 	.word	0x000000ff
        /*09c8*/ 	.word	0x0002a8a0
        /*09cc*/ 	.short	0x0100
        /*09ce*/ 	.byte	0x08
	.zero		1


	//   ....[16]....
        /*09d0*/ 	.word	0x00000770
        /*09d4*/ 	.word	0x000000ff
        /*09d8*/ 	.word	0x0002a898
        /*09dc*/ 	.short	0x0100
        /*09de*/ 	.byte	0x08
	.zero		1


	//   ....[17]....
        /*09e0*/ 	.word	0x00000780
        /*09e4*/ 	.word	0x000000ff
        /*09e8*/ 	.word	0x0002a8a8
        /*09ec*/ 	.short	0x0100
        /*09ee*/ 	.byte	0x08
	.zero		1


	//   ....[18]....
        /*09f0*/ 	.word	0x000008b0
        /*09f4*/ 	.word	0x000000ff
        /*09f8*/ 	.word	0x0002a8b0
        /*09fc*/ 	.short	0x0100
        /*09fe*/ 	.byte	0x08
	.zero		1


	//   ....[19]....
        /*0a00*/ 	.word	0x000008c0
        /*0a04*/ 	.word	0x000000ff
        /*0a08*/ 	.word	0x0002a8c0
        /*0a0c*/ 	.short	0x0100
        /*0a0e*/ 	.byte	0x08
	.zero		1


	//   ....[20]....
        /*0a10*/ 	.word	0x000008d0
        /*0a14*/ 	.word	0x000000ff
        /*0a18*/ 	.word	0x0002a8b8
        /*0a1c*/ 	.short	0x0100
        /*0a1e*/ 	.byte	0x08
	.zero		1


	//   ....[21]....
        /*0a20*/ 	.word	0x000008e0
        /*0a24*/ 	.word	0x000000ff
        /*0a28*/ 	.word	0x0002a8c8
        /*0a2c*/ 	.short	0x0100
        /*0a2e*/ 	.byte	0x08
	.zero		1


	//   ....[22]....
        /*0a30*/ 	.word	0x00001a60
        /*0a34*/ 	.word	0x000000ff
        /*0a38*/ 	.word	0x0002a800
        /*0a3c*/ 	.short	0x010a
        /*0a3e*/ 	.byte	0x25
	.zero		1


	//   ....[23]....
        /*0a40*/ 	.word	0x00001af0
        /*0a44*/ 	.word	0x00000007
        /*0a48*/ 	.word	0x0002a830
        /*0a4c*/ 	.short	0x010a
        /*0a4e*/ 	.byte	0x3f
	.zero		1


	//   ....[24]....
        /*0a50*/ 	.word	0x00001b50
        /*0a54*/ 	.word	0x00000007
        /*0a58*/ 	.word	0x0002a830
        /*0a5c*/ 	.short	0x010a
        /*0a5e*/ 	.byte	0x3f
	.zero		1


	//   ....[25]....
        /*0a60*/ 	.word	0x000022d0
        /*0a64*/ 	.word	0x00000000
        /*0a68*/ 	.word	0x00000000
        /*0a6c*/ 	.short	0x0101
        /*0a6e*/ 	.byte	0x3f
	.zero		1


	//   ....[26]....
        /*0a70*/ 	.word	0x00004630
        /*0a74*/ 	.word	0x000000ff
        /*0a78*/ 	.word	0x0002a830
        /*0a7c*/ 	.short	0x010a
        /*0a7e*/ 	.byte	0x06
	.zero		1


	//   ....[27]....
        /*0a80*/ 	.word	0x00004670
        /*0a84*/ 	.word	0x000000ff
        /*0a88*/ 	.word	0x0002a830
        /*0a8c*/ 	.short	0x010a
        /*0a8e*/ 	.byte	0x06
	.zero		1


	//   ....[28]....
        /*0a90*/ 	.word	0x00004ef0
        /*0a94*/ 	.word	0x000000ff
        /*0a98*/ 	.word	0x0002a850
        /*0a9c*/ 	.short	0x010a
        /*0a9e*/ 	.byte	0x0b
	.zero		1


	//   ....[29]....
        /*0aa0*/ 	.word	0x00004f30
        /*0aa4*/ 	.word	0x000000ff
        /*0aa8*/ 	.word	0x0002a850
        /*0aac*/ 	.short	0x010a
        /*0aae*/ 	.byte	0x0b
	.zero		1


	//   ....[30]....
        /*0ab0*/ 	.word	0x000052c0
        /*0ab4*/ 	.word	0x00000000
        /*0ab8*/ 	.word	0x00000000
        /*0abc*/ 	.short	0x0101
        /*0abe*/ 	.byte	0x3f
	.zero		1


	//   ....[31]....
        /*0ac0*/ 	.word	0x00006d00
        /*0ac4*/ 	.word	0x0000006f
        /*0ac8*/ 	.word	0x00000000
        /*0acc*/ 	.short	0x0101
        /*0ace*/ 	.byte	0x3f
	.zero		1


	//   ....[32]....
        /*0ad0*/ 	.word	0x00007610
        /*0ad4*/ 	.word	0x000000ff
        /*0ad8*/ 	.word	0x0002a830
        /*0adc*/ 	.short	0x010a
        /*0ade*/ 	.byte	0x05
	.zero		1


	//   ....[33]....
        /*0ae0*/ 	.word	0x00007650
        /*0ae4*/ 	.word	0x000000ff
        /*0ae8*/ 	.word	0x0002a830
        /*0aec*/ 	.short	0x010a
        /*0aee*/ 	.byte	0x05
	.zero		1


	//   ....[34]....
        /*0af0*/ 	.word	0x00007ed0
        /*0af4*/ 	.word	0x000000ff
        /*0af8*/ 	.word	0x0002a850
        /*0afc*/ 	.short	0x010a
        /*0afe*/ 	.byte	0x0a
	.zero		1


	//   ....[35]....
        /*0b00*/ 	.word	0x00007f10
        /*0b04*/ 	.word	0x000000ff
        /*0b08*/ 	.word	0x0002a850
        /*0b0c*/ 	.short	0x010a
        /*0b0e*/ 	.byte	0x0a
	.zero		1


	//   ....[36]....
        /*0b10*/ 	.word	0x00008e60
        /*0b14*/ 	.word	0x0000005a
        /*0b18*/ 	.word	0x00000000
        /*0b1c*/ 	.short	0x0101
        /*0b1e*/ 	.byte	0x3f
	.zero		1


	//   ....[37]....
        /*0b20*/ 	.word	0x00008ed0
        /*0b24*/ 	.word	0x0000005a
        /*0b28*/ 	.word	0x00000000
        /*0b2c*/ 	.short	0x0101
        /*0b2e*/ 	.byte	0x3f
	.zero		1


	//   ....[38]....
        /*0b30*/ 	.word	0x00009290
        /*0b34*/ 	.word	0x000000ff
        /*0b38*/ 	.word	0x0002a830
        /*0b3c*/ 	.short	0x010a
        /*0b3e*/ 	.byte	0x05
	.zero		1


	//   ....[39]....
        /*0b40*/ 	.word	0x000092d0
        /*0b44*/ 	.word	0x000000ff
        /*0b48*/ 	.word	0x0002a830
        /*0b4c*/ 	.short	0x010a
        /*0b4e*/ 	.byte	0x05
	.zero		1


	//   ....[40]....
        /*0b50*/ 	.word	0x00009b50
        /*0b54*/ 	.word	0x000000ff
        /*0b58*/ 	.word	0x0002a850
        /*0b5c*/ 	.short	0x010a
        /*0b5e*/ 	.byte	0x0a
	.zero		1


	//   ....[41]....
        /*0b60*/ 	.word	0x00009b90
        /*0b64*/ 	.word	0x000000ff
        /*0b68*/ 	.word	0x0002a850
        /*0b6c*/ 	.short	0x010a
        /*0b6e*/ 	.byte	0x0a
	.zero		1


	//   ....[42]....
        /*0b70*/ 	.word	0x00009f30
        /*0b74*/ 	.word	0x00000000
        /*0b78*/ 	.word	0x00000000
        /*0b7c*/ 	.short	0x0101
        /*0b7e*/ 	.byte	0x3f
	.zero		1


	//   ....[43]....
        /*0b80*/ 	.word	0x0000b620
        /*0b84*/ 	.word	0x0000006f
        /*0b88*/ 	.word	0x00000000
        /*0b8c*/ 	.short	0x0101
        /*0b8e*/ 	.byte	0x3f
	.zero		1


	//   ....[44]....
        /*0b90*/ 	.word	0x0000c3c0
        /*0b94*/ 	.word	0x000000ff
        /*0b98*/ 	.word	0x0002a850
        /*0b9c*/ 	.short	0x010a
        /*0b9e*/ 	.byte	0x05
	.zero		1


	//   ....[45]....
        /*0ba0*/ 	.word	0x0000c400
        /*0ba4*/ 	.word	0x000000ff
        /*0ba8*/ 	.word	0x0002a850
        /*0bac*/ 	.short	0x010a
        /*0bae*/ 	.byte	0x05
	.zero		1


	//   ....[46]....
        /*0bb0*/ 	.word	0x0000c8a0
        /*0bb4*/ 	.word	0x00000009
        /*0bb8*/ 	.word	0x00000000
        /*0bbc*/ 	.short	0x0101
        /*0bbe*/ 	.byte	0x3f
	.zero		1


	//   ....[47]....
        /*0bc0*/ 	.word	0x0000ddb0
        /*0bc4*/ 	.word	0x00000003
        /*0bc8*/ 	.word	0x00000000
        /*0bcc*/ 	.short	0x0101
        /*0bce*/ 	.byte	0x3f
	.zero		1


	//   ....[48]....
        /*0bd0*/ 	.word	0x00010af0
        /*0bd4*/ 	.word	0x00000000
        /*0bd8*/ 	.word	0x0002a840
        /*0bdc*/ 	.short	0x010a
        /*0bde*/ 	.byte	0x3f
	.zero		1


	//   ....[49]....
        /*0be0*/ 	.word	0x00011b00
        /*0be4*/ 	.word	0x0000000a
        /*0be8*/ 	.word	0x0002a800
        /*0bec*/ 	.short	0x0107
        /*0bee*/ 	.byte	0x3f
	.zero		1


	//   ....[50]....
        /*0bf0*/ 	.word	0x00011c10
        /*0bf4*/ 	.word	0x00000002
        /*0bf8*/ 	.word	0x0002a800
        /*0bfc*/ 	.short	0x0101
        /*0bfe*/ 	.byte	0x3f
	.zero		1


	//   ....[51]....
        /*0c00*/ 	.word	0x00011c30
        /*0c04*/ 	.word	0x00000002
        /*0c08*/ 	.word	0x0002a820
        /*0c0c*/ 	.short	0x010a
        /*0c0e*/ 	.byte	0x3f
	.zero		1


	//   ....[52]....
        /*0c10*/ 	.word	0x00011fb0
        /*0c14*/ 	.word	0x00000003
        /*0c18*/ 	.word	0x0002a840
        /*0c1c*/ 	.short	0x010a
        /*0c1e*/ 	.byte	0x3f
	.zero		1


	//   ....[53]....
        /*0c20*/ 	.word	0x00012460
        /*0c24*/ 	.word	0x00000003
        /*0c28*/ 	.word	0x00000060
        /*0c2c*/ 	.short	0x010a
        /*0c2e*/ 	.byte	0x3f
	.zero		1


	//   ....[54]....
        /*0c30*/ 	.word	0x00012b50
        /*0c34*/ 	.word	0x00000003
        /*0c38*/ 	.word	0x0002a840
        /*0c3c*/ 	.short	0x010a
        /*0c3e*/ 	.byte	0x3f
	.zero		1


	//   ....[55]....
        /*0c40*/ 	.word	0x00013000
        /*0c44*/ 	.word	0x00000002
        /*0c48*/ 	.word	0x00000060
        /*0c4c*/ 	.short	0x010a
        /*0c4e*/ 	.byte	0x3f
	.zero		1


	//   ....[56]....
        /*0c50*/ 	.word	0x00013610
        /*0c54*/ 	.word	0x00000002
        /*0c58*/ 	.word	0x0002a840
        /*0c5c*/ 	.short	0x010a
        /*0c5e*/ 	.byte	0x3f
	.zero		1


	//   ....[57]....
        /*0c60*/ 	.word	0x00013ac0
        /*0c64*/ 	.word	0x00000002
        /*0c68*/ 	.word	0x00000060
        /*0c6c*/ 	.short	0x010a
        /*0c6e*/ 	.byte	0x3f
	.zero		1


	//   ....[58]....
        /*0c70*/ 	.word	0x00014060
        /*0c74*/ 	.word	0x00000000
        /*0c78*/ 	.word	0x0002a860
        /*0c7c*/ 	.short	0x010a
        /*0c7e*/ 	.byte	0x3f
	.zero		1


	//   ....[59]....
        /*0c80*/ 	.word	0x00015160
        /*0c84*/ 	.word	0x00000000
        /*0c88*/ 	.word	0x0002a820
        /*0c8c*/ 	.short	0x010a
        /*0c8e*/ 	.byte	0x3f
	.zero		1


	//   ....[60]....
        /*0c90*/ 	.word	0x00015340
        /*0c94*/ 	.word	0x00000006
        /*0c98*/ 	.word	0x00000000
        /*0c9c*/ 	.short	0x010a
        /*0c9e*/ 	.byte	0x3f
	.zero		1


	//   ....[61]....
        /*0ca0*/ 	.word	0x000153b0
        /*0ca4*/ 	.word	0x00000007
        /*0ca8*/ 	.word	0x00000000
        /*0cac*/ 	.short	0x010a
        /*0cae*/ 	.byte	0x3f
	.zero		1


	//   ....[62]....
        /*0cb0*/ 	.word	0x00015420
        /*0cb4*/ 	.word	0x00000004
        /*0cb8*/ 	.word	0x00000000
        /*0cbc*/ 	.short	0x010a
        /*0cbe*/ 	.byte	0x3f
	.zero		1


	//   ....[63]....
        /*0cc0*/ 	.word	0x00015450
        /*0cc4*/ 	.word	0x00000003
        /*0cc8*/ 	.word	0x00000000
        /*0ccc*/ 	.short	0x010a
        /*0cce*/ 	.byte	0x3f
	.zero		1


	//   ....[64]....
        /*0cd0*/ 	.word	0x000154c0
        /*0cd4*/ 	.word	0x00000003
        /*0cd8*/ 	.word	0x0002a800
        /*0cdc*/ 	.short	0x010a
        /*0cde*/ 	.byte	0x3f
	.zero		1


	//   ....[65]....
        /*0ce0*/ 	.word	0x00015510
        /*0ce4*/ 	.word	0x00000007
        /*0ce8*/ 	.word	0x0002a830
        /*0cec*/ 	.short	0x010a
        /*0cee*/ 	.byte	0x3f
	.zero		1


	//   ....[66]....
        /*0cf0*/ 	.word	0x00015570
        /*0cf4*/ 	.word	0x0000000c
        /*0cf8*/ 	.word	0x0002a830
        /*0cfc*/ 	.short	0x010a
        /*0cfe*/ 	.byte	0x3f
	.zero		1


	//   ....[67]....
        /*0d00*/ 	.word	0x000155d0
        /*0d04*/ 	.word	0x00000009
        /*0d08*/ 	.word	0x0002a850
        /*0d0c*/ 	.short	0x010a
        /*0d0e*/ 	.byte	0x3f
	.zero		1


	//   ....[68]....
        /*0d10*/ 	.word	0x00015630
        /*0d14*/ 	.word	0x00000008
        /*0d18*/ 	.word	0x0002a830
        /*0d1c*/ 	.short	0x010a
        /*0d1e*/ 	.byte	0x3f
	.zero		1


	//   ....[69]....
        /*0d20*/ 	.word	0x00015690
        /*0d24*/ 	.word	0x00000003
        /*0d28*/ 	.word	0x0002a850
        /*0d2c*/ 	.short	0x010a
        /*0d2e*/ 	.byte	0x3f
	.zero		1


	//   ....[70]....
        /*0d30*/ 	.word	0x000156f0
        /*0d34*/ 	.word	0x00000008
        /*0d38*/ 	.word	0x0002a830
        /*0d3c*/ 	.short	0x010a
        /*0d3e*/ 	.byte	0x3f
	.zero		1


	//   ....[71]....
        /*0d40*/ 	.word	0x00015750
        /*0d44*/ 	.word	0x00000003
        /*0d48*/ 	.word	0x0002a850
        /*0d4c*/ 	.short	0x010a
        /*0d4e*/ 	.byte	0x3f
	.zero		1


	//   ....[72]....
        /*0d50*/ 	.word	0x000157b0
        /*0d54*/ 	.word	0x00000005
        /*0d58*/ 	.word	0x0002a850
        /*0d5c*/ 	.short	0x010a
        /*0d5e*/ 	.byte	0x3f
	.zero		1


	//   ....[73]....
        /*0d60*/ 	.word	0x00015950
        /*0d64*/ 	.word	0x00000000
        /*0d68*/ 	.word	0x0002a840
        /*0d6c*/ 	.short	0x010a
        /*0d6e*/ 	.byte	0x3f
	.zero		1


	//   ....[74]....
        /*0d70*/ 	.word	0x00016580
        /*0d74*/ 	.word	0x00000002
        /*0d78*/ 	.word	0x0002a820
        /*0d7c*/ 	.short	0x010a
        /*0d7e*/ 	.byte	0x3f
	.zero		1


	//   ....[75]....
        /*0d80*/ 	.word	0x000165d0
        /*0d84*/ 	.word	0x00000003
        /*0d88*/ 	.word	0x0002a840
        /*0d8c*/ 	.short	0x010a
        /*0d8e*/ 	.byte	0x3f
	.zero		1


	//   ....[76]....
        /*0d90*/ 	.word	0x00016620
        /*0d94*/ 	.word	0x00000003
        /*0d98*/ 	.word	0x00000060
        /*0d9c*/ 	.short	0x010a
        /*0d9e*/ 	.byte	0x3f
	.zero		1


	//   ....[77]....
        /*0da0*/ 	.word	0x00016670
        /*0da4*/ 	.word	0x00000003
        /*0da8*/ 	.word	0x0002a840
        /*0dac*/ 	.short	0x010a
        /*0dae*/ 	.byte	0x3f
	.zero		1


	//   ....[78]....
        /*0db0*/ 	.word	0x000166c0
        /*0db4*/ 	.word	0x00000002
        /*0db8*/ 	.word	0x00000060
        /*0dbc*/ 	.short	0x010a
        /*0dbe*/ 	.byte	0x3f
	.zero		1


	//   ....[79]....
        /*0dc0*/ 	.word	0x00016710
        /*0dc4*/ 	.word	0x00000002
        /*0dc8*/ 	.word	0x0002a840
        /*0dcc*/ 	.short	0x010a
        /*0dce*/ 	.byte	0x3f
	.zero		1


	//   ....[80]....
        /*0dd0*/ 	.word	0x00016760
        /*0dd4*/ 	.word	0x00000002
        /*0dd8*/ 	.word	0x00000060
        /*0ddc*/ 	.short	0x010a
        /*0dde*/ 	.byte	0x3f
	.zero		1


	//   ....[81]....
        /*0de0*/ 	.word	0x000167b0
        /*0de4*/ 	.word	0x00000000
        /*0de8*/ 	.word	0x0002a860
        /*0dec*/ 	.short	0x010a
        /*0dee*/ 	.byte	0x3f
	.zero		1


	//   ....[82]....
        /*0df0*/ 	.word	0x000171b0
        /*0df4*/ 	.word	0x00000000
        /*0df8*/ 	.word	0x0002a820
        /*0dfc*/ 	.short	0x010a
        /*0dfe*/ 	.byte	0x3f
	.zero		1


	//   ....[83]....
        /*0e00*/ 	.word	0x00017350
        /*0e04*/ 	.word	0x00000006
        /*0e08*/ 	.word	0x00000000
        /*0e0c*/ 	.short	0x010a
        /*0e0e*/ 	.byte	0x3f
	.zero		1


	//   ....[84]....
        /*0e10*/ 	.word	0x000173a0
        /*0e14*/ 	.word	0x00000007
        /*0e18*/ 	.word	0x00000000
        /*0e1c*/ 	.short	0x010a
        /*0e1e*/ 	.byte	0x3f
	.zero		1


	//   ....[85]....
        /*0e20*/ 	.word	0x000173f0
        /*0e24*/ 	.word	0x00000004
        /*0e28*/ 	.word	0x00000000
        /*0e2c*/ 	.short	0x010a
        /*0e2e*/ 	.byte	0x3f
	.zero		1


	//----- nvinfo : EIATTR_NUM_MBARRIERS
	.align		4
.L_247:
        /*0e30*/ 	.byte	0x03, 0x38
        /*0e32*/ 	.short	0x0016


	//----- nvinfo : EIATTR_EXIT_INSTR_OFFSETS
	.align		4
        /*0e34*/ 	.byte	0x04, 0x1c
        /*0e36*/ 	.short	(.L_249 - .L_248)


	//   ....[0]....
.L_248:
        /*0e38*/ 	.word	0x00000a60


	//   ....[1]....
        /*0e3c*/ 	.word	0x0000ec40


	//   ....[2]....
        /*0e40*/ 	.word	0x000154a0


	//----- nvinfo : EIATTR_MAX_THREADS
	.align		4
.L_249:
        /*0e44*/ 	.byte	0x04, 0x05
        /*0e46*/ 	.short	(.L_251 - .L_250)
.L_250:
        /*0e48*/ 	.word	0x00000180
        /*0e4c*/ 	.word	0x00000001
        /*0e50*/ 	.word	0x00000001


	//----- nvinfo : EIATTR_CRS_STACK_SIZE
	.align		4
.L_251:
        /*0e54*/ 	.byte	0x04, 0x1e
        /*0e56*/ 	.short	(.L_253 - .L_252)
.L_252:
        /*0e58*/ 	.word	0x00000000


	//----- nvinfo : EIATTR_CBANK_PARAM_SIZE
	.align		4
.L_253:
        /*0e5c*/ 	.byte	0x03, 0x19
        /*0e5e*/ 	.short	0x0af0


	//----- nvinfo : EIATTR_PARAM_CBANK
	.align		4
        /*0e60*/ 	.byte	0x04, 0x0a
        /*0e62*/ 	.short	(.L_255 - .L_254)
	.align		4
.L_254:
        /*0e64*/ 	.word	index@(.nv.constant0._ZN7cutlass13device_kernelIN5flash11enable_sm90INS1_16FlashAttnFwdSm90INS1_25CollectiveMainloopFwdSm90ILi2EN4cute5tupleIJNS5_1CILi1EEES8_S8_EEENS6_IJNS7_ILi128EEENS7_ILi96EEENS7_ILi192EEEEEELi128ENS_10bfloat16_tEfNS_4arch4Sm90ELb0ELb1ELb0ELb1ELb0ELb0ELb0ELb1ELb1ELb1ELb0ELb0EEENS1_21CollectiveEpilogueFwdINS6_IJSA_SA_SB_EEES9_SE_SG_Li256ELb1ELb1ELb0ELb0EEENS1_36VarlenDynamicPersistentTileSchedulerILi128ELi96ELi256ELi128ELb0ELb1ELb1ELb1ELb0ELb1EEEEEEEEEvNT_6ParamsE)
        /*0e68*/ 	.short	0x0210
        /*0e6a*/ 	.short	0x0af0


	//----- nvinfo : EIATTR_SW_WAR
	.align		4
.L_255:
        /*0e6c*/ 	.byte	0x04, 0x36
        /*0e6e*/ 	.short	(.L_257 - .L_256)
.L_256:
        /*0e70*/ 	.word	0x00000008
.L_257:


//--------------------- .nv.info._ZN7cutlass13device_kernelIN5flash11enable_sm90INS1_16FlashAttnFwdSm90INS1_25CollectiveMainloopFwdSm90ILi2EN4cute5tupleIJNS5_1CILi1EEES8_S8_EEENS6_IJNS7_ILi128EEENS7_ILi96EEENS7_ILi192EEEEEELi128ENS_10bfloat16_tEfNS_4arch4Sm90ELb0ELb1ELb0ELb1ELb0ELb1ELb0ELb1ELb1ELb1ELb0ELb0EEENS1_21CollectiveEpilogueFwdINS6_IJSA_SA_SB_EEES9_SE_SG_Li256ELb1ELb1ELb0ELb0EEENS1_36VarlenDynamicPersistentTileSchedulerILi128ELi96ELi256ELi128ELb0ELb1ELb1ELb1ELb0ELb1EEEEEEEEEvNT_6ParamsE --------------------------
	.section	.nv.info._ZN7cutlass13device_kernelIN5flash11enable_sm90INS1_16FlashAttnFwdSm90INS1_25CollectiveMainloopFwdSm90ILi2EN4cute5tupleIJNS5_1CILi1EEES8_S8_EEENS6_IJNS7_ILi128EEENS7_ILi96EEENS7_ILi192EEEEEELi128ENS_10bfloat16_tEfNS_4arch4Sm90ELb0ELb1ELb0ELb1ELb0ELb1ELb0ELb1ELb1ELb1ELb0ELb0EEENS1_21CollectiveEpilogueFwdINS6_IJSA_SA_SB_EEES9_SE_SG_Li256ELb1ELb1ELb0ELb0EEENS1_36VarlenDynamicPersistentTileSchedulerILi128ELi96ELi256ELi128ELb0ELb1ELb1ELb1ELb0ELb1EEEEEEEEEvNT_6ParamsE,"",@"SHT_CUDA_INFO"
	.sectionflags	@""
	.align	4


	//----- nvinfo : EIATTR_CUDA_API_VERSION
	.align		4
        /*0000*/ 	.byte	0x04, 0x37
        /*0002*/ 	.short	(.L_259 - .L_258)
.L_258:
        /*0004*/ 	.word	0x00000082


	//----- nvinfo : EIATTR_KPARAM_INFO
	.align		4
.L_259:
        /*0008*/ 	.byte	0x04, 0x17
        /*000a*/ 	.short	(.L_261 - .L_260)
.L_260:
        /*000c*/ 	.word	0x00000000
        /*0010*/ 	.short	0x0000
        /*0012*/ 	.short	0x0070
        /*0014*/ 	.byte	0x00, 0xf0, 0x01, 0x2a


	//----- nvinfo : EIATTR_SPARSE_MMA_MASK
	.align		4
.L_261:
        /*0018*/ 	.byte	0x03, 0x50
        /*001a*/ 	.short	0x0000


	//----- nvinfo : EIATTR_MAXREG_COUNT
	.align		4
        /*001c*/ 	.byte	0x03, 0x1b
        /*001e*/ 	.short	0x00a8


	//----- nvinfo : EIATTR_NUM_BARRIERS
	.align		4
        /*0020*/ 	.byte	0x02, 0x4c
        /*0022*/ 	.byte	0x10
	.zero		1


	//----- nvinfo : EIATTR_EXTERNS
	.align		4
        /*0024*/ 	.byte	0x04, 0x0f
        /*0026*/ 	.short	(.L_263 - .L_262)


	//   ....[0]....
	.align		4
.L_262:
        /*0028*/ 	.word	index@(__assertfail)


	//----- nvinfo : EIATTR_ANNOTATIONS
	.align		4
.L_263:
        /*002c*/ 	.byte	0x04, 0x55
        /*002e*/ 	.short	(.L_265 - .L_264)


	//   ....[0]....
.L_264:
        /* <DEDUP_REMOVED lines=96> */


	//----- nvinfo : EIATTR_MERCURY_ISA_VERSION
	.align		4
.L_265:
        /*0618*/ 	.byte	0x03, 0x5f
        /*061a*/ 	.short	0x0101


	//----- nvinfo : EIATTR_UNUSED_LOAD_BYTE_OFFSET
	.align		4
        /*061c*/ 	.byte	0x04, 0x44
        /*061e*/ 	.short	(.L_267 - .L_266)


	//   ....[0]....
.L_266:
        /*0620*/ 	.word	0x00000a80
        /*0624*/ 	.word	0x0000fff0


	//   ....[1]....
        /*0628*/ 	.word	0x0001efa0
        /*062c*/ 	.word	0x0000fff0


	//----- nvinfo : EIATTR_INT_WARP_WIDE_INSTR_OFFSETS
	.align		4
.L_267:
        /*0630*/ 	.byte	0x04, 0x31
        /*0632*/ 	.short	(.L_269 - .L_268)


	//   ....[0]....
.L_268:
        /*0634*/ 	.word	0x00000190


	//   ....[1]....
        /*0638*/ 	.word	0x000001d0


	//   ....[2]....
        /*063c*/ 	.word	0x00000240


	//   ....[3]....
        /*0640*/ 	.word	0x00024080


	//   ....[4]....
        /*0644*/ 	.word	0x00024120


	//   ....[5]....
        /*0648*/ 	.word	0x00027d40


	//   ....[6]....
        /*064c*/ 	.word	0x00027db0


	//----- nvinfo : EIATTR_COOP_GROUP_MASK_REGIDS
	.align		4
.L_269:
        /*0650*/ 	.byte	0x04, 0x29
        /*0652*/ 	.short	(.L_271 - .L_270)


	//   ....[0]....
.L_270:
        /*0654*/ 	.word	0xffffffff


	//   ....[1]....
        /*0658*/ 	.word	0xffffffff


	//   ....[2]....
        /*065c*/ 	.word	0xffffffff


	//   ....[3]....
        /*0660*/ 	.word	0xffffffff


	//   ....[4]....
        /*0664*/ 	.word	0xffffffff


	//   ....[5]....
        /*0668*/ 	.word	0xffffffff


	//   ....[6]....
        /*066c*/ 	.word	0xffffffff


	//   ....[7]....
        /*0670*/ 	.word	0xffffffff


	//   ....[8]....
        /*0674*/ 	.word	0xffffffff


	//   ....[9]....
        /*0678*/ 	.word	0xffffffff


	//   ....[10]....
        /*067c*/ 	.word	0xffffffff


	//   ....[11]....
        /*0680*/ 	.word	0xffffffff


	//   ....[12]....
        /*0684*/ 	.word	0xffffffff


	//   ....[13]....
        /*0688*/ 	.word	0xffffffff


	//   ....[14]....
        /*068c*/ 	.word	0xffffffff


	//   ....[15]....
        /*0690*/ 	.word	0xffffffff


	//   ....[16]....
        /*0694*/ 	.word	0xffffffff


	//   ....[17]....
        /*0698*/ 	.word	0xffffffff


	//   ....[18]....
        /*069c*/ 	.word	0xffffffff


	//   ....[19]....
        /*06a0*/ 	.word	0xffffffff


	//   ....[20]....
        /*06a4*/ 	.word	0xffffffff


	//   ....[21]....
        /*06a8*/ 	.word	0xffffffff


	//   ....[22]....
        /*06ac*/ 	.word	0xffffffff


	//   ....[23]....
        /*06b0*/ 	.word	0xffffffff


	//   ....[24]....
        /*06b4*/ 	.word	0xffffffff


	//   ....[25]....
        /*06b8*/ 	.word	0xffffffff


	//   ....[26]....
        /*06bc*/ 	.word	0xffffffff


	//   ....[27]....
        /*06c0*/ 	.word	0xffffffff


	//   ....[28]....
        /*06c4*/ 	.word	0xffffffff


	//   ....[29]....
        /*06c8*/ 	.word	0xffffffff


	//   ....[30]....
        /*06cc*/ 	.word	0xffffffff


	//   ....[31]....
        /*06d0*/ 	.word	0xffffffff


	//   ....[32]....
        /*06d4*/ 	.word	0xffffffff


	//   ....[33]....
        /*06d8*/ 	.word	0xffffffff


	//   ....[34]....
        /*06dc*/ 	.word	0xffffffff


	//   ....[35]....
        /*06e0*/ 	.word	0xffffffff


	//   ....[36]....
        /*06e4*/ 	.word	0xffffffff


	//   ....[37]....
        /*06e8*/ 	.word	0xffffffff


	//   ....[38]....
        /*06ec*/ 	.word	0xffffffff


	//   ....[39]....
        /*06f0*/ 	.word	0xffffffff


	//   ....[40]....
        /*06f4*/ 	.word	0xffffffff


	//   ....[41]....
        /*06f8*/ 	.word	0xffffffff


	//   ....[42]....
        /*06fc*/ 	.word	0xffffffff


	//   ....[43]....
        /*0700*/ 	.word	0xffffffff


	//   ....[44]....
        /*0704*/ 	.word	0xffffffff


	//   ....[45]....
        /*0708*/ 	.word	0xffffffff


	//   ....[46]....
        /*070c*/ 	.word	0xffffffff


	//   ....[47]....
        /*0710*/ 	.word	0xffffffff


	//   ....[48]....
        /*0714*/ 	.word	0xffffffff


	//   ....[49]....
        /*0718*/ 	.word	0xffffffff


	//   ....[50]....
        /*071c*/ 	.word	0xffffffff


	//   ....[51]....
        /*0720*/ 	.word	0xffffffff


	//   ....[52]....
        /*0724*/ 	.word	0xffffffff


	//   ....[53]....
        /*0728*/ 	.word	0xffffffff


	//   ....[54]....
        /*072c*/ 	.word	0xffffffff


	//   ....[55]....
        /*0730*/ 	.word	0xffffffff


	//   ....[56]....
        /*0734*/ 	.word	0xffffffff


	//   ....[57]....
        /*0738*/ 	.word	0xffffffff


	//   ....[58]....
        /*073c*/ 	.word	0xffffffff


	//   ....[59]....
        /*0740*/ 	.word	0xffffffff


	//   ....[60]....
        /*0744*/ 	.word	0xffffffff


	//   ....[61]....
        /*0748*/ 	.word	0xffffffff


	//   ....[62]....
        /*074c*/ 	.word	0xffffffff


	//   ....[63]....
        /*0750*/ 	.word	0xffffffff


	//   ....[64]....
        /*0754*/ 	.word	0xffffffff


	//   ....[65]....
        /*0758*/ 	.word	0xffffffff


	//   ....[66]....
        /*075c*/ 	.word	0xffffffff


	//   ....[67]....
        /*0760*/ 	.word	0xffffffff


	//   ....[68]....
        /*0764*/ 	.word	0xffffffff


	//   ....[69]....
        /*0768*/ 	.word	0xffffffff


	//   ....[70]....
        /*076c*/ 	.word	0xffffffff


	//   ....[71]....
        /*0770*/ 	.word	0xffffffff


	//   ....[72]....
        /*0774*/ 	.word	0xffffffff


	//   ....[73]....
        /*0778*/ 	.word	0xffffffff


	//   ....[74]....
        /*077c*/ 	.word	0xffffffff


	//   ....[75]....
        /*0780*/ 	.word	0xffffffff


	//   ....[76]....
        /*0784*/ 	.word	0xffffffff


	//   ....[77]....
        /*0788*/ 	.word	0xffffffff


	//   ....[78]....
        /*078c*/ 	.word	0xffffffff


	//   ....[79]....
        /*0790*/ 	.word	0xffffffff


	//   ....[80]....
        /*0794*/ 	.word	0xffffffff


	//   ....[81]....
        /*0798*/ 	.word	0xffffffff


	//   ....[82]....
        /*079c*/ 	.word	0xffffffff


	//   ....[83]....
        /*07a0*/ 	.word	0xffffffff


	//   ....[84]....
        /*07a4*/ 	.word	0xffffffff


	//   ....[85]....
        /*07a8*/ 	.word	0xffffffff


	//   ....[86]....
        /*07ac*/ 	.word	0xffffffff


	//   ....[87]....
        /*07b0*/ 	.word	0xffffffff


	//   ....[88]....
        /*07b4*/ 	.word	0xffffffff


	//   ....[89]....
        /*07b8*/ 	.word	0xffffffff


	//   ....[90]....
        /*07bc*/ 	.word	0xffffffff


	//   ....[91]....
        /*07c0*/ 	.word	0xffffffff


	//   ....[92]....
        /*07c4*/ 	.word	0xffffffff


	//   ....[93]....
        /*07c8*/ 	.word	0xffffffff


	//   ....[94]....
        /*07cc*/ 	.word	0xffffffff


	//   ....[95]....
        /*07d0*/ 	.word	0xffffffff


	//   ....[96]....
        /*07d4*/ 	.word	0xffffffff


	//   ....[97]....
        /*07d8*/ 	.word	0xffffffff


	//   ....[98]....
        /*07dc*/ 	.word	0xffffffff


	//   ....[99]....
        /*07e0*/ 	.word	0xffffffff


	//   ....[100]....
        /*07e4*/ 	.word	0xffffffff


	//   ....[101]....
        /*07e8*/ 	.word	0xffffffff


	//   ....[102]....
        /*07ec*/ 	.word	0xffffffff


	//   ....[103]....
        /*07f0*/ 	.word	0xffffffff


	//   ....[104]....
        /*07f4*/ 	.word	0xffffffff


	//   ....[105]....
        /*07f8*/ 	.word	0xffffffff


	//   ....[106]....
        /*07fc*/ 	.word	0xffffffff


	//   ....[107]....
        /*0800*/ 	.word	0xffffffff


	//   ....[108]....
        /*0804*/ 	.word	0xffffffff


	//   ....[109]....
        /*0808*/ 	.word	0xffffffff


	//   ....[110]....
        /*080c*/ 	.word	0xffffffff


	//   ....[111]....
        /*0810*/ 	.word	0xffffffff


	//   ....[112]....
        /*0814*/ 	.word	0xffffffff


	//   ....[113]....
        /*0818*/ 	.word	0xffffffff


	//   ....[114]....
        /*081c*/ 	.word	0xffffffff


	//   ....[115]....
        /*0820*/ 	.word	0xffffffff


	//   ....[116]....
        /*0824*/ 	.word	0xffffffff


	//   ....[117]....
        /*0828*/ 	.word	0xffffffff


	//   ....[118]....
        /*082c*/ 	.word	0xffffffff


	//   ....[119]....
        /*0830*/ 	.word	0xffffffff


	//   ....[120]....
        /*0834*/ 	.word	0xffffffff


	//   ....[121]....
        /*0838*/ 	.word	0xffffffff


	//   ....[122]....
        /*083c*/ 	.word	0x0500000f


	//   ....[123]....
        /*0840*/ 	.word	0x0500000f


	//   ....[124]....
        /*0844*/ 	.word	0x0500000f


	//   ....[125]....
        /*0848*/ 	.word	0x0500000f


	//   ....[126]....
        /*084c*/ 	.word	0x0500000f


	//   ....[127]....
        /*0850*/ 	.word	0x0500000f


	//   ....[128]....
        /*0854*/ 	.word	0x0500000f


	//   ....[129]....
        /*0858*/ 	.word	0x0500000f


	//   ....[130]....
        /*085c*/ 	.word	0x0500000f


	//   ....[131]....
        /*0860*/ 	.word	0x0500000f


	//   ....[132]....
        /*0864*/ 	.word	0x0500000f


	//   ....[133]....
        /*0868*/ 	.word	0x0500000f


	//   ....[134]....
        /*086c*/ 	.word	0x0500000f


	//   ....[135]....
        /*0870*/ 	.word	0x0500000f


	//   ....[136]....
        /*0874*/ 	.word	0x0500000f


	//   ....[137]....
        /*0878*/ 	.word	0x0500000f


	//   ....[138]....
        /*087c*/ 	.word	0x0500000f


	//   ....[139]....
        /*0880*/ 	.word	0x0500000f


	//   ....[140]....
        /*0884*/ 	.word	0x0500000f


	//   ....[141]....
        /*0888*/ 	.word	0x0500000f


	//   ....[142]....
        /*088c*/ 	.word	0x0500000f


	//   ....[143]....
        /*0890*/ 	.word	0x0500000f


	//   ....[144]....
        /*0894*/ 	.word	0x0500000f


	//   ....[145]....
        /*0898*/ 	.word	0x0500000f


	//   ....[146]....
        /*089c*/ 	.word	0x0500000f


	//   ....[147]....
        /*08a0*/ 	.word	0x0500000f


	//   ....[148]....
        /*08a4*/ 	.word	0x0500000f


	//   ....[149]....
        /*08a8*/ 	.word	0x0500000f


	//   ....[150]....
        /*08ac*/ 	.word	0x0500000f


	//   ....[151]....
        /*08b0*/ 	.word	0x0500000f


	//   ....[152]....
        /*08b4*/ 	.word	0x0500000f


	//   ....[153]....
        /*08b8*/ 	.word	0x0500000f


	//   ....[154]....
        /*08bc*/ 	.word	0x0500000f


	//   ....[155]....
        /*08c0*/ 	.word	0x0500000f


	//   ....[156]....
        /*08c4*/ 	.word	0x0500000f


	//   ....[157]....
        /*08c8*/ 	.word	0x0500000f


	//   ....[158]....
        /*08cc*/ 	.word	0x0500000f


	//   ....[159]....
        /*08d0*/ 	.word	0x0500000f


	//   ....[160]....
        /*08d4*/ 	.word	0x0500000f


	//   ....[161]....
        /*08d8*/ 	.word	0x0500000f


	//   ....[162]....
        /*08dc*/ 	.word	0x0500000f


	//   ....[163]....
        /*08e0*/ 	.word	0x0500000f


	//   ....[164]....
        /*08e4*/ 	.word	0x0500000f


	//   ....[165]....
        /*08e8*/ 	.word	0x0500000f


	//   ....[166]....
        /*08ec*/ 	.word	0x0500000f


	//   ....[167]....
        /*08f0*/ 	.word	0x0500000f


	//   ....[168]....
        /*08f4*/ 	.word	0x0500000f


	//   ....[169]....
        /*08f8*/ 	.word	0x0500000f


	//   ....[170]....
        /*08fc*/ 	.word	0x0500000f


	//   ....[171]....
        /*0900*/ 	.word	0x0500000f


	//   ....[172]....
        /*0904*/ 	.word	0x0500000f


	//   ....[173]....
        /*0908*/ 	.word	0x0500000f


	//----- nvinfo : EIATTR_COOP_GROUP_INSTR_OFFSETS
	.align		4
.L_271:
        /*090c*/ 	.byte	0x04, 0x28
        /*090e*/ 	.short	(.L_273 - .L_272)


	//   ....[0]....
.L_272:
        /*0910*/ 	.word	0x00000060


	//   ....[1]....
        /*0914*/ 	.word	0x000001a0


	//   ....[2]....
        /*0918*/ 	.word	0x000001f0


	//   ....[3]....
        /*091c*/ 	.word	0x00000420


	//   ....[4]....
        /*0920*/ 	.word	0x00000580


	//   ....[5]....
        /*0924*/ 	.word	0x000006a0


	//   ....[6]....
        /*0928*/ 	.word	0x00000800


	//   ....[7]....
        /*092c*/ 	.word	0x0000b5e0


	//   ....[8]....
        /*0930*/ 	.word	0x0000bce0


	//   ....[9]....
        /*0934*/ 	.word	0x0000bcf0


	//   ....[10]....
        /*0938*/ 	.word	0x0000bd00


	//   ....[11]....
        /*093c*/ 	.word	0x0000bd10


	//   ....[12]....
        /*0940*/ 	.word	0x0000c590


	//   ....[13]....
        /*0944*/ 	.word	0x0000c5a0


	//   ....[14]....
        /*0948*/ 	.word	0x0000c5b0


	//   ....[15]....
        /*094c*/ 	.word	0x0000c5c0


	//   ....[16]....
        /*0950*/ 	.word	0x0000f6b0


	//   ....[17]....
        /*0954*/ 	.word	0x0000f6c0


	//   ....[18]....
        /*0958*/ 	.word	0x0000f6d0


	//   ....[19]....
        /*095c*/ 	.word	0x0000f6e0


	//   ....[20]....
        /*0960*/ 	.word	0x0000fd60


	//   ....[21]....
        /*0964*/ 	.word	0x0000fd70


	//   ....[22]....
        /*0968*/ 	.word	0x0000fd80


	//   ....[23]....
        /*096c*/ 	.word	0x0000fd90


	//   ....[24]....
        /*0970*/ 	.word	0x00013800


	//   ....[25]....
        /*0974*/ 	.word	0x00013bc0


	//   ....[26]....
        /*0978*/ 	.word	0x000147d0


	//   ....[27]....
        /*097c*/ 	.word	0x000148e0


	//   ....[28]....
        /*0980*/ 	.word	0x00014e70


	//   ....[29]....
        /*0984*/ 	.word	0x00014ef0


	//   ....[30]....
        /*0988*/ 	.word	0x00016c60


	//   ....[31]....
        /*098c*/ 	.word	0x00016f30


	//   ....[32]....
        /*0990*/ 	.word	0x00017c70


	//   ....[33]....
        /*0994*/ 	.word	0x00017d90


	//   ....[34]....
        /*0998*/ 	.word	0x00018390


	//   ....[35]....
        /*099c*/ 	.word	0x00018420


	//   ....[36]....
        /*09a0*/ 	.word	0x0001a060


	//   ....[37]....
        /*09a4*/ 	.word	0x0001a0e0


	//   ....[38]....
        /*09a8*/ 	.word	0x0001a400


	//   ....[39]....
        /*09ac*/ 	.word	0x0001a4f0


	//   ....[40]....
        /*09b0*/ 	.word	0x0001c0e0


	//   ....[41]....
        /*09b4*/ 	.word	0x0001c340


	//   ....[42]....
        /*09b8*/ 	.word	0x0001d090


	//   ....[43]....
        /*09bc*/ 	.word	0x0001d1a0


	//   ....[44]....
        /*09c0*/ 	.word	0x0001d790


	//   ....[45]....
        /*09c4*/ 	.word	0x0001d820


	//   ....[46]....
        /*09c8*/ 	.word	0x0001e6d0


	//   ....[47]....
        /*09cc*/ 	.word	0x0001e910


	//   ....[48]....
        /*09d0*/ 	.word	0x0001e9e0


	//   ....[49]....
        /*09d4*/ 	.word	0x0001ea10


	//   ....[50]....
        /*09d8*/ 	.word	0x0001fa10


	//   ....[51]....
        /*09dc*/ 	.word	0x0001fa50


	//   ....[52]....
        /*09e0*/ 	.word	0x0001fa90


	//   ....[53]....
        /*09e4*/ 	.word	0x0001fad0


	//   ....[54]....
        /*09e8*/ 	.word	0x00020070


	//   ....[55]....
        /*09ec*/ 	.word	0x00020080


	//   ....[56]....
        /*09f0*/ 	.word	0x00020150


	//   ....[57]....
        /*09f4*/ 	.word	0x00020170


	//   ....[58]....
        /*09f8*/ 	.word	0x00020240


	//   ....[59]....
        /*09fc*/ 	.word	0x00020260


	//   ....[60]....
        /*0a00*/ 	.word	0x00020340


	//   ....[61]....
        /*0a04*/ 	.word	0x00020360


	//   ....[62]....
        /*0a08*/ 	.word	0x00020bd0


	//   ....[63]....
        /*0a0c*/ 	.word	0x00020bf0


	//   ....[64]....
        /*0a10*/ 	.word	0x00020cc0


	//   ....[65]....
        /*0a14*/ 	.word	0x00020ce0


	//   ....[66]....
        /*0a18*/ 	.word	0x00020db0


	//   ....[67]....
        /*0a1c*/ 	.word	0x00020dd0


	//   ....[68]....
        /*0a20*/ 	.word	0x00020eb0


	//   ....[69]....
        /*0a24*/ 	.word	0x00020ed0


	//   ....[70]....
        /*0a28*/ 	.word	0x00021030


	//   ....[71]....
        /*0a2c*/ 	.word	0x00021210


	//   ....[72]....
        /*0a30*/ 	.word	0x00021240


	//   ....[73]....
        /*0a34*/ 	.word	0x00021270


	//   ....[74]....
        /*0a38*/ 	.word	0x000212a0


	//   ....[75]....
        /*0a3c*/ 	.word	0x000212d0


	//   ....[76]....
        /*0a40*/ 	.word	0x00021300


	//   ....[77]....
        /*0a44*/ 	.word	0x00021480


	//   ....[78]....
        /*0a48*/ 	.word	0x000214b0


	//   ....[79]....
        /*0a4c*/ 	.word	0x000214e0


	//   ....[80]....
        /*0a50*/ 	.word	0x00021510


	//   ....[81]....
        /*0a54*/ 	.word	0x00021540


	//   ....[82]....
        /*0a58*/ 	.word	0x00021570


	//   ....[83]....
        /*0a5c*/ 	.word	0x00021620


	//   ....[84]....
        /*0a60*/ 	.word	0x00021680


	//   ....[85]....
        /*0a64*/ 	.word	0x00021710


	//   ....[86]....
        /*0a68*/ 	.word	0x00022860


	//   ....[87]....
        /*0a6c*/ 	.word	0x00024660


	//   ....[88]....
        /*0a70*/ 	.word	0x00025310


	//   ....[89]....
        /*0a74*/ 	.word	0x00025330


	//   ....[90]....
        /*0a78*/ 	.word	0x00025340


	//   ....[91]....
        /*0a7c*/ 	.word	0x00025370


	//   ....[92]....
        /*0a80*/ 	.word	0x00025490


	//   ....[93]....
        /*0a84*/ 	.word	0x000254a0


	//   ....[94]....
        /*0a88*/ 	.word	0x00025540


	//   ....[95]....
        /*0a8c*/ 	.word	0x00025550


	//   ....[96]....
        /*0a90*/ 	.word	0x000255f0


	//   ....[97]....
        /*0a94*/ 	.word	0x00025600


	//   ....[98]....
        /*0a98*/ 	.word	0x000256a0


	//   ....[99]....
        /*0a9c*/ 	.word	0x000256b0


	//   ....[100]....
        /*0aa0*/ 	.word	0x00025730


	//   ....[101]....
        /*0aa4*/ 	.word	0x00025760


	//   ....[102]....
        /*0aa8*/ 	.word	0x000257b0


	//   ....[103]....
        /*0aac*/ 	.word	0x000257f0


	//   ....[104]....
        /*0ab0*/ 	.word	0x000284b0


	//   ....[105]....
        /*0ab4*/ 	.word	0x000284e0


	//   ....[106]....
        /*0ab8*/ 	.word	0x000284f0


	//   ....[107]....
        /*0abc*/ 	.word	0x00028520


	//   ....[108]....
        /*0ac0*/ 	.word	0x00028550


	//   ....[109]....
        /*0ac4*/ 	.word	0x00028580


	//   ....[110]....
        /*0ac8*/ 	.word	0x000285b0


	//   ....[111]....
        /*0acc*/ 	.word	0x000285c0


	//   ....[112]....
        /*0ad0*/ 	.word	0x00028750


	//   ....[113]....
        /*0ad4*/ 	.word	0x00028780


	//   ....[114]....
        /*0ad8*/ 	.word	0x000287b0


	//   ....[115]....
        /*0adc*/ 	.word	0x000287e0


	//   ....[116]....
        /*0ae0*/ 	.word	0x00028810


	//   ....[117]....
        /*0ae4*/ 	.word	0x00028840


	//   ....[118]....
        /*0ae8*/ 	.word	0x00028900


	//   ....[119]....
        /*0aec*/ 	.word	0x00028920


	//   ....[120]....
        /*0af0*/ 	.word	0x00028990


	//   ....[121]....
        /*0af4*/ 	.word	0x00029070


	//   ....[122]....
        /*0af8*/ 	.word	0x000294b0


	//   ....[123]....
        /*0afc*/ 	.word	0x00029540


	//   ....[124]....
        /*0b00*/ 	.word	0x00029590


	//   ....[125]....
        /*0b04*/ 	.word	0x000295e0


	//   ....[126]....
        /*0b08*/ 	.word	0x00029670


	//   ....[127]....
        /*0b0c*/ 	.word	0x00029700


	//   ....[128]....
        /*0b10*/ 	.word	0x00029750


	//   ....[129]....
        /*0b14*/ 	.word	0x000297a0


	//   ....[130]....
        /*0b18*/ 	.word	0x00029890


	//   ....[131]....
        /*0b1c*/ 	.word	0x00029920


	//   ....[132]....
        /*0b20*/ 	.word	0x00029980


	//   ....[133]....
        /*0b24*/ 	.word	0x000299e0


	//   ....[134]....
        /*0b28*/ 	.word	0x00029a70


	//   ....[135]....
        /*0b2c*/ 	.word	0x00029b00


	//   ....[136]....
        /*0b30*/ 	.word	0x00029b60


	//   ....[137]....
        /*0b34*/ 	.word	0x00029bc0


	//   ....[138]....
        /*0b38*/ 	.word	0x00029f50


	//   ....[139]....
        /*0b3c*/ 	.word	0x0002a240


	//   ....[140]....
        /*0b40*/ 	.word	0x0002a420


	//   ....[141]....
        /*0b44*/ 	.word	0x0002a470


	//   ....[142]....
        /*0b48*/ 	.word	0x0002a5a0


	//   ....[143]....
        /*0b4c*/ 	.word	0x0002a5f0


	//   ....[144]....
        /*0b50*/ 	.word	0x0002a730


	//   ....[145]....
        /*0b54*/ 	.word	0x0002a7a0


	//   ....[146]....
        /*0b58*/ 	.word	0x0002a8d0


	//   ....[147]....
        /*0b5c*/ 	.word	0x0002a920


	//   ....[148]....
        /*0b60*/ 	.word	0x0002aa50


	//   ....[149]....
        /*0b64*/ 	.word	0x0002aaa0


	//   ....[150]....
        /*0b68*/ 	.word	0x0002abd0


	//   ....[151]....
        /*0b6c*/ 	.word	0x0002ac20


	//   ....[152]....
        /*0b70*/ 	.word	0x0002ad30


	//   ....[153]....
        /*0b74*/ 	.word	0x0002ada0


	//   ....[154]....
        /*0b78*/ 	.word	0x0002aeb0


	//   ....[155]....
        /*0b7c*/ 	.word	0x0002af00


	//   ....[156]....
        /*0b80*/ 	.word	0x0002b230


	//   ....[157]....
        /*0b84*/ 	.word	0x0002b2d0


	//   ....[158]....
        /*0b88*/ 	.word	0x0002b400


	//   ....[159]....
        /*0b8c*/ 	.word	0x0002b480


	//   ....[160]....
        /*0b90*/ 	.word	0x0002b500


	//   ....[161]....
        /*0b94*/ 	.word	0x0002b580


	//   ....[162]....
        /*0b98*/ 	.word	0x0002b600


	//   ....[163]....
        /*0b9c*/ 	.word	0x0002b690


	//   ....[164]....
        /*0ba0*/ 	.word	0x0002b730


	//   ....[165]....
        /*0ba4*/ 	.word	0x0002b7d0


	//   ....[166]....
        /*0ba8*/ 	.word	0x0002b850


	//   ....[167]....
        /*0bac*/ 	.word	0x0002b8d0


	//   ....[168]....
        /*0bb0*/ 	.word	0x0002b950


	//   ....[169]....
        /*0bb4*/ 	.word	0x0002b9e0


	//   ....[170]....
        /*0bb8*/ 	.word	0x0002ba60


	//   ....[171]....
        /*0bbc*/ 	.word	0x0002bb00


	//   ....[172]....
        /*0bc0*/ 	.word	0x0002bb90


	//   ....[173]....
        /*0bc4*/ 	.word	0x0002bcc0


	//----- nvinfo : EIATTR_REG_RECONFIG
	.align		4
.L_273:
        /*0bc8*/ 	.byte	0x01, 0x54
	.zero		2


	//----- nvinfo : EIATTR_SYSCALL_OFFSETS
	.align		4
        /*0bcc*/ 	.byte	0x04, 0x46
        /*0bce*/ 	.short	(.L_275 - .L_274)


	//   ....[0]....
.L_274:
        /*0bd0*/ 	.word	0x00001dd0


	//   ....[1]....
        /*0bd4*/ 	.word	0x00001f20


	//   ....[2]....
        /*0bd8*/ 	.word	0x0000b780


	//   ....[3]....
        /*0bdc*/ 	.word	0x0000baa0


	//   ....[4]....
        /*0be0*/ 	.word	0x00024290


	//   ....[5]....
        /*0be4*/ 	.word	0x000243e0


	//   ....[6]....
        /*0be8*/ 	.word	0x000244d0


	//   ....[7]....
        /*0bec*/ 	.word	0x00024e10


	//----- nvinfo : EIATTR_MBARRIER_INSTR_OFFSETS
	.align		4
.L_275:
        /*0bf0*/ 	.byte	0x04, 0x39
        /*0bf2*/ 	.short	(.L_277 - .L_276)


	//   ....[0]....
.L_276:
        /*0bf4*/ 	.word	0x000002d0
        /*0bf8*/ 	.word	0x000000ff
        /*0bfc*/ 	.word	0x0002a800
        /*0c00*/ 	.short	0x0100
        /*0c02*/ 	.byte	0x08
	.zero		1


	//   ....[1]....
        /*0c04*/ 	.word	0x000002e0
        /*0c08*/ 	.word	0x000000ff
        /*0c0c*/ 	.word	0x0002a820
        /*0c10*/ 	.short	0x0100
        /*0c12*/ 	.byte	0x08
	.zero		1


	//   ....[2]....
        /*0c14*/ 	.word	0x000003d0
        /*0c18*/ 	.word	0x000000ff
        /*0c1c*/ 	.word	0x0002a830
        /*0c20*/ 	.short	0x0100
        /*0c22*/ 	.byte	0x08
	.zero		1


	//   ....[3]....
        /*0c24*/ 	.word	0x000003e0
        /*0c28*/ 	.word	0x000000ff
        /*0c2c*/ 	.word	0x0002a840
        /*0c30*/ 	.short	0x0100
        /*0c32*/ 	.byte	0x08
	.zero		1


	//   ....[4]....
        /*0c34*/ 	.word	0x000003f0
        /*0c38*/ 	.word	0x000000ff
        /*0c3c*/ 	.word	0x0002a838
        /*0c40*/ 	.short	0x0100
        /*0c42*/ 	.byte	0x08
	.zero		1


	//   ....[5]....
        /*0c44*/ 	.word	0x00000400
        /*0c48*/ 	.word	0x000000ff
        /*0c4c*/ 	.word	0x0002a848
        /*0c50*/ 	.short	0x0100
        /*0c52*/ 	.byte	0x08
	.zero		1


	//   ....[6]....
        /*0c54*/ 	.word	0x00000530
        /*0c58*/ 	.word	0x000000ff
        /*0c5c*/ 	.word	0x0002a850
        /*0c60*/ 	.short	0x0100
        /*0c62*/ 	.byte	0x08
	.zero		1


	//   ....[7]....
        /*0c64*/ 	.word	0x00000540
        /*0c68*/ 	.word	0x000000ff
        /*0c6c*/ 	.word	0x0002a860
        /*0c70*/ 	.short	0x0100
        /*0c72*/ 	.byte	0x08
	.zero		1


	//   ....[8]....
        /*0c74*/ 	.word	0x00000550
        /*0c78*/ 	.word	0x000000ff
        /*0c7c*/ 	.word	0x0002a858
        /*0c80*/ 	.short	0x0100
        /*0c82*/ 	.byte	0x08
	.zero		1


	//   ....[9]....
        /*0c84*/ 	.word	0x00000560
        /*0c88*/ 	.word	0x000000ff
        /*0c8c*/ 	.word	0x0002a868
        /*0c90*/ 	.short	0x0100
        /*0c92*/ 	.byte	0x08
	.zero		1


	//   ....[10]....
        /*0c94*/ 	.word	0x00000650
        /*0c98*/ 	.word	0x000000ff
        /*0c9c*/ 	.word	0x0002a870
        /*0ca0*/ 	.short	0x0100
        /*0ca2*/ 	.byte	0x06
	.zero		1


	//   ....[11]....
        /*0ca4*/ 	.word	0x00000660
        /*0ca8*/ 	.word	0x000000ff
        /*0cac*/ 	.word	0x0002a880
        /*0cb0*/ 	.short	0x0100
        /*0cb2*/ 	.byte	0x06
	.zero		1


	//   ....[12]....
        /*0cb4*/ 	.word	0x00000670
        /*0cb8*/ 	.word	0x000000ff
        /*0cbc*/ 	.word	0x0002a878
        /*0cc0*/ 	.short	0x0100
        /*0cc2*/ 	.byte	0x06
	.zero		1


	//   ....[13]....
        /*0cc4*/ 	.word	0x00000680
        /*0cc8*/ 	.word	0x000000ff
        /*0ccc*/ 	.word	0x0002a888
        /*0cd0*/ 	.short	0x0100
        /*0cd2*/ 	.byte	0x06
	.zero		1


	//   ....[14]....
        /*0cd4*/ 	.word	0x000007b0
        /*0cd8*/ 	.word	0x000000ff
        /*0cdc*/ 	.word	0x0002a890
        /*0ce0*/ 	.short	0x0100
        /*0ce2*/ 	.byte	0x08
	.zero		1


	//   ....[15]....
        /*0ce4*/ 	.word	0x000007c0
        /*0ce8*/ 	.word	0x000000ff
        /*0cec*/ 	.word	0x0002a8a0
        /*0cf0*/ 	.short	0x0100
        /*0cf2*/ 	.byte	0x08
	.zero		1


	//   ....[16]....
        /*0cf4*/ 	.word	0x000007d0
        /*0cf8*/ 	.word	0x000000ff
        /*0cfc*/ 	.word	0x0002a898
        /*0d00*/ 	.short	0x0100
        /*0d02*/ 	.byte	0x08
	.zero		1


	//   ....[17]....
        /*0d04*/ 	.word	0x000007e0
        /*0d08*/ 	.word	0x000000ff
        /*0d0c*/ 	.word	0x0002a8a8
        /*0d10*/ 	.short	0x0100
        /*0d12*/ 	.byte	0x08
	.zero		1


	//   ....[18]....
        /*0d14*/ 	.word	0x00000910
        /*0d18*/ 	.word	0x000000ff
        /*0d1c*/ 	.word	0x0002a8b0
        /*0d20*/ 	.short	0x0100
        /*0d22*/ 	.byte	0x08
	.zero		1


	//   ....[19]....
        /*0d24*/ 	.word	0x00000920
        /*0d28*/ 	.word	0x000000ff
        /*0d2c*/ 	.word	0x0002a8c0
        /*0d30*/ 	.short	0x0100
        /*0d32*/ 	.byte	0x08
	.zero		1


	//   ....[20]....
        /*0d34*/ 	.word	0x00000930
        /*0d38*/ 	.word	0x000000ff
        /*0d3c*/ 	.word	0x0002a8b8
        /*0d40*/ 	.short	0x0100
        /*0d42*/ 	.byte	0x08
	.zero		1


	//   ....[21]....
        /*0d44*/ 	.word	0x00000940
        /*0d48*/ 	.word	0x000000ff
        /*0d4c*/ 	.word	0x0002a8c8
        /*0d50*/ 	.short	0x0100
        /*0d52*/ 	.byte	0x08
	.zero		1


	//   ....[22]....
        /*0d54*/ 	.word	0x00003b70
        /*0d58*/ 	.word	0x00000003
        /*0d5c*/ 	.word	0x0002a890
        /*0d60*/ 	.short	0x010a
        /*0d62*/ 	.byte	0x3f
	.zero		1


	//   ....[23]....
        /*0d64*/ 	.word	0x00007210
        /*0d68*/ 	.word	0x00000003
        /*0d6c*/ 	.word	0x0002a890
        /*0d70*/ 	.short	0x010a
        /*0d72*/ 	.byte	0x3f
	.zero		1


	//   ....[24]....
        /*0d74*/ 	.word	0x0000a570
        /*0d78*/ 	.word	0x00000003
        /*0d7c*/ 	.word	0x0002a890
        /*0d80*/ 	.short	0x010a
        /*0d82*/ 	.byte	0x3f
	.zero		1


	//   ....[25]....
        /*0d84*/ 	.word	0x0000a960
        /*0d88*/ 	.word	0x0000001c
        /*0d8c*/ 	.word	0x00000000
        /*0d90*/ 	.short	0x0101
        /*0d92*/ 	.byte	0x3f
	.zero		1


	//   ....[26]....
        /*0d94*/ 	.word	0x0000a9a0
        /*0d98*/ 	.word	0x00000003
        /*0d9c*/ 	.word	0x0002a8b0
        /*0da0*/ 	.short	0x010a
        /*0da2*/ 	.byte	0x3f
	.zero		1


	//   ....[27]....
        /*0da4*/ 	.word	0x0000ae50
        /*0da8*/ 	.word	0x00000003
        /*0dac*/ 	.word	0x00000000
        /*0db0*/ 	.short	0x0101
        /*0db2*/ 	.byte	0x3f
	.zero		1


	//   ....[28]....
        /*0db4*/ 	.word	0x0000b800
        /*0db8*/ 	.word	0x00000010
        /*0dbc*/ 	.word	0x0002a800
        /*0dc0*/ 	.short	0x010a
        /*0dc2*/ 	.byte	0x3f
	.zero		1


	//   ....[29]....
        /*0dc4*/ 	.word	0x0000b850
        /*0dc8*/ 	.word	0x00000010
        /*0dcc*/ 	.word	0x0002a800
        /*0dd0*/ 	.short	0x010a
        /*0dd2*/ 	.byte	0x3f
	.zero		1


	//   ....[30]....
        /*0dd4*/ 	.word	0x0000cc90
        /*0dd8*/ 	.word	0x00000010
        /*0ddc*/ 	.word	0x0002a800
        /*0de0*/ 	.short	0x010a
        /*0de2*/ 	.byte	0x3f
	.zero		1


	//   ....[31]....
        /*0de4*/ 	.word	0x000101f0
        /*0de8*/ 	.word	0x00000010
        /*0dec*/ 	.word	0x0002a800
        /*0df0*/ 	.short	0x010a
        /*0df2*/ 	.byte	0x3f
	.zero		1


	//   ....[32]....
        /*0df4*/ 	.word	0x00012d90
        /*0df8*/ 	.word	0x00000007
        /*0dfc*/ 	.word	0x0002a830
        /*0e00*/ 	.short	0x010a
        /*0e02*/ 	.byte	0x3f
	.zero		1


	//   ....[33]....
        /*0e04*/ 	.word	0x00012e00
        /*0e08*/ 	.word	0x00000007
        /*0e0c*/ 	.word	0x0002a830
        /*0e10*/ 	.short	0x010a
        /*0e12*/ 	.byte	0x3f
	.zero		1


	//   ....[34]....
        /*0e14*/ 	.word	0x000138b0
        /*0e18*/ 	.word	0x00000000
        /*0e1c*/ 	.word	0x00000000
        /*0e20*/ 	.short	0x0101
        /*0e22*/ 	.byte	0x3f
	.zero		1


	//   ....[35]....
        /*0e24*/ 	.word	0x00015cf0
        /*0e28*/ 	.word	0x00000007
        /*0e2c*/ 	.word	0x0002a830
        /*0e30*/ 	.short	0x010a
        /*0e32*/ 	.byte	0x3f
	.zero		1


	//   ....[36]....
        /*0e34*/ 	.word	0x00015d60
        /*0e38*/ 	.word	0x00000007
        /*0e3c*/ 	.word	0x0002a830
        /*0e40*/ 	.short	0x010a
        /*0e42*/ 	.byte	0x3f
	.zero		1


	//   ....[37]....
        /*0e44*/ 	.word	0x000168e0
        /*0e48*/ 	.word	0x0000000e
        /*0e4c*/ 	.word	0x0002a850
        /*0e50*/ 	.short	0x010a
        /*0e52*/ 	.byte	0x3f
	.zero		1


	//   ....[38]....
        /*0e54*/ 	.word	0x00016980
        /*0e58*/ 	.word	0x0000000e
        /*0e5c*/ 	.word	0x0002a850
        /*0e60*/ 	.short	0x010a
        /*0e62*/ 	.byte	0x3f
	.zero		1


	//   ....[39]....
        /*0e64*/ 	.word	0x00016d50
        /*0e68*/ 	.word	0x00000007
        /*0e6c*/ 	.word	0x00000000
        /*0e70*/ 	.short	0x0101
        /*0e72*/ 	.byte	0x3f
	.zero		1


	//   ....[40]....
        /*0e74*/ 	.word	0x000184d0
        /*0e78*/ 	.word	0x0000006d
        /*0e7c*/ 	.word	0x00000000
        /*0e80*/ 	.short	0x0101
        /*0e82*/ 	.byte	0x3f
	.zero		1


	//   ....[41]....
        /*0e84*/ 	.word	0x00019110
        /*0e88*/ 	.word	0x00000003
        /*0e8c*/ 	.word	0x0002a830
        /*0e90*/ 	.short	0x010a
        /*0e92*/ 	.byte	0x3f
	.zero		1


	//   ....[42]....
        /*0e94*/ 	.word	0x00019180
        /*0e98*/ 	.word	0x00000003
        /*0e9c*/ 	.word	0x0002a830
        /*0ea0*/ 	.short	0x010a
        /*0ea2*/ 	.byte	0x3f
	.zero		1


	//   ....[43]....
        /*0ea4*/ 	.word	0x00019d00
        /*0ea8*/ 	.word	0x000000c6
        /*0eac*/ 	.word	0x0002a850
        /*0eb0*/ 	.short	0x010a
        /*0eb2*/ 	.byte	0x3f
	.zero		1


	//   ....[44]....
        /*0eb4*/ 	.word	0x00019d50
        /*0eb8*/ 	.word	0x000000c6
        /*0ebc*/ 	.word	0x0002a850
        /*0ec0*/ 	.short	0x010a
        /*0ec2*/ 	.byte	0x3f
	.zero		1


	//   ....[45]....
        /*0ec4*/ 	.word	0x0001ab80
        /*0ec8*/ 	.word	0x0000005b
        /*0ecc*/ 	.word	0x00000000
        /*0ed0*/ 	.short	0x0101
        /*0ed2*/ 	.byte	0x3f
	.zero		1


	//   ....[46]....
        /*0ed4*/ 	.word	0x0001abf0
        /*0ed8*/ 	.word	0x000000c6
        /*0edc*/ 	.word	0x00000000
        /*0ee0*/ 	.short	0x0101
        /*0ee2*/ 	.byte	0x3f
	.zero		1


	//   ....[47]....
        /*0ee4*/ 	.word	0x0001b110
        /*0ee8*/ 	.word	0x00000003
        /*0eec*/ 	.word	0x0002a830
        /*0ef0*/ 	.short	0x010a
        /*0ef2*/ 	.byte	0x3f
	.zero		1


	//   ....[48]....
        /*0ef4*/ 	.word	0x0001b180
        /*0ef8*/ 	.word	0x00000003
        /*0efc*/ 	.word	0x0002a830
        /*0f00*/ 	.short	0x010a
        /*0f02*/ 	.byte	0x3f
	.zero		1


	//   ....[49]....
        /*0f04*/ 	.word	0x0001bd00
        /*0f08*/ 	.word	0x0000000c
        /*0f0c*/ 	.word	0x0002a850
        /*0f10*/ 	.short	0x010a
        /*0f12*/ 	.byte	0x3f
	.zero		1


	//   ....[50]....
        /*0f14*/ 	.word	0x0001bda0
        /*0f18*/ 	.word	0x0000000c
        /*0f1c*/ 	.word	0x0002a850
        /*0f20*/ 	.short	0x010a
        /*0f22*/ 	.byte	0x3f
	.zero		1


	//   ....[51]....
        /*0f24*/ 	.word	0x0001c1a0
        /*0f28*/ 	.word	0x00000000
        /*0f2c*/ 	.word	0x00000000
        /*0f30*/ 	.short	0x0101
        /*0f32*/ 	.byte	0x3f
	.zero		1


	//   ....[52]....
        /*0f34*/ 	.word	0x0001d8d0
        /*0f38*/ 	.word	0x0000006b
        /*0f3c*/ 	.word	0x00000000
        /*0f40*/ 	.short	0x0101
        /*0f42*/ 	.byte	0x3f
	.zero		1


	//   ....[53]....
        /*0f44*/ 	.word	0x0001e5c0
        /*0f48*/ 	.word	0x0000000d
        /*0f4c*/ 	.word	0x0002a850
        /*0f50*/ 	.short	0x010a
        /*0f52*/ 	.byte	0x3f
	.zero		1


	//   ....[54]....
        /*0f54*/ 	.word	0x0001e660
        /*0f58*/ 	.word	0x0000000d
        /*0f5c*/ 	.word	0x0002a850
        /*0f60*/ 	.short	0x010a
        /*0f62*/ 	.byte	0x3f
	.zero		1


	//   ....[55]....
        /*0f64*/ 	.word	0x0001eb30
        /*0f68*/ 	.word	0x0000000b
        /*0f6c*/ 	.word	0x00000000
        /*0f70*/ 	.short	0x0101
        /*0f72*/ 	.byte	0x3f
	.zero		1


	//   ....[56]....
        /*0f74*/ 	.word	0x00020060
        /*0f78*/ 	.word	0x00000000
        /*0f7c*/ 	.word	0x00000000
        /*0f80*/ 	.short	0x0101
        /*0f82*/ 	.byte	0x3f
	.zero		1


	//   ....[57]....
        /*0f84*/ 	.word	0x00022950
        /*0f88*/ 	.word	0x00000007
        /*0f8c*/ 	.word	0x0002a820
        /*0f90*/ 	.short	0x010a
        /*0f92*/ 	.byte	0x3f
	.zero		1


	//   ....[58]....
        /*0f94*/ 	.word	0x00022a30
        /*0f98*/ 	.word	0x00000007
        /*0f9c*/ 	.word	0x0002a8a0
        /*0fa0*/ 	.short	0x010a
        /*0fa2*/ 	.byte	0x3f
	.zero		1


	//   ....[59]....
        /*0fa4*/ 	.word	0x00022e70
        /*0fa8*/ 	.word	0x00000007
        /*0fac*/ 	.word	0x0002a8c0
        /*0fb0*/ 	.short	0x010a
        /*0fb2*/ 	.byte	0x3f
	.zero		1


	//   ....[60]....
        /*0fb4*/ 	.word	0x00023350
        /*0fb8*/ 	.word	0x00000008
        /*0fbc*/ 	.word	0x0002a8a0
        /*0fc0*/ 	.short	0x010a
        /*0fc2*/ 	.byte	0x3f
	.zero		1


	//   ....[61]....
        /*0fc4*/ 	.word	0x00023780
        /*0fc8*/ 	.word	0x00000008
        /*0fcc*/ 	.word	0x0002a8c0
        /*0fd0*/ 	.short	0x010a
        /*0fd2*/ 	.byte	0x3f
	.zero		1


	//   ....[62]....
        /*0fd4*/ 	.word	0x00024900
        /*0fd8*/ 	.word	0x00000000
        /*0fdc*/ 	.word	0x0002a840
        /*0fe0*/ 	.short	0x010a
        /*0fe2*/ 	.byte	0x3f
	.zero		1


	//   ....[63]....
        /*0fe4*/ 	.word	0x00025930
        /*0fe8*/ 	.word	0x0000000a
        /*0fec*/ 	.word	0x0002a800
        /*0ff0*/ 	.short	0x0107
        /*0ff2*/ 	.byte	0x3f
	.zero		1


	//   ....[64]....
        /*0ff4*/ 	.word	0x00025a40
        /*0ff8*/ 	.word	0x00000002
        /*0ffc*/ 	.word	0x0002a800
        /*1000*/ 	.short	0x0101
        /*1002*/ 	.byte	0x3f
	.zero		1


	//   ....[65]....
        /*1004*/ 	.word	0x00025a60
        /*1008*/ 	.word	0x00000002
        /*100c*/ 	.word	0x0002a820
        /*1010*/ 	.short	0x010a
        /*1012*/ 	.byte	0x3f
	.zero		1


	//   ....[66]....
        /*1014*/ 	.word	0x00025df0
        /*1018*/ 	.word	0x00000003
        /*101c*/ 	.word	0x0002a840
        /*1020*/ 	.short	0x010a
        /*1022*/ 	.byte	0x3f
	.zero		1


	//   ....[67]....
        /*1024*/ 	.word	0x000262a0
        /*1028*/ 	.word	0x00000003
        /*102c*/ 	.word	0x00000060
        /*1030*/ 	.short	0x010a
        /*1032*/ 	.byte	0x3f
	.zero		1


	//   ....[68]....
        /*1034*/ 	.word	0x00026990
        /*1038*/ 	.word	0x00000003
        /*103c*/ 	.word	0x0002a840
        /*1040*/ 	.short	0x010a
        /*1042*/ 	.byte	0x3f
	.zero		1


	//   ....[69]....
        /*1044*/ 	.word	0x00026e40
        /*1048*/ 	.word	0x00000002
        /*104c*/ 	.word	0x00000060
        /*1050*/ 	.short	0x010a
        /*1052*/ 	.byte	0x3f
	.zero		1


	//   ....[70]....
        /*1054*/ 	.word	0x00027460
        /*1058*/ 	.word	0x00000002
        /*105c*/ 	.word	0x0002a840
        /*1060*/ 	.short	0x010a
        /*1062*/ 	.byte	0x3f
	.zero		1


	//   ....[71]....
        /*1064*/ 	.word	0x00027910
        /*1068*/ 	.word	0x00000002
        /*106c*/ 	.word	0x00000060
        /*1070*/ 	.short	0x010a
        /*1072*/ 	.byte	0x3f
	.zero		1


	//   ....[72]....
        /*1074*/ 	.word	0x00027ec0
        /*1078*/ 	.word	0x00000000
        /*107c*/ 	.word	0x0002a860
        /*1080*/ 	.short	0x010a
        /*1082*/ 	.byte	0x3f
	.zero		1


	//   ....[73]....
        /*1084*/ 	.word	0x00028ff0
        /*1088*/ 	.word	0x00000000
        /*108c*/ 	.word	0x0002a820
        /*1090*/ 	.short	0x010a
        /*1092*/ 	.byte	0x3f
	.zero		1


	//   ....[74]....
        /*1094*/ 	.word	0x000291a0
        /*1098*/ 	.word	0x00000006
        /*109c*/ 	.word	0x00000000
        /*10a0*/ 	.short	0x010a
        /*10a2*/ 	.byte	0x3f
	.zero		1


	//   ....[75]....
        /*10a4*/ 	.word	0x00029210
        /*10a8*/ 	.word	0x00000007
        /*10ac*/ 	.word	0x00000000
        /*10b0*/ 	.short	0x010a
        /*10b2*/ 	.byte	0x3f
	.zero		1


	//   ....[76]....
        /*10b4*/ 	.word	0x00029280
        /*10b8*/ 	.word	0x00000004
        /*10bc*/ 	.word	0x00000000
        /*10c0*/ 	.short	0x010a
        /*10c2*/ 	.byte	0x3f
	.zero		1


	//   ....[77]....
        /*10c4*/ 	.word	0x000292b0
        /*10c8*/ 	.word	0x00000003
        /*10cc*/ 	.word	0x00000000
        /*10d0*/ 	.short	0x010a
        /*10d2*/ 	.byte	0x3f
	.zero		1


	//   ....[78]....
        /*10d4*/ 	.word	0x00029310
        /*10d8*/ 	.word	0x00000003
        /*10dc*/ 	.word	0x0002a890
        /*10e0*/ 	.short	0x010a
        /*10e2*/ 	.byte	0x3f
	.zero		1


	//   ....[79]....
        /*10e4*/ 	.word	0x00029360
        /*10e8*/ 	.word	0x00000003
        /*10ec*/ 	.word	0x0002a890
        /*10f0*/ 	.short	0x010a
        /*10f2*/ 	.byte	0x3f
	.zero		1


	//   ....[80]....
        /*10f4*/ 	.word	0x000293b0
        /*10f8*/ 	.word	0x00000003
        /*10fc*/ 	.word	0x0002a890
        /*1100*/ 	.short	0x010a
        /*1102*/ 	.byte	0x3f
	.zero		1


	//   ....[81]....
        /*1104*/ 	.word	0x00029400
        /*1108*/ 	.word	0x00000003
        /*110c*/ 	.word	0x0002a8b0
        /*1110*/ 	.short	0x010a
        /*1112*/ 	.byte	0x3f
	.zero		1


	//   ....[82]....
        /*1114*/ 	.word	0x000297e0
        /*1118*/ 	.word	0x00000010
        /*111c*/ 	.word	0x0002a800
        /*1120*/ 	.short	0x010a
        /*1122*/ 	.byte	0x3f
	.zero		1


	//   ....[83]....
        /*1124*/ 	.word	0x00029bf0
        /*1128*/ 	.word	0x00000010
        /*112c*/ 	.word	0x0002a800
        /*1130*/ 	.short	0x010a
        /*1132*/ 	.byte	0x3f
	.zero		1


	//   ....[84]....
        /*1134*/ 	.word	0x00029c40
        /*1138*/ 	.word	0x00000007
        /*113c*/ 	.word	0x0002a830
        /*1140*/ 	.short	0x010a
        /*1142*/ 	.byte	0x3f
	.zero		1


	//   ....[85]....
        /*1144*/ 	.word	0x00029c90
        /*1148*/ 	.word	0x00000007
        /*114c*/ 	.word	0x0002a830
        /*1150*/ 	.short	0x010a
        /*1152*/ 	.byte	0x3f
	.zero		1


	//   ....[86]....
        /*1154*/ 	.word	0x00029ce0
        /*1158*/ 	.word	0x0000000e
        /*115c*/ 	.word	0x0002a850
        /*1160*/ 	.short	0x010a
        /*1162*/ 	.byte	0x3f
	.zero		1


	//   ....[87]....
        /*1164*/ 	.word	0x00029d30
        /*1168*/ 	.word	0x00000003
        /*116c*/ 	.word	0x0002a830
        /*1170*/ 	.short	0x010a
        /*1172*/ 	.byte	0x3f
	.zero		1


	//   ....[88]....
        /*1174*/ 	.word	0x00029d80
        /*1178*/ 	.word	0x000000c6
        /*117c*/ 	.word	0x0002a850
        /*1180*/ 	.short	0x010a
        /*1182*/ 	.byte	0x3f
	.zero		1


	//   ....[89]....
        /*1184*/ 	.word	0x00029dd0
        /*1188*/ 	.word	0x00000003
        /*118c*/ 	.word	0x0002a830
        /*1190*/ 	.short	0x010a
        /*1192*/ 	.byte	0x3f
	.zero		1


	//   ....[90]....
        /*1194*/ 	.word	0x00029e20
        /*1198*/ 	.word	0x0000000c
        /*119c*/ 	.word	0x0002a850
        /*11a0*/ 	.short	0x010a
        /*11a2*/ 	.byte	0x3f
	.zero		1


	//   ....[91]....
        /*11a4*/ 	.word	0x00029e70
        /*11a8*/ 	.word	0x0000000d
        /*11ac*/ 	.word	0x0002a850
        /*11b0*/ 	.short	0x010a
        /*11b2*/ 	.byte	0x3f
	.zero		1


	//   ....[92]....
        /*11b4*/ 	.word	0x0002a020
        /*11b8*/ 	.word	0x00000006
        /*11bc*/ 	.word	0x0002a820
        /*11c0*/ 	.short	0x010a
        /*11c2*/ 	.byte	0x3f
	.zero		1


	//   ....[93]....
        /*11c4*/ 	.word	0x0002a070
        /*11c8*/ 	.word	0x00000007
        /*11cc*/ 	.word	0x0002a8a0
        /*11d0*/ 	.short	0x010a
        /*11d2*/ 	.byte	0x3f
	.zero		1


	//   ....[94]....
        /*11d4*/ 	.word	0x0002a0c0
        /*11d8*/ 	.word	0x00000007
        /*11dc*/ 	.word	0x0002a8c0
        /*11e0*/ 	.short	0x010a
        /*11e2*/ 	.byte	0x3f
	.zero		1


	//   ....[95]....
        /*11e4*/ 	.word	0x0002a110
        /*11e8*/ 	.word	0x00000008
        /*11ec*/ 	.word	0x0002a8a0
        /*11f0*/ 	.short	0x010a
        /*11f2*/ 	.byte	0x3f
	.zero		1


	//   ....[96]....
        /*11f4*/ 	.word	0x0002a160
        /*11f8*/ 	.word	0x00000008
        /*11fc*/ 	.word	0x0002a8c0
        /*1200*/ 	.short	0x010a
        /*1202*/ 	.byte	0x3f
	.zero		1


	//   ....[97]....
        /*1204*/ 	.word	0x0002a300
        /*1208*/ 	.word	0x00000000
        /*120c*/ 	.word	0x0002a840
        /*1210*/ 	.short	0x010a
        /*1212*/ 	.byte	0x3f
	.zero		1


	//   ....[98]....
        /*1214*/ 	.word	0x0002af50
        /*1218*/ 	.word	0x00000002
        /*121c*/ 	.word	0x0002a820
        /*1220*/ 	.short	0x010a
        /*1222*/ 	.byte	0x3f
	.zero		1


	//   ....[99]....
        /*1224*/ 	.word	0x0002afa0
        /*1228*/ 	.word	0x00000003
        /*122c*/ 	.word	0x0002a840
        /*1230*/ 	.short	0x010a
        /*1232*/ 	.byte	0x3f
	.zero		1


	//   ....[100]....
        /*1234*/ 	.word	0x0002aff0
        /*1238*/ 	.word	0x00000003
        /*123c*/ 	.word	0x00000060
        /*1240*/ 	.short	0x010a
        /*1242*/ 	.byte	0x3f
	.zero		1


	//   ....[101]....
        /*1244*/ 	.word	0x0002b040
        /*1248*/ 	.word	0x00000003
        /*124c*/ 	.word	0x0002a840
        /*1250*/ 	.short	0x010a
        /*1252*/ 	.byte	0x3f
	.zero		1


	//   ....[102]....
        /*1254*/ 	.word	0x0002b090
        /*1258*/ 	.word	0x00000002
        /*125c*/ 	.word	0x00000060
        /*1260*/ 	.short	0x010a
        /*1262*/ 	.byte	0x3f
	.zero		1


	//   ....[103]....
        /*1264*/ 	.word	0x0002b0e0
        /*1268*/ 	.word	0x00000002
        /*126c*/ 	.word	0x0002a840
        /*1270*/ 	.short	0x010a
        /*1272*/ 	.byte	0x3f
	.zero		1


	//   ....[104]....
        /*1274*/ 	.word	0x0002b130
        /*1278*/ 	.word	0x00000002
        /*127c*/ 	.word	0x00000060
        /*1280*/ 	.short	0x010a
        /*1282*/ 	.byte	0x3f
	.zero		1


	//   ....[105]....
        /*1284*/ 	.word	0x0002b180
        /*1288*/ 	.word	0x00000000
        /*128c*/ 	.word	0x0002a860
        /*1290*/ 	.short	0x010a
        /*1292*/ 	.byte	0x3f
	.zero		1


	//   ....[106]....
        /*1294*/ 	.word	0x0002bbe0
        /*1298*/ 	.word	0x00000000
        /*129c*/ 	.word	0x0002a820
        /*12a0*/ 	.short	0x010a
        /*12a2*/ 	.byte	0x3f
	.zero		1


	//   ....[107]....
        /*12a4*/ 	.word	0x0002bd80
        /*12a8*/ 	.word	0x00000006
        /*12ac*/ 	.word	0x00000000
        /*12b0*/ 	.short	0x010a
        /*12b2*/ 	.byte	0x3f
	.zero		1


	//   ....[108]....
        /*12b4*/ 	.word	0x0002bdd0
        /*12b8*/ 	.word	0x00000007
        /*12bc*/ 	.word	0x00000000
        /*12c0*/ 	.short	0x010a
        /*12c2*/ 	.byte	0x3f
	.zero		1


	//   ....[109]....
        /*12c4*/ 	.word	0x0002be20
        /*12c8*/ 	.word	0x00000004
        /*12cc*/ 	.word	0x00000000
        /*12d0*/ 	.short	0x010a
        /*12d2*/ 	.byte	0x3f
	.zero		1


	//----- nvinfo : EIATTR_NUM_MBARRIERS
	.align		4
.L_277:
        /*12d4*/ 	.byte	0x03, 0x38
        /*12d6*/ 	.short	0x0016


	//----- nvinfo : EIATTR_EXIT_INSTR_OFFSETS
	.align		4
        /*12d8*/ 	.byte	0x04, 0x1c
        /*12da*/ 	.short	(.L_279 - .L_278)


	//   ....[0]....
.L_278:
        /*12dc*/ 	.word	0x00029300


	//----- nvinfo : EIATTR_MAX_THREADS
	.align		4
.L_279:
        /*12e0*/ 	.byte	0x04, 0x05
        /*12e2*/ 	.short	(.L_281 - .L_280)
.L_280:
        /*12e4*/ 	.word	0x00000180
        /*12e8*/ 	.word	0x00000001
        /*12ec*/ 	.word	0x00000001


	//----- nvinfo : EIATTR_CRS_STACK_SIZE
	.align		4
.L_281:
        /*12f0*/ 	.byte	0x04, 0x1e
        /*12f2*/ 	.short	(.L_283 - .L_282)
.L_282:
        /*12f4*/ 	.word	0x00000000


	//----- nvinfo : EIATTR_CBANK_PARAM_SIZE
	.align		4
.L_283:
        /*12f8*/ 	.byte	0x03, 0x19
        /*12fa*/ 	.short	0x0af0


	//----- nvinfo : EIATTR_PARAM_CBANK
	.align		4
        /*12fc*/ 	.byte	0x04, 0x0a
        /*12fe*/ 	.short	(.L_285 - .L_284)
	.align		4
.L_284:
        /*1300*/ 	.word	index@(.nv.constant0._ZN7cutlass13device_kernelIN5flash11enable_sm90INS1_16FlashAttnFwdSm90INS1_25CollectiveMainloopFwdSm90ILi2EN4cute5tupleIJNS5_1CILi1EEES8_S8_EEENS6_IJNS7_ILi128EEENS7_ILi96EEENS7_ILi192EEEEEELi128ENS_10bfloat16_tEfNS_4arch4Sm90ELb0ELb1ELb0ELb1ELb0ELb1ELb0ELb1ELb1ELb1ELb0ELb0EEENS1_21CollectiveEpilogueFwdINS6_IJSA_SA_SB_EEES9_SE_SG_Li256ELb1ELb1ELb0ELb0EEENS1_36VarlenDynamicPersistentTileSchedulerILi128ELi96ELi256ELi128ELb0ELb1ELb1ELb1ELb0ELb1EEEEEEEEEvNT_6ParamsE)
        /*1304*/ 	.short	0x0210
        /*1306*/ 	.short	0x0af0


	//----- nvinfo : EIATTR_SW_WAR
	.align		4
.L_285:
        /*1308*/ 	.byte	0x04, 0x36
        /*130a*/ 	.short	(.L_287 - .L_286)
.L_286:
        /*130c*/ 	.word	0x00000008
.L_287:


//--------------------- .nv.info._ZN7cutlass13device_kernelIN5flash11enable_sm90INS1_16FlashAttnFwdSm90INS1_25CollectiveMainloopFwdSm90ILi2EN4cute5tupleIJNS5_1CILi1EEES8_S8_EEENS6_IJNS7_ILi128EEESA_NS7_ILi192EEEEEELi128ENS_10bfloat16_tEfNS_4arch4Sm90ELb1ELb0ELb0ELb0ELb0ELb0ELb0ELb1ELb1ELb1ELb0ELb0EEENS1_21CollectiveEpilogueFwdINS6_IJSA_SA_SA_EEES9_SD_SF_Li256ELb0ELb1ELb0ELb0EEENS1_30DynamicPersistentTileSchedulerILi256ELi128ELb0ELb1ELb1EEEEEEEEEvNT_6ParamsE --------------------------
	.section	.nv.info._ZN7cutlass13device_kernelIN5flash11enable_sm90INS1_16FlashAttnFwdSm90INS1_25CollectiveMainloopFwdSm90ILi2EN4cute5tupleIJNS5_1CILi1EEES8_S8_EEENS6_IJNS7_ILi128EEESA_NS7_ILi192EEEEEELi128ENS_10bfloat16_tEfNS_4arch4Sm90ELb1ELb0ELb0ELb0ELb0ELb0ELb0ELb1ELb1ELb1ELb0ELb0EEENS1_21CollectiveEpilogueFwdINS6_IJSA_SA_SA_EEES9_SD_SF_Li256ELb0ELb1ELb0ELb0EEENS1_30DynamicPersistentTileSchedulerILi256ELi128ELb0ELb1ELb1EEEEEEEEEvNT_6ParamsE,"",@"SHT_CUDA_INFO"
	.sectionflags	@""
	.align	4


	//----- nvinfo : EIATTR_CUDA_API_VERSION
	.align		4
        /*0000*/ 	.byte	0x04, 0x37
        /*0002*/ 	.short	(.L_289 - .L_288)
.L_288:
        /*0004*/ 	.word	0x00000082


	//----- nvinfo : EIATTR_KPARAM_INFO
	.align		4
.L_289:
        /*0008*/ 	.byte	0x04, 0x17
        /*000a*/ 	.short	(.L_291 - .L_290)
.L_290:
        /*000c*/ 	.word	0x00000000
        /*0010*/ 	.short	0x0000
        /*0012*/ 	.short	0x0070
        /*0014*/ 	.byte	0x00, 0xf0, 0x01, 0x2a


	//----- nvinfo : EIATTR_SPARSE_MMA_MASK
	.align		4
.L_291:
        /*0018*/ 	.byte	0x03, 0x50
        /*001a*/ 	.short	0x0000


	//----- nvinfo : EIATTR_MAXREG_COUNT
	.align		4
        /*001c*/ 	.byte	0x03, 0x1b
        /*001e*/ 	.short	0x00a8


	//----- nvinfo : EIATTR_NUM_BARRIERS
	.align		4
        /*0020*/ 	.byte	0x02, 0x4c
        /*0022*/ 	.byte	0x09
	.zero		1


	//----- nvinfo : EIATTR_EXTERNS
	.align		4
        /*0024*/ 	.byte	0x04, 0x0f
        /*0026*/ 	.short	(.L_293 - .L_292)


	//   ....[0]....
	.align		4
.L_292:
        /*0028*/ 	.word	index@(__assertfail)


	//----- nvinfo : EIATTR_ANNOTATIONS
	.align		4
.L_293:
        /*002c*/ 	.byte	0x04, 0x55
        /*002e*/ 	.short	(.L_295 - .L_294)


	//   ....[0]....
.L_294:
        /* <DEDUP_REMOVED lines=27> */


	//----- nvinfo : EIATTR_MERCURY_ISA_VERSION
	.align		4
.L_295:
        /*01c8*/ 	.byte	0x03, 0x5f
        /*01ca*/ 	.short	0x0101


	//----- nvinfo : EIATTR_INT_WARP_WIDE_INSTR_OFFSETS
	.align		4
        /*01cc*/ 	.byte	0x04, 0x31
        /*01ce*/ 	.short	(.L_297 - .L_296)


	//   ....[0]....
.L_296:
        /*01d0*/ 	.word	0x00000130


	//   ....[1]....
        /*01d4*/ 	.word	0x00000170


	//   ....[2]....
        /*01d8*/ 	.word	0x000001e0


	//   ....[3]....
        /*01dc*/ 	.word	0x0000be20


	//   ....[4]....
        /*01e0*/ 	.word	0x0000bec0


	//   ....[5]....
        /*01e4*/ 	.word	0x0000f620


	//   ....[6]....
        /*01e8*/ 	.word	0x0000f6c0


	//----- nvinfo : EIATTR_COOP_GROUP_MASK_REGIDS
	.align		4
.L_297:
        /*01ec*/ 	.byte	0x04, 0x29
        /*01ee*/ 	.short	(.L_299 - .L_298)


	//   ....[0]....
.L_298:
        /*01f0*/ 	.word	0xffffffff


	//   ....[1]....
        /*01f4*/ 	.word	0xffffffff


	//   ....[2]....
        /*01f8*/ 	.word	0xffffffff


	//   ....[3]....
        /*01fc*/ 	.word	0xffffffff


	//   ....[4]....
        /*0200*/ 	.word	0xffffffff


	//   ....[5]....
        /*0204*/ 	.word	0xffffffff


	//   ....[6]....
        /*0208*/ 	.word	0xffffffff


	//   ....[7]....
        /*020c*/ 	.word	0xffffffff


	//   ....[8]....
        /*0210*/ 	.word	0xffffffff


	//   ....[9]....
        /*0214*/ 	.word	0xffffffff


	//   ....[10]....
        /*0218*/ 	.word	0xffffffff


	//   ....[11]....
        /*021c*/ 	.word	0xffffffff


	//   ....[12]....
        /*0220*/ 	.word	0xffffffff


	//   ....[13]....
        /*0224*/ 	.word	0xffffffff


	//   ....[14]....
        /*0228*/ 	.word	0xffffffff


	//   ....[15]....
        /*022c*/ 	.word	0xffffffff


	//   ....[16]....
        /*0230*/ 	.word	0xffffffff


	//   ....[17]....
        /*0234*/ 	.word	0xffffffff


	//   ....[18]....
        /*0238*/ 	.word	0xffffffff


	//   ....[19]....
        /*023c*/ 	.word	0xffffffff


	//   ....[20]....
        /*0240*/ 	.word	0xffffffff


	//   ....[21]....
        /*0244*/ 	.word	0xffffffff


	//   ....[22]....
        /*0248*/ 	.word	0xffffffff


	//   ....[23]....
        /*024c*/ 	.word	0xffffffff


	//   ....[24]....
        /*0250*/ 	.word	0xffffffff


	//   ....[25]....
        /*0254*/ 	.word	0xffffffff


	//   ....[26]....
        /*0258*/ 	.word	0xffffffff


	//   ....[27]....
        /*025c*/ 	.word	0xffffffff


	//   ....[28]....
        /*0260*/ 	.word	0xffffffff


	//   ....[29]....
        /*0264*/ 	.word	0xffffffff


	//   ....[30]....
        /*0268*/ 	.word	0xffffffff


	//   ....[31]....
        /*026c*/ 	.word	0xffffffff


	//   ....[32]....
        /*0270*/ 	.word	0xffffffff


	//   ....[33]....
        /*0274*/ 	.word	0xffffffff


	//   ....[34]....
        /*0278*/ 	.word	0xffffffff


	//   ....[35]....
        /*027c*/ 	.word	0xffffffff


	//   ....[36]....
        /*0280*/ 	.word	0xffffffff


	//   ....[37]....
        /*0284*/ 	.word	0xffffffff


	//   ....[38]....
        /*0288*/ 	.word	0xffffffff


	//   ....[39]....
        /*028c*/ 	.word	0xffffffff


	//   ....[40]....
        /*0290*/ 	.word	0xffffffff


	//   ....[41]....
        /*0294*/ 	.word	0xffffffff


	//   ....[42]....
        /*0298*/ 	.word	0xffffffff


	//   ....[43]....
        /*029c*/ 	.word	0xffffffff


	//   ....[44]....
        /*02a0*/ 	.word	0xffffffff


	//   ....[45]....
        /*02a4*/ 	.word	0xffffffff


	//   ....[46]....
        /*02a8*/ 	.word	0xffffffff


	//   ....[47]....
        /*02ac*/ 	.word	0xffffffff


	//   ....[48]....
        /*02b0*/ 	.word	0xffffffff


	//   ....[49]....
        /*02b4*/ 	.word	0xffffffff


	//   ....[50]....
        /*02b8*/ 	.word	0xffffffff


	//   ....[51]....
        /*02bc*/ 	.word	0xffffffff


	//   ....[52]....
        /*02c0*/ 	.word	0xffffffff


	//   ....[53]....
        /*02c4*/ 	.word	0xffffffff


	//   ....[54]....
        /*02c8*/ 	.word	0xffffffff


	//   ....[55]....
        /*02cc*/ 	.word	0xffffffff


	//   ....[56]....
        /*02d0*/ 	.word	0xffffffff


	//   ....[57]....
        /*02d4*/ 	.word	0xffffffff


	//   ....[58]....
        /*02d8*/ 	.word	0xffffffff


	//   ....[59]....
        /*02dc*/ 	.word	0xffffffff


	//   ....[60]....
        /*02e0*/ 	.word	0xffffffff


	//   ....[61]....
        /*02e4*/ 	.word	0xffffffff


	//   ....[62]....
        /*02e8*/ 	.word	0xffffffff


	//   ....[63]....
        /*02ec*/ 	.word	0xffffffff


	//   ....[64]....
        /*02f0*/ 	.word	0xffffffff


	//   ....[65]....
        /*02f4*/ 	.word	0xffffffff


	//   ....[66]....
        /*02f8*/ 	.word	0xffffffff


	//   ....[67]....
        /*02fc*/ 	.word	0xffffffff


	//   ....[68]....
        /*0300*/ 	.word	0x0500000f


	//   ....[69]....
        /*0304*/ 	.word	0x0500000f


	//   ....[70]....
        /*0308*/ 	.word	0x0500000f


	//   ....[71]....
        /*030c*/ 	.word	0x0500000f


	//   ....[72]....
        /*0310*/ 	.word	0x0500000f


	//   ....[73]....
        /*0314*/ 	.word	0x0500000f


	//   ....[74]....
        /*0318*/ 	.word	0x0500000f


	//   ....[75]....
        /*031c*/ 	.word	0x0500000f


	//   ....[76]....
        /*0320*/ 	.word	0x0500000f


	//   ....[77]....
        /*0324*/ 	.word	0x0500000f


	//   ....[78]....
        /*0328*/ 	.word	0x0500000f


	//   ....[79]....
        /*032c*/ 	.word	0x0500000f


	//   ....[80]....
        /*0330*/ 	.word	0x0500000f


	//   ....[81]....
        /*0334*/ 	.word	0x0500000f


	//   ....[82]....
        /*0338*/ 	.word	0x0500000f


	//   ....[83]....
        /*033c*/ 	.word	0x0500000f


	//   ....[84]....
        /*0340*/ 	.word	0x0500000f


	//   ....[85]....
        /*0344*/ 	.word	0x0500000f


	//   ....[86]....
        /*0348*/ 	.word	0x0500000f


	//----- nvinfo : EIATTR_COOP_GROUP_INSTR_OFFSETS
	.align		4
.L_299:
        /*034c*/ 	.byte	0x04, 0x28
        /*034e*/ 	.short	(.L_301 - .L_300)


	//   ....[0]....
.L_300:
        /*0350*/ 	.word	0x00000060


	//   ....[1]....
        /*0354*/ 	.word	0x00000140


	//   ....[2]....
        /*0358*/ 	.word	0x00000190


	//   ....[3]....
        /*035c*/ 	.word	0x000003c0


	//   ....[4]....
        /*0360*/ 	.word	0x00000520


	//   ....[5]....
        /*0364*/ 	.word	0x00000640


	//   ....[6]....
        /*0368*/ 	.word	0x000007a0


	//   ....[7]....
        /*036c*/ 	.word	0x000014a0


	//   ....[8]....
        /*0370*/ 	.word	0x00001da0


	//   ....[9]....
        /*0374*/ 	.word	0x00001dc0


	//   ....[10]....
        /*0378*/ 	.word	0x00002780


	//   ....[11]....
        /*037c*/ 	.word	0x00002820


	//   ....[12]....
        /*0380*/ 	.word	0x00003260


	//   ....[13]....
        /*0384*/ 	.word	0x000032c0


	//   ....[14]....
        /*0388*/ 	.word	0x000049d0


	//   ....[15]....
        /*038c*/ 	.word	0x000051c0


	//   ....[16]....
        /*0390*/ 	.word	0x00005220


	//   ....[17]....
        /*0394*/ 	.word	0x00005230


	//   ....[18]....
        /*0398*/ 	.word	0x00005be0


	//   ....[19]....
        /*039c*/ 	.word	0x00005c80


	//   ....[20]....
        /*03a0*/ 	.word	0x00007660


	//   ....[21]....
        /*03a4*/ 	.word	0x00007690


	//   ....[22]....
        /*03a8*/ 	.word	0x00007c90


	//   ....[23]....
        /*03ac*/ 	.word	0x00007da0


	//   ....[24]....
        /*03b0*/ 	.word	0x00008f70


	//   ....[25]....
        /*03b4*/ 	.word	0x00008fb0


	//   ....[26]....
        /*03b8*/ 	.word	0x000090c0


	//   ....[27]....
        /*03bc*/ 	.word	0x000090e0


	//   ....[28]....
        /*03c0*/ 	.word	0x0000a270


	//   ....[29]....
        /*03c4*/ 	.word	0x0000a2d0


	//   ....[30]....
        /*03c8*/ 	.word	0x0000a340


	//   ....[31]....
        /*03cc*/ 	.word	0x0000a3b0


	//   ....[32]....
        /*03d0*/ 	.word	0x0000a810


	//   ....[33]....
        /*03d4*/ 	.word	0x0000a840


	//   ....[34]....
        /*03d8*/ 	.word	0x0000a910


	//   ....[35]....
        /*03dc*/ 	.word	0x0000a930


	//   ....[36]....
        /*03e0*/ 	.word	0x0000aa00


	//   ....[37]....
        /*03e4*/ 	.word	0x0000aa20


	//   ....[38]....
        /*03e8*/ 	.word	0x0000ab00


	//   ....[39]....
        /*03ec*/ 	.word	0x0000ab20


	//   ....[40]....
        /*03f0*/ 	.word	0x0000b250


	//   ....[41]....
        /*03f4*/ 	.word	0x0000b270


	//   ....[42]....
        /*03f8*/ 	.word	0x0000b340


	//   ....[43]....
        /*03fc*/ 	.word	0x0000b360


	//   ....[44]....
        /*0400*/ 	.word	0x0000b430


	//   ....[45]....
        /*0404*/ 	.word	0x0000b450


	//   ....[46]....
        /*0408*/ 	.word	0x0000b530


	//   ....[47]....
        /*040c*/ 	.word	0x0000b550


	//   ....[48]....
        /*0410*/ 	.word	0x0000b6c0


	//   ....[49]....
        /*0414*/ 	.word	0x0000c440


	//   ....[50]....
        /*0418*/ 	.word	0x0000cea0


	//   ....[51]....
        /*041c*/ 	.word	0x0000cee0


	//   ....[52]....
        /*0420*/ 	.word	0x0000cfb0


	//   ....[53]....
        /*0424*/ 	.word	0x0000cfc0


	//   ....[54]....
        /*0428*/ 	.word	0x0000d050


	//   ....[55]....
        /*042c*/ 	.word	0x0000d060


	//   ....[56]....
        /*0430*/ 	.word	0x0000d0f0


	//   ....[57]....
        /*0434*/ 	.word	0x0000d100


	//   ....[58]....
        /*0438*/ 	.word	0x0000d190


	//   ....[59]....
        /*043c*/ 	.word	0x0000d1a0


	//   ....[60]....
        /*0440*/ 	.word	0x0000d230


	//   ....[61]....
        /*0444*/ 	.word	0x0000d240


	//   ....[62]....
        /*0448*/ 	.word	0x0000d2d0


	//   ....[63]....
        /*044c*/ 	.word	0x0000d2e0


	//   ....[64]....
        /*0450*/ 	.word	0x0000d2f0


	//   ....[65]....
        /*0454*/ 	.word	0x0000d300


	//   ....[66]....
        /*0458*/ 	.word	0x0000fc20


	//   ....[67]....
        /*045c*/ 	.word	0x0000fe10


	//   ....[68]....
        /*0460*/ 	.word	0x000103a0


	//   ....[69]....
        /*0464*/ 	.word	0x00010500


	//   ....[70]....
        /*0468*/ 	.word	0x00010560


	//   ....[71]....
        /*046c*/ 	.word	0x000106b0


	//   ....[72]....
        /*0470*/ 	.word	0x00010700


	//   ....[73]....
        /*0474*/ 	.word	0x00010820


	//   ....[74]....
        /*0478*/ 	.word	0x00010870


	//   ....[75]....
        /*047c*/ 	.word	0x00010990


	//   ....[76]....
        /*0480*/ 	.word	0x000109e0


	//   ....[77]....
        /*0484*/ 	.word	0x00010b00


	//   ....[78]....
        /*0488*/ 	.word	0x00010b50


	//   ....[79]....
        /*048c*/ 	.word	0x00010c70


	//   ....[80]....
        /*0490*/ 	.word	0x00010cc0


	//   ....[81]....
        /*0494*/ 	.word	0x00010de0


	//   ....[82]....
        /*0498*/ 	.word	0x00010e30


	//   ....[83]....
        /*049c*/ 	.word	0x00010f30


	//   ....[84]....
        /*04a0*/ 	.word	0x00010f80


	//   ....[85]....
        /*04a4*/ 	.word	0x000112a0


	//   ....[86]....
        /*04a8*/ 	.word	0x000113c0


	//----- nvinfo : EIATTR_REG_RECONFIG
	.align		4
.L_301:
        /*04ac*/ 	.byte	0x01, 0x54
	.zero		2


	//----- nvinfo : EIATTR_SYSCALL_OFFSETS
	.align		4
        /*04b0*/ 	.byte	0x04, 0x46
        /*04b2*/ 	.short	(.L_303 - .L_302)


	//   ....[0]....
.L_302:
        /*04b4*/ 	.word	0x00001680


	//   ....[1]....
        /*04b8*/ 	.word	0x0000c030


	//   ....[2]....
        /*04bc*/ 	.word	0x0000c180


	//   ....[3]....
        /*04c0*/ 	.word	0x0000c270


	//   ....[4]....
        /*04c4*/ 	.word	0x0000ca70


	//----- nvinfo : EIATTR_MBARRIER_INSTR_OFFSETS
	.align		4
.L_303:
        /*04c8*/ 	.byte	0x04, 0x39
        /*04ca*/ 	.short	(.L_305 - .L_304)


	//   ....[0]....
.L_304:
        /*04cc*/ 	.word	0x00000270
        /*04d0*/ 	.word	0x000000ff
        /*04d4*/ 	.word	0x00034800
        /*04d8*/ 	.short	0x0100
        /*04da*/ 	.byte	0x08
	.zero		1


	//   ....[1]....
        /*04dc*/ 	.word	0x00000280
        /*04e0*/ 	.word	0x000000ff
        /*04e4*/ 	.word	0x00034820
        /*04e8*/ 	.short	0x0100
        /*04ea*/ 	.byte	0x08
	.zero		1


	//   ....[2]....
        /*04ec*/ 	.word	0x00000370
        /*04f0*/ 	.word	0x000000ff
        /*04f4*/ 	.word	0x00034830
        /*04f8*/ 	.short	0x0100
        /*04fa*/ 	.byte	0x08
	.zero		1


	//   ....[3]....
        /*04fc*/ 	.word	0x00000380
        /*0500*/ 	.word	0x000000ff
        /*0504*/ 	.word	0x00034840
        /*0508*/ 	.short	0x0100
        /*050a*/ 	.byte	0x08
	.zero		1


	//   ....[4]....
        /*050c*/ 	.word	0x00000390
        /*0510*/ 	.word	0x000000ff
        /*0514*/ 	.word	0x00034838
        /*0518*/ 	.short	0x0100
        /*051a*/ 	.byte	0x08
	.zero		1


	//   ....[5]....
        /*051c*/ 	.word	0x000003a0
        /*0520*/ 	.word	0x000000ff
        /*0524*/ 	.word	0x00034848
        /*0528*/ 	.short	0x0100
        /*052a*/ 	.byte	0x08
	.zero		1


	//   ....[6]....
        /*052c*/ 	.word	0x000004d0
        /*0530*/ 	.word	0x000000ff
        /*0534*/ 	.word	0x00034850
        /*0538*/ 	.short	0x0100
        /*053a*/ 	.byte	0x08
	.zero		1


	//   ....[7]....
        /*053c*/ 	.word	0x000004e0
        /*0540*/ 	.word	0x000000ff
        /*0544*/ 	.word	0x00034860
        /*0548*/ 	.short	0x0100
        /*054a*/ 	.byte	0x08
	.zero		1


	//   ....[8]....
        /*054c*/ 	.word	0x000004f0
        /*0550*/ 	.word	0x000000ff
        /*0554*/ 	.word	0x00034858
        /*0558*/ 	.short	0x0100
        /*055a*/ 	.byte	0x08
	.zero		1


	//   ....[9]....
        /*055c*/ 	.word	0x00000500
        /*0560*/ 	.word	0x000000ff
        /*0564*/ 	.word	0x00034868
        /*0568*/ 	.short	0x0100
        /*056a*/ 	.byte	0x08
	.zero		1


	//   ....[10]....
        /*056c*/ 	.word	0x000005f0
        /*0570*/ 	.word	0x000000ff
        /*0574*/ 	.word	0x00034870
        /*0578*/ 	.short	0x0100
        /*057a*/ 	.byte	0x06
	.zero		1


	//   ....[11]....
        /*057c*/ 	.word	0x00000600
        /*0580*/ 	.word	0x000000ff
        /*0584*/ 	.word	0x00034880
        /*0588*/ 	.short	0x0100
        /*058a*/ 	.byte	0x06
	.zero		1


	//   ....[12]....
        /*058c*/ 	.word	0x00000610
        /*0590*/ 	.word	0x000000ff
        /*0594*/ 	.word	0x00034878
        /*0598*/ 	.short	0x0100
        /*059a*/ 	.byte	0x06
	.zero		1


	//   ....[13]....
        /*059c*/ 	.word	0x00000620
        /*05a0*/ 	.word	0x000000ff
        /*05a4*/ 	.word	0x00034888
        /*05a8*/ 	.short	0x0100
        /*05aa*/ 	.byte	0x06
	.zero		1


	//   ....[14]....
        /*05ac*/ 	.word	0x00000750
        /*05b0*/ 	.word	0x000000ff
        /*05b4*/ 	.word	0x00034890
        /*05b8*/ 	.short	0x0100
        /*05ba*/ 	.byte	0x08
	.zero		1


	//   ....[15]....
        /*05bc*/ 	.word	0x00000760
        /*05c0*/ 	.word	0x000000ff
        /*05c4*/ 	.word	0x000348a0
        /*05c8*/ 	.short	0x0100
        /*05ca*/ 	.byte	0x08
	.zero		1


	//   ....[16]....
        /*05cc*/ 	.word	0x00000770
        /*05d0*/ 	.word	0x000000ff
        /*05d4*/ 	.word	0x00034898
        /*05d8*/ 	.short	0x0100
        /*05da*/ 	.byte	0x08
	.zero		1


	//   ....[17]....
        /*05dc*/ 	.word	0x00000780
        /*05e0*/ 	.word	0x000000ff
        /*05e4*/ 	.word	0x000348a8
        /*05e8*/ 	.short	0x0100
        /*05ea*/ 	.byte	0x08
	.zero		1


	//   ....[18]....
        /*05ec*/ 	.word	0x000008b0
        /*05f0*/ 	.word	0x000000ff
        /*05f4*/ 	.word	0x000348b0
        /*05f8*/ 	.short	0x0100
        /*05fa*/ 	.byte	0x08
	.zero		1


	//   ....[19]....
        /*05fc*/ 	.word	0x000008c0
        /*0600*/ 	.word	0x000000ff
        /*0604*/ 	.word	0x000348c0
        /*0608*/ 	.short	0x0100
        /*060a*/ 	.byte	0x08
	.zero		1


	//   ....[20]....
        /*060c*/ 	.word	0x000008d0
        /*0610*/ 	.word	0x000000ff
        /*0614*/ 	.word	0x000348b8
        /*0618*/ 	.short	0x0100
        /*061a*/ 	.byte	0x08
	.zero		1


	//   ....[21]....
        /*061c*/ 	.word	0x000008e0
        /*0620*/ 	.word	0x000000ff
        /*0624*/ 	.word	0x000348c8
        /*0628*/ 	.short	0x0100
        /*062a*/ 	.byte	0x08
	.zero		1


	//   ....[22]....
        /*062c*/ 	.word	0x00001720
        /*0630*/ 	.word	0x000000ff
        /*0634*/ 	.word	0x00034800
        /*0638*/ 	.short	0x010a
        /*063a*/ 	.byte	0x26
	.zero		1


	//   ....[23]....
        /*063c*/ 	.word	0x000017a0
        /*0640*/ 	.word	0x00000002
        /*0644*/ 	.word	0x00034830
        /*0648*/ 	.short	0x010a
        /*064a*/ 	.byte	0x3f
	.zero		1


	//   ....[24]....
        /*064c*/ 	.word	0x00001800
        /*0650*/ 	.word	0x00000002
        /*0654*/ 	.word	0x00034830
        /*0658*/ 	.short	0x010a
        /*065a*/ 	.byte	0x3f
	.zero		1


	//   ....[25]....
        /*065c*/ 	.word	0x00002140
        /*0660*/ 	.word	0x00000002
        /*0664*/ 	.word	0x00000000
        /*0668*/ 	.short	0x0101
        /*066a*/ 	.byte	0x3f
	.zero		1


	//   ....[26]....
        /*066c*/ 	.word	0x00003ed0
        /*0670*/ 	.word	0x000000ff
        /*0674*/ 	.word	0x00034830
        /*0678*/ 	.short	0x010a
        /*067a*/ 	.byte	0x07
	.zero		1


	//   ....[27]....
        /*067c*/ 	.word	0x00003f10
        /*0680*/ 	.word	0x000000ff
        /*0684*/ 	.word	0x00034830
        /*0688*/ 	.short	0x010a
        /*068a*/ 	.byte	0x07
	.zero		1


	//   ....[28]....
        /*068c*/ 	.word	0x00004830
        /*0690*/ 	.word	0x000000ff
        /*0694*/ 	.word	0x00034850
        /*0698*/ 	.short	0x010a
        /*069a*/ 	.byte	0x0a
	.zero		1


	//   ....[29]....
        /*069c*/ 	.word	0x00004870
        /*06a0*/ 	.word	0x000000ff
        /*06a4*/ 	.word	0x00034850
        /*06a8*/ 	.short	0x010a
        /*06aa*/ 	.byte	0x0a
	.zero		1


	//   ....[30]....
        /*06ac*/ 	.word	0x000062d0
        /*06b0*/ 	.word	0x0000000a
        /*06b4*/ 	.word	0x00000000
        /*06b8*/ 	.short	0x0101
        /*06ba*/ 	.byte	0x3f
	.zero		1


	//   ....[31]....
        /*06bc*/ 	.word	0x00006320
        /*06c0*/ 	.word	0x00000034
        /*06c4*/ 	.word	0x00000000
        /*06c8*/ 	.short	0x0101
        /*06ca*/ 	.byte	0x3f
	.zero		1


	//   ....[32]....
        /*06cc*/ 	.word	0x000069d0
        /*06d0*/ 	.word	0x000000ff
        /*06d4*/ 	.word	0x00034830
        /*06d8*/ 	.short	0x010a
        /*06da*/ 	.byte	0x07
	.zero		1


	//   ....[33]....
        /*06dc*/ 	.word	0x00006a10
        /*06e0*/ 	.word	0x000000ff
        /*06e4*/ 	.word	0x00034830
        /*06e8*/ 	.short	0x010a
        /*06ea*/ 	.byte	0x07
	.zero		1


	//   ....[34]....
        /*06ec*/ 	.word	0x00007330
        /*06f0*/ 	.word	0x000000ff
        /*06f4*/ 	.word	0x00034850
        /*06f8*/ 	.short	0x010a
        /*06fa*/ 	.byte	0x0b
	.zero		1


	//   ....[35]....
        /*06fc*/ 	.word	0x00007370
        /*0700*/ 	.word	0x000000ff
        /*0704*/ 	.word	0x00034850
        /*0708*/ 	.short	0x010a
        /*070a*/ 	.byte	0x0b
	.zero		1


	//   ....[36]....
        /*070c*/ 	.word	0x00008610
        /*0710*/ 	.word	0x0000001b
        /*0714*/ 	.word	0x00000000
        /*0718*/ 	.short	0x0101
        /*071a*/ 	.byte	0x3f
	.zero		1


	//   ....[37]....
        /*071c*/ 	.word	0x000086a0
        /*0720*/ 	.word	0x0000001f
        /*0724*/ 	.word	0x00000000
        /*0728*/ 	.short	0x0101
        /*072a*/ 	.byte	0x3f
	.zero		1


	//   ....[38]....
        /*072c*/ 	.word	0x00008ee0
        /*0730*/ 	.word	0x000000ff
        /*0734*/ 	.word	0x00034850
        /*0738*/ 	.short	0x010a
        /*073a*/ 	.byte	0x05
	.zero		1


	//   ....[39]....
        /*073c*/ 	.word	0x00008f20
        /*0740*/ 	.word	0x000000ff
        /*0744*/ 	.word	0x00034850
        /*0748*/ 	.short	0x010a
        /*074a*/ 	.byte	0x05
	.zero		1


	//   ....[40]....
        /*074c*/ 	.word	0x00009460
        /*0750*/ 	.word	0x00000000
        /*0754*/ 	.word	0x00000000
        /*0758*/ 	.short	0x0101
        /*075a*/ 	.byte	0x3f
	.zero		1


	//   ....[41]....
        /*075c*/ 	.word	0x0000a800
        /*0760*/ 	.word	0x00000000
        /*0764*/ 	.word	0x00000000
        /*0768*/ 	.short	0x0101
        /*076a*/ 	.byte	0x3f
	.zero		1


	//   ....[42]....
        /*076c*/ 	.word	0x0000c650
        /*0770*/ 	.word	0x00000000
        /*0774*/ 	.word	0x00034840
        /*0778*/ 	.short	0x010a
        /*077a*/ 	.byte	0x3f
	.zero		1


	//   ....[43]....
        /*077c*/ 	.word	0x0000d450
        /*0780*/ 	.word	0x00000011
        /*0784*/ 	.word	0x00034800
        /*0788*/ 	.short	0x0107
        /*078a*/ 	.byte	0x3f
	.zero		1


	//   ....[44]....
        /*078c*/ 	.word	0x0000d560
        /*0790*/ 	.word	0x00000011
        /*0794*/ 	.word	0x00034800
        /*0798*/ 	.short	0x0101
        /*079a*/ 	.byte	0x3f
	.zero		1


	//   ....[45]....
        /*079c*/ 	.word	0x0000d580
        /*07a0*/ 	.word	0x00000011
        /*07a4*/ 	.word	0x00034820
        /*07a8*/ 	.short	0x010a
        /*07aa*/ 	.byte	0x3f
	.zero		1


	//   ....[46]....
        /*07ac*/ 	.word	0x0000d8c0
        /*07b0*/ 	.word	0x00000002
        /*07b4*/ 	.word	0x00034840
        /*07b8*/ 	.short	0x010a
        /*07ba*/ 	.byte	0x3f
	.zero		1


	//   ....[47]....
        /*07bc*/ 	.word	0x0000dd20
        /*07c0*/ 	.word	0x00000003
        /*07c4*/ 	.word	0x00000060
        /*07c8*/ 	.short	0x010a
        /*07ca*/ 	.byte	0x3f
	.zero		1


	//   ....[48]....
        /*07cc*/ 	.word	0x0000e380
        /*07d0*/ 	.word	0x00000003
        /*07d4*/ 	.word	0x00034840
        /*07d8*/ 	.short	0x010a
        /*07da*/ 	.byte	0x3f
	.zero		1


	//   ....[49]....
        /*07dc*/ 	.word	0x0000e800
        /*07e0*/ 	.word	0x00000002
        /*07e4*/ 	.word	0x00000060
        /*07e8*/ 	.short	0x010a
        /*07ea*/ 	.byte	0x3f
	.zero		1


	//   ....[50]....
        /*07ec*/ 	.word	0x0000edb0
        /*07f0*/ 	.word	0x00000002
        /*07f4*/ 	.word	0x00034840
        /*07f8*/ 	.short	0x010a
        /*07fa*/ 	.byte	0x3f
	.zero		1


	//   ....[51]....
        /*07fc*/ 	.word	0x0000f230
        /*0800*/ 	.word	0x00000002
        /*0804*/ 	.word	0x00000060
        /*0808*/ 	.short	0x010a
        /*080a*/ 	.byte	0x3f
	.zero		1


	//   ....[52]....
        /*080c*/ 	.word	0x0000f790
        /*0810*/ 	.word	0x00000000
        /*0814*/ 	.word	0x00034860
        /*0818*/ 	.short	0x010a
        /*081a*/ 	.byte	0x3f
	.zero		1


	//   ....[53]....
        /*081c*/ 	.word	0x0000fd90
        /*0820*/ 	.word	0x00000000
        /*0824*/ 	.word	0x00034820
        /*0828*/ 	.short	0x010a
        /*082a*/ 	.byte	0x3f
	.zero		1


	//   ....[54]....
        /*082c*/ 	.word	0x0000ff80
        /*0830*/ 	.word	0x00000006
        /*0834*/ 	.word	0x00000000
        /*0838*/ 	.short	0x010a
        /*083a*/ 	.byte	0x3f
	.zero		1


	//   ....[55]....
        /*083c*/ 	.word	0x0000ffd0
        /*0840*/ 	.word	0x00000003
        /*0844*/ 	.word	0x00000000
        /*0848*/ 	.short	0x010a
        /*084a*/ 	.byte	0x3f
	.zero		1


	//   ....[56]....
        /*084c*/ 	.word	0x00010030
        /*0850*/ 	.word	0x00000012
        /*0854*/ 	.word	0x00000000
        /*0858*/ 	.short	0x010a
        /*085a*/ 	.byte	0x3f
	.zero		1


	//   ....[57]....
        /*085c*/ 	.word	0x00010060
        /*0860*/ 	.word	0x00000003
        /*0864*/ 	.word	0x00000000
        /*0868*/ 	.short	0x010a
        /*086a*/ 	.byte	0x3f
	.zero		1


	//   ....[58]....
        /*086c*/ 	.word	0x000100d0
        /*0870*/ 	.word	0x00000003
        /*0874*/ 	.word	0x00034800
        /*0878*/ 	.short	0x010a
        /*087a*/ 	.byte	0x3f
	.zero		1


	//   ....[59]....
        /*087c*/ 	.word	0x00010120
        /*0880*/ 	.word	0x00000002
        /*0884*/ 	.word	0x00034830
        /*0888*/ 	.short	0x010a
        /*088a*/ 	.byte	0x3f
	.zero		1


	//   ....[60]....
        /*088c*/ 	.word	0x00010180
        /*0890*/ 	.word	0x00000007
        /*0894*/ 	.word	0x00034830
        /*0898*/ 	.short	0x010a
        /*089a*/ 	.byte	0x3f
	.zero		1


	//   ....[61]....
        /*089c*/ 	.word	0x000101e0
        /*08a0*/ 	.word	0x00000003
        /*08a4*/ 	.word	0x00034850
        /*08a8*/ 	.short	0x010a
        /*08aa*/ 	.byte	0x3f
	.zero		1


	//   ....[62]....
        /*08ac*/ 	.word	0x00010240
        /*08b0*/ 	.word	0x00000007
        /*08b4*/ 	.word	0x00034830
        /*08b8*/ 	.short	0x010a
        /*08ba*/ 	.byte	0x3f
	.zero		1


	//   ....[63]....
        /*08bc*/ 	.word	0x000102a0
        /*08c0*/ 	.word	0x00000003
        /*08c4*/ 	.word	0x00034850
        /*08c8*/ 	.short	0x010a
        /*08ca*/ 	.byte	0x3f
	.zero		1


	//   ....[64]....
        /*08cc*/ 	.word	0x00010300
        /*08d0*/ 	.word	0x00000003
        /*08d4*/ 	.word	0x00034850
        /*08d8*/ 	.short	0x010a
        /*08da*/ 	.byte	0x3f
	.zero		1


	//   ....[65]....
        /*08dc*/ 	.word	0x00010450
        /*08e0*/ 	.word	0x00000000
        /*08e4*/ 	.word	0x00034840
        /*08e8*/ 	.short	0x010a
        /*08ea*/ 	.byte	0x3f
	.zero		1


	//   ....[66]....
        /*08ec*/ 	.word	0x00010fc0
        /*08f0*/ 	.word	0x00000011
        /*08f4*/ 	.word	0x00034820
        /*08f8*/ 	.short	0x010a
        /*08fa*/ 	.byte	0x3f
	.zero		1


	//   ....[67]....
        /*08fc*/ 	.word	0x00011010
        /*0900*/ 	.word	0x00000002
        /*0904*/ 	.word	0x00034840
        /*0908*/ 	.short	0x010a
        /*090a*/ 	.byte	0x3f
	.zero		1


	//   ....[68]....
        /*090c*/ 	.word	0x00011060
        /*0910*/ 	.word	0x00000003
        /*0914*/ 	.word	0x00000060
        /*0918*/ 	.short	0x010a
        /*091a*/ 	.byte	0x3f
	.zero		1


	//   ....[69]....
        /*091c*/ 	.word	0x000110b0
        /*0920*/ 	.word	0x00000003
        /*0924*/ 	.word	0x00034840
        /*0928*/ 	.short	0x010a
        /*092a*/ 	.byte	0x3f
	.zero		1


	//   ....[70]....
        /*092c*/ 	.word	0x00011100
        /*0930*/ 	.word	0x00000002
        /*0934*/ 	.word	0x00000060
        /*0938*/ 	.short	0x010a
        /*093a*/ 	.byte	0x3f
	.zero		1


	//   ....[71]....
        /*093c*/ 	.word	0x00011150
        /*0940*/ 	.word	0x00000002
        /*0944*/ 	.word	0x00034840
        /*0948*/ 	.short	0x010a
        /*094a*/ 	.byte	0x3f
	.zero		1


	//   ....[72]....
        /*094c*/ 	.word	0x000111a0
        /*0950*/ 	.word	0x00000002
        /*0954*/ 	.word	0x00000060
        /*0958*/ 	.short	0x010a
        /*095a*/ 	.byte	0x3f
	.zero		1


	//   ....[73]....
        /*095c*/ 	.word	0x000111f0
        /*0960*/ 	.word	0x00000000
        /*0964*/ 	.word	0x00034860
        /*0968*/ 	.short	0x010a
        /*096a*/ 	.byte	0x3f
	.zero		1


	//   ....[74]....
        /*096c*/ 	.word	0x000112e0
        /*0970*/ 	.word	0x00000000
        /*0974*/ 	.word	0x00034820
        /*0978*/ 	.short	0x010a
        /*097a*/ 	.byte	0x3f
	.zero		1


	//   ....[75]....
        /*097c*/ 	.word	0x00011480
        /*0980*/ 	.word	0x00000006
        /*0984*/ 	.word	0x00000000
        /*0988*/ 	.short	0x010a
        /*098a*/ 	.byte	0x3f
	.zero		1


	//   ....[76]....
        /*098c*/ 	.word	0x000114d0
        /*0990*/ 	.word	0x00000003
        /*0994*/ 	.word	0x00000000
        /*0998*/ 	.short	0x010a
        /*099a*/ 	.byte	0x3f
	.zero		1


	//   ....[77]....
        /*099c*/ 	.word	0x00011520
        /*09a0*/ 	.word	0x00000012
        /*09a4*/ 	.word	0x00000000
        /*09a8*/ 	.short	0x010a
        /*09aa*/ 	.byte	0x3f
	.zero		1


	//----- nvinfo : EIATTR_NUM_MBARRIERS
	.align		4
.L_305:
        /*09ac*/ 	.byte	0x03, 0x38
        /*09ae*/ 	.short	0x0016


	//----- nvinfo : EIATTR_EXIT_INSTR_OFFSETS
	.align		4
        /*09b0*/ 	.byte	0x04, 0x1c
        /*09b2*/ 	.short	(.L_307 - .L_306)


	//   ....[0]....
.L_306:
        /*09b4*/ 	.word	0x00000a10


	//   ....[1]....
        /*09b8*/ 	.word	0x0000b660


	//   ....[2]....
        /*09bc*/ 	.word	0x000100b0


	//----- nvinfo : EIATTR_MAX_THREADS
	.align		4
.L_307:
        /*09c0*/ 	.byte	0x04, 0x05
        /*09c2*/ 	.short	(.L_309 - .L_308)
.L_308:
        /*09c4*/ 	.word	0x00000180
        /*09c8*/ 	.word	0x00000001
        /*09cc*/ 	.word	0x00000001


	//----- nvinfo : EIATTR_CRS_STACK_SIZE
	.align		4
.L_309:
        /*09d0*/ 	.byte	0x04, 0x1e
        /*09d2*/ 	.short	(.L_311 - .L_310)
.L_310:
        /*09d4*/ 	.word	0x00000000


	//----- nvinfo : EIATTR_CBANK_PARAM_SIZE
	.align		4
.L_311:
        /*09d8*/ 	.byte	0x03, 0x19
        /*09da*/ 	.short	0x0af0


	//----- nvinfo : EIATTR_PARAM_CBANK
	.align		4
        /*09dc*/ 	.byte	0x04, 0x0a
        /*09de*/ 	.short	(.L_313 - .L_312)
	.align		4
.L_312:
        /*09e0*/ 	.word	index@(.nv.constant0._ZN7cutlass13device_kernelIN5flash11enable_sm90INS1_16FlashAttnFwdSm90INS1_25CollectiveMainloopFwdSm90ILi2EN4cute5tupleIJNS5_1CILi1EEES8_S8_EEENS6_IJNS7_ILi128EEESA_NS7_ILi192EEEEEELi128ENS_10bfloat16_tEfNS_4arch4Sm90ELb1ELb0ELb0ELb0ELb0ELb0ELb0ELb1ELb1ELb1ELb0ELb0EEENS1_21CollectiveEpilogueFwdINS6_IJSA_SA_SA_EEES9_SD_SF_Li256ELb0ELb1ELb0ELb0EEENS1_30DynamicPersistentTileSchedulerILi256ELi128ELb0ELb1ELb1EEEEEEEEEvNT_6ParamsE)
        /*09e4*/ 	.short	0x0210
        /*09e6*/ 	.short	0x0af0


	//----- nvinfo : EIATTR_SW_WAR
	.align		4
.L_313:
        /*09e8*/ 	.byte	0x04, 0x36
        /*09ea*/ 	.short	(.L_315 - .L_314)
.L_314:
        /*09ec*/ 	.word	0x00000008
.L_315:


//--------------------- .nv.info._ZN7cutlass13device_kernelIN5flash11enable_sm90INS1_16FlashAttnFwdSm90INS1_25CollectiveMainloopFwdSm90ILi2EN4cute5tupleIJNS5_1CILi1EEES8_S8_EEENS6_IJNS7_ILi128EEESA_NS7_ILi192EEEEEELi128ENS_10bfloat16_tEfNS_4arch4Sm90ELb1ELb0ELb0ELb1ELb0ELb0ELb0ELb1ELb1ELb1ELb0ELb0EEENS1_21CollectiveEpilogueFwdINS6_IJSA_SA_SA_EEES9_SD_SF_Li256ELb1ELb1ELb0ELb0EEENS1_36VarlenDynamicPersistentTileSchedulerILi128ELi128ELi256ELi128ELb0ELb1ELb1ELb1ELb1ELb1EEEEEEEEEvNT_6ParamsE --------------------------
	.section	.nv.info._ZN7cutlass13device_kernelIN5flash11enable_sm90INS1_16FlashAttnFwdSm90INS1_25CollectiveMainloopFwdSm90ILi2EN4cute5tupleIJNS5_1CILi1EEES8_S8_EEENS6_IJNS7_ILi128EEESA_NS7_ILi192EEEEEELi128ENS_10bfloat16_tEfNS_4arch4Sm90ELb1ELb0ELb0ELb1ELb0ELb0ELb0ELb1ELb1ELb1ELb0ELb0EEENS1_21CollectiveEpilogueFwdINS6_IJSA_SA_SA_EEES9_SD_SF_Li256ELb1ELb1ELb0ELb0EEENS1_36VarlenDynamicPersistentTileSchedulerILi128ELi128ELi256ELi128ELb0ELb1ELb1ELb1ELb1ELb1EEEEEEEEEvNT_6ParamsE,"",@"SHT_CUDA_INFO"
	.sectionflags	@""
	.align	4


	//----- nvinfo : EIATTR_CUDA_API_VERSION
	.align		4
        /*0000*/ 	.byte	0x04, 0x37
        /*0002*/ 	.short	(.L_317 - .L_316)
.L_316:
        /*0004*/ 	.word	0x00000082


	//----- nvinfo : EIATTR_KPARAM_INFO
	.align		4
.L_317:
        /*0008*/ 	.byte	0x04, 0x17
        /*000a*/ 	.short	(.L_319 - .L_318)
.L_318:
        /*000c*/ 	.word	0x00000000
        /*0010*/ 	.short	0x0000
        /*0012*/ 	.short	0x0070
        /*0014*/ 	.byte	0x00, 0xf0, 0x01, 0x2a


	//----- nvinfo : EIATTR_SPARSE_MMA_MASK
	.align		4
.L_319:
        /*0018*/ 	.byte	0x03, 0x50
        /*001a*/ 	.short	0x0000


	//----- nvinfo : EIATTR_MAXREG_COUNT
	.align		4
        /*001c*/ 	.byte	0x03, 0x1b
        /*001e*/ 	.short	0x00a8


	//----- nvinfo : EIATTR_NUM_BARRIERS
	.align		4
        /*0020*/ 	.byte	0x02, 0x4c
        /*0022*/ 	.byte	0x09
	.zero		1


	//----- nvinfo : EIATTR_EXTERNS
	.align		4
        /*0024*/ 	.byte	0x04, 0x0f
        /*0026*/ 	.short	(.L_321 - .L_320)


	//   ....[0]....
	.align		4
.L_320:
        /*0028*/ 	.word	index@(__assertfail)


	//----- nvinfo : EIATTR_ANNOTATIONS
	.align		4
.L_321:
        /*002c*/ 	.byte	0x04, 0x55
        /*002e*/ 	.short	(.L_323 - .L_322)


	//   ....[0]....
.L_322:
        /* <DEDUP_REMOVED lines=74> */


	//----- nvinfo : EIATTR_MERCURY_ISA_VERSION
	.align		4
.L_323:
        /*04c0*/ 	.byte	0x03, 0x5f
        /*04c2*/ 	.short	0x0101


	//----- nvinfo : EIATTR_UNUSED_LOAD_BYTE_OFFSET
	.align		4
        /*04c4*/ 	.byte	0x04, 0x44
        /*04c6*/ 	.short	(.L_325 - .L_324)


	//   ....[0]....
.L_324:
        /*04c8*/ 	.word	0x000009f0
        /*04cc*/ 	.word	0x0000fff0


	//   ....[1]....
        /*04d0*/ 	.word	0x00009530
        /*04d4*/ 	.word	0x0000fff0


	//----- nvinfo : EIATTR_INT_WARP_WIDE_INSTR_OFFSETS
	.align		4
.L_325:
        /*04d8*/ 	.byte	0x04, 0x31
        /*04da*/ 	.short	(.L_327 - .L_326)


	//   ....[0]....
.L_326:
        /*04dc*/ 	.word	0x00000120


	//   ....[1]....
        /*04e0*/ 	.word	0x00000160


	//   ....[2]....
        /*04e4*/ 	.word	0x00000220


	//   ....[3]....
        /*04e8*/ 	.word	0x0000c7f0


	//   ....[4]....
        /*04ec*/ 	.word	0x0000c880


	//   ....[5]....
        /*04f0*/ 	.word	0x00010480


	//   ....[6]....
        /*04f4*/ 	.word	0x000104e0


	//----- nvinfo : EIATTR_COOP_GROUP_MASK_REGIDS
	.align		4
.L_327:
        /*04f8*/ 	.byte	0x04, 0x29
        /*04fa*/ 	.short	(.L_329 - .L_328)


	//   ....[0]....
.L_328:
        /*04fc*/ 	.word	0xffffffff


	//   ....[1]....
        /*0500*/ 	.word	0xffffffff


	//   ....[2]....
        /*0504*/ 	.word	0xffffffff


	//   ....[3]....
        /*0508*/ 	.word	0xffffffff


	//   ....[4]....
        /*050c*/ 	.word	0xffffffff


	//   ....[5]....
        /*0510*/ 	.word	0xffffffff


	//   ....[6]....
        /*0514*/ 	.word	0xffffffff


	//   ....[7]....
        /*0518*/ 	.word	0xffffffff


	//   ....[8]....
        /*051c*/ 	.word	0xffffffff


	//   ....[9]....
        /*0520*/ 	.word	0xffffffff


	//   ....[10]....
        /*0524*/ 	.word	0xffffffff


	//   ....[11]....
        /*0528*/ 	.word	0xffffffff


	//   ....[12]....
        /*052c*/ 	.word	0xffffffff


	//   ....[13]....
        /*0530*/ 	.word	0xffffffff


	//   ....[14]....
        /*0534*/ 	.word	0xffffffff


	//   ....[15]....
        /*0538*/ 	.word	0xffffffff


	//   ....[16]....
        /*053c*/ 	.word	0xffffffff


	//   ....[17]....
        /*0540*/ 	.word	0xffffffff


	//   ....[18]....
        /*0544*/ 	.word	0xffffffff


	//   ....[19]....
        /*0548*/ 	.word	0xffffffff


	//   ....[20]....
        /*054c*/ 	.word	0xffffffff


	//   ....[21]....
        /*0550*/ 	.word	0xffffffff


	//   ....[22]....
        /*0554*/ 	.word	0xffffffff


	//   ....[23]....
        /*0558*/ 	.word	0xffffffff


	//   ....[24]....
        /*055c*/ 	.word	0xffffffff


	//   ....[25]....
        /*0560*/ 	.word	0xffffffff


	//   ....[26]....
        /*0564*/ 	.word	0xffffffff


	//   ....[27]....
        /*0568*/ 	.word	0xffffffff


	//   ....[28]....
        /*056c*/ 	.word	0xffffffff


	//   ....[29]....
        /*0570*/ 	.word	0xffffffff


	//   ....[30]....
        /*0574*/ 	.word	0xffffffff


	//   ....[31]....
        /*0578*/ 	.word	0xffffffff


	//   ....[32]....
        /*057c*/ 	.word	0xffffffff


	//   ....[33]....
        /*0580*/ 	.word	0xffffffff


	//   ....[34]....
        /*0584*/ 	.word	0xffffffff


	//   ....[35]....
        /*0588*/ 	.word	0xffffffff


	//   ....[36]....
        /*058c*/ 	.word	0xffffffff


	//   ....[37]....
        /*0590*/ 	.word	0xffffffff


	//   ....[38]....
        /*0594*/ 	.word	0xffffffff


	//   ....[39]....
        /*0598*/ 	.word	0xffffffff


	//   ....[40]....
        /*059c*/ 	.word	0xffffffff


	//   ....[41]....
        /*05a0*/ 	.word	0xffffffff


	//   ....[42]....
        /*05a4*/ 	.word	0xffffffff


	//   ....[43]....
        /*05a8*/ 	.word	0xffffffff


	//   ....[44]....
        /*05ac*/ 	.word	0xffffffff


	//   ....[45]....
        /*05b0*/ 	.word	0xffffffff


	//   ....[46]....
        /*05b4*/ 	.word	0xffffffff


	//   ....[47]....
        /*05b8*/ 	.word	0xffffffff


	//   ....[48]....
        /*05bc*/ 	.word	0xffffffff


	//   ....[49]....
        /*05c0*/ 	.word	0xffffffff


	//   ....[50]....
        /*05c4*/ 	.word	0xffffffff


	//   ....[51]....
        /*05c8*/ 	.word	0xffffffff


	//   ....[52]....
        /*05cc*/ 	.word	0xffffffff


	//   ....[53]....
        /*05d0*/ 	.word	0xffffffff


	//   ....[54]....
        /*05d4*/ 	.word	0xffffffff


	//   ....[55]....
        /*05d8*/ 	.word	0xffffffff


	//   ....[56]....
        /*05dc*/ 	.word	0xffffffff


	//   ....[57]....
        /*05e0*/ 	.word	0xffffffff


	//   ....[58]....
        /*05e4*/ 	.word	0xffffffff


	//   ....[59]....
        /*05e8*/ 	.word	0xffffffff


	//   ....[60]....
        /*05ec*/ 	.word	0xffffffff


	//   ....[61]....
        /*05f0*/ 	.word	0xffffffff


	//   ....[62]....
        /*05f4*/ 	.word	0xffffffff


	//   ....[63]....
        /*05f8*/ 	.word	0xffffffff


	//   ....[64]....
        /*05fc*/ 	.word	0xffffffff


	//   ....[65]....
        /*0600*/ 	.word	0xffffffff


	//   ....[66]....
        /*0604*/ 	.word	0xffffffff


	//   ....[67]....
        /*0608*/ 	.word	0xffffffff


	//   ....[68]....
        /*060c*/ 	.word	0xffffffff


	//   ....[69]....
        /*0610*/ 	.word	0xffffffff


	//   ....[70]....
        /*0614*/ 	.word	0xffffffff


	//   ....[71]....
        /*0618*/ 	.word	0xffffffff


	//   ....[72]....
        /*061c*/ 	.word	0xffffffff


	//   ....[73]....
        /*0620*/ 	.word	0xffffffff


	//   ....[74]....
        /*0624*/ 	.word	0xffffffff


	//   ....[75]....
        /*0628*/ 	.word	0xffffffff


	//   ....[76]....
        /*062c*/ 	.word	0xffffffff


	//   ....[77]....
        /*0630*/ 	.word	0xffffffff


	//   ....[78]....
        /*0634*/ 	.word	0xffffffff


	//   ....[79]....
        /*0638*/ 	.word	0xffffffff


	//   ....[80]....
        /*063c*/ 	.word	0xffffffff


	//   ....[81]....
        /*0640*/ 	.word	0xffffffff


	//   ....[82]....
        /*0644*/ 	.word	0xffffffff


	//   ....[83]....
        /*0648*/ 	.word	0xffffffff


	//   ....[84]....
        /*064c*/ 	.word	0xffffffff


	//   ....[85]....
        /*0650*/ 	.word	0xffffffff


	//   ....[86]....
        /*0654*/ 	.word	0xffffffff


	//   ....[87]....
        /*0658*/ 	.word	0xffffffff


	//   ....[88]....
        /*065c*/ 	.word	0xffffffff


	//   ....[89]....
        /*0660*/ 	.word	0xffffffff


	//   ....[90]....
        /*0664*/ 	.word	0xffffffff


	//   ....[91]....
        /*0668*/ 	.word	0xffffffff


	//   ....[92]....
        /*066c*/ 	.word	0xffffffff


	//   ....[93]....
        /*0670*/ 	.word	0xffffffff


	//   ....[94]....
        /*0674*/ 	.word	0xffffffff


	//   ....[95]....
        /*0678*/ 	.word	0xffffffff


	//   ....[96]....
        /*067c*/ 	.word	0xffffffff


	//   ....[97]....
        /*0680*/ 	.word	0xffffffff


	//   ....[98]....
        /*0684*/ 	.word	0xffffffff


	//   ....[99]....
        /*0688*/ 	.word	0x0500000f


	//   ....[100]....
        /*068c*/ 	.word	0x0500000f


	//   ....[101]....
        /*0690*/ 	.word	0x0500000f


	//   ....[102]....
        /*0694*/ 	.word	0x0500000f


	//   ....[103]....
        /*0698*/ 	.word	0x0500000f


	//   ....[104]....
        /*069c*/ 	.word	0x0500000f


	//   ....[105]....
        /*06a0*/ 	.word	0x0500000f


	//   ....[106]....
        /*06a4*/ 	.word	0x0500000f


	//   ....[107]....
        /*06a8*/ 	.word	0x0500000f


	//   ....[108]....
        /*06ac*/ 	.word	0x0500000f


	//   ....[109]....
        /*06b0*/ 	.word	0x0500000f


	//   ....[110]....
        /*06b4*/ 	.word	0x0500000f


	//   ....[111]....
        /*06b8*/ 	.word	0x0500000f


	//   ....[112]....
        /*06bc*/ 	.word	0x0500000f


	//   ....[113]....
        /*06c0*/ 	.word	0x0500000f


	//   ....[114]....
        /*06c4*/ 	.word	0x0500000f


	//   ....[115]....
        /*06c8*/ 	.word	0x0500000f


	//   ....[116]....
        /*06cc*/ 	.word	0x0500000f


	//   ....[117]....
        /*06d0*/ 	.word	0x0500000f


	//   ....[118]....
        /*06d4*/ 	.word	0x0500000f


	//   ....[119]....
        /*06d8*/ 	.word	0x0500000f


	//   ....[120]....
        /*06dc*/ 	.word	0x0500000f


	//   ....[121]....
        /*06e0*/ 	.word	0x0500000f


	//   ....[122]....
        /*06e4*/ 	.word	0x0500000f


	//   ....[123]....
        /*06e8*/ 	.word	0x0500000f


	//   ....[124]....
        /*06ec*/ 	.word	0x0500000f


	//   ....[125]....
        /*06f0*/ 	.word	0x0500000f


	//   ....[126]....
        /*06f4*/ 	.word	0x0500000f


	//   ....[127]....
        /*06f8*/ 	.word	0x0500000f


	//   ....[128]....
        /*06fc*/ 	.word	0x0500000f


	//   ....[129]....
        /*0700*/ 	.word	0x0500000f


	//   ....[130]....
        /*0704*/ 	.word	0x0500000f


	//   ....[131]....
        /*0708*/ 	.word	0x0500000f


	//   ....[132]....
        /*070c*/ 	.word	0x0500000f


	//   ....[133]....
        /*0710*/ 	.word	0x0500000f


	//----- nvinfo : EIATTR_COOP_GROUP_INSTR_OFFSETS
	.align		4
.L_329:
        /*0714*/ 	.byte	0x04, 0x28
        /*0716*/ 	.short	(.L_331 - .L_330)


	//   ....[0]....
.L_330:
        /*0718*/ 	.word	0x00000060


	//   ....[1]....
        /*071c*/ 	.word	0x00000130


	//   ....[2]....
        /*0720*/ 	.word	0x00000230


	//   ....[3]....
        /*0724*/ 	.word	0x000003a0


	//   ....[4]....
        /*0728*/ 	.word	0x00000500


	//   ....[5]....
        /*072c*/ 	.word	0x00000620


	//   ....[6]....
        /*0730*/ 	.word	0x00000780


	//   ....[7]....
        /*0734*/ 	.word	0x000014c0


	//   ....[8]....
        /*0738*/ 	.word	0x00001d20


	//   ....[9]....
        /*073c*/ 	.word	0x000025f0


	//   ....[10]....
        /*0740*/ 	.word	0x00002610


	//   ....[11]....
        /*0744*/ 	.word	0x00002620


	//   ....[12]....
        /*0748*/ 	.word	0x000030b0


	//   ....[13]....
        /*074c*/ 	.word	0x00003120


	//   ....[14]....
        /*0750*/ 	.word	0x00004790


	//   ....[15]....
        /*0754*/ 	.word	0x00004f70


	//   ....[16]....
        /*0758*/ 	.word	0x00004fd0


	//   ....[17]....
        /*075c*/ 	.word	0x00004fe0


	//   ....[18]....
        /*0760*/ 	.word	0x00005a20


	//   ....[19]....
        /*0764*/ 	.word	0x00005ab0


	//   ....[20]....
        /*0768*/ 	.word	0x00007330


	//   ....[21]....
        /*076c*/ 	.word	0x00007360


	//   ....[22]....
        /*0770*/ 	.word	0x00007960


	//   ....[23]....
        /*0774*/ 	.word	0x000079e0


	//   ....[24]....
        /*0778*/ 	.word	0x00008c00


	//   ....[25]....
        /*077c*/ 	.word	0x00008c30


	//   ....[26]....
        /*0780*/ 	.word	0x00008d30


	//   ....[27]....
        /*0784*/ 	.word	0x00008d40


	//   ....[28]....
        /*0788*/ 	.word	0x00009fa0


	//   ....[29]....
        /*078c*/ 	.word	0x00009fe0


	//   ....[30]....
        /*0790*/ 	.word	0x0000a020


	//   ....[31]....
        /*0794*/ 	.word	0x0000a050


	//   ....[32]....
        /*0798*/ 	.word	0x0000a5c0


	//   ....[33]....
        /*079c*/ 	.word	0x0000a5e0


	//   ....[34]....
        /*07a0*/ 	.word	0x0000a6b0


	//   ....[35]....
        /*07a4*/ 	.word	0x0000a6d0


	//   ....[36]....
        /*07a8*/ 	.word	0x0000a790


	//   ....[37]....
        /*07ac*/ 	.word	0x0000a7b0


	//   ....[38]....
        /*07b0*/ 	.word	0x0000a880


	//   ....[39]....
        /*07b4*/ 	.word	0x0000a8a0


	//   ....[40]....
        /*07b8*/ 	.word	0x0000b080


	//   ....[41]....
        /*07bc*/ 	.word	0x0000b0b0


	//   ....[42]....
        /*07c0*/ 	.word	0x0000b180


	//   ....[43]....
        /*07c4*/ 	.word	0x0000b1a0


	//   ....[44]....
        /*07c8*/ 	.word	0x0000b260


	//   ....[45]....
        /*07cc*/ 	.word	0x0000b280


	//   ....[46]....
        /*07d0*/ 	.word	0x0000b350


	//   ....[47]....
        /*07d4*/ 	.word	0x0000b370


	//   ....[48]....
        /*07d8*/ 	.word	0x0000b4b0


	//   ....[49]....
        /*07dc*/ 	.word	0x0000b680


	//   ....[50]....
        /*07e0*/ 	.word	0x0000b6b0


	//   ....[51]....
        /*07e4*/ 	.word	0x0000b6e0


	//   ....[52]....
        /*07e8*/ 	.word	0x0000b710


	//   ....[53]....
        /*07ec*/ 	.word	0x0000b740


	//   ....[54]....
        /*07f0*/ 	.word	0x0000b770


	//   ....[55]....
        /*07f4*/ 	.word	0x0000b8e0


	//   ....[56]....
        /*07f8*/ 	.word	0x0000b910


	//   ....[57]....
        /*07fc*/ 	.word	0x0000b940


	//   ....[58]....
        /*0800*/ 	.word	0x0000b970


	//   ....[59]....
        /*0804*/ 	.word	0x0000b9a0


	//   ....[60]....
        /*0808*/ 	.word	0x0000b9d0


	//   ....[61]....
        /*080c*/ 	.word	0x0000ba70


	//   ....[62]....
        /*0810*/ 	.word	0x0000bad0


	//   ....[63]....
        /*0814*/ 	.word	0x0000bb60


	//   ....[64]....
        /*0818*/ 	.word	0x0000cdf0


	//   ....[65]....
        /*081c*/ 	.word	0x0000da80


	//   ....[66]....
        /*0820*/ 	.word	0x0000da90


	//   ....[67]....
        /*0824*/ 	.word	0x0000daa0


	//   ....[68]....
        /*0828*/ 	.word	0x0000daf0


	//   ....[69]....
        /*082c*/ 	.word	0x0000dbc0


	//   ....[70]....
        /*0830*/ 	.word	0x0000dc00


	//   ....[71]....
        /*0834*/ 	.word	0x0000dcb0


	//   ....[72]....
        /*0838*/ 	.word	0x0000dcd0


	//   ....[73]....
        /*083c*/ 	.word	0x0000dd70


	//   ....[74]....
        /*0840*/ 	.word	0x0000dd90


	//   ....[75]....
        /*0844*/ 	.word	0x0000de30


	//   ....[76]....
        /*0848*/ 	.word	0x0000de50


	//   ....[77]....
        /*084c*/ 	.word	0x0000def0


	//   ....[78]....
        /*0850*/ 	.word	0x0000df10


	//   ....[79]....
        /*0854*/ 	.word	0x0000df20


	//   ....[80]....
        /*0858*/ 	.word	0x0000df30


	//   ....[81]....
        /*085c*/ 	.word	0x00010ba0


	//   ....[82]....
        /*0860*/ 	.word	0x00010c00


	//   ....[83]....
        /*0864*/ 	.word	0x00010c30


	//   ....[84]....
        /*0868*/ 	.word	0x00010c40


	//   ....[85]....
        /*086c*/ 	.word	0x00010c70


	//   ....[86]....
        /*0870*/ 	.word	0x00010ca0


	//   ....[87]....
        /*0874*/ 	.word	0x00010cd0


	//   ....[88]....
        /*0878*/ 	.word	0x00010d00


	//   ....[89]....
        /*087c*/ 	.word	0x00010e80


	//   ....[90]....
        /*0880*/ 	.word	0x00010eb0


	//   ....[91]....
        /*0884*/ 	.word	0x00010ee0


	//   ....[92]....
        /*0888*/ 	.word	0x00010f10


	//   ....[93]....
        /*088c*/ 	.word	0x00010f40


	//   ....[94]....
        /*0890*/ 	.word	0x00010f70


	//   ....[95]....
        /*0894*/ 	.word	0x00011030


	//   ....[96]....
        /*0898*/ 	.word	0x00011050


	//   ....[97]....
        /*089c*/ 	.word	0x000110c0


	//   ....[98]....
        /*08a0*/ 	.word	0x00011790


	//   ....[99]....
        /*08a4*/ 	.word	0x00011d60


	//   ....[100]....
        /*08a8*/ 	.word	0x00011f20


	//   ....[101]....
        /*08ac*/ 	.word	0x00011f70


	//   ....[102]....
        /*08b0*/ 	.word	0x00011fd0


	//   ....[103]....
        /*08b4*/ 	.word	0x00012070


	//   ....[104]....
        /*08b8*/ 	.word	0x00012140


	//   ....[105]....
        /*08bc*/ 	.word	0x000121e0


	//   ....[106]....
        /*08c0*/ 	.word	0x000122b0


	//   ....[107]....
        /*08c4*/ 	.word	0x000123e0


	//   ....[108]....
        /*08c8*/ 	.word	0x00012440


	//   ....[109]....
        /*08cc*/ 	.word	0x00012560


	//   ....[110]....
        /*08d0*/ 	.word	0x000125c0


	//   ....[111]....
        /*08d4*/ 	.word	0x000126e0


	//   ....[112]....
        /*08d8*/ 	.word	0x00012740


	//   ....[113]....
        /*08dc*/ 	.word	0x00012850


	//   ....[114]....
        /*08e0*/ 	.word	0x000128b0


	//   ....[115]....
        /*08e4*/ 	.word	0x00012950


	//   ....[116]....
        /*08e8*/ 	.word	0x00012ce0


	//   ....[117]....
        /*08ec*/ 	.word	0x00012d80


	//   ....[118]....
        /*08f0*/ 	.word	0x00012ea0


	//   ....[119]....
        /*08f4*/ 	.word	0x00012f10


	//   ....[120]....
        /*08f8*/ 	.word	0x00012f90


	//   ....[121]....
        /*08fc*/ 	.word	0x00013010


	//   ....[122]....
        /*0900*/ 	.word	0x00013090


	//   ....[123]....
        /*0904*/ 	.word	0x00013120


	//   ....[124]....
        /*0908*/ 	.word	0x000131c0


	//   ....[125]....
        /*090c*/ 	.word	0x00013260


	//   ....[126]....
        /*0910*/ 	.word	0x000132d0


	//   ....[127]....
        /*0914*/ 	.word	0x00013340


	//   ....[128]....
        /*0918*/ 	.word	0x000133b0


	//   ....[129]....
        /*091c*/ 	.word	0x00013430


	//   ....[130]....
        /*0920*/ 	.word	0x000134b0


	//   ....[131]....
        /*0924*/ 	.word	0x00013550


	//   ....[132]....
        /*0928*/ 	.word	0x000135e0


	//   ....[133]....
        /*092c*/ 	.word	0x00013710


	//----- nvinfo : EIATTR_REG_RECONFIG
	.align		4
.L_331:
        /*0930*/ 	.byte	0x01, 0x54
	.zero		2


	//----- nvinfo : EIATTR_SYSCALL_OFFSETS
	.align		4
        /*0934*/ 	.byte	0x04, 0x46
        /*0936*/ 	.short	(.L_333 - .L_332)


	//   ....[0]....
.L_332:
        /*0938*/ 	.word	0x000016a0


	//   ....[1]....
        /*093c*/ 	.word	0x0000c9f0


	//   ....[2]....
        /*0940*/ 	.word	0x0000cb50


	//   ....[3]....
        /*0944*/ 	.word	0x0000cc50


	//   ....[4]....
        /*0948*/ 	.word	0x0000d630


	//----- nvinfo : EIATTR_MBARRIER_INSTR_OFFSETS
	.align		4
.L_333:
        /*094c*/ 	.byte	0x04, 0x39
        /*094e*/ 	.short	(.L_335 - .L_334)


	//   ....[0]....
.L_334:
        /*0950*/ 	.word	0x00000250
        /*0954*/ 	.word	0x000000ff
        /*0958*/ 	.word	0x00034800
        /*095c*/ 	.short	0x0100
        /*095e*/ 	.byte	0x08
	.zero		1


	//   ....[1]....
        /*0960*/ 	.word	0x00000260
        /*0964*/ 	.word	0x000000ff
        /*0968*/ 	.word	0x00034820
        /*096c*/ 	.short	0x0100
        /*096e*/ 	.byte	0x08
	.zero		1


	//   ....[2]....
        /*0970*/ 	.word	0x00000350
        /*0974*/ 	.word	0x000000ff
        /*0978*/ 	.word	0x00034830
        /*097c*/ 	.short	0x0100
        /*097e*/ 	.byte	0x08
	.zero		1


	//   ....[3]....
        /*0980*/ 	.word	0x00000360
        /*0984*/ 	.word	0x000000ff
        /*0988*/ 	.word	0x00034840
        /*098c*/ 	.short	0x0100
        /*098e*/ 	.byte	0x08
	.zero		1


	//   ....[4]....
        /*0990*/ 	.word	0x00000370
        /*0994*/ 	.word	0x000000ff
        /*0998*/ 	.word	0x00034838
        /*099c*/ 	.short	0x0100
        /*099e*/ 	.byte	0x08
	.zero		1


	//   ....[5]....
        /*09a0*/ 	.word	0x00000380
        /*09a4*/ 	.word	0x000000ff
        /*09a8*/ 	.word	0x00034848
        /*09ac*/ 	.short	0x0100
        /*09ae*/ 	.byte	0x08
	.zero		1


	//   ....[6]....
        /*09b0*/ 	.word	0x000004b0
        /*09b4*/ 	.word	0x000000ff
        /*09b8*/ 	.word	0x00034850
        /*09bc*/ 	.short	0x0100
        /*09be*/ 	.byte	0x08
	.zero		1


	//   ....[7]....
        /*09c0*/ 	.word	0x000004c0
        /*09c4*/ 	.word	0x000000ff
        /*09c8*/ 	.word	0x00034860
        /*09cc*/ 	.short	0x0100
        /*09ce*/ 	.byte	0x08
	.zero		1


	//   ....[8]....
        /*09d0*/ 	.word	0x000004d0
        /*09d4*/ 	.word	0x000000ff
        /*09d8*/ 	.word	0x00034858
        /*09dc*/ 	.short	0x0100
        /*09de*/ 	.byte	0x08
	.zero		1


	//   ....[9]....
        /*09e0*/ 	.word	0x000004e0
        /*09e4*/ 	.word	0x000000ff
        /*09e8*/ 	.word	0x00034868
        /*09ec*/ 	.short	0x0100
        /*09ee*/ 	.byte	0x08
	.zero		1


	//   ....[10]....
        /*09f0*/ 	.word	0x000005d0
        /*09f4*/ 	.word	0x000000ff
        /*09f8*/ 	.word	0x00034870
        /*09fc*/ 	.short	0x0100
        /*09fe*/ 	.byte	0x06
	.zero		1


	//   ....[11]....
        /*0a00*/ 	.word	0x000005e0
        /*0a04*/ 	.word	0x000000ff
        /*0a08*/ 	.word	0x00034880
        /*0a0c*/ 	.short	0x0100
        /*0a0e*/ 	.byte	0x06
	.zero		1


	//   ....[12]....
        /*0a10*/ 	.word	0x000005f0
        /*0a14*/ 	.word	0x000000ff
        /*0a18*/ 	.word	0x00034878
        /*0a1c*/ 	.short	0x0100
        /*0a1e*/ 	.byte	0x06
	.zero		1


	//   ....[13]....
        /*0a20*/ 	.word	0x00000600
        /*0a24*/ 	.word	0x000000ff
        /*0a28*/ 	.word	0x00034888
        /*0a2c*/ 	.short	0x0100
        /*0a2e*/ 	.byte	0x06
	.zero		1


	//   ....[14]....
        /*0a30*/ 	.word	0x00000730
        /*0a34*/ 	.word	0x000000ff
        /*0a38*/ 	.word	0x00034890
        /*0a3c*/ 	.short	0x0100
        /*0a3e*/ 	.byte	0x08
	.zero		1


	//   ....[15]....
        /*0a40*/ 	.word	0x00000740
        /*0a44*/ 	.word	0x000000ff
        /*0a48*/ 	.word	0x000348a0
        /*0a4c*/ 	.short	0x0100
        /*0a4e*/ 	.byte	0x08
	.zero		1


	//   ....[16]....
        /*0a50*/ 	.word	0x00000750
        /*0a54*/ 	.word	0x000000ff
        /*0a58*/ 	.word	0x00034898
        /*0a5c*/ 	.short	0x0100
        /*0a5e*/ 	.byte	0x08
	.zero		1


	//   ....[17]....
        /*0a60*/ 	.word	0x00000760
        /*0a64*/ 	.word	0x000000ff
        /*0a68*/ 	.word	0x000348a8
        /*0a6c*/ 	.short	0x0100
        /*0a6e*/ 	.byte	0x08
	.zero		1


	//   ....[18]....
        /*0a70*/ 	.word	0x00000890
        /*0a74*/ 	.word	0x000000ff
        /*0a78*/ 	.word	0x000348b0
        /*0a7c*/ 	.short	0x0100
        /*0a7e*/ 	.byte	0x08
	.zero		1


	//   ....[19]....
        /*0a80*/ 	.word	0x000008a0
        /*0a84*/ 	.word	0x000000ff
        /*0a88*/ 	.word	0x000348c0
        /*0a8c*/ 	.short	0x0100
        /*0a8e*/ 	.byte	0x08
	.zero		1


	//   ....[20]....
        /*0a90*/ 	.word	0x000008b0
        /*0a94*/ 	.word	0x000000ff
        /*0a98*/ 	.word	0x000348b8
        /*0a9c*/ 	.short	0x0100
        /*0a9e*/ 	.byte	0x08
	.zero		1


	//   ....[21]....
        /*0aa0*/ 	.word	0x000008c0
        /*0aa4*/ 	.word	0x000000ff
        /*0aa8*/ 	.word	0x000348c8
        /*0aac*/ 	.short	0x0100
        /*0aae*/ 	.byte	0x08
	.zero		1


	//   ....[22]....
        /*0ab0*/ 	.word	0x00001700
        /*0ab4*/ 	.word	0x000000ff
        /*0ab8*/ 	.word	0x00034800
        /*0abc*/ 	.short	0x010a
        /*0abe*/ 	.byte	0x25
	.zero		1


	//   ....[23]....
        /*0ac0*/ 	.word	0x00001780
        /*0ac4*/ 	.word	0x00000002
        /*0ac8*/ 	.word	0x00034830
        /*0acc*/ 	.short	0x010a
        /*0ace*/ 	.byte	0x3f
	.zero		1


	//   ....[24]....
        /*0ad0*/ 	.word	0x000017e0
        /*0ad4*/ 	.word	0x00000002
        /*0ad8*/ 	.word	0x00034830
        /*0adc*/ 	.short	0x010a
        /*0ade*/ 	.byte	0x3f
	.zero		1


	//   ....[25]....
        /*0ae0*/ 	.word	0x00002020
        /*0ae4*/ 	.word	0x00000002
        /*0ae8*/ 	.word	0x00000000
        /*0aec*/ 	.short	0x0101
        /*0aee*/ 	.byte	0x3f
	.zero		1


	//   ....[26]....
        /*0af0*/ 	.word	0x00003d90
        /*0af4*/ 	.word	0x000000ff
        /*0af8*/ 	.word	0x00034830
        /*0afc*/ 	.short	0x010a
        /*0afe*/ 	.byte	0x3a
	.zero		1


	//   ....[27]....
        /*0b00*/ 	.word	0x00003dd0
        /*0b04*/ 	.word	0x000000ff
        /*0b08*/ 	.word	0x00034830
        /*0b0c*/ 	.short	0x010a
        /*0b0e*/ 	.byte	0x3a
	.zero		1


	//   ....[28]....
        /*0b10*/ 	.word	0x00004600
        /*0b14*/ 	.word	0x000000ff
        /*0b18*/ 	.word	0x00034850
        /*0b1c*/ 	.short	0x010a
        /*0b1e*/ 	.byte	0x07
	.zero		1


	//   ....[29]....
        /*0b20*/ 	.word	0x00004640
        /*0b24*/ 	.word	0x000000ff
        /*0b28*/ 	.word	0x00034850
        /*0b2c*/ 	.short	0x010a
        /*0b2e*/ 	.byte	0x07
	.zero		1


	//   ....[30]....
        /*0b30*/ 	.word	0x00006000
        /*0b34*/ 	.word	0x00000008
        /*0b38*/ 	.word	0x00000000
        /*0b3c*/ 	.short	0x0101
        /*0b3e*/ 	.byte	0x3f
	.zero		1


	//   ....[31]....
        /*0b40*/ 	.word	0x00006060
        /*0b44*/ 	.word	0x00000008
        /*0b48*/ 	.word	0x00000000
        /*0b4c*/ 	.short	0x0101
        /*0b4e*/ 	.byte	0x3f
	.zero		1


	//   ....[32]....
        /*0b50*/ 	.word	0x00006760
        /*0b54*/ 	.word	0x000000ff
        /*0b58*/ 	.word	0x00034830
        /*0b5c*/ 	.short	0x010a
        /*0b5e*/ 	.byte	0x06
	.zero		1


	//   ....[33]....
        /*0b60*/ 	.word	0x000067a0
        /*0b64*/ 	.word	0x000000ff
        /*0b68*/ 	.word	0x00034830
        /*0b6c*/ 	.short	0x010a
        /*0b6e*/ 	.byte	0x06
	.zero		1


	//   ....[34]....
        /*0b70*/ 	.word	0x00006fd0
        /*0b74*/ 	.word	0x000000ff
        /*0b78*/ 	.word	0x00034850
        /*0b7c*/ 	.short	0x010a
        /*0b7e*/ 	.byte	0x07
	.zero		1


	//   ....[35]....
        /*0b80*/ 	.word	0x00007010
        /*0b84*/ 	.word	0x000000ff
        /*0b88*/ 	.word	0x00034850
        /*0b8c*/ 	.short	0x010a
        /*0b8e*/ 	.byte	0x07
	.zero		1


	//   ....[36]....
        /*0b90*/ 	.word	0x000082a0
        /*0b94*/ 	.word	0x0000001b
        /*0b98*/ 	.word	0x00000000
        /*0b9c*/ 	.short	0x0101
        /*0b9e*/ 	.byte	0x3f
	.zero		1


	//   ....[37]....
        /*0ba0*/ 	.word	0x00008330
        /*0ba4*/ 	.word	0x0000001f
        /*0ba8*/ 	.word	0x00000000
        /*0bac*/ 	.short	0x0101
        /*0bae*/ 	.byte	0x3f
	.zero		1


	//   ....[38]....
        /*0bb0*/ 	.word	0x00008b70
        /*0bb4*/ 	.word	0x000000ff
        /*0bb8*/ 	.word	0x00034850
        /*0bbc*/ 	.short	0x010a
        /*0bbe*/ 	.byte	0x05
	.zero		1


	//   ....[39]....
        /*0bc0*/ 	.word	0x00008bb0
        /*0bc4*/ 	.word	0x000000ff
        /*0bc8*/ 	.word	0x00034850
        /*0bcc*/ 	.short	0x010a
        /*0bce*/ 	.byte	0x05
	.zero		1


	//   ....[40]....
        /*0bd0*/ 	.word	0x000090d0
        /*0bd4*/ 	.word	0x00000000
        /*0bd8*/ 	.word	0x00000000
        /*0bdc*/ 	.short	0x0101
        /*0bde*/ 	.byte	0x3f
	.zero		1


	//   ....[41]....
        /*0be0*/ 	.word	0x0000a5b0
        /*0be4*/ 	.word	0x00000000
        /*0be8*/ 	.word	0x00000000
        /*0bec*/ 	.short	0x0101
        /*0bee*/ 	.byte	0x3f
	.zero		1


	//   ....[42]....
        /*0bf0*/ 	.word	0x0000d080
        /*0bf4*/ 	.word	0x00000000
        /*0bf8*/ 	.word	0x00034840
        /*0bfc*/ 	.short	0x010a
        /*0bfe*/ 	.byte	0x3f
	.zero		1


	//   ....[43]....
        /*0c00*/ 	.word	0x0000e0b0
        /*0c04*/ 	.word	0x00000009
        /*0c08*/ 	.word	0x00034800
        /*0c0c*/ 	.short	0x0107
        /*0c0e*/ 	.byte	0x3f
	.zero		1


	//   ....[44]....
        /*0c10*/ 	.word	0x0000e1c0
        /*0c14*/ 	.word	0x00000002
        /*0c18*/ 	.word	0x00034800
        /*0c1c*/ 	.short	0x0101
        /*0c1e*/ 	.byte	0x3f
	.zero		1


	//   ....[45]....
        /*0c20*/ 	.word	0x0000e1e0
        /*0c24*/ 	.word	0x00000002
        /*0c28*/ 	.word	0x00034820
        /*0c2c*/ 	.short	0x010a
        /*0c2e*/ 	.byte	0x3f
	.zero		1


	//   ....[46]....
        /*0c30*/ 	.word	0x0000e540
        /*0c34*/ 	.word	0x00000002
        /*0c38*/ 	.word	0x00034840
        /*0c3c*/ 	.short	0x010a
        /*0c3e*/ 	.byte	0x3f
	.zero		1


	//   ....[47]....
        /*0c40*/ 	.word	0x0000e9f0
        /*0c44*/ 	.word	0x00000002
        /*0c48*/ 	.word	0x00000060
        /*0c4c*/ 	.short	0x010a
        /*0c4e*/ 	.byte	0x3f
	.zero		1


	//   ....[48]....
        /*0c50*/ 	.word	0x0000f0c0
        /*0c54*/ 	.word	0x00000003
        /*0c58*/ 	.word	0x00034840
        /*0c5c*/ 	.short	0x010a
        /*0c5e*/ 	.byte	0x3f
	.zero		1


	//   ....[49]....
        /*0c60*/ 	.word	0x0000f570
        /*0c64*/ 	.word	0x00000002
        /*0c68*/ 	.word	0x00000060
        /*0c6c*/ 	.short	0x010a
        /*0c6e*/ 	.byte	0x3f
	.zero		1


	//   ....[50]....
        /*0c70*/ 	.word	0x0000fb90
        /*0c74*/ 	.word	0x00000002
        /*0c78*/ 	.word	0x00034840
        /*0c7c*/ 	.short	0x010a
        /*0c7e*/ 	.byte	0x3f
	.zero		1


	//   ....[51]....
        /*0c80*/ 	.word	0x00010040
        /*0c84*/ 	.word	0x00000002
        /*0c88*/ 	.word	0x00000060
        /*0c8c*/ 	.short	0x010a
        /*0c8e*/ 	.byte	0x3f
	.zero		1


	//   ....[52]....
        /*0c90*/ 	.word	0x000105f0
        /*0c94*/ 	.word	0x00000000
        /*0c98*/ 	.word	0x00034860
        /*0c9c*/ 	.short	0x010a
        /*0c9e*/ 	.byte	0x3f
	.zero		1


	//   ....[53]....
        /*0ca0*/ 	.word	0x00011710
        /*0ca4*/ 	.word	0x00000000
        /*0ca8*/ 	.word	0x00034820
        /*0cac*/ 	.short	0x010a
        /*0cae*/ 	.byte	0x3f
	.zero		1


	//   ....[54]....
        /*0cb0*/ 	.word	0x000118d0
        /*0cb4*/ 	.word	0x00000006
        /*0cb8*/ 	.word	0x00000000
        /*0cbc*/ 	.short	0x010a
        /*0cbe*/ 	.byte	0x3f
	.zero		1


	//   ....[55]....
        /*0cc0*/ 	.word	0x00011940
        /*0cc4*/ 	.word	0x00000007
        /*0cc8*/ 	.word	0x00000000
        /*0ccc*/ 	.short	0x010a
        /*0cce*/ 	.byte	0x3f
	.zero		1


	//   ....[56]....
        /*0cd0*/ 	.word	0x000119b0
        /*0cd4*/ 	.word	0x00000004
        /*0cd8*/ 	.word	0x00000000
        /*0cdc*/ 	.short	0x010a
        /*0cde*/ 	.byte	0x3f
	.zero		1


	//   ....[57]....
        /*0ce0*/ 	.word	0x000119e0
        /*0ce4*/ 	.word	0x00000003
        /*0ce8*/ 	.word	0x00000000
        /*0cec*/ 	.short	0x010a
        /*0cee*/ 	.byte	0x3f
	.zero		1


	//   ....[58]....
        /*0cf0*/ 	.word	0x00011a50
        /*0cf4*/ 	.word	0x00000003
        /*0cf8*/ 	.word	0x00034800
        /*0cfc*/ 	.short	0x010a
        /*0cfe*/ 	.byte	0x3f
	.zero		1


	//   ....[59]....
        /*0d00*/ 	.word	0x00011aa0
        /*0d04*/ 	.word	0x00000002
        /*0d08*/ 	.word	0x00034830
        /*0d0c*/ 	.short	0x010a
        /*0d0e*/ 	.byte	0x3f
	.zero		1


	//   ....[60]....
        /*0d10*/ 	.word	0x00011b00
        /*0d14*/ 	.word	0x00000007
        /*0d18*/ 	.word	0x00034830
        /*0d1c*/ 	.short	0x010a
        /*0d1e*/ 	.byte	0x3f
	.zero		1


	//   ....[61]....
        /*0d20*/ 	.word	0x00011b60
        /*0d24*/ 	.word	0x00000003
        /*0d28*/ 	.word	0x00034850
        /*0d2c*/ 	.short	0x010a
        /*0d2e*/ 	.byte	0x3f
	.zero		1


	//   ....[62]....
        /*0d30*/ 	.word	0x00011bc0
        /*0d34*/ 	.word	0x00000007
        /*0d38*/ 	.word	0x00034830
        /*0d3c*/ 	.short	0x010a
        /*0d3e*/ 	.byte	0x3f
	.zero		1


	//   ....[63]....
        /*0d40*/ 	.word	0x00011c20
        /*0d44*/ 	.word	0x00000003
        /*0d48*/ 	.word	0x00034850
        /*0d4c*/ 	.short	0x010a
        /*0d4e*/ 	.byte	0x3f
	.zero		1


	//   ....[64]....
        /*0d50*/ 	.word	0x00011c80
        /*0d54*/ 	.word	0x00000003
        /*0d58*/ 	.word	0x00034850
        /*0d5c*/ 	.short	0x010a
        /*0d5e*/ 	.byte	0x3f
	.zero		1


	//   ....[65]....
        /*0d60*/ 	.word	0x00011e20
        /*0d64*/ 	.word	0x00000000
        /*0d68*/ 	.word	0x00034840
        /*0d6c*/ 	.short	0x010a
        /*0d6e*/ 	.byte	0x3f
	.zero		1


	//   ....[66]....
        /*0d70*/ 	.word	0x00012a00
        /*0d74*/ 	.word	0x00000002
        /*0d78*/ 	.word	0x00034820
        /*0d7c*/ 	.short	0x010a
        /*0d7e*/ 	.byte	0x3f
	.zero		1


	//   ....[67]....
        /*0d80*/ 	.word	0x00012a50
        /*0d84*/ 	.word	0x00000002
        /*0d88*/ 	.word	0x00034840
        /*0d8c*/ 	.short	0x010a
        /*0d8e*/ 	.byte	0x3f
	.zero		1


	//   ....[68]....
        /*0d90*/ 	.word	0x00012aa0
        /*0d94*/ 	.word	0x00000002
        /*0d98*/ 	.word	0x00000060
        /*0d9c*/ 	.short	0x010a
        /*0d9e*/ 	.byte	0x3f
	.zero		1


	//   ....[69]....
        /*0da0*/ 	.word	0x00012af0
        /*0da4*/ 	.word	0x00000003
        /*0da8*/ 	.word	0x00034840
        /*0dac*/ 	.short	0x010a
        /*0dae*/ 	.byte	0x3f
	.zero		1


	//   ....[70]....
        /*0db0*/ 	.word	0x00012b40
        /*0db4*/ 	.word	0x00000002
        /*0db8*/ 	.word	0x00000060
        /*0dbc*/ 	.short	0x010a
        /*0dbe*/ 	.byte	0x3f
	.zero		1


	//   ....[71]....
        /*0dc0*/ 	.word	0x00012b90
        /*0dc4*/ 	.word	0x00000002
        /*0dc8*/ 	.word	0x00034840
        /*0dcc*/ 	.short	0x010a
        /*0dce*/ 	.byte	0x3f
	.zero		1


	//   ....[72]....
        /*0dd0*/ 	.word	0x00012be0
        /*0dd4*/ 	.word	0x00000002
        /*0dd8*/ 	.word	0x00000060
        /*0ddc*/ 	.short	0x010a
        /*0dde*/ 	.byte	0x3f
	.zero		1


	//   ....[73]....
        /*0de0*/ 	.word	0x00012c30
        /*0de4*/ 	.word	0x00000000
        /*0de8*/ 	.word	0x00034860
        /*0dec*/ 	.short	0x010a
        /*0dee*/ 	.byte	0x3f
	.zero		1


	//   ....[74]....
        /*0df0*/ 	.word	0x00013630
        /*0df4*/ 	.word	0x00000000
        /*0df8*/ 	.word	0x00034820
        /*0dfc*/ 	.short	0x010a
        /*0dfe*/ 	.byte	0x3f
	.zero		1


	//   ....[75]....
        /*0e00*/ 	.word	0x000137d0
        /*0e04*/ 	.word	0x00000006
        /*0e08*/ 	.word	0x00000000
        /*0e0c*/ 	.short	0x010a
        /*0e0e*/ 	.byte	0x3f
	.zero		1


	//   ....[76]....
        /*0e10*/ 	.word	0x00013820
        /*0e14*/ 	.word	0x00000007
        /*0e18*/ 	.word	0x00000000
        /*0e1c*/ 	.short	0x010a
        /*0e1e*/ 	.byte	0x3f
	.zero		1


	//   ....[77]....
        /*0e20*/ 	.word	0x00013870
        /*0e24*/ 	.word	0x00000004
        /*0e28*/ 	.word	0x00000000
        /*0e2c*/ 	.short	0x010a
        /*0e2e*/ 	.byte	0x3f
	.zero		1


	//----- nvinfo : EIATTR_NUM_MBARRIERS
	.align		4
.L_335:
        /*0e30*/ 	.byte	0x03, 0x38
        /*0e32*/ 	.short	0x0016


	//----- nvinfo : EIATTR_EXIT_INSTR_OFFSETS
	.align		4
        /*0e34*/ 	.byte	0x04, 0x1c
        /*0e36*/ 	.short	(.L_337 - .L_336)


	//   ....[0]....
.L_336:
        /*0e38*/ 	.word	0x00000a30


	//   ....[1]....
        /*0e3c*/ 	.word	0x0000b460


	//   ....[2]....
        /*0e40*/ 	.word	0x00011a30


	//----- nvinfo : EIATTR_MAX_THREADS
	.align		4
.L_337:
        /*0e44*/ 	.byte	0x04, 0x05
        /*0e46*/ 	.short	(.L_339 - .L_338)
.L_338:
        /*0e48*/ 	.word	0x00000180
        /*0e4c*/ 	.word	0x00000001
        /*0e50*/ 	.word	0x00000001


	//----- nvinfo : EIATTR_CRS_STACK_SIZE
	.align		4
.L_339:
        /*0e54*/ 	.byte	0x04, 0x1e
        /*0e56*/ 	.short	(.L_341 - .L_340)
.L_340:
        /*0e58*/ 	.word	0x00000000


	//----- nvinfo : EIATTR_CBANK_PARAM_SIZE
	.align		4
.L_341:
        /*0e5c*/ 	.byte	0x03, 0x19
        /*0e5e*/ 	.short	0x0af0


	//----- nvinfo : EIATTR_PARAM_CBANK
	.align		4
        /*0e60*/ 	.byte	0x04, 0x0a
        /*0e62*/ 	.short	(.L_343 - .L_342)
	.align		4
.L_342:
        /*0e64*/ 	.word	index@(.nv.constant0._ZN7cutlass13device_kernelIN5flash11enable_sm90INS1_16FlashAttnFwdSm90INS1_25CollectiveMainloopFwdSm90ILi2EN4cute5tupleIJNS5_1CILi1EEES8_S8_EEENS6_IJNS7_ILi128EEESA_NS7_ILi192EEEEEELi128ENS_10bfloat16_tEfNS_4arch4Sm90ELb1ELb0ELb0ELb1ELb0ELb0ELb0ELb1ELb1ELb1ELb0ELb0EEENS1_21CollectiveEpilogueFwdINS6_IJSA_SA_SA_EEES9_SD_SF_Li256ELb1ELb1ELb0ELb0EEENS1_36VarlenDynamicPersistentTileSchedulerILi128ELi128ELi256ELi128ELb0ELb1ELb1ELb1ELb1ELb1EEEEEEEEEvNT_6ParamsE)
        /*0e68*/ 	.short	0x0210
        /*0e6a*/ 	.short	0x0af0


	//----- nvinfo : EIATTR_SW_WAR
	.align		4
.L_343:
        /*0e6c*/ 	.byte	0x04, 0x36
        /*0e6e*/ 	.short	(.L_345 - .L_344)
.L_344:
        /*0e70*/ 	.word	0x00000008
.L_345:


//--------------------- .nv.info._ZN7cutlass13device_kernelIN5flash11enable_sm90INS1_16FlashAttnFwdSm90INS1_25CollectiveMainloopFwdSm90ILi2EN4cute5tupleIJNS5_1CILi1EEES8_S8_EEENS6_IJNS7_ILi128EEESA_NS7_ILi192EEEEEELi128ENS_10bfloat16_tEfNS_4arch4Sm90ELb1ELb0ELb0ELb1ELb0ELb1ELb0ELb1ELb1ELb1ELb0ELb0EEENS1_21CollectiveEpilogueFwdINS6_IJSA_SA_SA_EEES9_SD_SF_Li256ELb1ELb1ELb0ELb0EEENS1_36VarlenDynamicPersistentTileSchedulerILi128ELi128ELi256ELi128ELb0ELb1ELb1ELb1ELb1ELb1EEEEEEEEEvNT_6ParamsE --------------------------
	.section	.nv.info._ZN7cutlass13device_kernelIN5flash11enable_sm90INS1_16FlashAttnFwdSm90INS1_25CollectiveMainloopFwdSm90ILi2EN4cute5tupleIJNS5_1CILi1EEES8_S8_EEENS6_IJNS7_ILi128EEESA_NS7_ILi192EEEEEELi128ENS_10bfloat16_tEfNS_4arch4Sm90ELb1ELb0ELb0ELb1ELb0ELb1ELb0ELb1ELb1ELb1ELb0ELb0EEENS1_21CollectiveEpilogueFwdINS6_IJSA_SA_SA_EEES9_SD_SF_Li256ELb1ELb1ELb0ELb0EEENS1_36VarlenDynamicPersistentTileSchedulerILi128ELi128ELi256ELi128ELb0ELb1ELb1ELb1ELb1ELb1EEEEEEEEEvNT_6ParamsE,"",@"SHT_CUDA_INFO"
	.sectionflags	@""
	.align	4


	//----- nvinfo : EIATTR_CUDA_API_VERSION
	.align		4
        /*0000*/ 	.byte	0x04, 0x37
        /*0002*/ 	.short	(.L_347 - .L_346)
.L_346:
        /*0004*/ 	.word	0x00000082


	//----- nvinfo : EIATTR_KPARAM_INFO
	.align		4
.L_347:
        /*0008*/ 	.byte	0x04, 0x17
        /*000a*/ 	.short	(.L_349 - .L_348)
.L_348:
        /*000c*/ 	.word	0x00000000
        /*0010*/ 	.short	0x0000
        /*0012*/ 	.short	0x0070
        /*0014*/ 	.byte	0x00, 0xf0, 0x01, 0x2a


	//----- nvinfo : EIATTR_SPARSE_MMA_MASK
	.align		4
.L_349:
        /*0018*/ 	.byte	0x03, 0x50
        /*001a*/ 	.short	0x0000


	//----- nvinfo : EIATTR_MAXREG_COUNT
	.align		4
        /*001c*/ 	.byte	0x03, 0x1b
        /*001e*/ 	.short	0x00a8


	//----- nvinfo : EIATTR_NUM_BARRIERS
	.align		4
        /*0020*/ 	.byte	0x02, 0x4c
        /*0022*/ 	.byte	0x10
	.zero		1


	//----- nvinfo : EIATTR_EXTERNS
	.align		4
        /*0024*/ 	.byte	0x04, 0x0f
        /*0026*/ 	.short	(.L_351 - .L_350)


	//   ....[0]....
	.align		4
.L_350:
        /*0028*/ 	.word	index@(__assertfail)


	//----- nvinfo : EIATTR_ANNOTATIONS
	.align		4
.L_351:
        /*002c*/ 	.byte	0x04, 0x55
        /*002e*/ 	.short	(.L_353 - .L_352)


	//   ....[0]....
.L_352:
        /* <DEDUP_REMOVED lines=114> */


	//----- nvinfo : EIATTR_MERCURY_ISA_VERSION
	.align		4
.L_353:
        /*0740*/ 	.byte	0x03, 0x5f
        /*0742*/ 	.short	0x0101


	//----- nvinfo : EIATTR_UNUSED_LOAD_BYTE_OFFSET
	.align		4
        /*0744*/ 	.byte	0x04, 0x44
        /*0746*/ 	.short	(.L_355 - .L_354)


	//   ....[0]....
.L_354:
        /*0748*/ 	.word	0x00000ab0
        /*074c*/ 	.word	0x0000fff0


	//   ....[1]....
        /*0750*/ 	.word	0x0001b190
        /*0754*/ 	.word	0x0000fff0


	//----- nvinfo : EIATTR_INT_WARP_WIDE_INSTR_OFFSETS
	.align		4
.L_355:
        /*0758*/ 	.byte	0x04, 0x31
        /*075a*/ 	.short	(.L_357 - .L_356)


	//   ....[0]....
.L_356:
        /*075c*/ 	.word	0x00000190


	//   ....[1]....
        /*0760*/ 	.word	0x000001d0


	//   ....[2]....
        /*0764*/ 	.word	0x00000240


	//   ....[3]....
        /*0768*/ 	.word	0x0001fae0


	//   ....[4]....
        /*076c*/ 	.word	0x0001fb70


	//   ....[5]....
        /*0770*/ 	.word	0x000237b0


	//   ....[6]....
        /*0774*/ 	.word	0x00023810


	//----- nvinfo : EIATTR_COOP_GROUP_MASK_REGIDS
	.align		4
.L_357:
        /*0778*/ 	.byte	0x04, 0x29
        /*077a*/ 	.short	(.L_359 - .L_358)


	//   ....[0]....
.L_358:
        /*077c*/ 	.word	0xffffffff


	//   ....[1]....
        /*0780*/ 	.word	0xffffffff


	//   ....[2]....
        /*0784*/ 	.word	0xffffffff


	//   ....[3]....
        /*0788*/ 	.word	0xffffffff


	//   ....[4]....
        /*078c*/ 	.word	0xffffffff


	//   ....[5]....
        /*0790*/ 	.word	0xffffffff


	//   ....[6]....
        /*0794*/ 	.word	0xffffffff


	//   ....[7]....
        /*0798*/ 	.word	0xffffffff


	//   ....[8]....
        /*079c*/ 	.word	0xffffffff


	//   ....[9]....
        /*07a0*/ 	.word	0xffffffff


	//   ....[10]....
        /*07a4*/ 	.word	0xffffffff


	//   ....[11]....
        /*07a8*/ 	.word	0xffffffff


	//   ....[12]....
        /*07ac*/ 	.word	0xffffffff


	//   ....[13]....
        /*07b0*/ 	.word	0xffffffff


	//   ....[14]....
        /*07b4*/ 	.word	0xffffffff


	//   ....[15]....
        /*07b8*/ 	.word	0xffffffff


	//   ....[16]....
        /*07bc*/ 	.word	0xffffffff


	//   ....[17]....
        /*07c0*/ 	.word	0xffffffff


	//   ....[18]....
        /*07c4*/ 	.word	0xffffffff


	//   ....[19]....
        /*07c8*/ 	.word	0xffffffff


	//   ....[20]....
        /*07cc*/ 	.word	0xffffffff


	//   ....[21]....
        /*07d0*/ 	.word	0xffffffff


	//   ....[22]....
        /*07d4*/ 	.word	0xffffffff


	//   ....[23]....
        /*07d8*/ 	.word	0xffffffff


	//   ....[24]....
        /*07dc*/ 	.word	0xffffffff


	//   ....[25]....
        /*07e0*/ 	.word	0xffffffff


	//   ....[26]....
        /*07e4*/ 	.word	0xffffffff


	//   ....[27]....
        /*07e8*/ 	.word	0xffffffff


	//   ....[28]....
        /*07ec*/ 	.word	0xffffffff


	//   ....[29]....
        /*07f0*/ 	.word	0xffffffff


	//   ....[30]....
        /*07f4*/ 	.word	0xffffffff


	//   ....[31]....
        /*07f8*/ 	.word	0xffffffff


	//   ....[32]....
        /*07fc*/ 	.word	0xffffffff


	//   ....[33]....
        /*0800*/ 	.word	0xffffffff


	//   ....[34]....
        /*0804*/ 	.word	0xffffffff


	//   ....[35]....
        /*0808*/ 	.word	0xffffffff


	//   ....[36]....
        /*080c*/ 	.word	0xffffffff


	//   ....[37]....
        /*0810*/ 	.word	0xffffffff


	//   ....[38]....
        /*0814*/ 	.word	0xffffffff


	//   ....[39]....
        /*0818*/ 	.word	0xffffffff


	//   ....[40]....
        /*081c*/ 	.word	0xffffffff


	//   ....[41]....
        /*0820*/ 	.word	0xffffffff


	//   ....[42]....
        /*0824*/ 	.word	0xffffffff


	//   ....[43]....
        /*0828*/ 	.word	0xffffffff


	//   ....[44]....
        /*082c*/ 	.word	0xffffffff


	//   ....[45]....
        /*0830*/ 	.word	0xffffffff


	//   ....[46]....
        /*0834*/ 	.word	0xffffffff


	//   ....[47]....
        /*0838*/ 	.word	0xffffffff


	//   ....[48]....
        /*083c*/ 	.word	0xffffffff


	//   ....[49]....
        /*0840*/ 	.word	0xffffffff


	//   ....[50]....
        /*0844*/ 	.word	0xffffffff


	//   ....[51]....
        /*0848*/ 	.word	0xffffffff


	//   ....[52]....
        /*084c*/ 	.word	0xffffffff


	//   ....[53]....
        /*0850*/ 	.word	0xffffffff


	//   ....[54]....
        /*0854*/ 	.word	0xffffffff


	//   ....[55]....
        /*0858*/ 	.word	0xffffffff


	//   ....[56]....
        /*085c*/ 	.word	0xffffffff


	//   ....[57]....
        /*0860*/ 	.word	0xffffffff


	//   ....[58]....
        /*0864*/ 	.word	0xffffffff


	//   ....[59]....
        /*0868*/ 	.word	0xffffffff


	//   ....[60]....
        /*086c*/ 	.word	0xffffffff


	//   ....[61]....
        /*0870*/ 	.word	0xffffffff


	//   ....[62]....
        /*0874*/ 	.word	0xffffffff


	//   ....[63]....
        /*0878*/ 	.word	0xffffffff


	//   ....[64]....
        /*087c*/ 	.word	0xffffffff


	//   ....[65]....
        /*0880*/ 	.word	0xffffffff


	//   ....[66]....
        /*0884*/ 	.word	0xffffffff


	//   ....[67]....
        /*0888*/ 	.word	0xffffffff


	//   ....[68]....
        /*088c*/ 	.word	0xffffffff


	//   ....[69]....
        /*0890*/ 	.word	0xffffffff


	//   ....[70]....
        /*0894*/ 	.word	0xffffffff


	//   ....[71]....
        /*0898*/ 	.word	0xffffffff


	//   ....[72]....
        /*089c*/ 	.word	0xffffffff


	//   ....[73]....
        /*08a0*/ 	.word	0xffffffff


	//   ....[74]....
        /*08a4*/ 	.word	0xffffffff


	//   ....[75]....
        /*08a8*/ 	.word	0xffffffff


	//   ....[76]....
        /*08ac*/ 	.word	0xffffffff


	//   ....[77]....
        /*08b0*/ 	.word	0xffffffff


	//   ....[78]....
        /*08b4*/ 	.word	0xffffffff


	//   ....[79]....
        /*08b8*/ 	.word	0xffffffff


	//   ....[80]....
        /*08bc*/ 	.word	0xffffffff


	//   ....[81]....
        /*08c0*/ 	.word	0xffffffff


	//   ....[82]....
        /*08c4*/ 	.word	0xffffffff


	//   ....[83]....
        /*08c8*/ 	.word	0xffffffff


	//   ....[84]....
        /*08cc*/ 	.word	0xffffffff


	//   ....[85]....
        /*08d0*/ 	.word	0xffffffff


	//   ....[86]....
        /*08d4*/ 	.word	0xffffffff


	//   ....[87]....
        /*08d8*/ 	.word	0xffffffff


	//   ....[88]....
        /*08dc*/ 	.word	0xffffffff


	//   ....[89]....
        /*08e0*/ 	.word	0xffffffff


	//   ....[90]....
        /*08e4*/ 	.word	0xffffffff


	//   ....[91]....
        /*08e8*/ 	.word	0xffffffff


	//   ....[92]....
        /*08ec*/ 	.word	0xffffffff


	//   ....[93]....
        /*08f0*/ 	.word	0xffffffff


	//   ....[94]....
        /*08f4*/ 	.word	0xffffffff


	//   ....[95]....
        /*08f8*/ 	.word	0xffffffff


	//   ....[96]....
        /*08fc*/ 	.word	0xffffffff


	//   ....[97]....
        /*0900*/ 	.word	0xffffffff


	//   ....[98]....
        /*0904*/ 	.word	0xffffffff


	//   ....[99]....
        /*0908*/ 	.word	0xffffffff


	//   ....[100]....
        /*090c*/ 	.word	0xffffffff


	//   ....[101]....
        /*0910*/ 	.word	0xffffffff


	//   ....[102]....
        /*0914*/ 	.word	0xffffffff


	//   ....[103]....
        /*0918*/ 	.word	0xffffffff


	//   ....[104]....
        /*091c*/ 	.word	0xffffffff


	//   ....[105]....
        /*0920*/ 	.word	0xffffffff


	//   ....[106]....
        /*0924*/ 	.word	0xffffffff


	//   ....[107]....
        /*0928*/ 	.word	0xffffffff


	//   ....[108]....
        /*092c*/ 	.word	0xffffffff


	//   ....[109]....
        /*0930*/ 	.word	0xffffffff


	//   ....[110]....
        /*0934*/ 	.word	0xffffffff


	//   ....[111]....
        /*0938*/ 	.word	0xffffffff


	//   ....[112]....
        /*093c*/ 	.word	0xffffffff


	//   ....[113]....
        /*0940*/ 	.word	0xffffffff


	//   ....[114]....
        /*0944*/ 	.word	0xffffffff


	//   ....[115]....
        /*0948*/ 	.word	0xffffffff


	//   ....[116]....
        /*094c*/ 	.word	0x0500000f


	//   ....[117]....
        /*0950*/ 	.word	0x0500000f


	//   ....[118]....
        /*0954*/ 	.word	0x0500000f


	//   ....[119]....
        /*0958*/ 	.word	0x0500000f


	//   ....[120]....
        /*095c*/ 	.word	0x0500000f


	//   ....[121]....
        /*0960*/ 	.word	0x0500000f


	//   ....[122]....
        /*0964*/ 	.word	0x0500000f


	//   ....[123]....
        /*0968*/ 	.word	0x0500000f


	//   ....[124]....
        /*096c*/ 	.word	0x0500000f


	//   ....[125]....
        /*0970*/ 	.word	0x0500000f


	//   ....[126]....
        /*0974*/ 	.word	0x0500000f


	//   ....[127]....
        /*0978*/ 	.word	0x0500000f


	//   ....[128]....
        /*097c*/ 	.word	0x0500000f


	//   ....[129]....
        /*0980*/ 	.word	0x0500000f


	//   ....[130]....
        /*0984*/ 	.word	0x0500000f


	//   ....[131]....
        /*0988*/ 	.word	0x0500000f


	//   ....[132]....
        /*098c*/ 	.word	0x0500000f


	//   ....[133]....
        /*0990*/ 	.word	0x0500000f


	//   ....[134]....
        /*0994*/ 	.word	0x0500000f


	//   ....[135]....
        /*0998*/ 	.word	0x0500000f


	//   ....[136]....
        /*099c*/ 	.word	0x0500000f


	//   ....[137]....
        /*09a0*/ 	.word	0x0500000f


	//   ....[138]....
        /*09a4*/ 	.word	0x0500000f


	//   ....[139]....
        /*09a8*/ 	.word	0x0500000f


	//   ....[140]....
        /*09ac*/ 	.word	0x0500000f


	//   ....[141]....
        /*09b0*/ 	.word	0x0500000f


	//   ....[142]....
        /*09b4*/ 	.word	0x0500000f


	//   ....[143]....
        /*09b8*/ 	.word	0x0500000f


	//   ....[144]....
        /*09bc*/ 	.word	0x0500000f


	//   ....[145]....
        /*09c0*/ 	.word	0x0500000f


	//   ....[146]....
        /*09c4*/ 	.word	0x0500000f


	//   ....[147]....
        /*09c8*/ 	.word	0x0500000f


	//   ....[148]....
        /*09cc*/ 	.word	0x0500000f


	//   ....[149]....
        /*09d0*/ 	.word	0x0500000f


	//   ....[150]....
        /*09d4*/ 	.word	0x0500000f


	//   ....[151]....
        /*09d8*/ 	.word	0x0500000f


	//   ....[152]....
        /*09dc*/ 	.word	0x0500000f


	//   ....[153]....
        /*09e0*/ 	.word	0x0500000f


	//   ....[154]....
        /*09e4*/ 	.word	0x0500000f


	//   ....[155]....
        /*09e8*/ 	.word	0x0500000f


	//   ....[156]....
        /*09ec*/ 	.word	0x0500000f


	//   ....[157]....
        /*09f0*/ 	.word	0x0500000f


	//   ....[158]....
        /*09f4*/ 	.word	0x0500000f


	//   ....[159]....
        /*09f8*/ 	.word	0x0500000f


	//   ....[160]....
        /*09fc*/ 	.word	0x0500000f


	//   ....[161]....
        /*0a00*/ 	.word	0x0500000f


	//   ....[162]....
        /*0a04*/ 	.word	0x0500000f


	//   ....[163]....
        /*0a08*/ 	.word	0x0500000f


	//   ....[164]....
        /*0a0c*/ 	.word	0x0500000f


	//   ....[165]....
        /*0a10*/ 	.word	0x0500000f


	//   ....[166]....
        /*0a14*/ 	.word	0x0500000f


	//   ....[167]....
        /*0a18*/ 	.word	0x0500000f


	//----- nvinfo : EIATTR_COOP_GROUP_INSTR_OFFSETS
	.align		4
.L_359:
        /*0a1c*/ 	.byte	0x04, 0x28
        /*0a1e*/ 	.short	(.L_361 - .L_360)


	//   ....[0]....
.L_360:
        /*0a20*/ 	.word	0x00000060


	//   ....[1]....
        /*0a24*/ 	.word	0x000001a0


	//   ....[2]....
        /*0a28*/ 	.word	0x000001f0


	//   ....[3]....
        /*0a2c*/ 	.word	0x00000420


	//   ....[4]....
        /*0a30*/ 	.word	0x00000580


	//   ....[5]....
        /*0a34*/ 	.word	0x000006a0


	//   ....[6]....
        /*0a38*/ 	.word	0x00000800


	//   ....[7]....
        /*0a3c*/ 	.word	0x0000adf0


	//   ....[8]....
        /*0a40*/ 	.word	0x0000b4d0


	//   ....[9]....
        /*0a44*/ 	.word	0x0000b4e0


	//   ....[10]....
        /*0a48*/ 	.word	0x0000b4f0


	//   ....[11]....
        /*0a4c*/ 	.word	0x0000b500


	//   ....[12]....
        /*0a50*/ 	.word	0x0000bd70


	//   ....[13]....
        /*0a54*/ 	.word	0x0000bd80


	//   ....[14]....
        /*0a58*/ 	.word	0x0000bd90


	//   ....[15]....
        /*0a5c*/ 	.word	0x0000bda0


	//   ....[16]....
        /*0a60*/ 	.word	0x0000ee80


	//   ....[17]....
        /*0a64*/ 	.word	0x0000ee90


	//   ....[18]....
        /*0a68*/ 	.word	0x0000eea0


	//   ....[19]....
        /*0a6c*/ 	.word	0x0000eeb0


	//   ....[20]....
        /*0a70*/ 	.word	0x0000f520


	//   ....[21]....
        /*0a74*/ 	.word	0x0000f530


	//   ....[22]....
        /*0a78*/ 	.word	0x0000f540


	//   ....[23]....
        /*0a7c*/ 	.word	0x0000f550


	//   ....[24]....
        /*0a80*/ 	.word	0x00012fe0


	//   ....[25]....
        /*0a84*/ 	.word	0x00013750


	//   ....[26]....
        /*0a88*/ 	.word	0x000137b0


	//   ....[27]....
        /*0a8c*/ 	.word	0x00013850


	//   ....[28]....
        /*0a90*/ 	.word	0x000141a0


	//   ....[29]....
        /*0a94*/ 	.word	0x00014200


	//   ....[30]....
        /*0a98*/ 	.word	0x00015d90


	//   ....[31]....
        /*0a9c*/ 	.word	0x000164a0


	//   ....[32]....
        /*0aa0*/ 	.word	0x00016560


	//   ....[33]....
        /*0aa4*/ 	.word	0x00016580


	//   ....[34]....
        /*0aa8*/ 	.word	0x00016eb0


	//   ....[35]....
        /*0aac*/ 	.word	0x00016f90


	//   ....[36]....
        /*0ab0*/ 	.word	0x00018ef0


	//   ....[37]....
        /*0ab4*/ 	.word	0x00018f20


	//   ....[38]....
        /*0ab8*/ 	.word	0x00019450


	//   ....[39]....
        /*0abc*/ 	.word	0x000194b0


	//   ....[40]....
        /*0ac0*/ 	.word	0x0001ab40


	//   ....[41]....
        /*0ac4*/ 	.word	0x0001ab50


	//   ....[42]....
        /*0ac8*/ 	.word	0x0001aba0


	//   ....[43]....
        /*0acc*/ 	.word	0x0001abb0


	//   ....[44]....
        /*0ad0*/ 	.word	0x0001bbf0


	//   ....[45]....
        /*0ad4*/ 	.word	0x0001bc30


	//   ....[46]....
        /*0ad8*/ 	.word	0x0001bc70


	//   ....[47]....
        /*0adc*/ 	.word	0x0001bca0


	//   ....[48]....
        /*0ae0*/ 	.word	0x0001c220


	//   ....[49]....
        /*0ae4*/ 	.word	0x0001c230


	//   ....[50]....
        /*0ae8*/ 	.word	0x0001c2f0


	//   ....[51]....
        /*0aec*/ 	.word	0x0001c310


	//   ....[52]....
        /*0af0*/ 	.word	0x0001c3d0


	//   ....[53]....
        /*0af4*/ 	.word	0x0001c3f0


	//   ....[54]....
        /*0af8*/ 	.word	0x0001c4c0


	//   ....[55]....
        /*0afc*/ 	.word	0x0001c4e0


	//   ....[56]....
        /*0b00*/ 	.word	0x0001cce0


	//   ....[57]....
        /*0b04*/ 	.word	0x0001cd00


	//   ....[58]....
        /*0b08*/ 	.word	0x0001cdc0


	//   ....[59]....
        /*0b0c*/ 	.word	0x0001cde0


	//   ....[60]....
        /*0b10*/ 	.word	0x0001cea0


	//   ....[61]....
        /*0b14*/ 	.word	0x0001cec0


	//   ....[62]....
        /*0b18*/ 	.word	0x0001cf90


	//   ....[63]....
        /*0b1c*/ 	.word	0x0001cfb0


	//   ....[64]....
        /*0b20*/ 	.word	0x0001d100


	//   ....[65]....
        /*0b24*/ 	.word	0x0001d2d0


	//   ....[66]....
        /*0b28*/ 	.word	0x0001d300


	//   ....[67]....
        /*0b2c*/ 	.word	0x0001d330


	//   ....[68]....
        /*0b30*/ 	.word	0x0001d360


	//   ....[69]....
        /*0b34*/ 	.word	0x0001d390


	//   ....[70]....
        /*0b38*/ 	.word	0x0001d3c0


	//   ....[71]....
        /*0b3c*/ 	.word	0x0001d530


	//   ....[72]....
        /*0b40*/ 	.word	0x0001d560


	//   ....[73]....
        /*0b44*/ 	.word	0x0001d590


	//   ....[74]....
        /*0b48*/ 	.word	0x0001d5c0


	//   ....[75]....
        /*0b4c*/ 	.word	0x0001d5f0


	//   ....[76]....
        /*0b50*/ 	.word	0x0001d620


	//   ....[77]....
        /*0b54*/ 	.word	0x0001d6c0


	//   ....[78]....
        /*0b58*/ 	.word	0x0001d720


	//   ....[79]....
        /*0b5c*/ 	.word	0x0001d7b0


	//   ....[80]....
        /*0b60*/ 	.word	0x0001e5f0


	//   ....[81]....
        /*0b64*/ 	.word	0x000200e0


	//   ....[82]....
        /*0b68*/ 	.word	0x00020db0


	//   ....[83]....
        /*0b6c*/ 	.word	0x00020dd0


	//   ....[84]....
        /*0b70*/ 	.word	0x00020df0


	//   ....[85]....
        /*0b74*/ 	.word	0x00020e10


	//   ....[86]....
        /*0b78*/ 	.word	0x00020ef0


	//   ....[87]....
        /*0b7c*/ 	.word	0x00020f50


	//   ....[88]....
        /*0b80*/ 	.word	0x00020f80


	//   ....[89]....
        /*0b84*/ 	.word	0x00021000


	//   ....[90]....
        /*0b88*/ 	.word	0x00021030


	//   ....[91]....
        /*0b8c*/ 	.word	0x000210c0


	//   ....[92]....
        /*0b90*/ 	.word	0x000210f0


	//   ....[93]....
        /*0b94*/ 	.word	0x00021180


	//   ....[94]....
        /*0b98*/ 	.word	0x000211b0


	//   ....[95]....
        /*0b9c*/ 	.word	0x00021240


	//   ....[96]....
        /*0ba0*/ 	.word	0x00021250


	//   ....[97]....
        /*0ba4*/ 	.word	0x000212e0


	//   ....[98]....
        /*0ba8*/ 	.word	0x00023ed0


	//   ....[99]....
        /*0bac*/ 	.word	0x00023f30


	//   ....[100]....
        /*0bb0*/ 	.word	0x00023f60


	//   ....[101]....
        /*0bb4*/ 	.word	0x00023f70


	//   ....[102]....
        /*0bb8*/ 	.word	0x00023fa0


	//   ....[103]....
        /*0bbc*/ 	.word	0x00023fd0


	//   ....[104]....
        /*0bc0*/ 	.word	0x00024000


	//   ....[105]....
        /*0bc4*/ 	.word	0x00024030


	//   ....[106]....
        /*0bc8*/ 	.word	0x000241b0


	//   ....[107]....
        /*0bcc*/ 	.word	0x000241e0


	//   ....[108]....
        /*0bd0*/ 	.word	0x00024210


	//   ....[109]....
        /*0bd4*/ 	.word	0x00024240


	//   ....[110]....
        /*0bd8*/ 	.word	0x00024270


	//   ....[111]....
        /*0bdc*/ 	.word	0x000242a0


	//   ....[112]....
        /*0be0*/ 	.word	0x00024360


	//   ....[113]....
        /*0be4*/ 	.word	0x00024380


	//   ....[114]....
        /*0be8*/ 	.word	0x000243f0


	//   ....[115]....
        /*0bec*/ 	.word	0x00024ac0


	//   ....[116]....
        /*0bf0*/ 	.word	0x00024f20


	//   ....[117]....
        /*0bf4*/ 	.word	0x00024fb0


	//   ....[118]....
        /*0bf8*/ 	.word	0x00025000


	//   ....[119]....
        /*0bfc*/ 	.word	0x00025050


	//   ....[120]....
        /*0c00*/ 	.word	0x000250e0


	//   ....[121]....
        /*0c04*/ 	.word	0x00025170


	//   ....[122]....
        /*0c08*/ 	.word	0x000251c0


	//   ....[123]....
        /*0c0c*/ 	.word	0x00025210


	//   ....[124]....
        /*0c10*/ 	.word	0x00025300


	//   ....[125]....
        /*0c14*/ 	.word	0x00025390


	//   ....[126]....
        /*0c18*/ 	.word	0x000253e0


	//   ....[127]....
        /*0c1c*/ 	.word	0x00025430


	//   ....[128]....
        /*0c20*/ 	.word	0x000254e0


	//   ....[129]....
        /*0c24*/ 	.word	0x00025570


	//   ....[130]....
        /*0c28*/ 	.word	0x000255d0


	//   ....[131]....
        /*0c2c*/ 	.word	0x00025630


	//   ....[132]....
        /*0c30*/ 	.word	0x00025920


	//   ....[133]....
        /*0c34*/ 	.word	0x00025c10


	//   ....[134]....
        /*0c38*/ 	.word	0x00025d80


	//   ....[135]....
        /*0c3c*/ 	.word	0x00025dd0


	//   ....[136]....
        /*0c40*/ 	.word	0x00025e30


	//   ....[137]....
        /*0c44*/ 	.word	0x00025ed0


	//   ....[138]....
        /*0c48*/ 	.word	0x00025f70


	//   ....[139]....
        /*0c4c*/ 	.word	0x000260a0


	//   ....[140]....
        /*0c50*/ 	.word	0x00026180


	//   ....[141]....
        /*0c54*/ 	.word	0x00026210


	//   ....[142]....
        /*0c58*/ 	.word	0x000262f0


	//   ....[143]....
        /*0c5c*/ 	.word	0x00026380


	//   ....[144]....
        /*0c60*/ 	.word	0x00026470


	//   ....[145]....
        /*0c64*/ 	.word	0x00026500


	//   ....[146]....
        /*0c68*/ 	.word	0x000265f0


	//   ....[147]....
        /*0c6c*/ 	.word	0x00026680


	//   ....[148]....
        /*0c70*/ 	.word	0x00026760


	//   ....[149]....
        /*0c74*/ 	.word	0x00026870


	//   ....[150]....
        /*0c78*/ 	.word	0x00026ba0


	//   ....[151]....
        /*0c7c*/ 	.word	0x00026c40


	//   ....[152]....
        /*0c80*/ 	.word	0x00026d60


	//   ....[153]....
        /*0c84*/ 	.word	0x00026de0


	//   ....[154]....
        /*0c88*/ 	.word	0x00026e60


	//   ....[155]....
        /*0c8c*/ 	.word	0x00026ee0


	//   ....[156]....
        /*0c90*/ 	.word	0x00026f60


	//   ....[157]....
        /*0c94*/ 	.word	0x00026ff0


	//   ....[158]....
        /*0c98*/ 	.word	0x00027090


	//   ....[159]....
        /*0c9c*/ 	.word	0x00027140


	//   ....[160]....
        /*0ca0*/ 	.word	0x000271c0


	//   ....[161]....
        /*0ca4*/ 	.word	0x00027240


	//   ....[162]....
        /*0ca8*/ 	.word	0x000272c0


	//   ....[163]....
        /*0cac*/ 	.word	0x00027350


	//   ....[164]....
        /*0cb0*/ 	.word	0x000273d0


	//   ....[165]....
        /*0cb4*/ 	.word	0x00027470


	//   ....[166]....
        /*0cb8*/ 	.word	0x00027500


	//   ....[167]....
        /*0cbc*/ 	.word	0x00027630


	//----- nvinfo : EIATTR_REG_RECONFIG
	.align		4
.L_361:
        /*0cc0*/ 	.byte	0x01, 0x54
	.zero		2


	//----- nvinfo : EIATTR_SYSCALL_OFFSETS
	.align		4
        /*0cc4*/ 	.byte	0x04, 0x46
        /*0cc6*/ 	.short	(.L_363 - .L_362)


	//   ....[0]....
.L_362:
        /*0cc8*/ 	.word	0x00001ae0


	//   ....[1]....
        /*0ccc*/ 	.word	0x00001c30


	//   ....[2]....
        /*0cd0*/ 	.word	0x0000afa0


	//   ....[3]....
        /*0cd4*/ 	.word	0x0000b290


	//   ....[4]....
        /*0cd8*/ 	.word	0x0001fce0


	//   ....[5]....
        /*0cdc*/ 	.word	0x0001fe40


	//   ....[6]....
        /*0ce0*/ 	.word	0x0001ff40


	//   ....[7]....
        /*0ce4*/ 	.word	0x00020960


	//----- nvinfo : EIATTR_MBARRIER_INSTR_OFFSETS
	.align		4
.L_363:
        /*0ce8*/ 	.byte	0x04, 0x39
        /*0cea*/ 	.short	(.L_365 - .L_364)


	//   ....[0]....
.L_364:
        /*0cec*/ 	.word	0x000002d0
        /*0cf0*/ 	.word	0x000000ff
        /*0cf4*/ 	.word	0x00034800
        /*0cf8*/ 	.short	0x0100
        /*0cfa*/ 	.byte	0x08
	.zero		1


	//   ....[1]....
        /*0cfc*/ 	.word	0x000002e0
        /*0d00*/ 	.word	0x000000ff
        /*0d04*/ 	.word	0x00034820
        /*0d08*/ 	.short	0x0100
        /*0d0a*/ 	.byte	0x08
	.zero		1


	//   ....[2]....
        /*0d0c*/ 	.word	0x000003d0
        /*0d10*/ 	.word	0x000000ff
        /*0d14*/ 	.word	0x00034830
        /*0d18*/ 	.short	0x0100
        /*0d1a*/ 	.byte	0x08
	.zero		1


	//   ....[3]....
        /*0d1c*/ 	.word	0x000003e0
        /*0d20*/ 	.word	0x000000ff
        /*0d24*/ 	.word	0x00034840
        /*0d28*/ 	.short	0x0100
        /*0d2a*/ 	.byte	0x08
	.zero		1


	//   ....[4]....
        /*0d2c*/ 	.word	0x000003f0
        /*0d30*/ 	.word	0x000000ff
        /*0d34*/ 	.word	0x00034838
        /*0d38*/ 	.short	0x0100
        /*0d3a*/ 	.byte	0x08
	.zero		1


	//   ....[5]....
        /*0d3c*/ 	.word	0x00000400
        /*0d40*/ 	.word	0x000000ff
        /*0d44*/ 	.word	0x00034848
        /*0d48*/ 	.short	0x0100
        /*0d4a*/ 	.byte	0x08
	.zero		1


	//   ....[6]....
        /*0d4c*/ 	.word	0x00000530
        /*0d50*/ 	.word	0x000000ff
        /*0d54*/ 	.word	0x00034850
        /*0d58*/ 	.short	0x0100
        /*0d5a*/ 	.byte	0x08
	.zero		1


	//   ....[7]....
        /*0d5c*/ 	.word	0x00000540
        /*0d60*/ 	.word	0x000000ff
        /*0d64*/ 	.word	0x00034860
        /*0d68*/ 	.short	0x0100
        /*0d6a*/ 	.byte	0x08
	.zero		1


	//   ....[8]....
        /*0d6c*/ 	.word	0x00000550
        /*0d70*/ 	.word	0x000000ff
        /*0d74*/ 	.word	0x00034858
        /*0d78*/ 	.short	0x0100
        /*0d7a*/ 	.byte	0x08
	.zero		1


	//   ....[9]....
        /*0d7c*/ 	.word	0x00000560
        /*0d80*/ 	.word	0x000000ff
        /*0d84*/ 	.word	0x00034868
        /*0d88*/ 	.short	0x0100
        /*0d8a*/ 	.byte	0x08
	.zero		1


	//   ....[10]....
        /*0d8c*/ 	.word	0x00000650
        /*0d90*/ 	.word	0x000000ff
        /*0d94*/ 	.word	0x00034870
        /*0d98*/ 	.short	0x0100
        /*0d9a*/ 	.byte	0x06
	.zero		1


	//   ....[11]....
        /*0d9c*/ 	.word	0x00000660
        /*0da0*/ 	.word	0x000000ff
        /*0da4*/ 	.word	0x00034880
        /*0da8*/ 	.short	0x0100
        /*0daa*/ 	.byte	0x06
	.zero		1


	//   ....[12]....
        /*0dac*/ 	.word	0x00000670
        /*0db0*/ 	.word	0x000000ff
        /*0db4*/ 	.word	0x00034878
        /*0db8*/ 	.short	0x0100
        /*0dba*/ 	.byte	0x06
	.zero		1


	//   ....[13]....
        /*0dbc*/ 	.word	0x00000680
        /*0dc0*/ 	.word	0x000000ff
        /*0dc4*/ 	.word	0x00034888
        /*0dc8*/ 	.short	0x0100
        /*0dca*/ 	.byte	0x06
	.zero		1


	//   ....[14]....
        /*0dcc*/ 	.word	0x000007b0
        /*0dd0*/ 	.word	0x000000ff
        /*0dd4*/ 	.word	0x00034890
        /*0dd8*/ 	.short	0x0100
        /*0dda*/ 	.byte	0x08
	.zero		1


	//   ....[15]....
        /*0ddc*/ 	.word	0x000007c0
        /*0de0*/ 	.word	0x000000ff
        /*0de4*/ 	.word	0x000348a0
        /*0de8*/ 	.short	0x0100
        /*0dea*/ 	.byte	0x08
	.zero		1


	//   ....[16]....
        /*0dec*/ 	.word	0x000007d0
        /*0df0*/ 	.word	0x000000ff
        /*0df4*/ 	.word	0x00034898
        /*0df8*/ 	.short	0x0100
        /*0dfa*/ 	.byte	0x08
	.zero		1


	//   ....[17]....
        /*0dfc*/ 	.word	0x000007e0
        /*0e00*/ 	.word	0x000000ff
        /*0e04*/ 	.word	0x000348a8
        /*0e08*/ 	.short	0x0100
        /*0e0a*/ 	.byte	0x08
	.zero		1


	//   ....[18]....
        /*0e0c*/ 	.word	0x00000910
        /*0e10*/ 	.word	0x000000ff
        /*0e14*/ 	.word	0x000348b0
        /*0e18*/ 	.short	0x0100
        /*0e1a*/ 	.byte	0x08
	.zero		1


	//   ....[19]....
        /*0e1c*/ 	.word	0x00000920
        /*0e20*/ 	.word	0x000000ff
        /*0e24*/ 	.word	0x000348c0
        /*0e28*/ 	.short	0x0100
        /*0e2a*/ 	.byte	0x08
	.zero		1


	//   ....[20]....
        /*0e2c*/ 	.word	0x00000930
        /*0e30*/ 	.word	0x000000ff
        /*0e34*/ 	.word	0x000348b8
        /*0e38*/ 	.short	0x0100
        /*0e3a*/ 	.byte	0x08
	.zero		1


	//   ....[21]....
        /*0e3c*/ 	.word	0x00000940
        /*0e40*/ 	.word	0x000000ff
        /*0e44*/ 	.word	0x000348c8
        /*0e48*/ 	.short	0x0100
        /*0e4a*/ 	.byte	0x08
	.zero		1


	//   ....[22]....
        /*0e4c*/ 	.word	0x00003830
        /*0e50*/ 	.word	0x00000003
        /*0e54*/ 	.word	0x00034890
        /*0e58*/ 	.short	0x010a
        /*0e5a*/ 	.byte	0x3f
	.zero		1


	//   ....[23]....
        /*0e5c*/ 	.word	0x00006df0
        /*0e60*/ 	.word	0x00000003
        /*0e64*/ 	.word	0x00034890
        /*0e68*/ 	.short	0x010a
        /*0e6a*/ 	.byte	0x3f
	.zero		1


	//   ....[24]....
        /*0e6c*/ 	.word	0x0000a110
        /*0e70*/ 	.word	0x00000003
        /*0e74*/ 	.word	0x00034890
        /*0e78*/ 	.short	0x010a
        /*0e7a*/ 	.byte	0x3f
	.zero		1


	//   ....[25]....
        /*0e7c*/ 	.word	0x0000a4e0
        /*0e80*/ 	.word	0x00000020
        /*0e84*/ 	.word	0x00000000
        /*0e88*/ 	.short	0x0101
        /*0e8a*/ 	.byte	0x3f
	.zero		1


	//   ....[26]....
        /*0e8c*/ 	.word	0x0000a520
        /*0e90*/ 	.word	0x00000003
        /*0e94*/ 	.word	0x000348b0
        /*0e98*/ 	.short	0x010a
        /*0e9a*/ 	.byte	0x3f
	.zero		1


	//   ....[27]....
        /*0e9c*/ 	.word	0x0000a9c0
        /*0ea0*/ 	.word	0x00000003
        /*0ea4*/ 	.word	0x00000000
        /*0ea8*/ 	.short	0x0101
        /*0eaa*/ 	.byte	0x3f
	.zero		1


	//   ....[28]....
        /*0eac*/ 	.word	0x0000b020
        /*0eb0*/ 	.word	0x00000010
        /*0eb4*/ 	.word	0x00034800
        /*0eb8*/ 	.short	0x010a
        /*0eba*/ 	.byte	0x3f
	.zero		1


	//   ....[29]....
        /*0ebc*/ 	.word	0x0000b070
        /*0ec0*/ 	.word	0x00000010
        /*0ec4*/ 	.word	0x00034800
        /*0ec8*/ 	.short	0x010a
        /*0eca*/ 	.byte	0x3f
	.zero		1


	//   ....[30]....
        /*0ecc*/ 	.word	0x0000c420
        /*0ed0*/ 	.word	0x00000010
        /*0ed4*/ 	.word	0x00034800
        /*0ed8*/ 	.short	0x010a
        /*0eda*/ 	.byte	0x3f
	.zero		1


	//   ....[31]....
        /*0edc*/ 	.word	0x0000f9d0
        /*0ee0*/ 	.word	0x00000010
        /*0ee4*/ 	.word	0x00034800
        /*0ee8*/ 	.short	0x010a
        /*0eea*/ 	.byte	0x3f
	.zero		1


	//   ....[32]....
        /*0eec*/ 	.word	0x00012580
        /*0ef0*/ 	.word	0x00000003
        /*0ef4*/ 	.word	0x00034830
        /*0ef8*/ 	.short	0x010a
        /*0efa*/ 	.byte	0x3f
	.zero		1


	//   ....[33]....
        /*0efc*/ 	.word	0x000125f0
        /*0f00*/ 	.word	0x00000003
        /*0f04*/ 	.word	0x00034830
        /*0f08*/ 	.short	0x010a
        /*0f0a*/ 	.byte	0x3f
	.zero		1


	//   ....[34]....
        /*0f0c*/ 	.word	0x000131c0
        /*0f10*/ 	.word	0x00000003
        /*0f14*/ 	.word	0x00000000
        /*0f18*/ 	.short	0x0101
        /*0f1a*/ 	.byte	0x3f
	.zero		1


	//   ....[35]....
        /*0f1c*/ 	.word	0x00014f20
        /*0f20*/ 	.word	0x0000000f
        /*0f24*/ 	.word	0x00034830
        /*0f28*/ 	.short	0x010a
        /*0f2a*/ 	.byte	0x3f
	.zero		1


	//   ....[36]....
        /*0f2c*/ 	.word	0x00014f90
        /*0f30*/ 	.word	0x0000000f
        /*0f34*/ 	.word	0x00034830
        /*0f38*/ 	.short	0x010a
        /*0f3a*/ 	.byte	0x3f
	.zero		1


	//   ....[37]....
        /*0f3c*/ 	.word	0x00015b70
        /*0f40*/ 	.word	0x0000000c
        /*0f44*/ 	.word	0x00034850
        /*0f48*/ 	.short	0x010a
        /*0f4a*/ 	.byte	0x3f
	.zero		1


	//   ....[38]....
        /*0f4c*/ 	.word	0x00015bc0
        /*0f50*/ 	.word	0x0000000c
        /*0f54*/ 	.word	0x00034850
        /*0f58*/ 	.short	0x010a
        /*0f5a*/ 	.byte	0x3f
	.zero		1


	//   ....[39]....
        /*0f5c*/ 	.word	0x00017730
        /*0f60*/ 	.word	0x0000000f
        /*0f64*/ 	.word	0x00000000
        /*0f68*/ 	.short	0x0101
        /*0f6a*/ 	.byte	0x3f
	.zero		1


	//   ....[40]....
        /*0f6c*/ 	.word	0x00017770
        /*0f70*/ 	.word	0x00000007
        /*0f74*/ 	.word	0x00000000
        /*0f78*/ 	.short	0x0101
        /*0f7a*/ 	.byte	0x3f
	.zero		1


	//   ....[41]....
        /*0f7c*/ 	.word	0x00017df0
        /*0f80*/ 	.word	0x00000000
        /*0f84*/ 	.word	0x00034830
        /*0f88*/ 	.short	0x010a
        /*0f8a*/ 	.byte	0x3f
	.zero		1


	//   ....[42]....
        /*0f8c*/ 	.word	0x00017e60
        /*0f90*/ 	.word	0x00000000
        /*0f94*/ 	.word	0x00034830
        /*0f98*/ 	.short	0x010a
        /*0f9a*/ 	.byte	0x3f
	.zero		1


	//   ....[43]....
        /*0f9c*/ 	.word	0x00018a40
        /*0fa0*/ 	.word	0x0000000f
        /*0fa4*/ 	.word	0x00034850
        /*0fa8*/ 	.short	0x010a
        /*0faa*/ 	.byte	0x3f
	.zero		1


	//   ....[44]....
        /*0fac*/ 	.word	0x00018a90
        /*0fb0*/ 	.word	0x0000000f
        /*0fb4*/ 	.word	0x00034850
        /*0fb8*/ 	.short	0x010a
        /*0fba*/ 	.byte	0x3f
	.zero		1


	//   ....[45]....
        /*0fbc*/ 	.word	0x00019c50
        /*0fc0*/ 	.word	0x0000000b
        /*0fc4*/ 	.word	0x00000000
        /*0fc8*/ 	.short	0x0101
        /*0fca*/ 	.byte	0x3f
	.zero		1


	//   ....[46]....
        /*0fcc*/ 	.word	0x00019ce0
        /*0fd0*/ 	.word	0x0000000f
        /*0fd4*/ 	.word	0x00000000
        /*0fd8*/ 	.short	0x0101
        /*0fda*/ 	.byte	0x3f
	.zero		1


	//   ....[47]....
        /*0fdc*/ 	.word	0x0001a6d0
        /*0fe0*/ 	.word	0x0000000b
        /*0fe4*/ 	.word	0x00034850
        /*0fe8*/ 	.short	0x010a
        /*0fea*/ 	.byte	0x3f
	.zero		1


	//   ....[48]....
        /*0fec*/ 	.word	0x0001a770
        /*0ff0*/ 	.word	0x0000000b
        /*0ff4*/ 	.word	0x00034850
        /*0ff8*/ 	.short	0x010a
        /*0ffa*/ 	.byte	0x3f
	.zero		1


	//   ....[49]....
        /*0ffc*/ 	.word	0x0001ad20
        /*1000*/ 	.word	0x00000008
        /*1004*/ 	.word	0x00000000
        /*1008*/ 	.short	0x0101
        /*100a*/ 	.byte	0x3f
	.zero		1


	//   ....[50]....
        /*100c*/ 	.word	0x0001c210
        /*1010*/ 	.word	0x00000000
        /*1014*/ 	.word	0x00000000
        /*1018*/ 	.short	0x0101
        /*101a*/ 	.byte	0x3f
	.zero		1


	//   ....[51]....
        /*101c*/ 	.word	0x0001e6e0
        /*1020*/ 	.word	0x00000005
        /*1024*/ 	.word	0x00034820
        /*1028*/ 	.short	0x010a
        /*102a*/ 	.byte	0x3f
	.zero		1


	//   ....[52]....
        /*102c*/ 	.word	0x0001e7c0
        /*1030*/ 	.word	0x00000005
        /*1034*/ 	.word	0x000348a0
        /*1038*/ 	.short	0x010a
        /*103a*/ 	.byte	0x3f
	.zero		1


	//   ....[53]....
        /*103c*/ 	.word	0x0001ec00
        /*1040*/ 	.word	0x00000005
        /*1044*/ 	.word	0x000348c0
        /*1048*/ 	.short	0x010a
        /*104a*/ 	.byte	0x3f
	.zero		1


	//   ....[54]....
        /*104c*/ 	.word	0x0001f120
        /*1050*/ 	.word	0x00000007
        /*1054*/ 	.word	0x000348a0
        /*1058*/ 	.short	0x010a
        /*105a*/ 	.byte	0x3f
	.zero		1


	//   ....[55]....
        /*105c*/ 	.word	0x0001f550
        /*1060*/ 	.word	0x00000007
        /*1064*/ 	.word	0x000348c0
        /*1068*/ 	.short	0x010a
        /*106a*/ 	.byte	0x3f
	.zero		1


	//   ....[56]....
        /*106c*/ 	.word	0x00020390
        /*1070*/ 	.word	0x00000000
        /*1074*/ 	.word	0x00034840
        /*1078*/ 	.short	0x010a
        /*107a*/ 	.byte	0x3f
	.zero		1


	//   ....[57]....
        /*107c*/ 	.word	0x000213e0
        /*1080*/ 	.word	0x00000009
        /*1084*/ 	.word	0x00034800
        /*1088*/ 	.short	0x0107
        /*108a*/ 	.byte	0x3f
	.zero		1


	//   ....[58]....
        /*108c*/ 	.word	0x000214f0
        /*1090*/ 	.word	0x00000002
        /*1094*/ 	.word	0x00034800
        /*1098*/ 	.short	0x0101
        /*109a*/ 	.byte	0x3f
	.zero		1


	//   ....[59]....
        /*109c*/ 	.word	0x00021510
        /*10a0*/ 	.word	0x00000002
        /*10a4*/ 	.word	0x00034820
        /*10a8*/ 	.short	0x010a
        /*10aa*/ 	.byte	0x3f
	.zero		1


	//   ....[60]....
        /*10ac*/ 	.word	0x00021870
        /*10b0*/ 	.word	0x00000003
        /*10b4*/ 	.word	0x00034840
        /*10b8*/ 	.short	0x010a
        /*10ba*/ 	.byte	0x3f
	.zero		1


	//   ....[61]....
        /*10bc*/ 	.word	0x00021d20
        /*10c0*/ 	.word	0x00000003
        /*10c4*/ 	.word	0x00000060
        /*10c8*/ 	.short	0x010a
        /*10ca*/ 	.byte	0x3f
	.zero		1


	//   ....[62]....
        /*10cc*/ 	.word	0x000223f0
        /*10d0*/ 	.word	0x00000003
        /*10d4*/ 	.word	0x00034840
        /*10d8*/ 	.short	0x010a
        /*10da*/ 	.byte	0x3f
	.zero		1


	//   ....[63]....
        /*10dc*/ 	.word	0x000228a0
        /*10e0*/ 	.word	0x00000002
        /*10e4*/ 	.word	0x00000060
        /*10e8*/ 	.short	0x010a
        /*10ea*/ 	.byte	0x3f
	.zero		1


	//   ....[64]....
        /*10ec*/ 	.word	0x00022ec0
        /*10f0*/ 	.word	0x00000002
        /*10f4*/ 	.word	0x00034840
        /*10f8*/ 	.short	0x010a
        /*10fa*/ 	.byte	0x3f
	.zero		1


	//   ....[65]....
        /*10fc*/ 	.word	0x00023370
        /*1100*/ 	.word	0x00000002
        /*1104*/ 	.word	0x00000060
        /*1108*/ 	.short	0x010a
        /*110a*/ 	.byte	0x3f
	.zero		1


	//   ....[66]....
        /*110c*/ 	.word	0x00023920
        /*1110*/ 	.word	0x00000000
        /*1114*/ 	.word	0x00034860
        /*1118*/ 	.short	0x010a
        /*111a*/ 	.byte	0x3f
	.zero		1


	//   ....[67]....
        /*111c*/ 	.word	0x00024a40
        /*1120*/ 	.word	0x00000000
        /*1124*/ 	.word	0x00034820
        /*1128*/ 	.short	0x010a
        /*112a*/ 	.byte	0x3f
	.zero		1


	//   ....[68]....
        /*112c*/ 	.word	0x00024c10
        /*1130*/ 	.word	0x00000006
        /*1134*/ 	.word	0x00000000
        /*1138*/ 	.short	0x010a
        /*113a*/ 	.byte	0x3f
	.zero		1


	//   ....[69]....
        /*113c*/ 	.word	0x00024c80
        /*1140*/ 	.word	0x00000007
        /*1144*/ 	.word	0x00000000
        /*1148*/ 	.short	0x010a
        /*114a*/ 	.byte	0x3f
	.zero		1


	//   ....[70]....
        /*114c*/ 	.word	0x00024cf0
        /*1150*/ 	.word	0x00000004
        /*1154*/ 	.word	0x00000000
        /*1158*/ 	.short	0x010a
        /*115a*/ 	.byte	0x3f
	.zero		1


	//   ....[71]....
        /*115c*/ 	.word	0x00024d20
        /*1160*/ 	.word	0x00000003
        /*1164*/ 	.word	0x00000000
        /*1168*/ 	.short	0x010a
        /*116a*/ 	.byte	0x3f
	.zero		1


	//   ....[72]....
        /*116c*/ 	.word	0x00024d80
        /*1170*/ 	.word	0x00000003
        /*1174*/ 	.word	0x00034890
        /*1178*/ 	.short	0x010a
        /*117a*/ 	.byte	0x3f
	.zero		1


	//   ....[73]....
        /*117c*/ 	.word	0x00024dd0
        /*1180*/ 	.word	0x00000003
        /*1184*/ 	.word	0x00034890
        /*1188*/ 	.short	0x010a
        /*118a*/ 	.byte	0x3f
	.zero		1


	//   ....[74]....
        /*118c*/ 	.word	0x00024e20
        /*1190*/ 	.word	0x00000003
        /*1194*/ 	.word	0x00034890
        /*1198*/ 	.short	0x010a
        /*119a*/ 	.byte	0x3f
	.zero		1


	//   ....[75]....
        /*119c*/ 	.word	0x00024e70
        /*11a0*/ 	.word	0x00000003
        /*11a4*/ 	.word	0x000348b0
        /*11a8*/ 	.short	0x010a
        /*11aa*/ 	.byte	0x3f
	.zero		1


	//   ....[76]....
        /*11ac*/ 	.word	0x00025250
        /*11b0*/ 	.word	0x00000010
        /*11b4*/ 	.word	0x00034800
        /*11b8*/ 	.short	0x010a
        /*11ba*/ 	.byte	0x3f
	.zero		1


	//   ....[77]....
        /*11bc*/ 	.word	0x00025660
        /*11c0*/ 	.word	0x00000010
        /*11c4*/ 	.word	0x00034800
        /*11c8*/ 	.short	0x010a
        /*11ca*/ 	.byte	0x3f
	.zero		1


	//   ....[78]....
        /*11cc*/ 	.word	0x000256b0
        /*11d0*/ 	.word	0x00000003
        /*11d4*/ 	.word	0x00034830
        /*11d8*/ 	.short	0x010a
        /*11da*/ 	.byte	0x3f
	.zero		1


	//   ....[79]....
        /*11dc*/ 	.word	0x00025700
        /*11e0*/ 	.word	0x0000000f
        /*11e4*/ 	.word	0x00034830
        /*11e8*/ 	.short	0x010a
        /*11ea*/ 	.byte	0x3f
	.zero		1


	//   ....[80]....
        /*11ec*/ 	.word	0x00025750
        /*11f0*/ 	.word	0x0000000c
        /*11f4*/ 	.word	0x00034850
        /*11f8*/ 	.short	0x010a
        /*11fa*/ 	.byte	0x3f
	.zero		1


	//   ....[81]....
        /*11fc*/ 	.word	0x000257a0
        /*1200*/ 	.word	0x00000000
        /*1204*/ 	.word	0x00034830
        /*1208*/ 	.short	0x010a
        /*120a*/ 	.byte	0x3f
	.zero		1


	//   ....[82]....
        /*120c*/ 	.word	0x000257f0
        /*1210*/ 	.word	0x0000000f
        /*1214*/ 	.word	0x00034850
        /*1218*/ 	.short	0x010a
        /*121a*/ 	.byte	0x3f
	.zero		1


	//   ....[83]....
        /*121c*/ 	.word	0x00025840
        /*1220*/ 	.word	0x0000000b
        /*1224*/ 	.word	0x00034850
        /*1228*/ 	.short	0x010a
        /*122a*/ 	.byte	0x3f
	.zero		1


	//   ....[84]....
        /*122c*/ 	.word	0x000259f0
        /*1230*/ 	.word	0x00000004
        /*1234*/ 	.word	0x00034820
        /*1238*/ 	.short	0x010a
        /*123a*/ 	.byte	0x3f
	.zero		1


	//   ....[85]....
        /*123c*/ 	.word	0x00025a40
        /*1240*/ 	.word	0x00000005
        /*1244*/ 	.word	0x000348a0
        /*1248*/ 	.short	0x010a
        /*124a*/ 	.byte	0x3f
	.zero		1


	//   ....[86]....
        /*124c*/ 	.word	0x00025a90
        /*1250*/ 	.word	0x00000005
        /*1254*/ 	.word	0x000348c0
        /*1258*/ 	.short	0x010a
        /*125a*/ 	.byte	0x3f
	.zero		1


	//   ....[87]....
        /*125c*/ 	.word	0x00025ae0
        /*1260*/ 	.word	0x00000007
        /*1264*/ 	.word	0x000348a0
        /*1268*/ 	.short	0x010a
        /*126a*/ 	.byte	0x3f
	.zero		1


	//   ....[88]....
        /*126c*/ 	.word	0x00025b30
        /*1270*/ 	.word	0x00000007
        /*1274*/ 	.word	0x000348c0
        /*1278*/ 	.short	0x010a
        /*127a*/ 	.byte	0x3f
	.zero		1


	//   ....[89]....
        /*127c*/ 	.word	0x00025cd0
        /*1280*/ 	.word	0x00000000
        /*1284*/ 	.word	0x00034840
        /*1288*/ 	.short	0x010a
        /*128a*/ 	.byte	0x3f
	.zero		1


	//   ....[90]....
        /*128c*/ 	.word	0x000268c0
        /*1290*/ 	.word	0x00000002
        /*1294*/ 	.word	0x00034820
        /*1298*/ 	.short	0x010a
        /*129a*/ 	.byte	0x3f
	.zero		1


	//   ....[91]....
        /*129c*/ 	.word	0x00026910
        /*12a0*/ 	.word	0x00000003
        /*12a4*/ 	.word	0x00034840
        /*12a8*/ 	.short	0x010a
        /*12aa*/ 	.byte	0x3f
	.zero		1


	//   ....[92]....
        /*12ac*/ 	.word	0x00026960
        /*12b0*/ 	.word	0x00000003
        /*12b4*/ 	.word	0x00000060
        /*12b8*/ 	.short	0x010a
        /*12ba*/ 	.byte	0x3f
	.zero		1


	//   ....[93]....
        /*12bc*/ 	.word	0x000269b0
        /*12c0*/ 	.word	0x00000003
        /*12c4*/ 	.word	0x00034840
        /*12c8*/ 	.short	0x010a
        /*12ca*/ 	.byte	0x3f
	.zero		1


	//   ....[94]....
        /*12cc*/ 	.word	0x00026a00
        /*12d0*/ 	.word	0x00000002
        /*12d4*/ 	.word	0x00000060
        /*12d8*/ 	.short	0x010a
        /*12da*/ 	.byte	0x3f
	.zero		1


	//   ....[95]....
        /*12dc*/ 	.word	0x00026a50
        /*12e0*/ 	.word	0x00000002
        /*12e4*/ 	.word	0x00034840
        /*12e8*/ 	.short	0x010a
        /*12ea*/ 	.byte	0x3f
	.zero		1


	//   ....[96]....
        /*12ec*/ 	.word	0x00026aa0
        /*12f0*/ 	.word	0x00000002
        /*12f4*/ 	.word	0x00000060
        /*12f8*/ 	.short	0x010a
        /*12fa*/ 	.byte	0x3f
	.zero		1


	//   ....[97]....
        /*12fc*/ 	.word	0x00026af0
        /*1300*/ 	.word	0x00000000
        /*1304*/ 	.word	0x00034860
        /*1308*/ 	.short	0x010a
        /*130a*/ 	.byte	0x3f
	.zero		1


	//   ....[98]....
        /*130c*/ 	.word	0x00027550
        /*1310*/ 	.word	0x00000000
        /*1314*/ 	.word	0x00034820
        /*1318*/ 	.short	0x010a
        /*131a*/ 	.byte	0x3f
	.zero		1


	//   ....[99]....
        /*131c*/ 	.word	0x000276f0
        /*1320*/ 	.word	0x00000006
        /*1324*/ 	.word	0x00000000
        /*1328*/ 	.short	0x010a
        /*132a*/ 	.byte	0x3f
	.zero		1


	//   ....[100]....
        /*132c*/ 	.word	0x00027740
        /*1330*/ 	.word	0x00000007
        /*1334*/ 	.word	0x00000000
        /*1338*/ 	.short	0x010a
        /*133a*/ 	.byte	0x3f
	.zero		1


	//   ....[101]....
        /*133c*/ 	.word	0x00027790
        /*1340*/ 	.word	0x00000004
        /*1344*/ 	.word	0x00000000
        /*1348*/ 	.short	0x010a
        /*134a*/ 	.byte	0x3f
	.zero		1


	//----- nvinfo : EIATTR_NUM_MBARRIERS
	.align		4
.L_365:
        /*134c*/ 	.byte	0x03, 0x38
        /*134e*/ 	.short	0x0016


	//----- nvinfo : EIATTR_EXIT_INSTR_OFFSETS
	.align		4
        /*1350*/ 	.byte	0x04, 0x1c
        /*1352*/ 	.short	(.L_367 - .L_366)


	//   ....[0]....
.L_366:
        /*1354*/ 	.word	0x00024d70


	//----- nvinfo : EIATTR_MAX_THREADS
	.align		4
.L_367:
        /*1358*/ 	.byte	0x04, 0x05
        /*135a*/ 	.short	(.L_369 - .L_368)
.L_368:
        /*135c*/ 	.word	0x00000180
        /*1360*/ 	.word	0x00000001
        /*1364*/ 	.word	0x00000001


	//----- nvinfo : EIATTR_CRS_STACK_SIZE
	.align		4
.L_369:
        /*1368*/ 	.byte	0x04, 0x1e
        /*136a*/ 	.short	(.L_371 - .L_370)
.L_370:
        /*136c*/ 	.word	0x00000000


	//----- nvinfo : EIATTR_CBANK_PARAM_SIZE
	.align		4
.L_371:
        /*1370*/ 	.byte	0x03, 0x19
        /*1372*/ 	.short	0x0af0


	//----- nvinfo : EIATTR_PARAM_CBANK
	.align		4
        /*1374*/ 	.byte	0x04, 0x0a
        /*1376*/ 	.short	(.L_373 - .L_372)
	.align		4
.L_372:
        /*1378*/ 	.word	index@(.nv.constant0._ZN7cutlass13device_kernelIN5flash11enable_sm90INS1_16FlashAttnFwdSm90INS1_25CollectiveMainloopFwdSm90ILi2EN4cute5tupleIJNS5_1CILi1EEES8_S8_EEENS6_IJNS7_ILi128EEESA_NS7_ILi192EEEEEELi128ENS_10bfloat16_tEfNS_4arch4Sm90ELb1ELb0ELb0ELb1ELb0ELb1ELb0ELb1ELb1ELb1ELb0ELb0EEENS1_21CollectiveEpilogueFwdINS6_IJSA_SA_SA_EEES9_SD_SF_Li256ELb1ELb1ELb0ELb0EEENS1_36VarlenDynamicPersistentTileSchedulerILi128ELi128ELi256ELi128ELb0ELb1ELb1ELb1ELb1ELb1EEEEEEEEEvNT_6ParamsE)
        /*137c*/ 	.short	0x0210
        /*137e*/ 	.short	0x0af0


	//----- nvinfo : EIATTR_SW_WAR
	.align		4
.L_373:
        /*1380*/ 	.byte	0x04, 0x36
        /*1382*/ 	.short	(.L_375 - .L_374)
.L_374:
        /*1384*/ 	.word	0x00000008
.L_375:


//--------------------- .nv.callgraph             --------------------------
	.section	.nv.callgraph,"",@"SHT_CUDA_CALLGRAPH"
	.align	4
	.sectionentsize	8
	.align		4
        /*0000*/ 	.word	0x00000000
	.align		4
        /*0004*/ 	.word	0xffffffff
	.align		4
        /*0008*/ 	.word	index@(_ZN7cutlass13device_kernelIN5flash11enable_sm90INS1_16FlashAttnFwdSm90INS1_25CollectiveMainloopFwdSm90ILi2EN4cute5tupleIJNS5_1CILi1EEES8_S8_EEENS6_IJNS7_ILi128EEESA_NS7_ILi192EEEEEELi128ENS_10bfloat16_tEfNS_4arch4Sm90ELb0ELb0ELb0ELb0ELb0ELb0ELb0ELb1ELb1ELb1ELb0ELb0EEENS1_21CollectiveEpilogueFwdINS6_IJSA_SA_SA_EEES9_SD_SF_Li256ELb0ELb1ELb0ELb0EEENS1_29StaticPersistentTileSchedulerILb0EEEEEEEEEvNT_6ParamsE)
	.align		4
        /*000c*/ 	.word	index@(__assertfail)
	.align		4
        /*0010*/ 	.word	index@(_ZN7cutlass13device_kernelIN5flash11enable_sm90INS1_16FlashAttnFwdSm90INS1_25CollectiveMainloopFwdSm90ILi2EN4cute5tupleIJNS5_1CILi2EEENS7_ILi1EEES9_EEENS6_IJNS7_ILi128EEESB_NS7_ILi192EEEEEELi128ENS_10bfloat16_tEfNS_4arch4Sm90ELb0ELb0ELb0ELb0ELb0ELb0ELb0ELb1ELb1ELb1ELb0ELb0EEENS1_21CollectiveEpilogueFwdINS6_IJSB_SB_SB_EEESA_SE_SG_Li256ELb0ELb1ELb0ELb0EEENS1_29StaticPersistentTileSchedulerILb0EEEEEEEEEvNT_6ParamsE)
	.align		4
        /*0014*/ 	.word	index@(__assertfail)
	.align		4
        /*0018*/ 	.word	index@(_ZN7cutlass13device_kernelIN5flash11enable_sm90INS1_16FlashAttnFwdSm90INS1_25CollectiveMainloopFwdSm90ILi2EN4cute5tupleIJNS5_1CILi1EEES8_S8_EEENS6_IJNS7_ILi128EEESA_NS7_ILi192EEEEEELi128ENS_10bfloat16_tEfNS_4arch4Sm90ELb0ELb0ELb0ELb1ELb0ELb0ELb0ELb1ELb1ELb1ELb0ELb0EEENS1_21CollectiveEpilogueFwdINS6_IJSA_SA_SA_EEES9_SD_SF_Li256ELb1ELb1ELb0ELb0EEENS1_36VarlenDynamicPersistentTileSchedulerILi128ELi128ELi256ELi128ELb0ELb1ELb1ELb0ELb1ELb1EEEEEEEEEvNT_6ParamsE)
	.align		4
        /*001c*/ 	.word	index@(__assertfail)
	.align		4
        /*0020*/ 	.word	index@(_ZN7cutlass13device_kernelIN5flash11enable_sm90INS1_16FlashAttnFwdSm90INS1_25CollectiveMainloopFwdSm90ILi2EN4cute5tupleIJNS5_1CILi1EEES8_S8_EEENS6_IJNS7_ILi128EEESA_NS7_ILi192EEEEEELi128ENS_10bfloat16_tEfNS_4arch4Sm90ELb0ELb0ELb0ELb1ELb0ELb1ELb0ELb1ELb1ELb1ELb0ELb0EEENS1_21CollectiveEpilogueFwdINS6_IJSA_SA_SA_EEES9_SD_SF_Li256ELb1ELb1ELb0ELb0EEENS1_36VarlenDynamicPersistentTileSchedulerILi128ELi128ELi256ELi128ELb0ELb1ELb1ELb0ELb1ELb1EEEEEEEEEvNT_6ParamsE)
	.align		4
        /*0024*/ 	.word	index@(__assertfail)
	.align		4
        /*0028*/ 	.word	index@(_ZN7cutlass13device_kernelIN5flash11enable_sm90INS1_16FlashAttnFwdSm90INS1_25CollectiveMainloopFwdSm90ILi2EN4cute5tupleIJNS5_1CILi1EEES8_S8_EEENS6_IJNS7_ILi128EEENS7_ILi96EEENS7_ILi192EEEEEELi128ENS_10bfloat16_tEfNS_4arch4Sm90ELb0ELb1ELb0ELb0ELb0ELb0ELb0ELb1ELb1ELb1ELb0ELb0EEENS1_21CollectiveEpilogueFwdINS6_IJSA_SA_SB_EEES9_SE_SG_Li256ELb0ELb1ELb0ELb0EEENS1_30DynamicPersistentTileSchedulerILi256ELi128ELb0ELb1ELb1EEEEEEEEEvNT_6ParamsE)
	.align		4
        /*002c*/ 	.word	index@(__assertfail)
	.align		4
        /*0030*/ 	.word	index@(_ZN7cutlass13device_kernelIN5flash11enable_sm90INS1_16FlashAttnFwdSm90INS1_25CollectiveMainloopFwdSm90ILi2EN4cute5tupleIJNS5_1CILi1EEES8_S8_EEENS6_IJNS7_ILi128EEENS7_ILi96EEENS7_ILi192EEEEEELi128ENS_10bfloat16_tEfNS_4arch4Sm90ELb0ELb1ELb0ELb1ELb0ELb0ELb0ELb1ELb1ELb1ELb0ELb0EEENS1_21CollectiveEpilogueFwdINS6_IJSA_SA_SB_EEES9_SE_SG_Li256ELb1ELb1ELb0ELb0EEENS1_36VarlenDynamicPersistentTileSchedulerILi128ELi96ELi256ELi128ELb0ELb1ELb1ELb1ELb0ELb1EEEEEEEEEvNT_6ParamsE)
	.align		4
        /*0034*/ 	.word	index@(__assertfail)
	.align		4
        /*0038*/ 	.word	index@(_ZN7cutlass13device_kernelIN5flash11enable_sm90INS1_16FlashAttnFwdSm90INS1_25CollectiveMainloopFwdSm90ILi2EN4cute5tupleIJNS5_1CILi1EEES8_S8_EEENS6_IJNS7_ILi128EEENS7_ILi96EEENS7_ILi192EEEEEELi128ENS_10bfloat16_tEfNS_4arch4Sm90ELb0ELb1ELb0ELb1ELb0ELb1ELb0ELb1ELb1ELb1ELb0ELb0EEENS1_21CollectiveEpilogueFwdINS6_IJSA_SA_SB_EEES9_SE_SG_Li256ELb1ELb1ELb0ELb0EEENS1_36VarlenDynamicPersistentTileSchedulerILi128ELi96ELi256ELi128ELb0ELb1ELb1ELb1ELb0ELb1EEEEEEEEEvNT_6ParamsE)
	.align		4
        /*003c*/ 	.word	index@(__assertfail)
	.align		4
        /*0040*/ 	.word	index@(_ZN7cutlass13device_kernelIN5flash11enable_sm90INS1_16FlashAttnFwdSm90INS1_25CollectiveMainloopFwdSm90ILi2EN4cute5tupleIJNS5_1CILi1EEES8_S8_EEENS6_IJNS7_ILi128EEESA_NS7_ILi192EEEEEELi128ENS_10bfloat16_tEfNS_4arch4Sm90ELb1ELb0ELb0ELb0ELb0ELb0ELb0ELb1ELb1ELb1ELb0ELb0EEENS1_21CollectiveEpilogueFwdINS6_IJSA_SA_SA_EEES9_SD_SF_Li256ELb0ELb1ELb0ELb0EEENS1_30DynamicPersistentTileSchedulerILi256ELi128ELb0ELb1ELb1EEEEEEEEEvNT_6ParamsE)
	.align		4
        /*0044*/ 	.word	index@(__assertfail)
	.align		4
        /*0048*/ 	.word	index@(_ZN7cutlass13device_kernelIN5flash11enable_sm90INS1_16FlashAttnFwdSm90INS1_25CollectiveMainloopFwdSm90ILi2EN4cute5tupleIJNS5_1CILi1EEES8_S8_EEENS6_IJNS7_ILi128EEESA_NS7_ILi192EEEEEELi128ENS_10bfloat16_tEfNS_4arch4Sm90ELb1ELb0ELb0ELb1ELb0ELb0ELb0ELb1ELb1ELb1ELb0ELb0EEENS1_21CollectiveEpilogueFwdINS6_IJSA_SA_SA_EEES9_SD_SF_Li256ELb1ELb1ELb0ELb0EEENS1_36VarlenDynamicPersistentTileSchedulerILi128ELi128ELi256ELi128ELb0ELb1ELb1ELb1ELb1ELb1EEEEEEEEEvNT_6ParamsE)
	.align		4
        /*004c*/ 	.word	index@(__assertfail)
	.align		4
        /*0050*/ 	.word	index@(_ZN7cutlass13device_kernelIN5flash11enable_sm90INS1_16FlashAttnFwdSm90INS1_25CollectiveMainloopFwdSm90ILi2EN4cute5tupleIJNS5_1CILi1EEES8_S8_EEENS6_IJNS7_ILi128EEESA_NS7_ILi192EEEEEELi128ENS_10bfloat16_tEfNS_4arch4Sm90ELb1ELb0ELb0ELb1ELb0ELb1ELb0ELb1ELb1ELb1ELb0ELb0EEENS1_21CollectiveEpilogueFwdINS6_IJSA_SA_SA_EEES9_SD_SF_Li256ELb1ELb1ELb0ELb0EEENS1_36VarlenDynamicPersistentTileSchedulerILi128ELi128ELi256ELi128ELb0ELb1ELb1ELb1ELb1ELb1EEEEEEEEEvNT_6ParamsE)
	.align		4
        /*0054*/ 	.word	index@(__assertfail)
	.align		4
        /*0058*/ 	.word	0x00000000
	.align		4
        /*005c*/ 	.word	0xfffffffe
	.align		4
        /*0060*/ 	.word	0x00000000
	.align		4
        /*0064*/ 	.word	0xfffffffd
	.align		4
        /*0068*/ 	.word	0x00000000
	.align		4
        /*006c*/ 	.word	0xfffffffc


//--------------------- .nv.constant4             --------------------------
	.section	.nv.constant4,"a",@progbits
	.align	8
	.align		8
.nv.constant4:
        /*0000*/ 	.dword	__assertfail
	.align		8
        /*0008*/ 	.dword	__unnamed_1
	.align		8
        /*0010*/ 	.dword	__unnamed_2
	.align		8
        /*0018*/ 	.dword	__unnamed_3
	.align		8
        /*0020*/ 	.dword	__unnamed_4
	.align		8
        /*0028*/ 	.dword	__unnamed_5
	.align		8
        /*0030*/ 	.dword	__unnamed_6
	.align		8
        /*0038*/ 	.dword	__unnamed_7
	.align		8
        /*0040*/ 	.dword	__unnamed_8
	.align		8
        /*0048*/ 	.dword	__unnamed_9
	.align		8
        /*0050*/ 	.dword	__unnamed_10
	.align		8
        /*0058*/ 	.dword	__unnamed_11
	.align		8
        /*0060*/ 	.dword	_ZN78_INTERNAL_375e23a3_42_flash_fwd_hdim192_128_bf16_packgqa_sm90_cu_cb12e5b6_29184cuda3std3__45__cpo5beginE
	.align		8
        /*0068*/ 	.dword	_ZN78_INTERNAL_375e23a3_42_flash_fwd_hdim192_128_bf16_packgqa_sm90_cu_cb12e5b6_29184cuda3std3__45__cpo3endE
	.align		8
        /*0070*/ 	.dword	_ZN78_INTERNAL_375e23a3_42_flash_fwd_hdim192_128_bf16_packgqa_sm90_cu_cb12e5b6_29184cuda3std3__45__cpo6cbeginE
	.align		8
        /*0078*/ 	.dword	_ZN78_INTERNAL_375e23a3_42_flash_fwd_hdim192_128_bf16_packgqa_sm90_cu_cb12e5b6_29184cuda3std3__45__cpo4cendE
	.align		8
        /*0080*/ 	.dword	_ZN78_INTERNAL_375e23a3_42_flash_fwd_hdim192_128_bf16_packgqa_sm90_cu_cb12e5b6_29184cuda3std3__480_GLOBAL__N__375e23a3_42_flash_fwd_hdim192_128_bf16_packgqa_sm90_cu_cb12e5b6_29186ignoreE
	.align		8
        /*0088*/ 	.dword	_ZN78_INTERNAL_375e23a3_42_flash_fwd_hdim192_128_bf16_packgqa_sm90_cu_cb12e5b6_29184cuda3std3__419piecewise_constructE
	.align		8
        /*0090*/ 	.dword	_ZN78_INTERNAL_375e23a3_42_flash_fwd_hdim192_128_bf16_packgqa_sm90_cu_cb12e5b6_29184cuda3std3__48in_placeE
	.align		8
        /*0098*/ 	.dword	_ZN78_INTERNAL_375e23a3_42_flash_fwd_hdim192_128_bf16_packgqa_sm90_cu_cb12e5b6_29184cuda3std6ranges3__45__cpo4swapE
	.align		8
        /*00a0*/ 	.dword	_ZN78_INTERNAL_375e23a3_42_flash_fwd_hdim192_128_bf16_packgqa_sm90_cu_cb12e5b6_29184cuda3std6ranges3__45__cpo9iter_moveE
	.align		8
        /*00a8*/ 	.dword	_ZN78_INTERNAL_375e23a3_42_flash_fwd_hdim192_128_bf16_packgqa_sm90_cu_cb12e5b6_29184cute7productE
	.align		8
        /*00b0*/ 	.dword	_ZN78_INTERNAL_375e23a3_42_flash_fwd_hdim192_128_bf16_packgqa_sm90_cu_cb12e5b6_29184cute1_E
	.align		8
        /*00b8*/ 	.dword	$str$23
	.align		8
        /*00c0*/ 	.dword	$str$24


//--------------------- .text._ZN7cutlass13device_kernelIN5flash11enable_sm90INS1_16FlashAttnFwdSm90INS1_25CollectiveMainloopFwdSm90ILi2EN4cute5tupleIJNS5_1CILi1EEES8_S8_EEENS6_IJNS7_ILi128EEESA_NS7_ILi192EEEEEELi128ENS_10bfloat16_tEfNS_4arch4Sm90ELb0ELb0ELb0ELb0ELb0ELb0ELb0ELb1ELb1ELb1ELb0ELb0EEENS1_21CollectiveEpilogueFwdINS6_IJSA_SA_SA_EEES9_SD_SF_Li256ELb0ELb1ELb0ELb0EEENS1_29StaticPersistentTileSchedulerILb0EEEEEEEEEvNT_6ParamsE --------------------------
	.section	.text._ZN7cutlass13device_kernelIN5flash11enable_sm90INS1_16FlashAttnFwdSm90INS1_25CollectiveMainloopFwdSm90ILi2EN4cute5tupleIJNS5_1CILi1EEES8_S8_EEENS6_IJNS7_ILi128EEESA_NS7_ILi192EEEEEELi128ENS_10bfloat16_tEfNS_4arch4Sm90ELb0ELb0ELb0ELb0ELb0ELb0ELb0ELb1ELb1ELb1ELb0ELb0EEENS1_21CollectiveEpilogueFwdINS6_IJSA_SA_SA_EEES9_SD_SF_Li256ELb0ELb1ELb0ELb0EEENS1_29StaticPersistentTileSchedulerILb0EEEEEEEEEvNT_6ParamsE,"ax",@progbits
	.align	128
.text._ZN7cutlass13device_kernelIN5flash11enable_sm90INS1_16FlashAttnFwdSm90INS1_25CollectiveMainloopFwdSm90ILi2EN4cute5tupleIJNS5_1CILi1EEES8_S8_EEENS6_IJNS7_ILi128EEESA_NS7_ILi192EEEEEELi128ENS_10bfloat16_tEfNS_4arch4Sm90ELb0ELb0ELb0ELb0ELb0ELb0ELb0ELb1ELb1ELb1ELb0ELb0EEENS1_21CollectiveEpilogueFwdINS6_IJSA_SA_SA_EEES9_SD_SF_Li256ELb0ELb1ELb0ELb0EEENS1_29StaticPersistentTileSchedulerILb0EEEEEEEEEvNT_6ParamsE:
        .type           _ZN7cutlass13device_kernelIN5flash11enable_sm90INS1_16FlashAttnFwdSm90INS1_25CollectiveMainloopFwdSm90ILi2EN4cute5tupleIJNS5_1CILi1EEES8_S8_EEENS6_IJNS7_ILi128EEESA_NS7_ILi192EEEEEELi128ENS_10bfloat16_tEfNS_4arch4Sm90ELb0ELb0ELb0ELb0ELb0ELb0ELb0ELb1ELb1ELb1ELb0ELb0EEENS1_21CollectiveEpilogueFwdINS6_IJSA_SA_SA_EEES9_SD_SF_Li256ELb0ELb1ELb0ELb0EEENS1_29StaticPersistentTileSchedulerILb0EEEEEEEEEvNT_6ParamsE,@function
        .size           _ZN7cutlass13device_kernelIN5flash11enable_sm90INS1_16FlashAttnFwdSm90INS1_25CollectiveMainloopFwdSm90ILi2EN4cute5tupleIJNS5_1CILi1EEES8_S8_EEENS6_IJNS7_ILi128EEESA_NS7_ILi192EEEEEELi128ENS_10bfloat16_tEfNS_4arch4Sm90ELb0ELb0ELb0ELb0ELb0ELb0ELb0ELb1ELb1ELb1ELb0ELb0EEENS1_21CollectiveEpilogueFwdINS6_IJSA_SA_SA_EEES9_SD_SF_Li256ELb0ELb1ELb0ELb0EEENS1_29StaticPersistentTileSchedulerILb0EEEEEEEEEvNT_6ParamsE,(.L_x_3193 - _ZN7cutlass13device_kernelIN5flash11enable_sm90INS1_16FlashAttnFwdSm90INS1_25CollectiveMainloopFwdSm90ILi2EN4cute5tupleIJNS5_1CILi1EEES8_S8_EEENS6_IJNS7_ILi128EEESA_NS7_ILi192EEEEEELi128ENS_10bfloat16_tEfNS_4arch4Sm90ELb0ELb0ELb0ELb0ELb0ELb0ELb0ELb1ELb1ELb1ELb0ELb0EEENS1_21CollectiveEpilogueFwdINS6_IJSA_SA_SA_EEES9_SD_SF_Li256ELb0ELb1ELb0ELb0EEENS1_29StaticPersistentTileSchedulerILb0EEEEEEEEEvNT_6ParamsE)
        .other          _ZN7cutlass13device_kernelIN5flash11enable_sm90INS1_16FlashAttnFwdSm90INS1_25CollectiveMainloopFwdSm90ILi2EN4cute5tupleIJNS5_1CILi1EEES8_S8_EEENS6_IJNS7_ILi128EEESA_NS7_ILi192EEEEEELi128ENS_10bfloat16_tEfNS_4arch4Sm90ELb0ELb0ELb0ELb0ELb0ELb0ELb0ELb1ELb1ELb1ELb0ELb0EEENS1_21CollectiveEpilogueFwdINS6_IJSA_SA_SA_EEES9_SD_SF_Li256ELb0ELb1ELb0ELb0EEENS1_29StaticPersistentTileSchedulerILb0EEEEEEEEEvNT_6ParamsE,@"STO_CUDA_ENTRY STV_DEFAULT"
_ZN7cutlass13device_kernelIN5flash11enable_sm90INS1_16FlashAttnFwdSm90INS1_25CollectiveMainloopFwdSm90ILi2EN4cute5tupleIJNS5_1CILi1EEES8_S8_EEENS6_IJNS7_ILi128EEESA_NS7_ILi192EEEEEELi128ENS_10bfloat16_tEfNS_4arch4Sm90ELb0ELb0ELb0ELb0ELb0ELb0ELb0ELb1ELb1ELb1ELb0ELb0EEENS1_21CollectiveEpilogueFwdINS6_IJSA_SA_SA_EEES9_SD_SF_Li256ELb0ELb1ELb0ELb0EEENS1_29StaticPersistentTileSchedulerILb0EEEEEEEEEvNT_6ParamsE:
[----:B------:R-:W0:Y:S02]  /*0000*/  LDC R1, c[0x0][0x28] ;  /* 0x00000a00ff017b82 */ /* 0x000e240000000800 */
[----:B0-----:R-:W-:Y:S01]  /*0010*/  VIADD R1, R1, 0xffffffc8 ;  /* 0xffffffc801017836 */ /* 0x001fe20000000000 */
[----:B------:R-:W0:Y:S01]  /*0020*/  S2R R0, SR_TID.X ;  /* 0x0000000000007919 */ /* 0x000e220000002100 */
[----:B------:R-:W-:Y:S01]  /*0030*/  ELECT P0, URZ, PT ;  /* 0x00000000003f782f */ /* 0x000fe20003800000 */
[----:B------:R-:W-:Y:S01]  /*0040*/  BSSY B0, `(.L_x_0) ;  /* 0x000000d000007945 */ /* 0x000fe20003800000 */
[----:B0-----:R-:W-:-:S05]  /*0050*/  SHF.R.U32.HI R2, RZ, 0x5, R0 ;  /* 0x00000005ff027819 */ /* 0x001fca0000011600 */
[----:B------:R-:W0:Y:S02]  /*0060*/  SHFL.IDX PT, R3, R2, RZ, 0x1f ;  /* 0x00001fff02037589 */ /* 0x000e2400000e0000 */
[----:B0-----:R-:W-:-:S13]  /*0070*/  ISETP.EQ.AND P0, PT, R3, RZ, P0 ;  /* 0x000000ff0300720c */ /* 0x001fda0000702270 */
[----:B------:R-:W-:Y:S05]  /*0080*/  @!P0 BRA `(.L_x_1) ;  /* 0x0000000000208947 */ /* 0x000fea0003800000 */
[----:B------:R-:W-:Y:S02]  /*0090*/  ULDC.64 UR4, c[0x0][0x198] ;  /* 0x0000660000047ab9 */ /* 0x000fe40000000a00 */
[----:B------:R-:W-:Y:S02]  /*00a0*/  UIADD3 UR6, UP0, UR4, 0x370, URZ ;  /* 0x0000037004067890 */ /* 0x000fe4000ff1e03f */
[----:B------:R-:W-:Y:S02]  /*00b0*/  UIADD3 UR4, UP1, UR4, 0x470, URZ ;  /* 0x0000047004047890 */ /* 0x000fe4000ff3e03f */
[----:B------:R-:W-:Y:S02]  /*00c0*/  UIADD3.X UR7, URZ, UR5, URZ, UP0, !UPT ;  /* 0x000000053f077290 */ /* 0x000fe400087fe43f */
[----:B------:R-:W-:-:S07]  /*00d0*/  UIADD3.X UR5, URZ, UR5, URZ, UP1, !UPT ;  /* 0x000000053f057290 */ /* 0x000fce0008ffe43f */
[----:B------:R0:W-:Y:S02]  /*00e0*/  UTMACCTL.PF [UR6] ;  /* 0x00000000060079b9 */ /* 0x0001e40008040000 */
[----:B------:R0:W-:Y:S02]  /*00f0*/  UTMACCTL.PF [UR4] ;  /* 0x00000000040079b9 */ /* 0x0001e40008040000 */
[----:B0-----:R-:W-:Y:S01]  /*0100*/  NOP ;  /* 0x0000000000007918 */ /* 0x001fe20000000000 */
.L_x_1:
[----:B------:R-:W-:Y:S05]  /*0110*/  BSYNC B0 ;  /* 0x0000000000007941 */ /* 0x000fea0003800000 */
.L_x_0:
[----:B------:R-:W-:Y:S01]  /*0120*/  VOTEU.ANY UP0, P0 ;  /* 0x00000000003f7886 */ /* 0x000fe20000000100 */
[----:B------:R-:W0:Y:S01]  /*0130*/  SHFL.IDX PT, R3, R2, RZ, 0x1f ;  /* 0x00001fff02037589 */ /* 0x000e2200000e0000 */
[----:B------:R-:W-:Y:S01]  /*0140*/  UMOV UR4, 0x80 ;  /* 0x0000008000047882 */ /* 0x000fe20000000000 */
[----:B------:R-:W-:Y:S01]  /*0150*/  UMOV UR7, 0x100 ;  /* 0x0000010000077882 */ /* 0x000fe20000000000 */
[----:B------:R-:W-:Y:S01]  /*0160*/  VOTEU.ANY UP1, P0 ;  /* 0x00000000003f7886 */ /* 0x000fe20000020100 */
[----:B------:R-:W1:Y:S01]  /*0170*/  @UP0 S2UR UR8, SR_CgaCtaId ;  /* 0x00000000000809c3 */ /* 0x000e620000008800 */
[----:B------:R-:W-:Y:S01]  /*0180*/  @UP0 UMOV UR6, 0x400 ;  /* 0x0000040000060882 */ /* 0x000fe20000000000 */
[----:B------:R-:W-:-:S04]  /*0190*/  @UP0 UIADD3 UR4, -UR4, 0x100000, URZ ;  /* 0x0010000004040890 */ /* 0x000fc8000fffe13f */
[----:B------:R-:W-:Y:S02]  /*01a0*/  @UP0 USHF.L.U32 UR5, UR4, 0xb, URZ ;  /* 0x0000000b04050899 */ /* 0x000fe4000800063f */
[----:B------:R-:W-:Y:S01]  /*01b0*/  @UP0 USHF.L.U32 UR4, UR4, 0x1, URZ ;  /* 0x0000000104040899 */ /* 0x000fe2000800063f */
[----:B0-----:R-:W-:Y:S02]  /*01c0*/  ISETP.NE.AND P1, PT, R3, RZ, PT ;  /* 0x000000ff0300720c */ /* 0x001fe40003f25270 */
[----:B------:R-:W-:Y:S01]  /*01d0*/  SHF.R.U32.HI R3, RZ, 0x7, R0 ;  /* 0x00000007ff037819 */ /* 0x000fe20000011600 */
[----:B-1----:R-:W-:Y:S02]  /*01e0*/  @UP0 ULEA UR8, UR8, UR6, 0x18 ;  /* 0x0000000608080291 */ /* 0x002fe4000f8ec03f */
[----:B------:R-:W-:-:S04]  /*01f0*/  @UP0 UIADD3 UR6, -UR7, 0x100000, URZ ;  /* 0x0010000007060890 */ /* 0x000fc8000fffe13f */
[----:B------:R-:W-:Y:S02]  /*0200*/  @UP0 USHF.L.U32 UR7, UR6, 0xb, URZ ;  /* 0x0000000b06070899 */ /* 0x000fe4000800063f */
[----:B------:R-:W-:Y:S01]  /*0210*/  @UP0 USHF.L.U32 UR6, UR6, 0x1, URZ ;  /* 0x0000000106060899 */ /* 0x000fe2000800063f */
[----:B------:R-:W-:Y:S01]  /*0220*/  VOTEU.ANY UP0, P0 ;  /* 0x00000000003f7886 */ /* 0x000fe20000000100 */
[----:B------:R-:W0:Y:S04]  /*0230*/  SHFL.IDX PT, R3, R3, RZ, 0x1f ;  /* 0x00001fff03037589 */ /* 0x000e2800000e0000 */
[----:B------:R-:W1:Y:S02]  /*0240*/  FENCE.VIEW.ASYNC.S ;  /* 0x00000000000073c6 */ /* 0x000e640000000000 */
[----:B-1----:R1:W2:Y:S04]  /*0250*/  @UP0 SYNCS.EXCH.64 URZ, [UR8+0x34800], UR4 ;  /* 0x03480004083f05b2 */ /* 0x0022a80008000100 */
[----:B------:R1:W3:Y:S01]  /*0260*/  @UP1 SYNCS.EXCH.64 URZ, [UR8+0x34820], UR6 ;  /* 0x03482006083f15b2 */ /* 0x0002e20008000100 */
[----:B------:R-:W-:Y:S05]  /*0270*/  @P1 BRA `(.L_x_2) ;  /* 0x0000000000481947 */ /* 0x000fea0003800000 */
[----:B-1----:R-:W1:Y:S01]  /*0280*/  S2UR UR5, SR_CgaCtaId ;  /* 0x00000000000579c3 */ /* 0x002e620000008800 */
[----:B------:R-:W-:Y:S01]  /*0290*/  UMOV UR4, 0x400 ;  /* 0x0000040000047882 */ /* 0x000fe20000000000 */
[----:B------:R-:W-:Y:S01]  /*02a0*/  UMOV UR6, 0x1 ;  /* 0x0000000100067882 */ /* 0x000fe20000000000 */
[----:B------:R-:W-:Y:S01]  /*02b0*/  UMOV UR7, 0x2 ;  /* 0x0000000200077882 */ /* 0x000fe20000000000 */
[----:B------:R-:W-:Y:S01]  /*02c0*/  ELECT P0, URZ, PT ;  /* 0x00000000003f782f */ /* 0x000fe20003800000 */
[----:B-1----:R-:W-:Y:S02]  /*02d0*/  ULEA UR8, UR5, UR4, 0x18 ;  /* 0x0000000405087291 */ /* 0x002fe4000f8ec03f */
[----:B------:R-:W-:-:S04]  /*02e0*/  UIADD3 UR4, -UR6, 0x100000, URZ ;  /* 0x0010000006047890 */ /* 0x000fc8000fffe13f */
[----:B------:R-:W-:Y:S02]  /*02f0*/  USHF.L.U32 UR5, UR4, 0xb, URZ ;  /* 0x0000000b04057899 */ /* 0x000fe4000800063f */
[----:B------:R-:W-:Y:S02]  /*0300*/  USHF.L.U32 UR4, UR4, 0x1, URZ ;  /* 0x0000000104047899 */ /* 0x000fe4000800063f */
[----:B------:R-:W-:-:S04]  /*0310*/  UIADD3 UR6, -UR7, 0x100000, URZ ;  /* 0x0010000007067890 */ /* 0x000fc8000fffe13f */
[----:B------:R-:W-:Y:S02]  /*0320*/  USHF.L.U32 UR7, UR6, 0xb, URZ ;  /* 0x0000000b06077899 */ /* 0x000fe4000800063f */
[----:B------:R-:W-:Y:S01]  /*0330*/  USHF.L.U32 UR6, UR6, 0x1, URZ ;  /* 0x0000000106067899 */ /* 0x000fe2000800063f */
[----:B------:R-:W1:Y:S03]  /*0340*/  FENCE.VIEW.ASYNC.S ;  /* 0x00000000000073c6 */ /* 0x000e660000000000 */
[----:B-1----:R4:W1:Y:S08]  /*0350*/  SYNCS.EXCH.64 URZ, [UR8+0x34830], UR4 ;  /* 0x03483004083f75b2 */ /* 0x0028700008000100 */
[----:B------:R4:W0:Y:S01]  /*0360*/  SYNCS.EXCH.64 URZ, [UR8+0x34840], UR6 ;  /* 0x03484006083f75b2 */ /* 0x0008220008000100 */
[----:B------:R4:W0:Y:S01]  /*0370*/  SYNCS.EXCH.64 URZ, [UR8+0x34838], UR4 ;  /* 0x03483804083f75b2 */ /* 0x0008220008000100 */
[----:B------:R4:W0:Y:S02]  /*0380*/  SYNCS.EXCH.64 URZ, [UR8+0x34848], UR6 ;  /* 0x03484806083f75b2 */ /* 0x0008240008000100 */
[----:B----4-:R-:W-:Y:S01]  /*0390*/  NOP ;  /* 0x0000000000007918 */ /* 0x010fe20000000000 */
.L_x_2:
[----:B------:R-:W4:Y:S01]  /*03a0*/  SHFL.IDX PT, R4, R2, RZ, 0x1f ;  /* 0x00001fff02047589 */ /* 0x000f2200000e0000 */
[----:B------:R-:W-:Y:S01]  /*03b0*/  NOP ;  /* 0x0000000000007918 */ /* 0x000fe20000000000 */
[----:B----4-:R-:W-:-:S13]  /*03c0*/  ISETP.NE.AND P0, PT, R4, RZ, PT ;  /* 0x000000ff0400720c */ /* 0x010fda0003f05270 */
        /* <DEDUP_REMOVED lines=19> */
.L_x_3:
[----:B------:R-:W4:Y:S01]  /*0500*/  SHFL.IDX PT, R4, R2, RZ, 0x1f ;  /* 0x00001fff02047589 */ /* 0x000f2200000e0000 */
[----:B------:R-:W-:Y:S01]  /*0510*/  NOP ;  /* 0x0000000000007918 */ /* 0x000fe20000000000 */
[----:B----4-:R-:W-:-:S13]  /*0520*/  ISETP.NE.AND P0, PT, R4, RZ, PT ;  /* 0x000000ff0400720c */ /* 0x010fda0003f05270 */
[----:B------:R-:W-:Y:S05]  /*0530*/  @P0 BRA `(.L_x_4) ;  /* 0x0000000000380947 */ /* 0x000fea0003800000 */
[----:B-1----:R-:W1:Y:S01]  /*0540*/  S2UR UR5, SR_CgaCtaId ;  /* 0x00000000000579c3 */ /* 0x002e620000008800 */
[----:B------:R-:W-:Y:S01]  /*0550*/  UMOV UR4, 0x400 ;  /* 0x0000040000047882 */ /* 0x000fe20000000000 */
[----:B------:R-:W-:Y:S01]  /*0560*/  UMOV UR7, 0x1 ;  /* 0x0000000100077882 */ /* 0x000fe20000000000 */
[----:B------:R-:W-:Y:S01]  /*0570*/  ELECT P0, URZ, PT ;  /* 0x00000000003f782f */ /* 0x000fe20003800000 */
[----:B-1----:R-:W-:Y:S02]  /*0580*/  ULEA UR6, UR5, UR4, 0x18 ;  /* 0x0000000405067291 */ /* 0x002fe4000f8ec03f */
[----:B------:R-:W-:-:S04]  /*0590*/  UIADD3 UR4, -UR7, 0x100000, URZ ;  /* 0x0010000007047890 */ /* 0x000fc8000fffe13f */
[----:B------:R-:W-:Y:S02]  /*05a0*/  USHF.L.U32 UR5, UR4, 0xb, URZ ;  /* 0x0000000b04057899 */ /* 0x000fe4000800063f */
[----:B------:R-:W-:Y:S01]  /*05b0*/  USHF.L.U32 UR4, UR4, 0x1, URZ ;  /* 0x0000000104047899 */ /* 0x000fe2000800063f */
[----:B------:R-:W1:Y:S11]  /*05c0*/  FENCE.VIEW.ASYNC.S ;  /* 0x00000000000073c6 */ /* 0x000e760000000000 */
[----:B-1----:R4:W1:Y:S01]  /*05d0*/  SYNCS.EXCH.64 URZ, [UR6+0x34870], UR4 ;  /* 0x03487004063f75b2 */ /* 0x0028620008000100 */
[----:B------:R4:W0:Y:S01]  /*05e0*/  SYNCS.EXCH.64 URZ, [UR6+0x34880], UR4 ;  /* 0x03488004063f75b2 */ /* 0x0008220008000100 */
[----:B------:R4:W0:Y:S01]  /*05f0*/  SYNCS.EXCH.64 URZ, [UR6+0x34878], UR4 ;  /* 0x03487804063f75b2 */ /* 0x0008220008000100 */
[----:B------:R4:W0:Y:S02]  /*0600*/  SYNCS.EXCH.64 URZ, [UR6+0x34888], UR4 ;  /* 0x03488804063f75b2 */ /* 0x0008240008000100 */
[----:B----4-:R-:W-:Y:S01]  /*0610*/  NOP ;  /* 0x0000000000007918 */ /* 0x010fe20000000000 */
.L_x_4:
        /* <DEDUP_REMOVED lines=22> */
.L_x_5:
        /* <DEDUP_REMOVED lines=22> */
.L_x_6:
[----:B0-----:R-:W-:Y:S01]  /*08e0*/  ISETP.NE.AND P0, PT, R3, RZ, PT ;  /* 0x000000ff0300720c */ /* 0x001fe20003f05270 */
[----:B------:R-:W-:Y:S01]  /*08f0*/  IMAD.MOV.U32 R3, RZ, RZ, 0x1 ;  /* 0x00000001ff037424 */ /* 0x000fe200078e00ff */
[----:B------:R-:W-:Y:S01]  /*0900*/  NOP ;  /* 0x0000000000007918 */ /* 0x000fe20000000000 */
[----:B------:R-:W-:-:S03]  /*0910*/  ULDC.64 UR60, c[0x0][0x208] ;  /* 0x00008200003c7ab9 */ /* 0x000fc60000000a00 */
[----:B------:R-:W-:-:S05]  /*0920*/  SEL R3, R3, 0x2, !P0 ;  /* 0x0000000203037807 */ /* 0x000fca0004000000 */
[----:B------:R0:W-:Y:S01]  /*0930*/  STL [R1+0x30], R3 ;  /* 0x0000300301007387 */ /* 0x0001e20000100800 */
[----:B-123--:R-:W-:Y:S06]  /*0940*/  BAR.SYNC.DEFER_BLOCKING 0x0 ;  /* 0x0000000000007b1d */ /* 0x00efec0000010000 */
[----:B------:R-:W-:Y:S05]  /*0950*/  @!P0 BRA `(.L_x_7) ;  /* 0x00000070008c8947 */ /* 0x000fea0003800000 */
.L_x_8:
[----:B------:R-:W-:-:S08]  /*0960*/  NOP ;  /* 0x0000000000007918 */ /* 0x000fd00000000000 */
[----:B------:R-:W1:Y:S02]  /*0970*/  USETMAXREG.TRY_ALLOC.CTAPOOL UP0, 0xf0 ;  /* 0x000000f0000079c8 */ /* 0x000e640008000600 */
[----:B-1----:R-:W-:-:S13]  /*0980*/  PLOP3.LUT P0, PT, PT, PT, UP0, 0x80, 0x0 ;  /* 0x000000000000781c */ /* 0x002fda0003f0f008 */
[----:B------:R-:W-:Y:S05]  /*0990*/  @!P0 BRA `(.L_x_8) ;  /* 0xfffffffc00f08947 */ /* 0x000fea000383ffff */
[----:B------:R-:W1:Y:S08]  /*09a0*/  S2UR UR4, SR_CTAID.X ;  /* 0x00000000000479c3 */ /* 0x000e700000002500 */
[----:B------:R-:W-:Y:S08]  /*09b0*/  BAR.ARV 0x8, 0x180 ;  /* 0x0206000000007b1d */ /* 0x000ff00000002000 */
[----:B------:R-:W1:Y:S02]  /*09c0*/  LDC R2, c[0x0][0xc34] ;  /* 0x00030d00ff027b82 */ /* 0x000e640000000800 */
[----:B-1----:R-:W-:-:S13]  /*09d0*/  ISETP.LE.AND P0, PT, R2, UR4, PT ;  /* 0x0000000402007c0c */ /* 0x002fda000bf03270 */
[----:B------:R-:W-:Y:S05]  /*09e0*/  @P0 EXIT ;  /* 0x000000000000094d */ /* 0x000fea0003800000 */
[----:B------:R-:W2:Y:S01]  /*09f0*/  LDL.LU R12, [R1+0x30] ;  /* 0x00003000010c7983 */ /* 0x000ea20000300800 */
[----:B------:R-:W-:Y:S01]  /*0a00*/  VIADD R0, R0, 0xffffff80 ;  /* 0xffffff8000007836 */ /* 0x000fe20000000000 */
[----:B------:R-:W-:Y:S01]  /*0a10*/  UMOV UR37, URZ ;  /* 0x0000003f00257c82 */ /* 0x000fe20008000000 */
[----:B------:R-:W-:Y:S01]  /*0a20*/  IMAD.U32 R19, RZ, RZ, UR4 ;  /* 0x00000004ff137e24 */ /* 0x000fe2000f8e00ff */
[----:B------:R-:W-:Y:S01]  /*0a30*/  UMOV UR36, URZ ;  /* 0x0000003f00247c82 */ /* 0x000fe20008000000 */
[----:B------:R-:W-:Y:S01]  /*0a40*/  IMAD.MOV.U32 R22, RZ, RZ, RZ ;  /* 0x000000ffff167224 */ /* 0x000fe200078e00ff */
[----:B0-----:R-:W-:-:S04]  /*0a50*/  SHF.R.S32.HI R3, RZ, 0x1f, R0 ;  /* 0x0000001fff037819 */ /* 0x001fc80000011400 */
[CC--:B------:R-:W-:Y:S02]  /*0a60*/  LEA.HI R2, R3.reuse, R0.reuse, RZ, 0x7 ;  /* 0x0000000003027211 */ /* 0x0c0fe400078f38ff */
[CC--:B------:R-:W-:Y:S02]  /*0a70*/  LEA.HI R4, R3.reuse, R0.reuse, RZ, 0x5 ;  /* 0x0000000003047211 */ /* 0x0c0fe400078f28ff */
[----:B------:R-:W-:Y:S02]  /*0a80*/  LOP3.LUT R5, R2, 0xffffff80, RZ, 0xc0, !PT ;  /* 0xffffff8002057812 */ /* 0x000fe400078ec0ff */
[CC--:B------:R-:W-:Y:S01]  /*0a90*/  LEA.HI R6, R3.reuse, R0.reuse, RZ, 0x4 ;  /* 0x0000000003067211 */ /* 0x0c0fe200078f20ff */
[----:B------:R-:W-:Y:S01]  /*0aa0*/  IMAD.SHL.U32 R4, R4, 0x20, RZ ;  /* 0x0000002004047824 */ /* 0x000fe200078e00ff */
[----:B------:R-:W-:Y:S01]  /*0ab0*/  LEA.HI R10, R3, R0, RZ, 0x2 ;  /* 0x00000000030a7211 */ /* 0x000fe200078f10ff */
[----:B------:R-:W-:Y:S01]  /*0ac0*/  IMAD.IADD R184, R0, 0x1, -R5 ;  /* 0x0000000100b87824 */ /* 0x000fe200078e0a05 */
[----:B------:R-:W-:-:S02]  /*0ad0*/  LOP3.LUT R7, R6, 0x3fffff0, RZ, 0xc0, !PT ;  /* 0x03fffff006077812 */ /* 0x000fc400078ec0ff */
[----:B------:R-:W-:Y:S02]  /*0ae0*/  SHF.R.S32.HI R9, RZ, 0x4, R6 ;  /* 0x00000004ff097819 */ /* 0x000fe40000011406 */
[----:B------:R-:W-:Y:S01]  /*0af0*/  SHF.R.S32.HI R5, RZ, 0x1f, R184 ;  /* 0x0000001fff057819 */ /* 0x000fe200000114b8 */
[----:B------:R-:W-:Y:S01]  /*0b00*/  IMAD.IADD R7, R0, 0x1, -R7 ;  /* 0x0000000100077824 */ /* 0x000fe200078e0a07 */
[----:B------:R-:W-:Y:S02]  /*0b10*/  LOP3.LUT R8, R4, 0xfffffc00, RZ, 0xc0, !PT ;  /* 0xfffffc0004087812 */ /* 0x000fe400078ec0ff */
[----:B------:R-:W-:Y:S02]  /*0b20*/  LEA.HI R4, R5, R184, RZ, 0x2 ;  /* 0x000000b805047211 */ /* 0x000fe400078f10ff */
[----:B------:R-:W-:Y:S01]  /*0b30*/  LEA.HI R6, R6, R9, RZ, 0x1 ;  /* 0x0000000906067211 */ /* 0x000fe200078f08ff */
[----:B------:R-:W-:Y:S01]  /*0b40*/  IMAD R7, R7, 0x40, R8 ;  /* 0x0000004007077824 */ /* 0x000fe200078e0208 */
[----:B------:R-:W-:-:S02]  /*0b50*/  SHF.R.S32.HI R8, RZ, 0x2, R4 ;  /* 0x00000002ff087819 */ /* 0x000fc40000011404 */
[----:B------:R-:W-:Y:S02]  /*0b60*/  SHF.R.S32.HI R11, RZ, 0x1f, R4 ;  /* 0x0000001fff0b7819 */ /* 0x000fe40000011404 */
[----:B------:R-:W-:Y:S02]  /*0b70*/  LEA.HI R23, R3, R0, RZ, 0x3 ;  /* 0x0000000003177211 */ /* 0x000fe400078f18ff */
[----:B------:R-:W-:Y:S02]  /*0b80*/  LOP3.LUT R6, R6, 0x1ffffffe, RZ, 0xc0, !PT ;  /* 0x1ffffffe06067812 */ /* 0x000fe400078ec0ff */
[----:B------:R-:W-:Y:S02]  /*0b90*/  LOP3.LUT R3, R10, 0xfffffffc, RZ, 0xc0, !PT ;  /* 0xfffffffc0a037812 */ /* 0x000fe400078ec0ff */
[----:B------:R-:W-:Y:S01]  /*0ba0*/  LEA.HI R11, R11, R8, RZ, 0x3 ;  /* 0x000000080b0b7211 */ /* 0x000fe200078f18ff */
[----:B------:R-:W-:Y:S01]  /*0bb0*/  IMAD.IADD R6, R9, 0x1, -R6 ;  /* 0x0000000109067824 */ /* 0x000fe200078e0a06 */
[----:B------:R-:W-:Y:S01]  /*0bc0*/  SHF.R.S32.HI R187, RZ, 0x7, R2 ;  /* 0x00000007ffbb7819 */ /* 0x000fe20000011402 */
[----:B------:R-:W-:Y:S01]  /*0bd0*/  IMAD.IADD R9, R0, 0x1, -R3 ;  /* 0x0000000100097824 */ /* 0x000fe200078e0a03 */
[----:B------:R-:W-:Y:S01]  /*0be0*/  LOP3.LUT R13, R23, 0xfffffff8, RZ, 0xc0, !PT ;  /* 0xfffffff8170d7812 */ /* 0x000fe200078ec0ff */
[----:B------:R-:W-:Y:S01]  /*0bf0*/  IMAD R190, R6, 0x8, R7 ;  /* 0x0000000806be7824 */ /* 0x000fe200078e0207 */
[----:B------:R-:W-:Y:S01]  /*0c00*/  LOP3.LUT R11, R11, 0xfffffff8, RZ, 0xc0, !PT ;  /* 0xfffffff80b0b7812 */ /* 0x000fe200078ec0ff */
[----:B------:R-:W-:Y:S01]  /*0c10*/  IMAD.MOV.U32 R6, RZ, RZ, -0x2 ;  /* 0xfffffffeff067424 */ /* 0x000fe200078e00ff */
[----:B------:R-:W-:Y:S01]  /*0c20*/  LEA.HI R5, R5, R184, RZ, 0x5 ;  /* 0x000000b805057211 */ /* 0x000fe200078f28ff */
[----:B------:R-:W-:Y:S01]  /*0c30*/  IMAD.IADD R18, R0, 0x1, -R13 ;  /* 0x0000000100127824 */ /* 0x000fe200078e0a0d */
[----:B------:R-:W-:Y:S01]  /*0c40*/  LEA.HI R2, R2, R187, RZ, 0x1 ;  /* 0x000000bb02027211 */ /* 0x000fe200078f08ff */
[----:B------:R-:W-:Y:S01]  /*0c50*/  IMAD.IADD R8, R8, 0x1, -R11 ;  /* 0x0000000108087824 */ /* 0x000fe200078e0a0b */
[----:B------:R-:W-:Y:S01]  /*0c60*/  LEA.HI R0, R9, R9, RZ, 0x1 ;  /* 0x0000000909007211 */ /* 0x000fe200078f08ff */
[----:B------:R-:W-:Y:S01]  /*0c70*/  IMAD.SHL.U32 R16, R18, 0x8, RZ ;  /* 0x0000000812107824 */ /* 0x000fe200078e00ff */
[----:B------:R-:W-:-:S02]  /*0c80*/  SHF.R.S32.HI R5, RZ, 0x5, R5 ;  /* 0x00000005ff057819 */ /* 0x000fc40000011405 */
[----:B------:R-:W-:Y:S01]  /*0c90*/  LOP3.LUT R2, R2, 0x3fffffe, RZ, 0xc0, !PT ;  /* 0x03fffffe02027812 */ /* 0x000fe200078ec0ff */
[----:B------:R-:W-:Y:S01]  /*0ca0*/  VIADD R17, R16, 0x40 ;  /* 0x0000004010117836 */ /* 0x000fe20000000000 */
[----:B------:R-:W-:Y:S01]  /*0cb0*/  LOP3.LUT R3, R4, 0x7ffffffc, RZ, 0xc0, !PT ;  /* 0x7ffffffc04037812 */ /* 0x000fe200078ec0ff */
[----:B------:R-:W-:Y:S01]  /*0cc0*/  IMAD R5, R5, 0x10, R8 ;  /* 0x0000001005057824 */ /* 0x000fe200078e0208 */
[----:B------:R-:W-:Y:S01]  /*0cd0*/  LOP3.LUT R0, R0, 0x1ffffffe, RZ, 0xc0, !PT ;  /* 0x1ffffffe00007812 */ /* 0x000fe200078ec0ff */
[----:B------:R-:W-:Y:S01]  /*0ce0*/  IMAD.IADD R2, R187, 0x1, -R2 ;  /* 0x00000001bb027824 */ /* 0x000fe200078e0a02 */
[----:B------:R-:W-:Y:S01]  /*0cf0*/  SHF.R.S32.HI R23, RZ, 0x3, R23 ;  /* 0x00000003ff177819 */ /* 0x000fe20000011417 */
[----:B------:R-:W-:Y:S01]  /*0d00*/  IMAD.IADD R3, R184, 0x1, -R3 ;  /* 0x00000001b8037824 */ /* 0x000fe200078e0a03 */
[----:B------:R-:W-:Y:S01]  /*0d10*/  SHF.R.S32.HI R192, RZ, 0x1f, R17 ;  /* 0x0000001fffc07819 */ /* 0x000fe20000011411 */
[----:B------:R-:W-:Y:S02]  /*0d20*/  IMAD.IADD R189, R9, 0x1, -R0 ;  /* 0x0000000109bd7824 */ /* 0x000fe400078e0a00 */
[----:B------:R-:W-:-:S02]  /*0d30*/  IMAD R188, R2, 0x40, R5 ;  /* 0x0000004002bc7824 */ /* 0x000fc400078e0205 */
[----:B------:R-:W-:Y:S02]  /*0d40*/  IMAD R191, R3, R6, 0x80 ;  /* 0x0000008003bf7424 */ /* 0x000fe400078e0206 */
[----:B------:R-:W-:Y:S01]  /*0d50*/  IMAD R189, R189, 0x8, R188 ;  /* 0x00000008bdbd7824 */ /* 0x000fe200078e02bc */
[----:B--2---:R-:W-:-:S07]  /*0d60*/  LOP3.LUT R2, R12, 0x1, RZ, 0xfc, !PT ;  /* 0x000000010c027812 */ /* 0x004fce00078efcff */
.L_x_37:
[----:B------:R-:W0:Y:S01]  /*0d70*/  SHFL.IDX PT, R0, R187, RZ, 0x1f ;  /* 0x00001fffbb007589 */ /* 0x000e2200000e0000 */
[----:B-1----:R-:W1:Y:S01]  /*0d80*/  S2UR UR4, SR_CgaCtaId ;  /* 0x00000000000479c3 */ /* 0x002e620000008800 */
[----:B------:R-:W-:Y:S01]  /*0d90*/  ULDC UR5, c[0x0][0xc38] ;  /* 0x00030e0000057ab9 */ /* 0x000fe20000000800 */
[----:B------:R-:W-:Y:S01]  /*0da0*/  R2UR UR11, R19 ;  /* 0x00000000130b72ca */ /* 0x000fe200000e0000 */
[----:B------:R-:W-:Y:S01]  /*0db0*/  ULDC.64 UR8, c[0x0][0x418] ;  /* 0x0001060000087ab9 */ /* 0x000fe20000000a00 */
[----:B------:R-:W-:Y:S02]  /*0dc0*/  UISETP.NE.AND UP1, UPT, UR5, 0x1, UPT ;  /* 0x000000010500788c */ /* 0x000fe4000bf25270 */
[----:B------:R-:W-:Y:S02]  /*0dd0*/  UISETP.NE.U32.AND UP0, UPT, UR8, URZ, UPT ;  /* 0x0000003f0800728c */ /* 0x000fe4000bf05070 */
[----:B---3-5:R-:W2:Y:S01]  /*0de0*/  LDC R88, c[0x0][0x2f0] ;  /* 0x0000bc00ff587b82 */ /* 0x028ea20000000800 */
[----:B------:R-:W-:Y:S01]  /*0df0*/  UMOV UR38, 0x400 ;  /* 0x0000040000267882 */ /* 0x000fe20000000000 */
[----:B------:R-:W-:Y:S01]  /*0e00*/  UISETP.NE.AND.EX UP0, UPT, UR9, URZ, UPT, UP0 ;  /* 0x0000003f0900728c */ /* 0x000fe2000bf05300 */
[----:B------:R-:W-:Y:S01]  /*0e10*/  ULDC UR5, c[0x0][0xc44] ;  /* 0x0003110000057ab9 */ /* 0x000fe20000000800 */
[----:B------:R-:W-:Y:S01]  /*0e20*/  ULDC UR6, c[0x0][0x424] ;  /* 0x0001090000067ab9 */ /* 0x000fe20000000800 */
[----:B------:R-:W-:-:S02]  /*0e30*/  UISETP.NE.AND UP2, UPT, UR5, 0x1, UPT ;  /* 0x000000010500788c */ /* 0x000fc4000bf45270 */
[----:B------:R-:W-:Y:S01]  /*0e40*/  USEL UR6, UR6, 0x1, UP0 ;  /* 0x0000000106067887 */ /* 0x000fe20008000000 */
[----:B------:R-:W-:Y:S01]  /*0e50*/  @UP1 ULDC UR10, c[0x0][0xc40] ;  /* 0x00031000000a1ab9 */ /* 0x000fe20000000800 */
[----:B------:R-:W-:Y:S01]  /*0e60*/  UMOV UR12, UR11 ;  /* 0x0000000b000c7c82 */ /* 0x000fe20008000000 */
[----:B0-----:R-:W-:Y:S01]  /*0e70*/  R2UR UR7, R0 ;  /* 0x00000000000772ca */ /* 0x001fe200000e0000 */
[----:B-1----:R-:W-:-:S03]  /*0e80*/  ULEA UR38, UR4, UR38, 0x18 ;  /* 0x0000002604267291 */ /* 0x002fc6000f8ec03f */
[----:B------:R-:W-:Y:S01]  /*0e90*/  @UP1 ULDC UR4, c[0x0][0xc3c] ;  /* 0x00030f0000041ab9 */ /* 0x000fe20000000800 */
[----:B------:R-:W-:Y:S02]  /*0ea0*/  UIADD3 UR9, UR38, 0x10400, URZ ;  /* 0x0001040026097890 */ /* 0x000fe4000fffe03f */
[----:B------:R-:W-:Y:S02]  /*0eb0*/  UIMAD.WIDE.U32 UR4, UR11, UR4, URZ ;  /* 0x000000040b0472a5 */ /* 0x000fe4000f8e003f */
[----:B------:R-:W-:Y:S01]  /*0ec0*/  ULOP3.LUT UP0, URZ, UR9, 0x3ff, URZ, 0xc0, !UPT ;  /* 0x000003ff093f7892 */ /* 0x000fe2000f80c03f */
[----:B--2---:R-:W-:Y:S01]  /*0ed0*/  IMAD R88, R88, UR6, RZ ;  /* 0x0000000658587c24 */ /* 0x004fe2000f8e02ff */
[----:B------:R-:W-:Y:S02]  /*0ee0*/  @UP1 USHF.R.U32.HI UR12, URZ, UR10, UR5 ;  /* 0x0000000a3f0c1299 */ /* 0x000fe40008011605 */
[----:B------:R-:W-:Y:S01]  /*0ef0*/  ULEA.HI UR8, UR7, UR7, URZ, 0x1 ;  /* 0x0000000707087291 */ /* 0x000fe2000f8f083f */
[----:B------:R-:W-:Y:S01]  /*0f00*/  VIADD R0, R88, 0x7f ;  /* 0x0000007f58007836 */ /* 0x000fe20000000000 */
[----:B------:R-:W-:-:S02]  /*0f10*/  PLOP3.LUT P0, PT, PT, PT, UP0, 0x80, 0x0 ;  /* 0x000000000000781c */ /* 0x000fc40003f0f008 */
[----:B------:R-:W-:Y:S01]  /*0f20*/  ULOP3.LUT UR8, UR8, 0x1e, URZ, 0xc0, !UPT ;  /* 0x0000001e08087892 */ /* 0x000fe2000f8ec03f */
[----:B------:R-:W-:Y:S01]  /*0f30*/  IMAD.U32 R186, RZ, RZ, UR12 ;  /* 0x0000000cffba7e24 */ /* 0x000fe2000f8e00ff */
[----:B------:R-:W-:Y:S01]  /*0f40*/  SHF.R.S32.HI R3, RZ, 0x1f, R0 ;  /* 0x0000001fff037819 */ /* 0x000fe20000011400 */
[----:B------:R-:W-:Y:S01]  /*0f50*/  UMOV UR39, UR12 ;  /* 0x0000000c00277c82 */ /* 0x000fe20008000000 */
[----:B------:R-:W-:Y:S02]  /*0f60*/  UIADD3 UR8, UR7, -UR8, URZ ;  /* 0x8000000807087290 */ /* 0x000fe4000fffe03f */
[----:B------:R-:W-:Y:S01]  /*0f70*/  LEA.HI R3, R3, R0, RZ, 0x7 ;  /* 0x0000000003037211 */ /* 0x000fe200078f38ff */
[----:B------:R-:W-:Y:S01]  /*0f80*/  @UP2 ULDC.64 UR6, c[0x0][0xc48] ;  /* 0x0003120000062ab9 */ /* 0x000fe20000000a00 */
[----:B------:R-:W-:Y:S02]  /*0f90*/  ULEA UR8, UR8, UR9, 0xd ;  /* 0x0000000908087291 */ /* 0x000fe4000f8e683f */
[----:B------:R-:W-:Y:S01]  /*0fa0*/  UIMAD.WIDE.U32 UR4, UR12, UR6, URZ ;  /* 0x000000060c0472a5 */ /* 0x000fe2000f8e003f */
[----:B------:R-:W-:Y:S01]  /*0fb0*/  SHF.R.S32.HI R193, RZ, 0x7, R3 ;  /* 0x00000007ffc17819 */ /* 0x000fe20000011403 */
[----:B------:R-:W-:-:S02]  /*0fc0*/  USHF.R.U32.HI UR8, URZ, 0x4, UR8 ;  /* 0x000000043f087899 */ /* 0x000fc40008011608 */
[----:B------:R-:W-:Y:S02]  /*0fd0*/  @UP2 USHF.R.U32.HI UR39, URZ, UR7, UR5 ;  /* 0x000000073f272299 */ /* 0x000fe40008011605 */
[----:B------:R-:W-:Y:S01]  /*0fe0*/  ULOP3.LUT UR40, UR8, 0x3fff, URZ, 0xc0, !UPT ;  /* 0x00003fff08287892 */ /* 0x000fe2000f8ec03f */
[----:B------:R-:W-:Y:S02]  /*0ff0*/  UMOV UR4, UR11 ;  /* 0x0000000b00047c82 */ /* 0x000fe40008000000 */
[----:B------:R-:W-:Y:S01]  /*1000*/  IMAD.U32 R185, RZ, RZ, UR4 ;  /* 0x00000004ffb97e24 */ /* 0x000fe2000f8e00ff */
[----:B------:R-:W-:Y:S08]  /*1010*/  @!P0 BRA `(.L_x_9) ;  /* 0x0000000000408947 */ /* 0x000ff00003800000 */
[----:B------:R-:W-:Y:S01]  /*1020*/  MOV R0, 0x0 ;  /* 0x0000000000007802 */ /* 0x000fe20000000f00 */
[----:B------:R-:W-:Y:S01]  /*1030*/  ULDC.64 UR4, c[0x4][0xb8] ;  /* 0x01002e0000047ab9 */ /* 0x000fe20000000a00 */
[----:B------:R-:W-:Y:S01]  /*1040*/  ULDC.64 UR6, c[0x4][0x30] ;  /* 0x01000c0000067ab9 */ /* 0x000fe20000000a00 */
[----:B------:R-:W-:Y:S01]  /*1050*/  IMAD.U32 R4, RZ, RZ, UR4 ;  /* 0x00000004ff047e24 */ /* 0x000fe2000f8e00ff */
[----:B------:R0:W1:Y:S01]  /*1060*/  LDC.64 R14, c[0x4][R0] ;  /* 0x01000000000e7b82 */ /* 0x0000620000000a00 */
[----:B------:R-:W-:Y:S01]  /*1070*/  IMAD.U32 R5, RZ, RZ, UR5 ;  /* 0x00000005ff057e24 */ /* 0x000fe2000f8e00ff */
[----:B------:R-:W-:Y:S01]  /*1080*/  ULDC.64 UR4, c[0x4][0xc0] ;  /* 0x0100300000047ab9 */ /* 0x000fe20000000a00 */
[----:B------:R-:W-:Y:S02]  /*1090*/  IMAD.U32 R10, RZ, RZ, UR6 ;  /* 0x00000006ff0a7e24 */ /* 0x000fe4000f8e00ff */
[----:B------:R-:W-:Y:S02]  /*10a0*/  IMAD.U32 R6, RZ, RZ, UR4 ;  /* 0x00000004ff067e24 */ /* 0x000fe4000f8e00ff */
[----:B------:R-:W-:-:S02]  /*10b0*/  IMAD.U32 R7, RZ, RZ, UR5 ;  /* 0x00000005ff077e24 */ /* 0x000fc4000f8e00ff */
[----:B------:R-:W-:Y:S02]  /*10c0*/  IMAD.U32 R11, RZ, RZ, UR7 ;  /* 0x00000007ff0b7e24 */ /* 0x000fe4000f8e00ff */
[----:B------:R-:W-:Y:S02]  /*10d0*/  IMAD.MOV.U32 R8, RZ, RZ, 0x70 ;  /* 0x00000070ff087424 */ /* 0x000fe400078e00ff */
[----:B------:R-:W-:Y:S02]  /*10e0*/  IMAD.MOV.U32 R12, RZ, RZ, 0x1 ;  /* 0x00000001ff0c7424 */ /* 0x000fe400078e00ff */
[----:B0-----:R-:W-:-:S07]  /*10f0*/  IMAD.MOV.U32 R13, RZ, RZ, RZ ;  /* 0x000000ffff0d7224 */ /* 0x001fce00078e00ff */
[----:B------:R-:W-:-:S07]  /*1100*/  LEPC R20, `(.L_x_9) ;  /* 0x000000001014794e */ /* 0x000fce0000000000 */
[----:B-1----:R-:W-:Y:S05]  /*1110*/  CALL.ABS.NOINC R14 ;  /* 0x000000000e007343 */ /* 0x002fea0003c00000 */
.L_x_9:
[----:B------:R-:W-:Y:S02]  /*1120*/  LOP3.LUT R0, R22, 0x1, RZ, 0xc0, !PT ;  /* 0x0000000116007812 */ /* 0x000fe400078ec0ff */
[----:B------:R-:W-:Y:S02]  /*1130*/  ISETP.NE.AND P0, PT, R2, 0x3, PT ;  /* 0x000000030200780c */ /* 0x000fe40003f05270 */
[----:B------:R-:W-:-:S04]  /*1140*/  SHF.L.U32 R0, R0, 0x1f, RZ ;  /* 0x0000001f00007819 */ /* 0x000fc800000006ff */
[----:B------:R-:W0:Y:S02]  /*1150*/  SYNCS.PHASECHK.TRANS64.TRYWAIT P1, [UR38+0x34800], R0 ;  /* 0x03480000ff0075a7 */ /* 0x000e240008020166 */
[----:B0-----:R-:W-:Y:S05]  /*1160*/  @!P1 BRA `(.L_x_10) ;  /* 0x000000ac00409947 */ /* 0x001fea0003800000 */
.L_x_127:
[----:B------:R-:W-:Y:S05]  /*1170*/  @!P0 BRA `(.L_x_11) ;  /* 0x0000000000048947 */ /* 0x000fea0003800000 */
[----:B------:R-:W-:Y:S01]  /*1180*/  BPT.TRAP 0x1 ;  /* 0x000000040000795c */ /* 0x000fe20000300000 */
.L_x_11:
[----:B------:R-:W-:Y:S02]  /*1190*/  IMAD.U32 R6, RZ, RZ, UR36 ;  /* 0x00000024ff067e24 */ /* 0x000fe4000f8e00ff */
[----:B0-----:R-:W-:-:S03]  /*11a0*/  IMAD.U32 R3, RZ, RZ, UR37 ;  /* 0x00000025ff037e24 */ /* 0x001fc6000f8e00ff */
[----:B------:R-:W-:Y:S02]  /*11b0*/  LEA R6, R6, UR38, 0x3 ;  /* 0x0000002606067c11 */ /* 0x000fe4000f8e18ff */
[----:B------:R-:W-:-:S04]  /*11c0*/  SHF.L.U32 R3, R3, 0x1f, RZ ;  /* 0x0000001f03037819 */ /* 0x000fc800000006ff */
[----:B------:R0:W1:Y:S01]  /*11d0*/  SYNCS.PHASECHK.TRANS64.TRYWAIT P2, [R6+URZ+0x34830], R3 ;  /* 0x03483003060075a7 */ /* 0x000062000804017f */
[----:B------:R-:W-:Y:S05]  /*11e0*/  @!P0 BRA `(.L_x_12) ;  /* 0x0000000000048947 */ /* 0x000fea0003800000 */
[----:B------:R-:W-:Y:S01]  /*11f0*/  BPT.TRAP 0x1 ;  /* 0x000000040000795c */ /* 0x000fe20000300000 */
.L_x_12:
[----:B------:R-:W2:Y:S01]  /*1200*/  S2R R0, SR_TID.X ;  /* 0x0000000000007919 */ /* 0x000ea20000002100 */
[----:B------:R-:W-:Y:S01]  /*1210*/  IMAD.MOV.U32 R151, RZ, RZ, RZ ;  /* 0x000000ffff977224 */ /* 0x000fe200078e00ff */
[----:B--2---:R-:W-:-:S04]  /*1220*/  LOP3.LUT R0, R0, 0x7f, RZ, 0xc0, !PT ;  /* 0x0000007f00007812 */ /* 0x004fc800078ec0ff */
[----:B------:R-:W-:Y:S01]  /*1230*/  ISETP.NE.AND P1, PT, R0, RZ, PT ;  /* 0x000000ff0000720c */ /* 0x000fe20003f25270 */
[----:B-1----:R-:W-:-:S12]  /*1240*/  @P2 BRA `(.L_x_13) ;  /* 0x0000000000082947 */ /* 0x002fd80003800000 */
[----:B------:R-:W1:Y:S02]  /*1250*/  SYNCS.PHASECHK.TRANS64.TRYWAIT P2, [R6+URZ+0x34830], R3 ;  /* 0x03483003060075a7 */ /* 0x000e64000804017f */
[----:B-1----:R-:W-:Y:S05]  /*1260*/  @!P2 BRA `(.L_x_14) ;  /* 0x000000ac0018a947 */ /* 0x002fea0003800000 */
.L_x_13:
[----:B------:R-:W-:Y:S05]  /*1270*/  WARPSYNC.ALL ;  /* 0x0000000000007948 */ /* 0x000fea0003800000 */
[----:B------:R-:W-:Y:S01]  /*1280*/  UIADD3 UR38, UR38, 0x1c400, URZ ;  /* 0x0001c40026267890 */ /* 0x000fe2000fffe03f */
[----:B------:R-:W-:Y:S01]  /*1290*/  WARPGROUP.ARRIVE ;  /* 0x00000000000079c5 */ /* 0x000fe20000000000 */
[----:B------:R-:W-:Y:S01]  /*12a0*/  ULOP3.LUT UR5, UR40, 0x10000, URZ, 0xfc, !UPT ;  /* 0x0001000028057892 */ /* 0x000fe2000f8efc3f */
[----:B------:R-:W-:Y:S01]  /*12b0*/  IMAD.IADD R0, R191, 0x1, R88 ;  /* 0x00000001bf007824 */ /* 0x000fe200078e0258 */
[----:B------:R-:W-:Y:S01]  /*12c0*/  USHF.R.U32.HI UR38, URZ, 0x4, UR38 ;  /* 0x000000043f267899 */ /* 0x000fe20008011626 */
[----:B------:R-:W-:Y:S01]  /*12d0*/  P2R R89, PR, RZ, 0x2 ;  /* 0x00000002ff597803 */ /* 0x000fe20000000000 */
[----:B------:R-:W-:Y:S01]  /*12e0*/  UMOV UR9, 0x40000040 ;  /* 0x4000004000097882 */ /* 0x000fe20000000000 */
[----:B------:R-:W-:Y:S01]  /*12f0*/  UMOV UR11, 0x40000040 ;  /* 0x40000040000b7882 */ /* 0x000fe20000000000 */
[----:B------:R-:W-:Y:S01]  /*1300*/  ULOP3.LUT UR38, UR38, 0x3fff, URZ, 0xc0, !UPT ;  /* 0x00003fff26267892 */ /* 0x000fe2000f8ec03f */
[----:B------:R-:W-:Y:S01]  /*1310*/  IMAD.U32 R5, RZ, RZ, UR9 ;  /* 0x00000009ff057e24 */ /* 0x000fe2000f8e00ff */
[----:B------:R-:W-:Y:S01]  /*1320*/  UMOV UR8, UR5 ;  /* 0x0000000500087c82 */ /* 0x000fe20008000000 */
[----:B------:R-:W-:Y:S01]  /*1330*/  UIADD3 UR56, UR5, 0x2, URZ ;  /* 0x0000000205387890 */ /* 0x000fe2000fffe03f */
[----:B------:R-:W-:Y:S01]  /*1340*/  IMAD.U32 R4, RZ, RZ, UR8 ;  /* 0x00000008ff047e24 */ /* 0x000fe2000f8e00ff */
[----:B------:R-:W-:Y:S01]  /*1350*/  ULOP3.LUT UR38, UR38, 0x10000, URZ, 0xfc, !UPT ;  /* 0x0001000026267892 */ /* 0x000fe2000f8efc3f */
[----:B------:R-:W-:Y:S01]  /*1360*/  IMAD R7, R193, -0x80, R0 ;  /* 0xffffff80c1077824 */ /* 0x000fe200078e0200 */
[----:B------:R-:W-:Y:S01]  /*1370*/  UMOV UR57, 0x40000040 ;  /* 0x4000004000397882 */ /* 0x000fe20000000000 */
[----:B------:R-:W-:Y:S01]  /*1380*/  UMOV UR59, 0x40000040 ;  /* 0x40000040003b7882 */ /* 0x000fe20000000000 */
[----:B------:R-:W-:Y:S01]  /*1390*/  UIMAD UR4, UR36, 0xc00, UR38 ;  /* 0x00000c00240478a4 */ /* 0x000fe2000f8e0226 */
[----:B------:R-:W-:Y:S01]  /*13a0*/  P2R R91, PR, RZ, 0x1 ;  /* 0x00000001ff5b7803 */ /* 0x000fe20000000000 */
[----:B------:R-:W-:Y:S01]  /*13b0*/  UIADD3 UR52, UR5, 0x4, URZ ;  /* 0x0000000405347890 */ /* 0x000fe2000fffe03f */
[C---:B------:R-:W-:Y:S01]  /*13c0*/  ISETP.GT.AND P4, PT, R7.reuse, RZ, PT ;  /* 0x000000ff0700720c */ /* 0x040fe20003f84270 */
[----:B------:R-:W-:Y:S01]  /*13d0*/  UIADD3 UR58, UR4, 0x2, URZ ;  /* 0x00000002043a7890 */ /* 0x000fe2000fffe03f */
[C---:B------:R-:W-:Y:S01]  /*13e0*/  ISETP.GT.AND P3, PT, R7.reuse, 0x1, PT ;  /* 0x000000010700780c */ /* 0x040fe20003f64270 */
[----:B------:R-:W-:Y:S01]  /*13f0*/  UIADD3 UR54, UR4, 0x4, URZ ;  /* 0x0000000404367890 */ /* 0x000fe2000fffe03f */
[C---:B------:R-:W-:Y:S01]  /*1400*/  ISETP.GT.AND P2, PT, R7.reuse, 0x8, PT ;  /* 0x000000080700780c */ /* 0x040fe20003f44270 */
[----:B------:R-:W-:Y:S01]  /*1410*/  UMOV UR10, UR4 ;  /* 0x00000004000a7c82 */ /* 0x000fe20008000000 */
[----:B------:R-:W-:Y:S01]  /*1420*/  UMOV UR53, 0x40000040 ;  /* 0x4000004000357882 */ /* 0x000fe20000000000 */
[----:B------:R-:W-:Y:S01]  /*1430*/  HGMMA.64x128x16.F32.BF16 R24, gdesc[UR8], RZ, !UPT, gsb0 ;  /* 0x01e00000081879f0 */ /* 0x000fe2000c0018ff */
[----:B------:R-:W-:Y:S01]  /*1440*/  UMOV UR55, 0x40000040 ;  /* 0x4000004000377882 */ /* 0x000fe20000000000 */
[----:B------:R-:W-:Y:S01]  /*1450*/  UIADD3 UR8, UR5, 0x6, URZ ;  /* 0x0000000605087890 */ /* 0x000fe2000fffe03f */
[C---:B------:R-:W-:Y:S01]  /*1460*/  ISETP.GT.AND P6, PT, R7.reuse, 0x9, PT ;  /* 0x000000090700780c */ /* 0x040fe20003fc4270 */
[----:B------:R-:W-:Y:S01]  /*1470*/  UIADD3 UR10, UR4, 0x6, URZ ;  /* 0x00000006040a7890 */ /* 0x000fe2000fffe03f */
[C---:B------:R-:W-:Y:S01]  /*1480*/  ISETP.GT.AND P5, PT, R7.reuse, 0x10, PT ;  /* 0x000000100700780c */ /* 0x040fe20003fa4270 */
[----:B------:R-:W-:Y:S01]  /*1490*/  UMOV UR9, 0x40000040 ;  /* 0x4000004000097882 */ /* 0x000fe20000000000 */
[----:B------:R-:W-:Y:S01]  /*14a0*/  UMOV UR11, 0x40000040 ;  /* 0x40000040000b7882 */ /* 0x000fe20000000000 */
[----:B------:R-:W-:Y:S01]  /*14b0*/  UIADD3 UR12, UR5, 0x400, URZ ;  /* 0x00000400050c7890 */ /* 0x000fe2000fffe03f */
[C---:B------:R-:W-:Y:S01]  /*14c0*/  ISETP.GT.AND P1, PT, R7.reuse, 0x59, PT ;  /* 0x000000590700780c */ /* 0x040fe20003f24270 */
[----:B------:R-:W-:Y:S01]  /*14d0*/  UIADD3 UR14, UR4, 0x400, URZ ;  /* 0x00000400040e7890 */ /* 0x000fe2000fffe03f */
[----:B------:R-:W-:Y:S01]  /*14e0*/  ISETP.GT.AND P0, PT, R7, 0x60, PT ;  /* 0x000000600700780c */ /* 0x000fe20003f04270 */
[----:B------:R-:W-:Y:S01]  /*14f0*/  UMOV UR13, 0x40000040 ;  /* 0x40000040000d7882 */ /* 0x000fe20000000000 */
[----:B------:R-:W-:Y:S01]  /*1500*/  UMOV UR15, 0x40000040 ;  /* 0x40000040000f7882 */ /* 0x000fe20000000000 */
[----:B------:R-:W-:Y:S01]  /*1510*/  UIADD3 UR16, UR5, 0x402, URZ ;  /* 0x0000040205107890 */ /* 0x000fe2000fffe03f */
[--C-:B------:R-:W-:Y:S01]  /*1520*/  IMAD.MOV.U32 R150, RZ, RZ, R151.reuse ;  /* 0x000000ffff967224 */ /* 0x100fe200078e0097 */
[----:B------:R-:W-:Y:S01]  /*1530*/  UIADD3 UR18, UR4, 0x402, URZ ;  /* 0x0000040204127890 */ /* 0x000fe2000fffe03f */
[--C-:B------:R-:W-:Y:S01]  /*1540*/  IMAD.MOV.U32 R149, RZ, RZ, R151.reuse ;  /* 0x000000ffff957224 */ /* 0x100fe200078e0097 */
        /* <DEDUP_REMOVED lines=38> */
[----:B------:R-:W-:Y:S01]  /*17b0*/  ULDC UR4, c[0x0][0x988] ;  /* 0x0002620000047ab9 */ /* 0x000fe20000000800 */
[----:B------:R-:W-:-:S02]  /*17c0*/  IMAD.MOV.U32 R136, RZ, RZ, R151 ;  /* 0x000000ffff887224 */ /* 0x000fc400078e0097 */
[--C-:B------:R-:W-:Y:S02]  /*17d0*/  IMAD.MOV.U32 R135, RZ, RZ, R151.reuse ;  /* 0x000000ffff877224 */ /* 0x100fe400078e0097 */
[--C-:B------:R-:W-:Y:S02]  /*17e0*/  IMAD.MOV.U32 R133, RZ, RZ, R151.reuse ;  /* 0x000000ffff857224 */ /* 0x100fe400078e0097 */
[--C-:B------:R-:W-:Y:S02]  /*17f0*/  IMAD.MOV.U32 R131, RZ, RZ, R151.reuse ;  /* 0x000000ffff837224 */ /* 0x100fe400078e0097 */
[--C-:B------:R-:W-:Y:S02]  /*1800*/  IMAD.MOV.U32 R129, RZ, RZ, R151.reuse ;  /* 0x000000ffff817224 */ /* 0x100fe400078e0097 */
[--C-:B------:R-:W-:Y:S02]  /*1810*/  IMAD.MOV.U32 R127, RZ, RZ, R151.reuse ;  /* 0x000000ffff7f7224 */ /* 0x100fe400078e0097 */
        /* <DEDUP_REMOVED lines=16> */
[----:B------:R-:W-:Y:S01]  /*1920*/  IMAD.MOV.U32 R93, RZ, RZ, R151 ;  /* 0x000000ffff5d7224 */ /* 0x000fe200078e0097 */
[----:B------:R-:W-:Y:S02]  /*1930*/  WARPGROUP.DEPBAR.LE gsb0, 0x0 ;  /* 0x00008000000079c5 */ /* 0x000fe40000010000 */
[----:B------:R-:W-:-:S06]  /*1940*/  WARPGROUP.ARRIVE ;  /* 0x00000000000079c5 */ /* 0x000fcc0000000000 */
[----:B------:R-:W-:Y:S03]  /*1950*/  HGMMA.64x128x16.F32.BF16 R24, gdesc[UR56], R24, gsb0 ;  /* 0x01e00000381879f0 */ /* 0x000fe60008001818 */
[----:B------:R-:W-:Y:S02]  /*1960*/  WARPGROUP.DEPBAR.LE gsb0, 0x0 ;  /* 0x00008000000079c5 */ /* 0x000fe40000010000 */
[----:B------:R-:W-:-:S07]  /*1970*/  WARPGROUP.ARRIVE ;  /* 0x00000000000079c5 */ /* 0x000fce0000000000 */
        /* <DEDUP_REMOVED lines=29> */
[----:B------:R-:W-:Y:S02]  /*1b50*/  FSEL R10, R24, -INF , P4 ;  /* 0xff800000180a7808 */ /* 0x000fe40002000000 */
[----:B------:R-:W-:Y:S02]  /*1b60*/  FSEL R25, R25, -INF , P3 ;  /* 0xff80000019197808 */ /* 0x000fe40001800000 */
[----:B------:R-:W-:Y:S02]  /*1b70*/  FSEL R90, R28, -INF , P2 ;  /* 0xff8000001c5a7808 */ /* 0x000fe40001000000 */
[----:B01----:R-:W-:-:S02]  /*1b80*/  FMNMX.FTZ R3, R10, R25, !PT ;  /* 0x000000190a037209 */ /* 0x003fc40007810000 */
[----:B------:R-:W-:Y:S02]  /*1b90*/  FSEL R92, R29, -INF , P6 ;  /* 0xff8000001d5c7808 */ /* 0x000fe40003000000 */
[----:B------:R-:W-:Y:S02]  /*1ba0*/  FMNMX.FTZ R3, R90, R3, !PT ;  /* 0x000000035a037209 */ /* 0x000fe40007810000 */
[----:B------:R-:W-:Y:S02]  /*1bb0*/  FSEL R26, R26, -INF , P4 ;  /* 0xff8000001a1a7808 */ /* 0x000fe40002000000 */
[----:B------:R-:W-:Y:S02]  /*1bc0*/  ISETP.GT.AND P4, PT, R7, 0x11, PT ;  /* 0x000000110700780c */ /* 0x000fe40003f84270 */
[----:B------:R-:W-:Y:S02]  /*1bd0*/  FSEL R94, R32, -INF , P5 ;  /* 0xff800000205e7808 */ /* 0x000fe40002800000 */
[----:B------:R-:W-:-:S02]  /*1be0*/  FMNMX.FTZ R3, R92, R3, !PT ;  /* 0x000000035c037209 */ /* 0x000fc40007810000 */
[----:B------:R-:W-:Y:S02]  /*1bf0*/  FSEL R27, R27, -INF , P3 ;  /* 0xff8000001b1b7808 */ /* 0x000fe40001800000 */
[----:B------:R-:W-:Y:S02]  /*1c00*/  ISETP.GT.AND P3, PT, R7, 0x18, PT ;  /* 0x000000180700780c */ /* 0x000fe40003f64270 */
[----:B------:R-:W-:Y:S02]  /*1c10*/  FSEL R96, R33, -INF , P4 ;  /* 0xff80000021607808 */ /* 0x000fe40002000000 */
[----:B------:R-:W-:Y:S02]  /*1c20*/  FMNMX.FTZ R3, R94, R3, !PT ;  /* 0x000000035e037209 */ /* 0x000fe40007810000 */
[----:B------:R-:W-:Y:S02]  /*1c30*/  FSEL R30, R30, -INF , P2 ;  /* 0xff8000001e1e7808 */ /* 0x000fe40001000000 */
[----:B------:R-:W-:-:S02]  /*1c40*/  ISETP.GT.AND P2, PT, R7, 0x19, PT ;  /* 0x000000190700780c */ /* 0x000fc40003f44270 */
        /* <DEDUP_REMOVED lines=63> */
[----:B------:R-:W-:Y:S02]  /*2040*/  FMNMX.FTZ R3, R122, R3, !PT ;  /* 0x000000037a037209 */ /* 0x000fe40007810000 */
[----:B------:R-:W-:Y:S02]  /*2050*/  FSEL R124, R69, -INF , P1 ;  /* 0xff800000457c7808 */ /* 0x000fe40000800000 */
[----:B------:R-:W-:-:S02]  /*2060*/  FMNMX.FTZ R3, R68, R3, !PT ;  /* 0x0000000344037209 */ /* 0x000fc40007810000 */
[C---:B------:R-:W-:Y:S02]  /*2070*/  ISETP.GT.AND P1, PT, R7.reuse, 0x61, PT ;  /* 0x000000610700780c */ /* 0x040fe40003f24270 */
[----:B------:R-:W-:Y:S02]  /*2080*/  FSEL R72, R72, -INF , P0 ;  /* 0xff80000048487808 */ /* 0x000fe40000000000 */
[----:B------:R-:W-:Y:S02]  /*2090*/  FMNMX.FTZ R3, R124, R3, !PT ;  /* 0x000000037c037209 */ /* 0x000fe40007810000 */
        /* <DEDUP_REMOVED lines=8> */
[----:B------:R-:W-:-:S02]  /*2120*/  FSEL R128, R77, -INF , P2 ;  /* 0xff8000004d807808 */ /* 0x000fc40001000000 */
[----:B------:R-:W-:Y:S02]  /*2130*/  FMNMX.FTZ R3, R76, R3, !PT ;  /* 0x000000034c037209 */ /* 0x000fe40007810000 */
[C---:B------:R-:W-:Y:S02]  /*2140*/  ISETP.GT.AND P3, PT, R7.reuse, 0x70, PT ;  /* 0x000000700700780c */ /* 0x040fe40003f64270 */
[----:B------:R-:W-:Y:S02]  /*2150*/  FSEL R66, R66, -INF , P4 ;  /* 0xff80000042427808 */ /* 0x000fe40002000000 */
[----:B------:R-:W-:Y:S02]  /*2160*/  FSEL R130, R80, -INF , P3 ;  /* 0xff80000050827808 */ /* 0x000fe40001800000 */
[----:B------:R-:W-:Y:S02]  /*2170*/  FMNMX.FTZ R3, R128, R3, !PT ;  /* 0x0000000380037209 */ /* 0x000fe40007810000 */
[----:B------:R-:W-:-:S02]  /*2180*/  ISETP.GT.AND P4, PT, R7, 0x71, PT ;  /* 0x000000710700780c */ /* 0x000fc40003f84270 */
[----:B------:R-:W-:Y:S02]  /*2190*/  FSEL R40, R63, -INF , P5 ;  /* 0xff8000003f287808 */ /* 0x000fe40002800000 */
[----:B------:R-:W-:Y:S02]  /*21a0*/  FSEL R132, R81, -INF , P4 ;  /* 0xff80000051847808 */ /* 0x000fe40002000000 */
[----:B------:R-:W-:Y:S02]  /*21b0*/  FMNMX.FTZ R3, R130, R3, !PT ;  /* 0x0000000382037209 */ /* 0x000fe40007810000 */
[----:B------:R-:W-:Y:S02]  /*21c0*/  ISETP.GT.AND P5, PT, R7, 0x78, PT ;  /* 0x000000780700780c */ /* 0x000fe40003fa4270 */
[----:B------:R-:W-:Y:S02]  /*21d0*/  FSEL R62, R62, -INF , P6 ;  /* 0xff8000003e3e7808 */ /* 0x000fe40003000000 */
[----:B------:R-:W-:-:S02]  /*21e0*/  FSEL R84, R84, -INF , P5 ;  /* 0xff80000054547808 */ /* 0x000fc40002800000 */
[----:B------:R-:W-:Y:S02]  /*21f0*/  FMNMX.FTZ R3, R132, R3, !PT ;  /* 0x0000000384037209 */ /* 0x000fe40007810000 */
[----:B------:R-:W-:Y:S02]  /*2200*/  ISETP.GT.AND P6, PT, R7, 0x79, PT ;  /* 0x000000790700780c */ /* 0x000fe40003fc4270 */
[----:B------:R-:W-:Y:S02]  /*2210*/  FMNMX.FTZ R3, R84, R3, !PT ;  /* 0x0000000354037209 */ /* 0x000fe40007810000 */
[----:B------:R-:W-:Y:S02]  /*2220*/  FSEL R134, R85, -INF , P6 ;  /* 0xff80000055867808 */ /* 0x000fe40003000000 */
[----:B------:R-:W-:Y:S02]  /*2230*/  P2R R15, PR, RZ, 0x4 ;  /* 0x00000004ff0f7803 */ /* 0x000fe40000000000 */
[----:B------:R-:W-:Y:S01]  /*2240*/  FMNMX.FTZ R9, R134, R3, !PT ;  /* 0x0000000386097209 */ /* 0x000fe20007810000 */
[----:B------:R-:W-:Y:S01]  /*2250*/  IMAD.U32 R3, RZ, RZ, UR4 ;  /* 0x00000004ff037e24 */ /* 0x000fe2000f8e00ff */
[----:B------:R-:W-:-:S02]  /*2260*/  P2R R21, PR, RZ, 0x1 ;  /* 0x00000001ff157803 */ /* 0x000fc40000000000 */
[----:B------:R-:W-:Y:S01]  /*2270*/  ISETP.GT.AND P0, PT, R7, 0x59, PT ;  /* 0x000000590700780c */ /* 0x000fe20003f04270 */
[----:B------:R-:W0:Y:S01]  /*2280*/  SHFL.BFLY PT, R0, R9, 0x2, 0x1f ;  /* 0x0c401f0009007f89 */ /* 0x000e2200000e0000 */
[----:B------:R-:W-:Y:S02]  /*2290*/  P2R R29, PR, RZ, 0x2 ;  /* 0x00000002ff1d7803 */ /* 0x000fe40000000000 */
[----:B------:R-:W-:Y:S02]  /*22a0*/  FSEL R48, R71, -INF , P0 ;  /* 0xff80000047307808 */ /* 0x000fe40000000000 */
[----:B------:R-:W-:Y:S02]  /*22b0*/  ISETP.NE.AND P0, PT, R21, RZ, PT ;  /* 0x000000ff1500720c */ /* 0x000fe40003f05270 */
[----:B------:R-:W-:Y:S02]  /*22c0*/  ISETP.GT.AND P1, PT, R7, 0x60, PT ;  /* 0x000000600700780c */ /* 0x000fe40003f24270 */
[----:B------:R-:W-:-:S02]  /*22d0*/  FSEL R78, R78, -INF , P0 ;  /* 0xff8000004e4e7808 */ /* 0x000fc40000000000 */
[----:B------:R-:W-:Y:S02]  /*22e0*/  FSEL R74, R74, -INF , P1 ;  /* 0xff8000004a4a7808 */ /* 0x000fe40000800000 */
[----:B------:R-:W-:Y:S02]  /*22f0*/  ISETP.NE.AND P1, PT, R29, RZ, PT ;  /* 0x000000ff1d00720c */ /* 0x000fe40003f25270 */
[----:B------:R-:W-:Y:S02]  /*2300*/  FSEL R82, R82, -INF , P3 ;  /* 0xff80000052527808 */ /* 0x000fe40001800000 */
[----:B------:R-:W-:Y:S02]  /*2310*/  FSEL R52, R75, -INF , P1 ;  /* 0xff8000004b347808 */ /* 0x000fe40000800000 */
[----:B------:R-:W-:Y:S02]  /*2320*/  FSEL R86, R86, -INF , P5 ;  /* 0xff80000056567808 */ /* 0x000fe40002800000 */
[----:B------:R-:W-:Y:S01]  /*2330*/  ISETP.NE.AND P1, PT, R89, RZ, PT ;  /* 0x000000ff5900720c */ /* 0x000fe20003f25270 */
[--C-:B------:R-:W-:Y:S01]  /*2340*/  IMAD.MOV.U32 R89, RZ, RZ, R151.reuse ;  /* 0x000000ffff597224 */ /* 0x100fe200078e0097 */
[----:B------:R-:W-:Y:S01]  /*2350*/  ISETP.NE.AND P0, PT, R91, RZ, PT ;  /* 0x000000ff5b00720c */ /* 0x000fe20003f05270 */
[----:B------:R-:W-:Y:S01]  /*2360*/  IMAD.MOV.U32 R91, RZ, RZ, R151 ;  /* 0x000000ffff5b7224 */ /* 0x000fe200078e0097 */
[----:B0-----:R-:W-:-:S05]  /*2370*/  FMNMX.FTZ R11, R9, R0, !PT ;  /* 0x00000000090b7209 */ /* 0x001fca0007810000 */
[----:B------:R-:W0:Y:S04]  /*2380*/  SHFL.BFLY PT, R0, R11, 0x1, 0x1f ;  /* 0x0c201f000b007f89 */ /* 0x000e2800000e0000 */
[----:B------:R-:W-:-:S05]  /*2390*/  @!P1 VIADD R6, R6, 0x34840 ;  /* 0x0003484006069836 */ /* 0x000fca0000000000 */
[----:B------:R-:W-:-:S04]  /*23a0*/  @!P1 PRMT R6, RZ, 0x654, R6 ;  /* 0x00000654ff069816 */ /* 0x000fc80000000006 */
[----:B------:R1:W-:Y:S01]  /*23b0*/  @!P1 SYNCS.ARRIVE.TRANS64.RED.A1T0 RZ, [R6+URZ], RZ ;  /* 0x000000ff06ff99a7 */ /* 0x0003e2000810043f */
[----:B0-----:R-:W-:Y:S02]  /*23c0*/  FMNMX.FTZ R0, R11, R0, !PT ;  /* 0x000000000b007209 */ /* 0x001fe40007810000 */
[----:B------:R-:W-:Y:S02]  /*23d0*/  FMNMX.FTZ R11, R26, R27, !PT ;  /* 0x0000001b1a0b7209 */ /* 0x000fe40007810000 */
[C---:B------:R-:W-:Y:S01]  /*23e0*/  FSETP.NEU.FTZ.AND P2, PT, R0.reuse, -INF , PT ;  /* 0xff8000000000780b */ /* 0x040fe20003f5d000 */
[----:B------:R-:W-:Y:S01]  /*23f0*/  FMUL.FTZ R13, R0, R3 ;  /* 0x00000003000d7220 */ /* 0x000fe20000410000 */
[----:B------:R-:W-:-:S04]  /*2400*/  FMNMX.FTZ R11, R30, R11, !PT ;  /* 0x0000000b1e0b7209 */ /* 0x000fc80007810000 */
[----:B------:R-:W-:Y:S02]  /*2410*/  FMNMX.FTZ R11, R8, R11, !PT ;  /* 0x0000000b080b7209 */ /* 0x000fe40007810000 */
[----:B------:R-:W-:Y:S02]  /*2420*/  FSEL R39, R13, RZ, P2 ;  /* 0x000000ff0d277208 */ /* 0x000fe40001000000 */
[----:B------:R-:W-:Y:S02]  /*2430*/  FMNMX.FTZ R11, R34, R11, !PT ;  /* 0x0000000b220b7209 */ /* 0x000fe40007810000 */
[----:B------:R-:W-:Y:S01]  /*2440*/  ISETP.NE.AND P2, PT, R15, RZ, PT ;  /* 0x000000ff0f00720c */ /* 0x000fe20003f45270 */
[--C-:B------:R-:W-:Y:S01]  /*2450*/  FFMA.FTZ R7, R25, R3, -R39.reuse ;  /* 0x0000000319077223 */ /* 0x100fe20000010827 */
[----:B------:R-:W-:Y:S01]  /*2460*/  FMNMX.FTZ R13, R12, R11, !PT ;  /* 0x0000000b0c0d7209 */ /* 0x000fe20007810000 */
[-CC-:B------:R-:W-:Y:S01]  /*2470*/  FFMA.FTZ R152, R56, R3.reuse, -R39.reuse ;  /* 0x0000000338987223 */ /* 0x180fe20000010827 */
[----:B------:R-:W-:Y:S01]  /*2480*/  FSEL R80, R79, -INF , P2 ;  /* 0xff8000004f507808 */ /* 0x000fe20001000000 */
[--C-:B------:R-:W-:Y:S01]  /*2490*/  FFMA.FTZ R182, R90, R3, -R39.reuse ;  /* 0x000000035ab67223 */ /* 0x100fe20000010827 */
[----:B------:R-:W-:Y:S01]  /*24a0*/  FMNMX.FTZ R13, R38, R13, !PT ;  /* 0x0000000d260d7209 */ /* 0x000fe20007810000 */
[--C-:B------:R-:W-:Y:S01]  /*24b0*/  FFMA.FTZ R180, R10, R3, -R39.reuse ;  /* 0x000000030ab47223 */ /* 0x100fe20000010827 */
[----:B------:R-:W-:Y:S01]  /*24c0*/  FSEL R56, R83, -INF , P4 ;  /* 0xff80000053387808 */ /* 0x000fe20002000000 */
[----:B------:R-:W-:Y:S01]  /*24d0*/  MUFU.EX2 R7, R7 ;  /* 0x0000000700077308 */ /* 0x000fe20000000800 */
[----:B------:R-:W-:Y:S01]  /*24e0*/  FMNMX.FTZ R13, R14, R13, !PT ;  /* 0x0000000d0e0d7209 */ /* 0x000fe20007810000 */
[-CC-:B------:R-:W-:Y:S01]  /*24f0*/  FFMA.FTZ R9, R92, R3.reuse, -R39.reuse ;  /* 0x000000035c097223 */ /* 0x180fe20000010827 */
[----:B------:R-:W-:Y:S01]  /*2500*/  FSEL R90, R87, -INF , P6 ;  /* 0xff800000575a7808 */ /* 0x000fe20003000000 */
[--C-:B------:R-:W-:Y:S01]  /*2510*/  FFMA.FTZ R176, R94, R3, -R39.reuse ;  /* 0x000000035eb07223 */ /* 0x100fe20000010827 */
[----:B------:R-:W-:Y:S01]  /*2520*/  FMNMX.FTZ R13, R42, R13, !PT ;  /* 0x0000000d2a0d7209 */ /* 0x000fe20007810000 */
[-CC-:B------:R-:W-:Y:S01]  /*2530*/  FFMA.FTZ R96, R96, R3.reuse, -R39.reuse ;  /* 0x0000000360607223 */ /* 0x180fe20000010827 */
[--C-:B------:R-:W-:Y:S01]  /*2540*/  FFMA.FTZ R178, R98, R3, -R39.reuse ;  /* 0x0000000362b27223 */ /* 0x100fe20000010827 */
[----:B------:R-:W0:Y:S01]  /*2550*/  MUFU.EX2 R180, R180 ;  /* 0x000000b400b47308 */ /* 0x000e220000000800 */
[----:B------:R-:W-:Y:S01]  /*2560*/  FMNMX.FTZ R15, R20, R13, !PT ;  /* 0x0000000d140f7209 */ /* 0x000fe20007810000 */
[-CC-:B------:R-:W-:Y:S01]  /*2570*/  FFMA.FTZ R100, R100, R3.reuse, -R39.reuse ;  /* 0x0000000364647223 */ /* 0x180fe20000010827 */
[-CC-:B------:R-:W-:Y:S01]  /*2580*/  FFMA.FTZ R172, R102, R3.reuse, -R39.reuse ;  /* 0x0000000366ac7223 */ /* 0x180fe20000010827 */
[--C-:B------:R-:W-:Y:S01]  /*2590*/  FFMA.FTZ R104, R104, R3, -R39.reuse ;  /* 0x0000000368687223 */ /* 0x100fe20000010827 */
[----:B------:R-:W-:Y:S01]  /*25a0*/  FMNMX.FTZ R15, R46, R15, !PT ;  /* 0x0000000f2e0f7209 */ /* 0x000fe20007810000 */
[-CC-:B------:R-:W-:Y:S01]  /*25b0*/  FFMA.FTZ R174, R106, R3.reuse, -R39.reuse ;  /* 0x000000036aae7223 */ /* 0x180fe20000010827 */
[--C-:B------:R-:W-:Y:S01]  /*25c0*/  FFMA.FTZ R108, R108, R3, -R39.reuse ;  /* 0x000000036c6c7223 */ /* 0x100fe20000010827 */
[----:B------:R-:W2:Y:S01]  /*25d0*/  MUFU.EX2 R182, R182 ;  /* 0x000000b600b67308 */ /* 0x000ea20000000800 */
[----:B------:R-:W-:Y:S01]  /*25e0*/  FMNMX.FTZ R15, R24, R15, !PT ;  /* 0x0000000f180f7209 */ /* 0x000fe20007810000 */
[-CC-:B------:R-:W-:Y:S01]  /*25f0*/  FFMA.FTZ R168, R110, R3.reuse, -R39.reuse ;  /* 0x000000036ea87223 */ /* 0x180fe20000010827 */
[-CC-:B------:R-:W-:Y:S01]  /*2600*/  FFMA.FTZ R112, R112, R3.reuse, -R39.reuse ;  /* 0x0000000370707223 */ /* 0x180fe20000010827 */
[--C-:B------:R-:W-:Y:S01]  /*2610*/  FFMA.FTZ R170, R114, R3, -R39.reuse ;  /* 0x0000000372aa7223 */ /* 0x100fe20000010827 */
[----:B------:R-:W-:Y:S01]  /*2620*/  FMNMX.FTZ R15, R50, R15, !PT ;  /* 0x0000000f320f7209 */ /* 0x000fe20007810000 */
[-CC-:B------:R-:W-:Y:S01]  /*2630*/  FFMA.FTZ R116, R116, R3.reuse, -R39.reuse ;  /* 0x0000000374747223 */ /* 0x180fe20000010827 */
[----:B------:R-:W-:Y:S01]  /*2640*/  FFMA.FTZ R118, R118, R3, -R39 ;  /* 0x0000000376767223 */ /* 0x000fe20000010827 */
[----:B------:R-:W3:Y:S01]  /*2650*/  MUFU.EX2 R9, R9 ;  /* 0x0000000900097308 */ /* 0x000ee20000000800 */
[----:B------:R-:W-:Y:S01]  /*2660*/  FMNMX.FTZ R21, R28, R15, !PT ;  /* 0x0000000f1c157209 */ /* 0x000fe20007810000 */
[----:B0-----:R-:W-:Y:S01]  /*2670*/  FADD.FTZ R49, R180, R7 ;  /* 0x00000007b4317221 */ /* 0x001fe20000010000 */
[-CC-:B------:R-:W-:Y:S01]  /*2680*/  FFMA.FTZ R154, R60, R3.reuse, -R39.reuse ;  /* 0x000000033c9a7223 */ /* 0x180fe20000010827 */
        /* <DEDUP_REMOVED lines=12> */
[----:B------:R4:W5:Y:S01]  /*2750*/  MUFU.EX2 R11, R96 ;  /* 0x00000060000b7308 */ /* 0x0009620000000800 */
[----:B------:R-:W-:Y:S01]  /*2760*/  FMNMX.FTZ R25, R36, R21, !PT ;  /* 0x0000001524197209 */ /* 0x000fe20007810000 */
[-CC-:B------:R-:W-:Y:S01]  /*2770*/  FFMA.FTZ R130, R130, R3.reuse, -R39.reuse ;  /* 0x0000000382827223 */ /* 0x180fe20000010827 */
[----:B------:R-:W-:Y:S01]  /*2780*/  F2FP.BF16.F32.PACK_AB R180, R7, R180 ;  /* 0x000000b407b4723e */ /* 0x000fe200000010ff */
[--C-:B------:R-:W-:Y:S01]  /*2790*/  FFMA.FTZ R132, R132, R3, -R39.reuse ;  /* 0x0000000384847223 */ /* 0x100fe20000010827 */
[----:B------:R-:W-:Y:S01]  /*27a0*/  FMNMX.FTZ R25, R62, R25, !PT ;  /* 0x000000193e197209 */ /* 0x000fe20007810000 */
[----:B------:R-:W-:Y:S01]  /*27b0*/  FFMA.FTZ R84, R84, R3, -R39 ;  /* 0x0000000354547223 */ /* 0x000fe20000010827 */
[--C-:B------:R-:W-:Y:S01]  /*27c0*/  IMAD.MOV.U32 R122, RZ, RZ, R151.reuse ;  /* 0x000000ffff7a7224 */ /* 0x100fe200078e0097 */
[----:B------:R-:W1:Y:S01]  /*27d0*/  MUFU.EX2 R178, R178 ;  /* 0x000000b200b27308 */ /* 0x000e620000000800 */
[----:B------:R-:W-:Y:S01]  /*27e0*/  FMNMX.FTZ R25, R40, R25, !PT ;  /* 0x0000001928197209 */ /* 0x000fe20007810000 */
[----:B------:R-:W-:-:S02]  /*27f0*/  IMAD.MOV.U32 R114, RZ, RZ, R151 ;  /* 0x000000ffff727224 */ /* 0x000fc400078e0097 */
[--C-:B------:R-:W-:Y:S01]  /*2800*/  IMAD.MOV.U32 R110, RZ, RZ, R151.reuse ;  /* 0x000000ffff6e7224 */ /* 0x100fe200078e0097 */
[----:B------:R-:W-:Y:S01]  /*2810*/  FMNMX.FTZ R25, R66, R25, !PT ;  /* 0x0000001942197209 */ /* 0x000fe20007810000 */
[--C-:B------:R-:W-:Y:S02]  /*2820*/  IMAD.MOV.U32 R106, RZ, RZ, R151.reuse ;  /* 0x000000ffff6a7224 */ /* 0x100fe400078e0097 */
[----:B------:R2:W1:Y:S01]  /*2830*/  MUFU.EX2 R13, R100 ;  /* 0x00000064000d7308 */ /* 0x0004620000000800 */
[----:B------:R-:W-:Y:S01]  /*2840*/  FMNMX.FTZ R29, R44, R25, !PT ;  /* 0x000000192c1d7209 */ /* 0x000fe20007810000 */
[--C-:B------:R-:W-:Y:S02]  /*2850*/  IMAD.MOV.U32 R102, RZ, RZ, R151.reuse ;  /* 0x000000ffff667224 */ /* 0x100fe400078e0097 */
[--C-:B------:R-:W-:Y:S01]  /*2860*/  IMAD.MOV.U32 R98, RZ, RZ, R151.reuse ;  /* 0x000000ffff627224 */ /* 0x100fe200078e0097 */
[----:B------:R-:W-:Y:S01]  /*2870*/  FMNMX.FTZ R29, R70, R29, !PT ;  /* 0x0000001d461d7209 */ /* 0x000fe20007810000 */
[----:B----4-:R-:W-:-:S02]  /*2880*/  IMAD.MOV.U32 R96, RZ, RZ, R151 ;  /* 0x000000ffff607224 */ /* 0x010fc400078e0097 */
[----:B------:R-:W-:Y:S01]  /*2890*/  MUFU.EX2 R172, R172 ;  /* 0x000000ac00ac7308 */ /* 0x000fe20000000800 */
[----:B------:R-:W-:Y:S01]  /*28a0*/  FMNMX.FTZ R29, R48, R29, !PT ;  /* 0x0000001d301d7209 */ /* 0x000fe20007810000 */
[--C-:B--2---:R-:W-:Y:S02]  /*28b0*/  IMAD.MOV.U32 R100, RZ, RZ, R151.reuse ;  /* 0x000000ffff647224 */ /* 0x104fe400078e0097 */
[--C-:B------:R-:W-:Y:S01]  /*28c0*/  IMAD.MOV.U32 R94, RZ, RZ, R151.reuse ;  /* 0x000000ffff5e7224 */ /* 0x100fe200078e0097 */
[----:B------:R-:W-:Y:S01]  /*28d0*/  FMNMX.FTZ R29, R74, R29, !PT ;  /* 0x0000001d4a1d7209 */ /* 0x000fe20007810000 */
[----:B------:R-:W-:Y:S02]  /*28e0*/  IMAD.MOV.U32 R92, RZ, RZ, R151 ;  /* 0x000000ffff5c7224 */ /* 0x000fe400078e0097 */
[----:B------:R2:W-:Y:S01]  /*28f0*/  MUFU.EX2 R15, R104 ;  /* 0x00000068000f7308 */ /* 0x0005e20000000800 */
[----:B------:R-:W-:-:S04]  /*2900*/  FMNMX.FTZ R31, R52, R29, !PT ;  /* 0x0000001d341f7209 */ /* 0x000fc80007810000 */
[----:B------:R-:W-:-:S03]  /*2910*/  FMNMX.FTZ R31, R78, R31, !PT ;  /* 0x0000001f4e1f7209 */ /* 0x000fc60007810000 */
[----:B------:R-:W-:Y:S01]  /*2920*/  MUFU.EX2 R174, R174 ;  /* 0x000000ae00ae7308 */ /* 0x000fe20000000800 */
[----:B------:R-:W-:Y:S01]  /*2930*/  FMNMX.FTZ R31, R80, R31, !PT ;  /* 0x0000001f501f7209 */ /* 0x000fe20007810000 */
[----:B--2---:R-:W-:-:S03]  /*2940*/  IMAD.MOV.U32 R104, RZ, RZ, R151 ;  /* 0x000000ffff687224 */ /* 0x004fc600078e0097 */
[----:B------:R-:W-:-:S03]  /*2950*/  FMNMX.FTZ R31, R82, R31, !PT ;  /* 0x0000001f521f7209 */ /* 0x000fc60007810000 */
[----:B------:R2:W-:Y:S01]  /*2960*/  MUFU.EX2 R21, R108 ;  /* 0x0000006c00157308 */ /* 0x0005e20000000800 */
[----:B------:R-:W-:-:S04]  /*2970*/  FMNMX.FTZ R33, R56, R31, !PT ;  /* 0x0000001f38217209 */ /* 0x000fc80007810000 */
[----:B------:R-:W-:-:S03]  /*2980*/  FMNMX.FTZ R33, R86, R33, !PT ;  /* 0x0000002156217209 */ /* 0x000fc60007810000 */
[----:B------:R-:W-:Y:S01]  /*2990*/  MUFU.EX2 R168, R168 ;  /* 0x000000a800a87308 */ /* 0x000fe20000000800 */
[----:B------:R-:W-:Y:S01]  /*29a0*/  FMNMX.FTZ R10, R90, R33, !PT ;  /* 0x000000215a0a7209 */ /* 0x000fe20007810000 */
[-CC-:B------:R-:W-:Y:S01]  /*29b0*/  FFMA.FTZ R33, R120, R3.reuse, -R39.reuse ;  /* 0x0000000378217223 */ /* 0x180fe20000010827 */
[----:B------:R-:W-:Y:S01]  /*29c0*/  FFMA.FTZ R39, R134, R3, -R39 ;  /* 0x0000000386277223 */ /* 0x000fe20000010827 */
[--C-:B------:R-:W-:Y:S02]  /*29d0*/  IMAD.MOV.U32 R134, RZ, RZ, R151.reuse ;  /* 0x000000ffff867224 */ /* 0x100fe400078e0097 */
[----:B------:R-:W4:Y:S01]  /*29e0*/  SHFL.BFLY PT, R37, R10, 0x2, 0x1f ;  /* 0x0c401f000a257f89 */ /* 0x000f2200000e0000 */
[--C-:B------:R-:W-:Y:S01]  /*29f0*/  IMAD.MOV.U32 R120, RZ, RZ, R151.reuse ;  /* 0x000000ffff787224 */ /* 0x100fe200078e0097 */
[----:B------:R3:W-:Y:S01]  /*2a00*/  MUFU.EX2 R25, R112 ;  /* 0x0000007000197308 */ /* 0x0007e20000000800 */
[----:B--2---:R-:W-:-:S07]  /*2a10*/  IMAD.MOV.U32 R108, RZ, RZ, R151 ;  /* 0x000000ffff6c7224 */ /* 0x004fce00078e0097 */
[----:B------:R-:W-:Y:S01]  /*2a20*/  MUFU.EX2 R170, R170 ;  /* 0x000000aa00aa7308 */ /* 0x000fe20000000800 */
[----:B---3--:R-:W-:-:S07]  /*2a30*/  IMAD.MOV.U32 R112, RZ, RZ, R151 ;  /* 0x000000ffff707224 */ /* 0x008fce00078e0097 */
[----:B------:R2:W-:Y:S01]  /*2a40*/  MUFU.EX2 R29, R116 ;  /* 0x00000074001d7308 */ /* 0x0005e20000000800 */
[----:B----4-:R-:W-:-:S07]  /*2a50*/  FMNMX.FTZ R37, R10, R37, !PT ;  /* 0x000000250a257209 */ /* 0x010fce0007810000 */
[----:B------:R-:W-:Y:S01]  /*2a60*/  MUFU.EX2 R152, R152 ;  /* 0x0000009800987308 */ /* 0x000fe20000000800 */
[--C-:B--2---:R-:W-:Y:S01]  /*2a70*/  IMAD.MOV.U32 R116, RZ, RZ, R151.reuse ;  /* 0x000000ffff747224 */ /* 0x104fe200078e0097 */
[----:B------:R-:W2:Y:S06]  /*2a80*/  SHFL.BFLY PT, R10, R37, 0x1, 0x1f ;  /* 0x0c201f00250a7f89 */ /* 0x000eac00000e0000 */
[----:B------:R3:W-:Y:S08]  /*2a90*/  MUFU.EX2 R31, R118 ;  /* 0x00000076001f7308 */ /* 0x0007f00000000800 */
[----:B------:R-:W-:Y:S01]  /*2aa0*/  MUFU.EX2 R154, R154 ;  /* 0x0000009a009a7308 */ /* 0x000fe20000000800 */
[----:B---3--:R-:W-:-:S07]  /*2ab0*/  IMAD.MOV.U32 R118, RZ, RZ, R151 ;  /* 0x000000ffff767224 */ /* 0x008fce00078e0097 */
[----:B------:R-:W-:Y:S01]  /*2ac0*/  MUFU.EX2 R33, R33 ;  /* 0x0000002100217308 */ /* 0x000fe20000000800 */
[----:B--2---:R-:W-:-:S04]  /*2ad0*/  FMNMX.FTZ R10, R37, R10, !PT ;  /* 0x0000000a250a7209 */ /* 0x004fc80007810000 */
[C---:B------:R-:W-:Y:S01]  /*2ae0*/  FSETP.NEU.FTZ.AND P2, PT, R10.reuse, -INF , PT ;  /* 0xff8000000a00780b */ /* 0x040fe20003f5d000 */
[-C--:B------:R-:W-:Y:S02]  /*2af0*/  FMUL.FTZ R47, R10, R3.reuse ;  /* 0x000000030a2f7220 */ /* 0x080fe40000410000 */
[----:B------:R-:W-:Y:S03]  /*2b00*/  MUFU.EX2 R156, R156 ;  /* 0x0000009c009c7308 */ /* 0x000fe60000000800 */
[----:B------:R-:W-:Y:S02]  /*2b10*/  FSEL R47, R47, RZ, P2 ;  /* 0x000000ff2f2f7208 */ /* 0x000fe40001000000 */
[----:B------:R-:W-:Y:S01]  /*2b20*/  ISETP.GE.AND P2, PT, R88, 0x81, PT ;  /* 0x000000815800780c */ /* 0x000fe20003f46270 */
[----:B------:R-:W-:Y:S02]  /*2b30*/  IMAD.MOV.U32 R88, RZ, RZ, R151 ;  /* 0x000000ffff587224 */ /* 0x000fe400078e0097 */
[----:B------:R-:W-:Y:S01]  /*2b40*/  MUFU.EX2 R35, R35 ;  /* 0x0000002300237308 */ /* 0x000fe20000000800 */
[-CC-:B------:R-:W-:Y:S01]  /*2b50*/  FFMA.FTZ R26, R26, R3.reuse, -R47.reuse ;  /* 0x000000031a1a7223 */ /* 0x180fe2000001082f */
[-CC-:B------:R-:W-:Y:S01]  /*2b60*/  FFMA.FTZ R27, R27, R3.reuse, -R47.reuse ;  /* 0x000000031b1b7223 */ /* 0x180fe2000001082f */
[-CC-:B------:R-:W-:Y:S01]  /*2b70*/  FFMA.FTZ R8, R8, R3.reuse, -R47.reuse ;  /* 0x0000000308087223 */ /* 0x180fe2000001082f */
[-CC-:B------:R-:W-:Y:S01]  /*2b80*/  FFMA.FTZ R30, R30, R3.reuse, -R47.reuse ;  /* 0x000000031e1e7223 */ /* 0x180fe2000001082f */
[-CC-:B------:R-:W-:Y:S01]  /*2b90*/  FFMA.FTZ R34, R34, R3.reuse, -R47.reuse ;  /* 0x0000000322227223 */ /* 0x180fe2000001082f */
[-CC-:B------:R-:W-:Y:S01]  /*2ba0*/  FFMA.FTZ R12, R12, R3.reuse, -R47.reuse ;  /* 0x000000030c0c7223 */ /* 0x180fe2000001082f */
[-CC-:B------:R-:W-:Y:S01]  /*2bb0*/  FFMA.FTZ R38, R38, R3.reuse, -R47.reuse ;  /* 0x0000000326267223 */ /* 0x180fe2000001082f */
[----:B------:R2:W-:Y:S01]  /*2bc0*/  MUFU.EX2 R183, R8 ;  /* 0x0000000800b77308 */ /* 0x0005e20000000800 */
[-CC-:B------:R-:W-:Y:S01]  /*2bd0*/  FFMA.FTZ R14, R14, R3.reuse, -R47.reuse ;  /* 0x000000030e0e7223 */ /* 0x180fe2000001082f */
[-CC-:B------:R-:W-:Y:S01]  /*2be0*/  FFMA.FTZ R42, R42, R3.reuse, -R47.reuse ;  /* 0x000000032a2a7223 */ /* 0x180fe2000001082f */
[-CC-:B------:R-:W-:Y:S01]  /*2bf0*/  FFMA.FTZ R20, R20, R3.reuse, -R47.reuse ;  /* 0x0000000314147223 */ /* 0x180fe2000001082f */
[-CC-:B------:R-:W-:Y:S01]  /*2c00*/  FFMA.FTZ R46, R46, R3.reuse, -R47.reuse ;  /* 0x000000032e2e7223 */ /* 0x180fe2000001082f */
[-CC-:B------:R-:W-:Y:S01]  /*2c10*/  FFMA.FTZ R24, R24, R3.reuse, -R47.reuse ;  /* 0x0000000318187223 */ /* 0x180fe2000001082f */
[-CC-:B------:R-:W-:Y:S01]  /*2c20*/  FFMA.FTZ R50, R50, R3.reuse, -R47.reuse ;  /* 0x0000000332327223 */ /* 0x180fe2000001082f */
[-C--:B------:R-:W-:Y:S01]  /*2c30*/  FFMA.FTZ R28, R28, R3.reuse, -R47 ;  /* 0x000000031c1c7223 */ /* 0x080fe2000001082f */
[----:B------:R-:W-:Y:S01]  /*2c40*/  MUFU.EX2 R26, R26 ;  /* 0x0000001a001a7308 */ /* 0x000fe20000000800 */
[----:B--2---:R-:W-:Y:S01]  /*2c50*/  FADD.FTZ R8, R182, R49 ;  /* 0x00000031b6087221 */ /* 0x004fe20000010000 */
[-CC-:B------:R-:W-:Y:S01]  /*2c60*/  FFMA.FTZ R54, R54, R3.reuse, -R47.reuse ;  /* 0x0000000336367223 */ /* 0x180fe2000001082f */
[-CC-:B------:R-:W-:Y:S01]  /*2c70*/  FFMA.FTZ R32, R32, R3.reuse, -R47.reuse ;  /* 0x0000000320207223 */ /* 0x180fe2000001082f */
[-CC-:B------:R-:W-:Y:S01]  /*2c80*/  FFMA.FTZ R58, R58, R3.reuse, -R47.reuse ;  /* 0x000000033a3a7223 */ /* 0x180fe2000001082f */
[----:B------:R-:W-:Y:S01]  /*2c90*/  FADD.FTZ R49, R9, R8 ;  /* 0x0000000809317221 */ /* 0x000fe20000010000 */
[-CC-:B------:R-:W-:Y:S01]  /*2ca0*/  FFMA.FTZ R36, R36, R3.reuse, -R47.reuse ;  /* 0x0000000324247223 */ /* 0x180fe2000001082f */
[-C--:B------:R-:W-:Y:S01]  /*2cb0*/  FFMA.FTZ R62, R62, R3.reuse, -R47 ;  /* 0x000000033e3e7223 */ /* 0x080fe2000001082f */
[----:B------:R-:W2:Y:S01]  /*2cc0*/  MUFU.EX2 R27, R27 ;  /* 0x0000001b001b7308 */ /* 0x000ea20000000800 */
[----:B0-----:R-:W-:Y:S01]  /*2cd0*/  FADD.FTZ R8, R176, R49 ;  /* 0x00000031b0087221 */ /* 0x001fe20000010000 */
[-CC-:B------:R-:W-:Y:S01]  /*2ce0*/  FFMA.FTZ R40, R40, R3.reuse, -R47.reuse ;  /* 0x0000000328287223 */ /* 0x180fe2000001082f */
[-CC-:B------:R-:W-:Y:S01]  /*2cf0*/  FFMA.FTZ R66, R66, R3.reuse, -R47.reuse ;  /* 0x0000000342427223 */ /* 0x180fe2000001082f */
[-CC-:B------:R-:W-:Y:S01]  /*2d00*/  FFMA.FTZ R44, R44, R3.reuse, -R47.reuse ;  /* 0x000000032c2c7223 */ /* 0x180fe2000001082f */
[----:B-----5:R-:W-:Y:S01]  /*2d10*/  FADD.FTZ R49, R11, R8 ;  /* 0x000000080b317221 */ /* 0x020fe20000010000 */
[-C--:B------:R-:W-:Y:S01]  /*2d20*/  FFMA.FTZ R70, R70, R3.reuse, -R47 ;  /* 0x0000000346467223 */ /* 0x080fe2000001082f */
[----:B------:R-:W-:Y:S01]  /*2d30*/  F2FP.BF16.F32.PACK_AB R182, R9, R182 ;  /* 0x000000b609b6723e */ /* 0x000fe200000010ff */
[----:B------:R-:W0:Y:S01]  /*2d40*/  MUFU.EX2 R30, R30 ;  /* 0x0000001e001e7308 */ /* 0x000e220000000800 */
[----:B-1----:R-:W-:Y:S01]  /*2d50*/  FADD.FTZ R8, R178, R49 ;  /* 0x00000031b2087221 */ /* 0x002fe20000010000 */
[-CC-:B------:R-:W-:Y:S01]  /*2d60*/  FFMA.FTZ R48, R48, R3.reuse, -R47.reuse ;  /* 0x0000000330307223 */ /* 0x180fe2000001082f */
[-CC-:B------:R-:W-:Y:S01]  /*2d70*/  FFMA.FTZ R74, R74, R3.reuse, -R47.reuse ;  /* 0x000000034a4a7223 */ /* 0x180fe2000001082f */
[-CC-:B------:R-:W-:Y:S01]  /*2d80*/  FFMA.FTZ R52, R52, R3.reuse, -R47.reuse ;  /* 0x0000000334347223 */ /* 0x180fe2000001082f */
[----:B------:R-:W-:Y:S01]  /*2d90*/  FADD.FTZ R51, R13, R8 ;  /* 0x000000080d337221 */ /* 0x000fe20000010000 */
[-CC-:B------:R-:W-:Y:S01]  /*2da0*/  FFMA.FTZ R78, R78, R3.reuse, -R47.reuse ;  /* 0x000000034e4e7223 */ /* 0x180fe2000001082f */
[-C--:B------:R-:W-:Y:S01]  /*2db0*/  FFMA.FTZ R80, R80, R3.reuse, -R47 ;  /* 0x0000000350507223 */ /* 0x080fe2000001082f */
[----:B------:R-:W1:Y:S01]  /*2dc0*/  MUFU.EX2 R34, R34 ;  /* 0x0000002200227308 */ /* 0x000e620000000800 */
[----:B--2---:R-:W-:Y:S01]  /*2dd0*/  FADD.FTZ R49, R26, R27 ;  /* 0x0000001b1a317221 */ /* 0x004fe20000010000 */
[-CC-:B------:R-:W-:Y:S01]  /*2de0*/  FFMA.FTZ R82, R82, R3.reuse, -R47.reuse ;  /* 0x0000000352527223 */ /* 0x180fe2000001082f */
[-CC-:B------:R-:W-:Y:S01]  /*2df0*/  FFMA.FTZ R56, R56, R3.reuse, -R47.reuse ;  /* 0x0000000338387223 */ /* 0x180fe2000001082f */
[-CC-:B------:R-:W-:Y:S01]  /*2e00*/  FFMA.FTZ R86, R86, R3.reuse, -R47.reuse ;  /* 0x0000000356567223 */ /* 0x180fe2000001082f */
[----:B------:R-:W-:Y:S01]  /*2e10*/  FFMA.FTZ R47, R90, R3, -R47 ;  /* 0x000000035a2f7223 */ /* 0x000fe2000001082f */
[----:B------:R-:W-:Y:S01]  /*2e20*/  F2FP.BF16.F32.PACK_AB R176, R11, R176 ;  /* 0x000000b00bb0723e */ /* 0x000fe200000010ff */
[----:B------:R-:W-:Y:S01]  /*2e30*/  IMAD.MOV.U32 R90, RZ, RZ, R151 ;  /* 0x000000ffff5a7224 */ /* 0x000fe200078e0097 */
[----:B------:R2:W3:Y:S01]  /*2e40*/  MUFU.EX2 R177, R12 ;  /* 0x0000000c00b17308 */ /* 0x0004e20000000800 */
[----:B0-----:R-:W-:Y:S01]  /*2e50*/  FADD.FTZ R8, R30, R49 ;  /* 0x000000311e087221 */ /* 0x001fe20000010000 */
[----:B------:R-:W-:-:S02]  /*2e60*/  F2FP.BF16.F32.PACK_AB R178, R13, R178 ;  /* 0x000000b20db2723e */ /* 0x000fc400000010ff */
[----:B------:R-:W-:Y:S01]  /*2e70*/  F2FP.BF16.F32.PACK_AB R181, R27, R26 ;  /* 0x0000001a1bb5723e */ /* 0x000fe200000010ff */
[C---:B------:R-:W-:Y:S01]  /*2e80*/  FADD.FTZ R49, R183.reuse, R8 ;  /* 0x00000008b7317221 */ /* 0x040fe20000010000 */
[----:B------:R-:W-:Y:S02]  /*2e90*/  F2FP.BF16.F32.PACK_AB R183, R183, R30 ;  /* 0x0000001eb7b7723e */ /* 0x000fe400000010ff */
[----:B------:R-:W0:Y:S01]  /*2ea0*/  MUFU.EX2 R38, R38 ;  /* 0x0000002600267308 */ /* 0x000e220000000800 */
[----:B--2---:R-:W-:Y:S01]  /*2eb0*/  FADD.FTZ R12, R172, R51 ;  /* 0x00000033ac0c7221 */ /* 0x004fe20000010000 */
[----:B-1----:R-:W-:Y:S01]  /*2ec0*/  FADD.FTZ R8, R34, R49 ;  /* 0x0000003122087221 */ /* 0x002fe20000010000 */
[C---:B------:R-:W-:Y:S02]  /*2ed0*/  F2FP.BF16.F32.PACK_AB R172, R15.reuse, R172 ;  /* 0x000000ac0fac723e */ /* 0x040fe400000010ff */
[----:B------:R-:W-:-:S03]  /*2ee0*/  FADD.FTZ R51, R15, R12 ;  /* 0x0000000c0f337221 */ /* 0x000fc60000010000 */
[----:B------:R-:W1:Y:S01]  /*2ef0*/  MUFU.EX2 R179, R14 ;  /* 0x0000000e00b37308 */ /* 0x000e620000000800 */
[----:B------:R-:W-:Y:S01]  /*2f00*/  FADD.FTZ R12, R174, R51 ;  /* 0x00000033ae0c7221 */ /* 0x000fe20000010000 */
[----:B---3--:R-:W-:Y:S01]  /*2f10*/  FADD.FTZ R49, R177, R8 ;  /* 0x00000008b1317221 */ /* 0x008fe20000010000 */
[C---:B------:R-:W-:Y:S02]  /*2f20*/  F2FP.BF16.F32.PACK_AB R174, R21.reuse, R174 ;  /* 0x000000ae15ae723e */ /* 0x040fe400000010ff */
[----:B------:R-:W-:Y:S01]  /*2f30*/  FADD.FTZ R51, R21, R12 ;  /* 0x0000000c15337221 */ /* 0x000fe20000010000 */
[----:B------:R-:W-:Y:S02]  /*2f40*/  F2FP.BF16.F32.PACK_AB R177, R177, R34 ;  /* 0x00000022b1b1723e */ /* 0x000fe400000010ff */
[----:B------:R-:W2:Y:S01]  /*2f50*/  MUFU.EX2 R42, R42 ;  /* 0x0000002a002a7308 */ /* 0x000ea20000000800 */
[----:B0-----:R-:W-:Y:S01]  /*2f60*/  FADD.FTZ R8, R38, R49 ;  /* 0x0000003126087221 */ /* 0x001fe20000010000 */
[----:B------:R-:W-:Y:S01]  /*2f70*/  FADD.FTZ R12, R168, R51 ;  /* 0x00000033a80c7221 */ /* 0x000fe20000010000 */
[----:B------:R-:W-:-:S03]  /*2f80*/  F2FP.BF16.F32.PACK_AB R168, R25, R168 ;  /* 0x000000a819a8723e */ /* 0x000fc600000010ff */
[----:B------:R-:W-:Y:S02]  /*2f90*/  FADD.FTZ R51, R25, R12 ;  /* 0x0000000c19337221 */ /* 0x000fe40000010000 */
[----:B------:R-:W0:Y:S01]  /*2fa0*/  MUFU.EX2 R173, R20 ;  /* 0x0000001400ad7308 */ /* 0x000e220000000800 */
[----:B-1----:R-:W-:Y:S01]  /*2fb0*/  FADD.FTZ R49, R179, R8 ;  /* 0x00000008b3317221 */ /* 0x002fe20000010000 */
[----:B------:R-:W-:Y:S01]  /*2fc0*/  FADD.FTZ R12, R170, R51 ;  /* 0x00000033aa0c7221 */ /* 0x000fe20000010000 */
[----:B------:R-:W-:Y:S02]  /*2fd0*/  F2FP.BF16.F32.PACK_AB R170, R29, R170 ;  /* 0x000000aa1daa723e */ /* 0x000fe400000010ff */
[----:B------:R-:W-:Y:S01]  /*2fe0*/  F2FP.BF16.F32.PACK_AB R179, R179, R38 ;  /* 0x00000026b3b3723e */ /* 0x000fe200000010ff */
[----:B------:R-:W-:Y:S01]  /*2ff0*/  FADD.FTZ R51, R29, R12 ;  /* 0x0000000c1d337221 */ /* 0x000fe20000010000 */
[----:B------:R-:W-:Y:S01]  /*3000*/  IMAD.MOV.U32 R12, RZ, RZ, 0x3f800000 ;  /* 0x3f800000ff0c7424 */ /* 0x000fe200078e00ff */
[----:B------:R-:W1:Y:S01]  /*3010*/  MUFU.EX2 R46, R46 ;  /* 0x0000002e002e7308 */ /* 0x000e620000000800 */
[----:B--2---:R-:W-:-:S07]  /*3020*/  FADD.FTZ R8, R42, R49 ;  /* 0x000000312a087221 */ /* 0x004fce0000010000 */
[----:B------:R-:W2:Y:S01]  /*3030*/  MUFU.EX2 R175, R24 ;  /* 0x0000001800af7308 */ /* 0x000ea20000000800 */
[----:B0-----:R-:W-:Y:S01]  /*3040*/  FADD.FTZ R49, R173, R8 ;  /* 0x00000008ad317221 */ /* 0x001fe20000010000 */
[----:B------:R-:W-:Y:S01]  /*3050*/  FADD.FTZ R8, R152, R51 ;  /* 0x0000003398087221 */ /* 0x000fe20000010000 */
[----:B------:R-:W-:Y:S02]  /*3060*/  F2FP.BF16.F32.PACK_AB R152, R31, R152 ;  /* 0x000000981f98723e */ /* 0x000fe400000010ff */
[----:B------:R-:W-:Y:S01]  /*3070*/  F2FP.BF16.F32.PACK_AB R173, R173, R42 ;  /* 0x0000002aadad723e */ /* 0x000fe200000010ff */
[----:B------:R-:W-:Y:S02]  /*3080*/  FADD.FTZ R51, R31, R8 ;  /* 0x000000081f337221 */ /* 0x000fe40000010000 */
[----:B------:R-:W0:Y:S01]  /*3090*/  MUFU.EX2 R50, R50 ;  /* 0x0000003200327308 */ /* 0x000e220000000800 */
[----:B-1----:R-:W-:Y:S01]  /*30a0*/  FADD.FTZ R6, R46, R49 ;  /* 0x000000312e067221 */ /* 0x002fe20000010000 */
[----:B------:R-:W-:Y:S01]  /*30b0*/  FADD.FTZ R8, R154, R51 ;  /* 0x000000339a087221 */ /* 0x000fe20000010000 */
[----:B------:R-:W-:-:S03]  /*30c0*/  F2FP.BF16.F32.PACK_AB R154, R33, R154 ;  /* 0x0000009a219a723e */ /* 0x000fc600000010ff */
[----:B------:R-:W-:Y:S02]  /*30d0*/  FADD.FTZ R51, R33, R8 ;  /* 0x0000000821337221 */ /* 0x000fe40000010000 */
[----:B------:R-:W1:Y:S01]  /*30e0*/  MUFU.EX2 R169, R28 ;  /* 0x0000001c00a97308 */ /* 0x000e620000000800 */
[----:B--2---:R-:W-:Y:S01]  /*30f0*/  FADD.FTZ R49, R175, R6 ;  /* 0x00000006af317221 */ /* 0x004fe20000010000 */
[----:B------:R-:W-:Y:S01]  /*3100*/  FADD.FTZ R8, R156, R51 ;  /* 0x000000339c087221 */ /* 0x000fe20000010000 */
[----:B------:R-:W-:Y:S02]  /*3110*/  F2FP.BF16.F32.PACK_AB R156, R35, R156 ;  /* 0x0000009c239c723e */ /* 0x000fe400000010ff */
[----:B------:R-:W-:Y:S01]  /*3120*/  F2FP.BF16.F32.PACK_AB R175, R175, R46 ;  /* 0x0000002eafaf723e */ /* 0x000fe200000010ff */
[----:B------:R-:W-:Y:S02]  /*3130*/  FADD.FTZ R51, R35, R8 ;  /* 0x0000000823337221 */ /* 0x000fe40000010000 */
[----:B------:R-:W2:Y:S01]  /*3140*/  MUFU.EX2 R54, R54 ;  /* 0x0000003600367308 */ /* 0x000ea20000000800 */
[----:B0-----:R-:W-:-:S07]  /*3150*/  FADD.FTZ R6, R50, R49 ;  /* 0x0000003132067221 */ /* 0x001fce0000010000 */
[----:B------:R-:W0:Y:S01]  /*3160*/  MUFU.EX2 R171, R32 ;  /* 0x0000002000ab7308 */ /* 0x000e220000000800 */
[C---:B-1----:R-:W-:Y:S01]  /*3170*/  FADD.FTZ R49, R169.reuse, R6 ;  /* 0x00000006a9317221 */ /* 0x042fe20000010000 */
[----:B------:R-:W-:-:S06]  /*3180*/  F2FP.BF16.F32.PACK_AB R169, R169, R50 ;  /* 0x00000032a9a9723e */ /* 0x000fcc00000010ff */
[----:B------:R-:W1:Y:S01]  /*3190*/  MUFU.EX2 R58, R58 ;  /* 0x0000003a003a7308 */ /* 0x000e620000000800 */
[----:B--2---:R-:W-:-:S07]  /*31a0*/  FADD.FTZ R6, R54, R49 ;  /* 0x0000003136067221 */ /* 0x004fce0000010000 */
[----:B------:R-:W2:Y:S01]  /*31b0*/  MUFU.EX2 R158, R158 ;  /* 0x0000009e009e7308 */ /* 0x000ea20000000800 */
[C---:B0-----:R-:W-:Y:S01]  /*31c0*/  FADD.FTZ R49, R171.reuse, R6 ;  /* 0x00000006ab317221 */ /* 0x041fe20000010000 */
[----:B------:R-:W-:-:S06]  /*31d0*/  F2FP.BF16.F32.PACK_AB R171, R171, R54 ;  /* 0x00000036abab723e */ /* 0x000fcc00000010ff */
[----:B------:R-:W0:Y:S01]  /*31e0*/  MUFU.EX2 R153, R36 ;  /* 0x0000002400997308 */ /* 0x000e220000000800 */
[----:B-1----:R-:W-:-:S07]  /*31f0*/  FADD.FTZ R6, R58, R49 ;  /* 0x000000313a067221 */ /* 0x002fce0000010000 */
[----:B------:R1:W3:Y:S01]  /*3200*/  MUFU.EX2 R41, R124 ;  /* 0x0000007c00297308 */ /* 0x0002e20000000800 */
[----:B--2---:R-:W-:-:S07]  /*3210*/  FADD.FTZ R8, R158, R51 ;  /* 0x000000339e087221 */ /* 0x004fce0000010000 */
[----:B------:R-:W2:Y:S01]  /*3220*/  MUFU.EX2 R62, R62 ;  /* 0x0000003e003e7308 */ /* 0x000ea20000000800 */
[C---:B0-----:R-:W-:Y:S01]  /*3230*/  FADD.FTZ R7, R153.reuse, R6 ;  /* 0x0000000699077221 */ /* 0x041fe20000010000 */
[----:B------:R-:W-:Y:S01]  /*3240*/  F2FP.BF16.F32.PACK_AB R153, R153, R58 ;  /* 0x0000003a9999723e */ /* 0x000fe200000010ff */
[----:B-1----:R-:W-:-:S05]  /*3250*/  IMAD.MOV.U32 R124, RZ, RZ, R151 ;  /* 0x000000ffff7c7224 */ /* 0x002fca00078e0097 */
[----:B------:R-:W0:Y:S01]  /*3260*/  MUFU.EX2 R72, R72 ;  /* 0x0000004800487308 */ /* 0x000e220000000800 */
[C---:B---3--:R-:W-:Y:S01]  /*3270*/  FADD.FTZ R9, R41.reuse, R8 ;  /* 0x0000000829097221 */ /* 0x048fe20000010000 */
[----:B------:R-:W-:-:S06]  /*3280*/  F2FP.BF16.F32.PACK_AB R158, R41, R158 ;  /* 0x0000009e299e723e */ /* 0x000fcc00000010ff */
[----:B------:R-:W1:Y:S01]  /*3290*/  MUFU.EX2 R155, R40 ;  /* 0x00000028009b7308 */ /* 0x000e620000000800 */
[----:B--2---:R-:W-:-:S07]  /*32a0*/  FADD.FTZ R6, R62, R7 ;  /* 0x000000073e067221 */ /* 0x004fce0000010000 */
[----:B------:R2:W3:Y:S01]  /*32b0*/  MUFU.EX2 R43, R126 ;  /* 0x0000007e002b7308 */ /* 0x0004e20000000800 */
[----:B0-----:R-:W-:-:S07]  /*32c0*/  FADD.FTZ R8, R72, R9 ;  /* 0x0000000948087221 */ /* 0x001fce0000010000 */
[----:B------:R-:W0:Y:S01]  /*32d0*/  MUFU.EX2 R66, R66 ;  /* 0x0000004200427308 */ /* 0x000e220000000800 */
[C---:B-1----:R-:W-:Y:S01]  /*32e0*/  FADD.FTZ R7, R155.reuse, R6 ;  /* 0x000000069b077221 */ /* 0x042fe20000010000 */
[----:B------:R-:W-:Y:S01]  /*32f0*/  F2FP.BF16.F32.PACK_AB R155, R155, R62 ;  /* 0x0000003e9b9b723e */ /* 0x000fe200000010ff */
[----:B--2---:R-:W-:-:S05]  /*3300*/  IMAD.MOV.U32 R126, RZ, RZ, R151 ;  /* 0x000000ffff7e7224 */ /* 0x004fca00078e0097 */
[----:B------:R-:W1:Y:S01]  /*3310*/  MUFU.EX2 R76, R76 ;  /* 0x0000004c004c7308 */ /* 0x000e620000000800 */
[C---:B---3--:R-:W-:Y:S01]  /*3320*/  FADD.FTZ R9, R43.reuse, R8 ;  /* 0x000000082b097221 */ /* 0x048fe20000010000 */
[----:B------:R-:W-:-:S06]  /*3330*/  F2FP.BF16.F32.PACK_AB R160, R43, R72 ;  /* 0x000000482ba0723e */ /* 0x000fcc00000010ff */
[----:B------:R-:W2:Y:S01]  /*3340*/  MUFU.EX2 R157, R44 ;  /* 0x0000002c009d7308 */ /* 0x000ea20000000800 */
[----:B0-----:R-:W-:-:S07]  /*3350*/  FADD.FTZ R6, R66, R7 ;  /* 0x0000000742067221 */ /* 0x001fce0000010000 */
[----:B------:R0:W3:Y:S01]  /*3360*/  MUFU.EX2 R45, R128 ;  /* 0x00000080002d7308 */ /* 0x0000e20000000800 */
[----:B-1----:R-:W-:-:S07]  /*3370*/  FADD.FTZ R8, R76, R9 ;  /* 0x000000094c087221 */ /* 0x002fce0000010000 */
[----:B------:R-:W1:Y:S01]  /*3380*/  MUFU.EX2 R70, R70 ;  /* 0x0000004600467308 */ /* 0x000e620000000800 */
[C---:B--2---:R-:W-:Y:S01]  /*3390*/  FADD.FTZ R7, R157.reuse, R6 ;  /* 0x000000069d077221 */ /* 0x044fe20000010000 */
[----:B------:R-:W-:Y:S01]  /*33a0*/  F2FP.BF16.F32.PACK_AB R157, R157, R66 ;  /* 0x000000429d9d723e */ /* 0x000fe200000010ff */
[----:B0-----:R-:W-:-:S05]  /*33b0*/  IMAD.MOV.U32 R128, RZ, RZ, R151 ;  /* 0x000000ffff807224 */ /* 0x001fca00078e0097 */
[----:B------:R-:W0:Y:S01]  /*33c0*/  MUFU.EX2 R130, R130 ;  /* 0x0000008200827308 */ /* 0x000e220000000800 */
[C---:B---3--:R-:W-:Y:S01]  /*33d0*/  FADD.FTZ R9, R45.reuse, R8 ;  /* 0x000000082d097221 */ /* 0x048fe20000010000 */
[----:B------:R-:W-:-:S06]  /*33e0*/  F2FP.BF16.F32.PACK_AB R162, R45, R76 ;  /* 0x0000004c2da2723e */ /* 0x000fcc00000010ff */
[----:B------:R-:W2:Y:S01]  /*33f0*/  MUFU.EX2 R159, R48 ;  /* 0x00000030009f7308 */ /* 0x000ea20000000800 */
[----:B-1----:R-:W-:-:S07]  /*3400*/  FADD.FTZ R6, R70, R7 ;  /* 0x0000000746067221 */ /* 0x002fce0000010000 */
[----:B------:R1:W3:Y:S01]  /*3410*/  MUFU.EX2 R37, R132 ;  /* 0x0000008400257308 */ /* 0x0002e20000000800 */
[----:B0-----:R-:W-:-:S07]  /*3420*/  FADD.FTZ R8, R130, R9 ;  /* 0x0000000982087221 */ /* 0x001fce0000010000 */
[----:B------:R-:W0:Y:S01]  /*3430*/  MUFU.EX2 R74, R74 ;  /* 0x0000004a004a7308 */ /* 0x000e220000000800 */
[C---:B--2---:R-:W-:Y:S01]  /*3440*/  FADD.FTZ R7, R159.reuse, R6 ;  /* 0x000000069f077221 */ /* 0x044fe20000010000 */
[----:B------:R-:W-:Y:S01]  /*3450*/  F2FP.BF16.F32.PACK_AB R159, R159, R70 ;  /* 0x000000469f9f723e */ /* 0x000fe200000010ff */
[----:B-1----:R-:W-:-:S05]  /*3460*/  IMAD.MOV.U32 R132, RZ, RZ, R151 ;  /* 0x000000ffff847224 */ /* 0x002fca00078e0097 */
[----:B------:R-:W1:Y:S01]  /*3470*/  MUFU.EX2 R84, R84 ;  /* 0x0000005400547308 */ /* 0x000e620000000800 */
[C---:B---3--:R-:W-:Y:S01]  /*3480*/  FADD.FTZ R9, R37.reuse, R8 ;  /* 0x0000000825097221 */ /* 0x048fe20000010000 */
[----:B------:R-:W-:Y:S01]  /*3490*/  F2FP.BF16.F32.PACK_AB R164, R37, R130 ;  /* 0x0000008225a4723e */ /* 0x000fe200000010ff */
[----:B------:R-:W-:-:S05]  /*34a0*/  IMAD.MOV.U32 R130, RZ, RZ, R151 ;  /* 0x000000ffff827224 */ /* 0x000fca00078e0097 */
[----:B------:R-:W2:Y:S01]  /*34b0*/  MUFU.EX2 R161, R52 ;  /* 0x0000003400a17308 */ /* 0x000ea20000000800 */
[----:B0-----:R-:W-:-:S07]  /*34c0*/  FADD.FTZ R6, R74, R7 ;  /* 0x000000074a067221 */ /* 0x001fce0000010000 */
[----:B------:R-:W0:Y:S01]  /*34d0*/  MUFU.EX2 R78, R78 ;  /* 0x0000004e004e7308 */ /* 0x000e220000000800 */
[----:B-1----:R-:W-:-:S07]  /*34e0*/  FADD.FTZ R8, R84, R9 ;  /* 0x0000000954087221 */ /* 0x002fce0000010000 */
[----:B------:R-:W1:Y:S01]  /*34f0*/  MUFU.EX2 R163, R80 ;  /* 0x0000005000a37308 */ /* 0x000e620000000800 */
[C---:B--2---:R-:W-:Y:S01]  /*3500*/  FADD.FTZ R9, R161.reuse, R6 ;  /* 0x00000006a1097221 */ /* 0x044fe20000010000 */
[----:B------:R-:W-:-:S06]  /*3510*/  F2FP.BF16.F32.PACK_AB R161, R161, R74 ;  /* 0x0000004aa1a1723e */ /* 0x000fcc00000010ff */
        /* <DEDUP_REMOVED lines=11> */
[----:B-1----:R-:W-:Y:S01]  /*35d0*/  FADD.FTZ R6, R86, R9 ;  /* 0x0000000956067221 */ /* 0x002fe20000010000 */
[C---:B--2---:R-:W-:Y:S01]  /*35e0*/  FADD.FTZ R7, R39.reuse, R8 ;  /* 0x0000000827077221 */ /* 0x044fe20000010000 */
[----:B------:R-:W-:Y:S01]  /*35f0*/  F2FP.BF16.F32.PACK_AB R166, R39, R84 ;  /* 0x0000005427a6723e */ /* 0x000fe200000010ff */
[----:B------:R-:W-:Y:S02]  /*3600*/  IMAD.MOV.U32 R8, RZ, RZ, 0x3f800000 ;  /* 0x3f800000ff087424 */ /* 0x000fe400078e00ff */
[C---:B0-----:R-:W-:Y:S01]  /*3610*/  FADD.FTZ R6, R47.reuse, R6 ;  /* 0x000000062f067221 */ /* 0x041fe20000010000 */
[----:B------:R-:W-:Y:S01]  /*3620*/  F2FP.BF16.F32.PACK_AB R167, R47, R86 ;  /* 0x000000562fa7723e */ /* 0x000fe200000010ff */
[----:B------:R-:W-:Y:S06]  /*3630*/  @!P2 BRA `(.L_x_15) ;  /* 0x0000002000fca947 */ /* 0x000fec0003800000 */
[----:B------:R-:W-:Y:S01]  /*3640*/  VIADD R193, R193, 0xfffffffe ;  /* 0xfffffffec1c17836 */ /* 0x000fe20000000000 */
[----:B------:R-:W-:Y:S01]  /*3650*/  CS2R R150, SRZ ;  /* 0x0000000000967805 */ /* 0x000fe2000001ff00 */
[----:B------:R-:W-:Y:S01]  /*3660*/  IMAD.MOV.U32 R9, RZ, RZ, R10 ;  /* 0x000000ffff097224 */ /* 0x000fe200078e000a */
[----:B------:R-:W-:Y:S01]  /*3670*/  CS2R R146, SRZ ;  /* 0x0000000000927805 */ /* 0x000fe2000001ff00 */
[----:B------:R-:W-:Y:S01]  /*3680*/  IMAD.MOV.U32 R11, RZ, RZ, R0 ;  /* 0x000000ffff0b7224 */ /* 0x000fe200078e0000 */
[----:B------:R-:W-:Y:S01]  /*3690*/  CS2R R142, SRZ ;  /* 0x00000000008e7805 */ /* 0x000fe2000001ff00 */
[----:B------:R-:W-:Y:S01]  /*36a0*/  IMAD.MOV.U32 R8, RZ, RZ, 0x3f800000 ;  /* 0x3f800000ff087424 */ /* 0x000fe200078e00ff */
[----:B------:R-:W-:Y:S02]  /*36b0*/  CS2R R138, SRZ ;  /* 0x00000000008a7805 */ /* 0x000fe4000001ff00 */
[----:B------:R-:W-:Y:S02]  /*36c0*/  CS2R R134, SRZ ;  /* 0x0000000000867805 */ /* 0x000fe4000001ff00 */
[----:B------:R-:W-:-:S02]  /*36d0*/  CS2R R130, SRZ ;  /* 0x0000000000827805 */ /* 0x000fc4000001ff00 */
[----:B------:R-:W-:Y:S02]  /*36e0*/  CS2R R126, SRZ ;  /* 0x00000000007e7805 */ /* 0x000fe4000001ff00 */
[----:B------:R-:W-:Y:S02]  /*36f0*/  CS2R R122, SRZ ;  /* 0x00000000007a7805 */ /* 0x000fe4000001ff00 */
[----:B------:R-:W-:Y:S02]  /*3700*/  CS2R R118, SRZ ;  /* 0x0000000000767805 */ /* 0x000fe4000001ff00 */
        /* <DEDUP_REMOVED lines=22> */
[----:B------:R-:W-:Y:S01]  /*3870*/  CS2R R88, SRZ ;  /* 0x0000000000587805 */ /* 0x000fe2000001ff00 */
[----:B------:R-:W-:Y:S01]  /*3880*/  UMOV UR4, UR37 ;  /* 0x0000002500047c82 */ /* 0x000fe20008000000 */
[----:B------:R-:W-:-:S05]  /*3890*/  UMOV UR5, UR36 ;  /* 0x0000002400057c82 */ /* 0x000fca0008000000 */
.L_x_24:
[----:B------:R-:W-:-:S04]  /*38a0*/  UIADD3 UR6, UR5, 0x1, URZ ;  /* 0x0000000105067890 */ /* 0x000fc8000fffe03f */
[----:B------:R-:W-:-:S04]  /*38b0*/  UISETP.NE.AND UP0, UPT, UR6, 0x2, UPT ;  /* 0x000000020600788c */ /* 0x000fc8000bf05270 */
[----:B------:R-:W-:Y:S02]  /*38c0*/  USEL UR37, URZ, 0x1, UP0 ;  /* 0x000000013f257887 */ /* 0x000fe40008000000 */
[----:B------:R-:W-:Y:S02]  /*38d0*/  USEL UR36, UR6, URZ, UP0 ;  /* 0x0000003f06247287 */ /* 0x000fe40008000000 */
[----:B------:R-:W-:Y:S01]  /*38e0*/  ULOP3.LUT UR37, UR4, UR37, URZ, 0x3c, !UPT ;  /* 0x0000002504257292 */ /* 0x000fe2000f8e3c3f */
[----:B------:R-:W-:Y:S11]  /*38f0*/  @!P0 BRA `(.L_x_16) ;  /* 0x0000000000048947 */ /* 0x000ff60003800000 */
[----:B------:R-:W-:Y:S01]  /*3900*/  BPT.TRAP 0x1 ;  /* 0x000000040000795c */ /* 0x000fe20000300000 */
.L_x_16:
[----:B------:R-:W0:Y:S01]  /*3910*/  S2UR UR7, SR_CgaCtaId ;  /* 0x00000000000779c3 */ /* 0x000e220000008800 */
[----:B------:R-:W-:Y:S01]  /*3920*/  UMOV UR6, 0x400 ;  /* 0x0000040000067882 */ /* 0x000fe20000000000 */
[----:B------:R-:W-:-:S05]  /*3930*/  IMAD.U32 R0, RZ, RZ, UR37 ;  /* 0x00000025ff007e24 */ /* 0x000fca000f8e00ff */
[----:B------:R-:W-:Y:S01]  /*3940*/  SHF.L.U32 R0, R0, 0x1f, RZ ;  /* 0x0000001f00007819 */ /* 0x000fe200000006ff */
[----:B0-----:R-:W-:-:S04]  /*3950*/  ULEA UR6, UR7, UR6, 0x18 ;  /* 0x0000000607067291 */ /* 0x001fc8000f8ec03f */
[----:B------:R-:W-:-:S09]  /*3960*/  ULEA UR7, UR36, UR6, 0x3 ;  /* 0x0000000624077291 */ /* 0x000fd2000f8e183f */
[----:B------:R0:W1:Y:S01]  /*3970*/  SYNCS.PHASECHK.TRANS64.TRYWAIT P2, [UR7+0x34830], R0 ;  /* 0x03483000ff0075a7 */ /* 0x0000620008040147 */
[----:B------:R-:W-:Y:S05]  /*3980*/  @!P0 BRA `(.L_x_17) ;  /* 0x0000000000048947 */ /* 0x000fea0003800000 */
[----:B------:R-:W-:Y:S01]  /*3990*/  BPT.TRAP 0x1 ;  /* 0x000000040000795c */ /* 0x000fe20000300000 */
.L_x_17:
[----:B-1----:R-:W-:Y:S05]  /*39a0*/  @P2 BRA `(.L_x_18) ;  /* 0x0000000000082947 */ /* 0x002fea0003800000 */
[----:B------:R-:W1:Y:S02]  /*39b0*/  SYNCS.PHASECHK.TRANS64.TRYWAIT P2, [UR7+0x34830], R0 ;  /* 0x03483000ff0075a7 */ /* 0x000e640008040147 */
[----:B-1----:R-:W-:Y:S05]  /*39c0*/  @!P2 BRA `(.L_x_19) ;  /* 0x000000840054a947 */ /* 0x002fea0003800000 */
.L_x_18:
[----:B------:R-:W-:Y:S01]  /*39d0*/  R2UR UR44, R4 ;  /* 0x00000000042c72ca */ /* 0x000fe200000e0000 */
[----:B------:R-:W-:Y:S01]  /*39e0*/  UIMAD UR10, UR36, 0xc00, UR38 ;  /* 0x00000c00240a78a4 */ /* 0x000fe2000f8e0226 */
[----:B------:R-:W-:Y:S01]  /*39f0*/  R2UR UR45, R5 ;  /* 0x00000000052d72ca */ /* 0x000fe200000e0000 */
[----:B------:R-:W-:Y:S01]  /*3a00*/  WARPGROUP.ARRIVE ;  /* 0x00000000000079c5 */ /* 0x000fe20000000000 */
[----:B------:R-:W-:Y:S01]  /*3a10*/  UMOV UR47, 0x40000040 ;  /* 0x40000040002f7882 */ /* 0x000fe20000000000 */
[----:B------:R-:W-:Y:S01]  /*3a20*/  UIADD3 UR14, UR10, 0x400, URZ ;  /* 0x000004000a0e7890 */ /* 0x000fe2000fffe03f */
[-C--:B------:R-:W-:Y:S01]  /*3a30*/  FMUL.FTZ R88, R88, R12.reuse ;  /* 0x0000000c58587220 */ /* 0x080fe20000410000 */
[----:B------:R-:W-:Y:S01]  /*3a40*/  UMOV UR15, 0x40000040 ;  /* 0x40000040000f7882 */ /* 0x000fe20000000000 */
[----:B------:R-:W-:Y:S01]  /*3a50*/  UMOV UR46, UR10 ;  /* 0x0000000a002e7c82 */ /* 0x000fe20008000000 */
[----:B------:R-:W-:Y:S01]  /*3a60*/  UIADD3 UR18, UR10, 0x402, URZ ;  /* 0x000004020a127890 */ /* 0x000fe2000fffe03f */
[-C--:B------:R-:W-:Y:S01]  /*3a70*/  FMUL.FTZ R89, R89, R12.reuse ;  /* 0x0000000c59597220 */ /* 0x080fe20000410000 */
[----:B------:R-:W-:Y:S01]  /*3a80*/  UMOV UR19, 0x40000040 ;  /* 0x4000004000137882 */ /* 0x000fe20000000000 */
[----:B------:R-:W-:Y:S01]  /*3a90*/  UIADD3 UR22, UR10, 0x404, URZ ;  /* 0x000004040a167890 */ /* 0x000fe2000fffe03f */
[-C--:B------:R-:W-:Y:S01]  /*3aa0*/  FMUL.FTZ R92, R92, R12.reuse ;  /* 0x0000000c5c5c7220 */ /* 0x080fe20000410000 */
[----:B------:R-:W-:Y:S01]  /*3ab0*/  UMOV UR23, 0x40000040 ;  /* 0x4000004000177882 */ /* 0x000fe20000000000 */
[----:B------:R-:W-:Y:S01]  /*3ac0*/  HGMMA.64x128x16.F32.BF16 R24, gdesc[UR44], RZ, !UPT, gsb0 ;  /* 0x01e000002c1879f0 */ /* 0x000fe2000c0018ff */
[----:B------:R-:W-:Y:S01]  /*3ad0*/  UIADD3 UR46, UR10, 0x2, URZ ;  /* 0x000000020a2e7890 */ /* 0x000fe2000fffe03f */
[-C--:B------:R-:W-:Y:S01]  /*3ae0*/  FMUL.FTZ R93, R93, R12.reuse ;  /* 0x0000000c5d5d7220 */ /* 0x080fe20000410000 */
[----:B------:R-:W-:Y:S01]  /*3af0*/  UMOV UR44, UR56 ;  /* 0x00000038002c7c82 */ /* 0x000fe20008000000 */
[----:B------:R-:W-:Y:S01]  /*3b00*/  UMOV UR45, UR57 ;  /* 0x00000039002d7c82 */ /* 0x000fe20008000000 */
[----:B------:R-:W-:Y:S01]  /*3b10*/  UMOV UR47, 0x40000040 ;  /* 0x40000040002f7882 */ /* 0x000fe20000000000 */
[----:B------:R-:W-:Y:S01]  /*3b20*/  UIADD3 UR26, UR10, 0x406, URZ ;  /* 0x000004060a1a7890 */ /* 0x000fe2000fffe03f */
[-C--:B------:R-:W-:Y:S01]  /*3b30*/  FMUL.FTZ R96, R96, R12.reuse ;  /* 0x0000000c60607220 */ /* 0x080fe20000410000 */
        /* <DEDUP_REMOVED lines=10> */
[-C--:B------:R-:W-:Y:S01]  /*3be0*/  FMUL.FTZ R104, R104, R12.reuse ;  /* 0x0000000c68687220 */ /* 0x080fe20000410000 */
        /* <DEDUP_REMOVED lines=22> */
[----:B------:R-:W-:Y:S01]  /*3d50*/  FMUL.FTZ R149, R149, R12 ;  /* 0x0000000c95957220 */ /* 0x000fe20000410000 */
        /* <DEDUP_REMOVED lines=32> */
[----:B------:R-:W-:-:S02]  /*3f60*/  WARPGROUP.DEPBAR.LE gsb0, 0x0 ;  /* 0x00008000000079c5 */ /* 0x000fc40000010000 */
[----:B------:R-:W-:-:S06]  /*3f70*/  WARPGROUP.ARRIVE ;  /* 0x00000000000079c5 */ /* 0x000fcc0000000000 */
[----:B------:R-:W-:Y:S01]  /*3f80*/  HGMMA.64x128x16.F32.BF16 R24, gdesc[UR44], R24, gsb0 ;  /* 0x01e000002c1879f0 */ /* 0x000fe20008001818 */
[----:B------:R-:W-:Y:S01]  /*3f90*/  UIADD3 UR46, UR10, 0x4, URZ ;  /* 0x000000040a2e7890 */ /* 0x000fe2000fffe03f */
[----:B------:R-:W-:Y:S01]  /*3fa0*/  UMOV UR44, UR52 ;  /* 0x00000034002c7c82 */ /* 0x000fe20008000000 */
[----:B------:R-:W-:Y:S01]  /*3fb0*/  UMOV UR45, UR53 ;  /* 0x00000035002d7c82 */ /* 0x000fe20008000000 */
[----:B------:R-:W-:Y:S01]  /*3fc0*/  UMOV UR47, 0x40000040 ;  /* 0x40000040002f7882 */ /* 0x000fe20000000000 */
[----:B------:R-:W-:Y:S02]  /*3fd0*/  WARPGROUP.DEPBAR.LE gsb0, 0x0 ;  /* 0x00008000000079c5 */ /* 0x000fe40000010000 */
        /* <DEDUP_REMOVED lines=38> */
[----:B------:R-:W-:Y:S05]  /*4240*/  @!P0 BRA `(.L_x_20) ;  /* 0x0000000000048947 */ /* 0x000fea0003800000 */
[----:B------:R-:W-:Y:S01]  /*4250*/  BPT.TRAP 0x1 ;  /* 0x000000040000795c */ /* 0x000fe20000300000 */
.L_x_20:
[----:B------:R-:W-:Y:S01]  /*4260*/  ULEA UR10, UR5, UR6, 0x3 ;  /* 0x00000006050a7291 */ /* 0x000fe2000f8e183f */
[----:B01----:R-:W-:-:S05]  /*4270*/  IMAD.U32 R0, RZ, RZ, UR4 ;  /* 0x00000004ff007e24 */ /* 0x003fca000f8e00ff */
[----:B------:R-:W-:-:S04]  /*4280*/  SHF.L.U32 R0, R0, 0x1f, RZ ;  /* 0x0000001f00007819 */ /* 0x000fc800000006ff */
[----:B------:R0:W1:Y:S01]  /*4290*/  SYNCS.PHASECHK.TRANS64.TRYWAIT P2, [UR10+0x34850], R0 ;  /* 0x03485000ff0075a7 */ /* 0x000062000804014a */
[----:B------:R-:W-:Y:S05]  /*42a0*/  @!P0 BRA `(.L_x_21) ;  /* 0x0000000000048947 */ /* 0x000fea0003800000 */
[----:B------:R-:W-:Y:S01]  /*42b0*/  BPT.TRAP 0x1 ;  /* 0x000000040000795c */ /* 0x000fe20000300000 */
.L_x_21:
[----:B-1----:R-:W-:Y:S05]  /*42c0*/  @P2 BRA `(.L_x_22) ;  /* 0x0000000000082947 */ /* 0x002fea0003800000 */
[----:B------:R-:W1:Y:S02]  /*42d0*/  SYNCS.PHASECHK.TRANS64.TRYWAIT P2, [UR10+0x34850], R0 ;  /* 0x03485000ff0075a7 */ /* 0x000e64000804014a */
[----:B-1----:R-:W-:Y:S05]  /*42e0*/  @!P2 BRA `(.L_x_23) ;  /* 0x0000007c0024a947 */ /* 0x002fea0003800000 */
.L_x_22:
[----:B------:R-:W-:Y:S01]  /*42f0*/  UIADD3 UR6, UR6, 0x400, URZ ;  /* 0x0000040006067890 */ /* 0x000fe2000fffe03f */
[----:B------:R-:W-:Y:S01]  /*4300*/  WARPGROUP.ARRIVE ;  /* 0x00000000000079c5 */ /* 0x000fe20000000000 */
[----:B------:R-:W-:Y:S01]  /*4310*/  UMOV UR15, 0x40000040 ;  /* 0x40000040000f7882 */ /* 0x000fe20000000000 */
[----:B01----:R-:W-:Y:S01]  /*4320*/  FMNMX.FTZ R0, R24, R11, !PT ;  /* 0x0000000b18007209 */ /* 0x003fe20007810000 */
[----:B------:R-:W-:Y:S01]  /*4330*/  USHF.R.U32.HI UR6, URZ, 0x4, UR6 ;  /* 0x000000043f067899 */ /* 0x000fe20008011606 */
[C---:B------:R-:W-:Y:S01]  /*4340*/  ISETP.GT.AND P2, PT, R193.reuse, RZ, PT ;  /* 0x000000ffc100720c */ /* 0x040fe20003f44270 */
[----:B------:R-:W-:Y:S01]  /*4350*/  VIADD R193, R193, 0xffffffff ;  /* 0xffffffffc1c17836 */ /* 0x000fe20000000000 */
[----:B------:R-:W-:Y:S01]  /*4360*/  FMNMX.FTZ R3, R25, R0, !PT ;  /* 0x0000000019037209 */ /* 0x000fe20007810000 */
[----:B------:R-:W-:-:S03]  /*4370*/  ULOP3.LUT UR6, UR6, 0x3fff, URZ, 0xc0, !UPT ;  /* 0x00003fff06067892 */ /* 0x000fc6000f8ec03f */
[----:B------:R-:W-:Y:S01]  /*4380*/  FMNMX.FTZ R0, R28, R3, !PT ;  /* 0x000000031c007209 */ /* 0x000fe20007810000 */
[----:B------:R-:W-:-:S03]  /*4390*/  ULOP3.LUT UR4, UR6, 0x4000000, URZ, 0xfc, !UPT ;  /* 0x0400000006047892 */ /* 0x000fc6000f8efc3f */
[----:B------:R-:W-:Y:S01]  /*43a0*/  FMNMX.FTZ R3, R29, R0, !PT ;  /* 0x000000001d037209 */ /* 0x000fe20007810000 */
[----:B------:R-:W-:-:S03]  /*43b0*/  ULEA UR4, UR5, UR4, 0xb ;  /* 0x0000000405047291 */ /* 0x000fc6000f8e583f */
[----:B------:R-:W-:Y:S01]  /*43c0*/  FMNMX.FTZ R0, R32, R3, !PT ;  /* 0x0000000320007209 */ /* 0x000fe20007810000 */
[----:B------:R-:W-:Y:S01]  /*43d0*/  UIADD3 UR6, UR4, 0x80, URZ ;  /* 0x0000008004067890 */ /* 0x000fe2000fffe03f */
[----:B------:R-:W-:Y:S02]  /*43e0*/  UMOV UR5, UR36 ;  /* 0x0000002400057c82 */ /* 0x000fe40008000000 */
[----:B------:R-:W-:Y:S01]  /*43f0*/  UMOV UR14, UR4 ;  /* 0x00000004000e7c82 */ /* 0x000fe20008000000 */
[----:B------:R-:W-:Y:S01]  /*4400*/  FMNMX.FTZ R3, R33, R0, !PT ;  /* 0x0000000021037209 */ /* 0x000fe20007810000 */
[----:B------:R-:W-:Y:S01]  /*4410*/  HGMMA.64x128x16.F32.BF16 R88, R180, gdesc[UR12].tnspB, R88, gsb0 ;  /* 0x41e0000cb4587df0 */ /* 0x000fe20008001858 */
[----:B------:R-:W-:Y:S01]  /*4420*/  UMOV UR15, 0x40000040 ;  /* 0x40000040000f7882 */ /* 0x000fe20000000000 */
[----:B------:R-:W-:Y:S01]  /*4430*/  UMOV UR14, UR6 ;  /* 0x00000006000e7c82 */ /* 0x000fe20008000000 */
[----:B------:R-:W-:Y:S01]  /*4440*/  UIADD3 UR6, UR4, 0x100, URZ ;  /* 0x0000010004067890 */ /* 0x000fe2000fffe03f */
[----:B------:R-:W-:-:S04]  /*4450*/  FMNMX.FTZ R0, R36, R3, !PT ;  /* 0x0000000324007209 */ /* 0x000fc80007810000 */
        /* <DEDUP_REMOVED lines=24> */
[----:B------:R-:W-:-:S05]  /*45e0*/  FMNMX.FTZ R10, R85, R0, !PT ;  /* 0x00000000550a7209 */ /* 0x000fca0007810000 */
[----:B------:R-:W0:Y:S02]  /*45f0*/  SHFL.BFLY PT, R3, R10, 0x2, 0x1f ;  /* 0x0c401f000a037f89 */ /* 0x000e2400000e0000 */
[----:B0-----:R-:W-:Y:S02]  /*4600*/  FMNMX.FTZ R13, R10, R3, !PT ;  /* 0x000000030a0d7209 */ /* 0x001fe40007810000 */
[----:B------:R-:W0:Y:S01]  /*4610*/  LDC R3, c[0x0][0x988] ;  /* 0x00026200ff037b82 */ /* 0x000e220000000800 */
[----:B------:R-:W-:Y:S02]  /*4620*/  FMNMX.FTZ R10, R26, R9, !PT ;  /* 0x000000091a0a7209 */ /* 0x000fe40007810000 */
[----:B------:R-:W1:Y:S02]  /*4630*/  SHFL.BFLY PT, R0, R13, 0x1, 0x1f ;  /* 0x0c201f000d007f89 */ /* 0x000e6400000e0000 */
[----:B------:R-:W-:Y:S01]  /*4640*/  FMNMX.FTZ R15, R27, R10, !PT ;  /* 0x0000000a1b0f7209 */ /* 0x000fe20007810000 */
[----:B------:R-:W-:-:S02]  /*4650*/  WARPGROUP.DEPBAR.LE gsb0, 0x0 ;  /* 0x00008000000079c5 */ /* 0x000fc40000010000 */
[----:B------:R-:W-:Y:S01]  /*4660*/  WARPGROUP.ARRIVE ;  /* 0x00000000000079c5 */ /* 0x000fe20000000000 */
[----:B------:R-:W-:-:S04]  /*4670*/  FMNMX.FTZ R10, R30, R15, !PT ;  /* 0x0000000f1e0a7209 */ /* 0x000fc80007810000 */
[----:B------:R-:W-:Y:S01]  /*4680*/  FMNMX.FTZ R21, R31, R10, !PT ;  /* 0x0000000a1f157209 */ /* 0x000fe20007810000 */
[----:B------:R-:W-:Y:S01]  /*4690*/  HGMMA.64x128x16.F32.BF16 R88, R176, gdesc[UR12].tnspB, R88, gsb0 ;  /* 0x41e0000cb0587df0 */ /* 0x000fe20008001858 */
[----:B------:R-:W-:Y:S01]  /*46a0*/  UMOV UR14, UR6 ;  /* 0x00000006000e7c82 */ /* 0x000fe20008000000 */
[----:B------:R-:W-:Y:S01]  /*46b0*/  UMOV UR15, 0x40000040 ;  /* 0x40000040000f7882 */ /* 0x000fe20000000000 */
[----:B------:R-:W-:Y:S01]  /*46c0*/  UIADD3 UR6, UR4, 0x180, URZ ;  /* 0x0000018004067890 */ /* 0x000fe2000fffe03f */
[----:B------:R-:W-:-:S04]  /*46d0*/  FMNMX.FTZ R10, R34, R21, !PT ;  /* 0x00000015220a7209 */ /* 0x000fc80007810000 */
[----:B------:R-:W-:Y:S02]  /*46e0*/  FMNMX.FTZ R21, R35, R10, !PT ;  /* 0x0000000a23157209 */ /* 0x000fe40007810000 */
[----:B-1----:R-:W-:Y:S02]  /*46f0*/  FMNMX.FTZ R0, R13, R0, !PT ;  /* 0x000000000d007209 */ /* 0x002fe40007810000 */
[----:B------:R-:W-:-:S03]  /*4700*/  FMNMX.FTZ R10, R38, R21, !PT ;  /* 0x00000015260a7209 */ /* 0x000fc60007810000 */
[----:B------:R-:W-:-:S04]  /*4710*/  FADD.FTZ R8, -R0, R11 ;  /* 0x0000000b00087221 */ /* 0x000fc80000010100 */
[-C--:B0-----:R-:W-:Y:S01]  /*4720*/  FMUL.FTZ R12, R8, R3.reuse ;  /* 0x00000003080c7220 */ /* 0x081fe20000410000 */
[----:B------:R-:W-:-:S04]  /*4730*/  FMUL.FTZ R8, R0, R3 ;  /* 0x0000000300087220 */ /* 0x000fc80000410000 */
[-CC-:B------:R-:W-:Y:S01]  /*4740*/  FFMA.FTZ R180, R25, R3.reuse, -R8.reuse ;  /* 0x0000000319b47223 */ /* 0x180fe20000010808 */
[----:B------:R-:W-:Y:S01]  /*4750*/  FMNMX.FTZ R25, R39, R10, !PT ;  /* 0x0000000a27197209 */ /* 0x000fe20007810000 */
[-CC-:B------:R-:W-:Y:S01]  /*4760*/  FFMA.FTZ R13, R29, R3.reuse, -R8.reuse ;  /* 0x000000031d0d7223 */ /* 0x180fe20000010808 */
[-CC-:B------:R-:W-:Y:S01]  /*4770*/  FFMA.FTZ R33, R33, R3.reuse, -R8.reuse ;  /* 0x0000000321217223 */ /* 0x180fe20000010808 */
[--C-:B------:R-:W-:Y:S01]  /*4780*/  FFMA.FTZ R37, R37, R3, -R8.reuse ;  /* 0x0000000325257223 */ /* 0x100fe20000010808 */
[----:B------:R-:W-:Y:S01]  /*4790*/  FMNMX.FTZ R10, R42, R25, !PT ;  /* 0x000000192a0a7209 */ /* 0x000fe20007810000 */
[-CC-:B------:R-:W-:Y:S01]  /*47a0*/  FFMA.FTZ R41, R41, R3.reuse, -R8.reuse ;  /* 0x0000000329297223 */ /* 0x180fe20000010808 */
[----:B------:R0:W-:Y:S01]  /*47b0*/  MUFU.EX2 R15, R33 ;  /* 0x00000021000f7308 */ /* 0x0001e20000000800 */
        /* <DEDUP_REMOVED lines=15> */
[----:B------:R-:W-:Y:S01]  /*48b0*/  MUFU.EX2 R25, R41 ;  /* 0x0000002900197308 */ /* 0x000fe20000000800 */
[-CC-:B------:R-:W-:Y:S01]  /*48c0*/  FFMA.FTZ R24, R80, R3.reuse, -R8.reuse ;  /* 0x0000000350187223 */ /* 0x180fe20000010808 */
[----:B------:R-:W-:Y:S01]  /*48d0*/  FMNMX.FTZ R29, R51, R10, !PT ;  /* 0x0000000a331d7209 */ /* 0x000fe20007810000 */
[-CC-:B------:R-:W-:Y:S01]  /*48e0*/  FFMA.FTZ R28, R84, R3.reuse, -R8.reuse ;  /* 0x00000003541c7223 */ /* 0x180fe20000010808 */
[----:B------:R-:W-:-:S02]  /*48f0*/  FFMA.FTZ R85, R85, R3, -R8 ;  /* 0x0000000355557223 */ /* 0x000fc40000010808 */
[----:B------:R-:W-:Y:S02]  /*4900*/  FMNMX.FTZ R10, R54, R29, !PT ;  /* 0x0000001d360a7209 */ /* 0x000fe40007810000 */
[----:B------:R-:W-:Y:S02]  /*4910*/  MUFU.EX2 R29, R45 ;  /* 0x0000002d001d7308 */ /* 0x000fe40000000800 */
[----:B0-----:R-:W-:-:S04]  /*4920*/  FMNMX.FTZ R33, R55, R10, !PT ;  /* 0x0000000a37217209 */ /* 0x001fc80007810000 */
[----:B------:R-:W-:Y:S02]  /*4930*/  FMNMX.FTZ R10, R58, R33, !PT ;  /* 0x000000213a0a7209 */ /* 0x000fe40007810000 */
[----:B------:R-:W-:Y:S02]  /*4940*/  MUFU.EX2 R12, R12 ;  /* 0x0000000c000c7308 */ /* 0x000fe40000000800 */
[----:B------:R-:W-:-:S04]  /*4950*/  FMNMX.FTZ R33, R59, R10, !PT ;  /* 0x0000000a3b217209 */ /* 0x000fc80007810000 */
[----:B------:R-:W-:Y:S02]  /*4960*/  FMNMX.FTZ R10, R62, R33, !PT ;  /* 0x000000213e0a7209 */ /* 0x000fe40007810000 */
[----:B------:R0:W-:Y:S02]  /*4970*/  MUFU.EX2 R33, R49 ;  /* 0x0000003100217308 */ /* 0x0001e40000000800 */
[----:B-1----:R-:W-:-:S04]  /*4980*/  FMNMX.FTZ R37, R63, R10, !PT ;  /* 0x0000000a3f257209 */ /* 0x002fc80007810000 */
[----:B------:R-:W-:Y:S02]  /*4990*/  FMNMX.FTZ R10, R66, R37, !PT ;  /* 0x00000025420a7209 */ /* 0x000fe40007810000 */
[----:B------:R-:W1:Y:S01]  /*49a0*/  MUFU.EX2 R11, R11 ;  /* 0x0000000b000b7308 */ /* 0x000e620000000800 */
[-CC-:B0-----:R-:W-:Y:S01]  /*49b0*/  FFMA.FTZ R49, R65, R3.reuse, -R8.reuse ;  /* 0x0000000341317223 */ /* 0x181fe20000010808 */
[----:B------:R-:W-:Y:S01]  /*49c0*/  FMNMX.FTZ R37, R67, R10, !PT ;  /* 0x0000000a43257209 */ /* 0x000fe20007810000 */
[----:B------:R-:W-:-:S03]  /*49d0*/  FFMA.FTZ R65, R81, R3, -R8 ;  /* 0x0000000351417223 */ /* 0x000fc60000010808 */
[----:B------:R-:W-:Y:S02]  /*49e0*/  FMNMX.FTZ R10, R70, R37, !PT ;  /* 0x00000025460a7209 */ /* 0x000fe40007810000 */
[----:B------:R0:W-:Y:S02]  /*49f0*/  MUFU.EX2 R37, R53 ;  /* 0x0000003500257308 */ /* 0x0001e40000000800 */
[----:B------:R-:W-:-:S04]  /*4a00*/  FMNMX.FTZ R41, R71, R10, !PT ;  /* 0x0000000a47297209 */ /* 0x000fc80007810000 */
[----:B------:R-:W-:Y:S02]  /*4a10*/  FMNMX.FTZ R10, R74, R41, !PT ;  /* 0x000000294a0a7209 */ /* 0x000fe40007810000 */
[----:B------:R-:W2:Y:S01]  /*4a20*/  MUFU.EX2 R180, R180 ;  /* 0x000000b400b47308 */ /* 0x000ea20000000800 */
[----:B0-----:R-:W-:Y:S01]  /*4a30*/  FFMA.FTZ R53, R69, R3, -R8 ;  /* 0x0000000345357223 */ /* 0x001fe20000010808 */
[----:B------:R-:W-:Y:S01]  /*4a40*/  FMNMX.FTZ R41, R75, R10, !PT ;  /* 0x0000000a4b297209 */ /* 0x000fe20007810000 */
[----:B-1----:R-:W-:-:S03]  /*4a50*/  FFMA.FTZ R7, R12, R7, R11 ;  /* 0x000000070c077223 */ /* 0x002fc6000001000b */
[----:B------:R-:W-:Y:S02]  /*4a60*/  FMNMX.FTZ R10, R78, R41, !PT ;  /* 0x000000294e0a7209 */ /* 0x000fe40007810000 */
[----:B------:R0:W-:Y:S02]  /*4a70*/  MUFU.EX2 R41, R57 ;  /* 0x0000003900297308 */ /* 0x0001e40000000800 */
[----:B------:R-:W-:-:S04]  /*4a80*/  FMNMX.FTZ R45, R79, R10, !PT ;  /* 0x0000000a4f2d7209 */ /* 0x000fc80007810000 */
[----:B------:R-:W-:Y:S02]  /*4a90*/  FMNMX.FTZ R10, R82, R45, !PT ;  /* 0x0000002d520a7209 */ /* 0x000fe40007810000 */
[----:B------:R-:W1:Y:S01]  /*4aa0*/  MUFU.EX2 R182, R182 ;  /* 0x000000b600b67308 */ /* 0x000e620000000800 */
[C---:B--2---:R-:W-:Y:S01]  /*4ab0*/  FADD.FTZ R7, R180.reuse, R7 ;  /* 0x00000007b4077221 */ /* 0x044fe20000010000 */
[----:B------:R-:W-:Y:S02]  /*4ac0*/  FMNMX.FTZ R45, R83, R10, !PT ;  /* 0x0000000a532d7209 */ /* 0x000fe40007810000 */
[----:B------:R-:W-:Y:S02]  /*4ad0*/  F2FP.BF16.F32.PACK_AB R180, R180, R11 ;  /* 0x0000000bb4b4723e */ /* 0x000fe400000010ff */
[----:B------:R-:W-:Y:S02]  /*4ae0*/  FMNMX.FTZ R10, R86, R45, !PT ;  /* 0x0000002d560a7209 */ /* 0x000fe40007810000 */
[----:B------:R2:W-:Y:S02]  /*4af0*/  MUFU.EX2 R45, R61 ;  /* 0x0000003d002d7308 */ /* 0x0005e40000000800 */
[----:B------:R-:W-:-:S05]  /*4b00*/  FMNMX.FTZ R10, R87, R10, !PT ;  /* 0x0000000a570a7209 */ /* 0x000fca0007810000 */
[----:B0-----:R-:W0:Y:S01]  /*4b10*/  SHFL.BFLY PT, R57, R10, 0x2, 0x1f ;  /* 0x0c401f000a397f89 */ /* 0x001e2200000e0000 */
[----:B------:R-:W3:Y:S01]  /*4b20*/  MUFU.EX2 R13, R13 ;  /* 0x0000000d000d7308 */ /* 0x000ee20000000800 */
[----:B--2---:R-:W-:-:S07]  /*4b30*/  FFMA.FTZ R61, R77, R3, -R8 ;  /* 0x000000034d3d7223 */ /* 0x004fce0000010808 */
[----:B------:R-:W-:Y:S01]  /*4b40*/  MUFU.EX2 R49, R49 ;  /* 0x0000003100317308 */ /* 0x000fe20000000800 */
[----:B------:R-:W-:Y:S02]  /*4b50*/  WARPGROUP.DEPBAR.LE gsb0, 0x0 ;  /* 0x00008000000079c5 */ /* 0x000fe40000010000 */
[----:B------:R-:W-:Y:S01]  /*4b60*/  WARPGROUP.ARRIVE ;  /* 0x00000000000079c5 */ /* 0x000fe20000000000 */
[-CC-:B------:R-:W-:Y:S01]  /*4b70*/  FFMA.FTZ R176, R32, R3.reuse, -R8.reuse ;  /* 0x0000000320b07223 */ /* 0x180fe20000010808 */
[----:B------:R-:W-:-:S03]  /*4b80*/  FFMA.FTZ R178, R36, R3, -R8 ;  /* 0x0000000324b27223 */ /* 0x000fc60000010808 */
[----:B------:R-:W-:Y:S01]  /*4b90*/  MUFU.EX2 R53, R53 ;  /* 0x0000003500357308 */ /* 0x000fe20000000800 */
[----:B------:R-:W-:Y:S01]  /*4ba0*/  HGMMA.64x128x16.F32.BF16 R88, R172, gdesc[UR12].tnspB, R88, gsb0 ;  /* 0x41e0000cac587df0 */ /* 0x000fe20008001858 */
[----:B------:R-:W-:Y:S01]  /*4bb0*/  UMOV UR14, UR6 ;  /* 0x00000006000e7c82 */ /* 0x000fe20008000000 */
[----:B------:R-:W-:Y:S01]  /*4bc0*/  UMOV UR15, 0x40000040 ;  /* 0x40000040000f7882 */ /* 0x000fe20000000000 */
[----:B------:R-:W-:Y:S01]  /*4bd0*/  UIADD3 UR6, UR4, 0x200, URZ ;  /* 0x0000020004067890 */ /* 0x000fe2000fffe03f */
[----:B0-----:R-:W-:-:S03]  /*4be0*/  FMNMX.FTZ R32, R10, R57, !PT ;  /* 0x000000390a207209 */ /* 0x001fc60007810000 */
[----:B------:R-:W-:Y:S02]  /*4bf0*/  MUFU.EX2 R176, R176 ;  /* 0x000000b000b07308 */ /* 0x000fe40000000800 */
[----:B------:R-:W0:Y:S06]  /*4c00*/  SHFL.BFLY PT, R69, R32, 0x1, 0x1f ;  /* 0x0c201f0020457f89 */ /* 0x000e2c00000e0000 */
[----:B------:R-:W-:Y:S08]  /*4c10*/  MUFU.EX2 R178, R178 ;  /* 0x000000b200b27308 */ /* 0x000ff00000000800 */
[----:B------:R-:W-:Y:S08]  /*4c20*/  MUFU.EX2 R14, R14 ;  /* 0x0000000e000e7308 */ /* 0x000ff00000000800 */
[----:B------:R-:W2:Y:S01]  /*4c30*/  MUFU.EX2 R57, R73 ;  /* 0x0000004900397308 */ /* 0x000ea20000000800 */
[----:B0-----:R-:W-:-:S07]  /*4c40*/  FMNMX.FTZ R10, R32, R69, !PT ;  /* 0x00000045200a7209 */ /* 0x001fce0007810000 */
[----:B------:R-:W-:Y:S08]  /*4c50*/  MUFU.EX2 R20, R20 ;  /* 0x0000001400147308 */ /* 0x000ff00000000800 */
[----:B------:R-:W0:Y:S08]  /*4c60*/  MUFU.EX2 R61, R61 ;  /* 0x0000003d003d7308 */ /* 0x000e300000000800 */
[----:B------:R-:W-:Y:S08]  /*4c70*/  MUFU.EX2 R24, R24 ;  /* 0x0000001800187308 */ /* 0x000ff00000000800 */
[----:B------:R-:W-:Y:S08]  /*4c80*/  MUFU.EX2 R65, R65 ;  /* 0x0000004100417308 */ /* 0x000ff00000000800 */
[----:B------:R-:W-:Y:S01]  /*4c90*/  MUFU.EX2 R28, R28 ;  /* 0x0000001c001c7308 */ /* 0x000fe20000000800 */
[----:B------:R-:W-:-:S02]  /*4ca0*/  WARPGROUP.DEPBAR.LE gsb0, 0x0 ;  /* 0x00008000000079c5 */ /* 0x000fc40000010000 */
[----:B------:R-:W-:Y:S01]  /*4cb0*/  WARPGROUP.ARRIVE ;  /* 0x00000000000079c5 */ /* 0x000fe20000000000 */
[-CC-:B------:R-:W-:Y:S01]  /*4cc0*/  FFMA.FTZ R172, R40, R3.reuse, -R8.reuse ;  /* 0x0000000328ac7223 */ /* 0x180fe20000010808 */
[----:B------:R-:W-:-:S04]  /*4cd0*/  FFMA.FTZ R174, R44, R3, -R8 ;  /* 0x000000032cae7223 */ /* 0x000fc80000010808 */
[----:B------:R-:W-:Y:S01]  /*4ce0*/  HGMMA.64x128x16.F32.BF16 R88, R168, gdesc[UR12].tnspB, R88, gsb0 ;  /* 0x41e0000ca8587df0 */ /* 0x000fe20008001858 */
[----:B------:R-:W-:Y:S01]  /*4cf0*/  UMOV UR14, UR6 ;  /* 0x00000006000e7c82 */ /* 0x000fe20008000000 */
[----:B------:R-:W-:Y:S01]  /*4d00*/  UMOV UR15, 0x40000040 ;  /* 0x40000040000f7882 */ /* 0x000fe20000000000 */
[----:B------:R-:W-:Y:S01]  /*4d10*/  UIADD3 UR6, UR4, 0x280, URZ ;  /* 0x0000028004067890 */ /* 0x000fe2000fffe03f */
[----:B------:R-:W-:Y:S08]  /*4d20*/  MUFU.EX2 R172, R172 ;  /* 0x000000ac00ac7308 */ /* 0x000ff00000000800 */
[----:B------:R-:W-:Y:S01]  /*4d30*/  MUFU.EX2 R174, R174 ;  /* 0x000000ae00ae7308 */ /* 0x000fe20000000800 */
[----:B------:R-:W-:-:S02]  /*4d40*/  WARPGROUP.DEPBAR.LE gsb0, 0x0 ;  /* 0x00008000000079c5 */ /* 0x000fc40000010000 */
[----:B------:R-:W-:Y:S01]  /*4d50*/  WARPGROUP.ARRIVE ;  /* 0x00000000000079c5 */ /* 0x000fe20000000000 */
[-CC-:B------:R-:W-:Y:S01]  /*4d60*/  FFMA.FTZ R168, R48, R3.reuse, -R8.reuse ;  /* 0x0000000330a87223 */ /* 0x180fe20000010808 */
[-C--:B------:R-:W-:Y:S01]  /*4d70*/  FMUL.FTZ R48, R10, R3.reuse ;  /* 0x000000030a307220 */ /* 0x080fe20000410000 */
[----:B------:R-:W-:-:S03]  /*4d80*/  FFMA.FTZ R170, R52, R3, -R8 ;  /* 0x0000000334aa7223 */ /* 0x000fc60000010808 */
[----:B------:R-:W-:Y:S01]  /*4d90*/  HGMMA.64x128x16.F32.BF16 R88, R152, gdesc[UR12].tnspB, R88, gsb0 ;  /* 0x41e0000c98587df0 */ /* 0x000fe20008001858 */
[----:B------:R-:W-:Y:S01]  /*4da0*/  UMOV UR14, UR6 ;  /* 0x00000006000e7c82 */ /* 0x000fe20008000000 */
[----:B------:R-:W-:Y:S01]  /*4db0*/  UMOV UR15, 0x40000040 ;  /* 0x40000040000f7882 */ /* 0x000fe20000000000 */
[----:B------:R-:W-:Y:S01]  /*4dc0*/  UIADD3 UR6, UR4, 0x300, URZ ;  /* 0x0000030004067890 */ /* 0x000fe2000fffe03f */
[-CC-:B------:R-:W-:Y:S01]  /*4dd0*/  FFMA.FTZ R181, R26, R3.reuse, -R48.reuse ;  /* 0x000000031ab57223 */ /* 0x180fe20000010830 */
[----:B------:R-:W-:Y:S01]  /*4de0*/  UIADD3 UR4, UR4, 0x380, URZ ;  /* 0x0000038004047890 */ /* 0x000fe2000fffe03f */
[-CC-:B------:R-:W-:Y:S01]  /*4df0*/  FFMA.FTZ R26, R27, R3.reuse, -R48.reuse ;  /* 0x000000031b1a7223 */ /* 0x180fe20000010830 */
[----:B------:R-:W-:Y:S01]  /*4e00*/  IMAD.U32 R27, RZ, RZ, UR7 ;  /* 0x00000007ff1b7e24 */ /* 0x000fe2000f8e00ff */
[----:B------:R-:W-:Y:S01]  /*4e10*/  UMOV UR7, 0x40000040 ;  /* 0x4000004000077882 */ /* 0x000fe20000000000 */
[-CC-:B------:R-:W-:Y:S01]  /*4e20*/  FFMA.FTZ R183, R30, R3.reuse, -R48.reuse ;  /* 0x000000031eb77223 */ /* 0x180fe20000010830 */
[----:B------:R-:W-:Y:S01]  /*4e30*/  MUFU.EX2 R181, R181 ;  /* 0x000000b500b57308 */ /* 0x000fe20000000800 */
[----:B------:R-:W-:Y:S01]  /*4e40*/  FFMA.FTZ R36, R31, R3, -R48 ;  /* 0x000000031f247223 */ /* 0x000fe20000010830 */
[----:B------:R-:W-:-:S02]  /*4e50*/  @!P1 VIADD R27, R27, 0x34840 ;  /* 0x000348401b1b9836 */ /* 0x000fc40000000000 */
[-CC-:B------:R-:W-:Y:S01]  /*4e60*/  FFMA.FTZ R177, R34, R3.reuse, -R48.reuse ;  /* 0x0000000322b17223 */ /* 0x180fe20000010830 */
[-CC-:B------:R-:W-:Y:S01]  /*4e70*/  FFMA.FTZ R44, R35, R3.reuse, -R48.reuse ;  /* 0x00000003232c7223 */ /* 0x180fe20000010830 */
[-CC-:B------:R-:W-:Y:S01]  /*4e80*/  FFMA.FTZ R179, R38, R3.reuse, -R48.reuse ;  /* 0x0000000326b37223 */ /* 0x180fe20000010830 */
[-CC-:B------:R-:W-:Y:S01]  /*4e90*/  FFMA.FTZ R38, R39, R3.reuse, -R48.reuse ;  /* 0x0000000327267223 */ /* 0x180fe20000010830 */
[----:B------:R-:W-:Y:S01]  /*4ea0*/  @!P1 PRMT R27, RZ, 0x654, R27 ;  /* 0x00000654ff1b9816 */ /* 0x000fe2000000001b */
[----:B------:R-:W-:Y:S01]  /*4eb0*/  MUFU.EX2 R26, R26 ;  /* 0x0000001a001a7308 */ /* 0x000fe20000000800 */
[-CC-:B------:R-:W-:Y:S01]  /*4ec0*/  FFMA.FTZ R175, R46, R3.reuse, -R48.reuse ;  /* 0x000000032eaf7223 */ /* 0x180fe20000010830 */
[----:B-1----:R-:W-:Y:S01]  /*4ed0*/  FADD.FTZ R46, R182, R7 ;  /* 0x00000007b62e7221 */ /* 0x002fe20000010000 */
[-CC-:B------:R-:W-:Y:S01]  /*4ee0*/  FFMA.FTZ R173, R42, R3.reuse, -R48.reuse ;  /* 0x000000032aad7223 */ /* 0x180fe20000010830 */
[-CC-:B------:R-:W-:Y:S01]  /*4ef0*/  FFMA.FTZ R40, R43, R3.reuse, -R48.reuse ;  /* 0x000000032b287223 */ /* 0x180fe20000010830 */
[-CC-:B------:R-:W-:Y:S01]  /*4f00*/  FFMA.FTZ R34, R47, R3.reuse, -R48.reuse ;  /* 0x000000032f227223 */ /* 0x180fe20000010830 */
[-CC-:B------:R-:W-:Y:S01]  /*4f10*/  FFMA.FTZ R169, R50, R3.reuse, -R48.reuse ;  /* 0x0000000332a97223 */ /* 0x180fe20000010830 */
[-CC-:B------:R-:W-:Y:S01]  /*4f20*/  FFMA.FTZ R30, R51, R3.reuse, -R48.reuse ;  /* 0x00000003331e7223 */ /* 0x180fe20000010830 */
        /* <DEDUP_REMOVED lines=17> */
[----:B------:R-:W-:Y:S01]  /*5040*/  FFMA.FTZ R86, R86, R3, -R48 ;  /* 0x0000000356567223 */ /* 0x000fe20000010830 */
[----:B------:R-:W-:Y:S01]  /*5050*/  IMAD.U32 R31, RZ, RZ, UR10 ;  /* 0x0000000aff1f7e24 */ /* 0x000fe2000f8e00ff */
[----:B---3--:R-:W-:-:S03]  /*5060*/  F2FP.BF16.F32.PACK_AB R182, R13, R182 ;  /* 0x000000b60db6723e */ /* 0x008fc600000010ff */
[----:B------:R-:W-:Y:S02]  /*5070*/  @!P1 VIADD R31, R31, 0x34860 ;  /* 0x000348601f1f9836 */ /* 0x000fe40000000000 */
[----:B------:R-:W-:Y:S03]  /*5080*/  MUFU.EX2 R44, R44 ;  /* 0x0000002c002c7308 */ /* 0x000fe60000000800 */
[----:B------:R-:W-:-:S05]  /*5090*/  @!P1 PRMT R31, RZ, 0x654, R31 ;  /* 0x00000654ff1f9816 */ /* 0x000fca000000001f */
[----:B------:R-:W-:Y:S08]  /*50a0*/  MUFU.EX2 R179, R179 ;  /* 0x000000b300b37308 */ /* 0x000ff00000000800 */
        /* <DEDUP_REMOVED lines=9> */
[----:B------:R-:W-:Y:S01]  /*5140*/  MUFU.EX2 R171, R171 ;  /* 0x000000ab00ab7308 */ /* 0x000fe20000000800 */
[----:B------:R-:W-:-:S02]  /*5150*/  WARPGROUP.DEPBAR.LE gsb0, 0x0 ;  /* 0x00008000000079c5 */ /* 0x000fc40000010000 */
[----:B------:R-:W-:Y:S01]  /*5160*/  WARPGROUP.ARRIVE ;  /* 0x00000000000079c5 */ /* 0x000fe20000000000 */
[-CC-:B------:R-:W-:Y:S01]  /*5170*/  FFMA.FTZ R152, R56, R3.reuse, -R8.reuse ;  /* 0x0000000338987223 */ /* 0x180fe20000010808 */
[-C--:B------:R-:W-:Y:S01]  /*5180*/  FFMA.FTZ R154, R60, R3.reuse, -R8 ;  /* 0x000000033c9a7223 */ /* 0x080fe20000010808 */
[-CC-:B------:R-:W-:Y:S02]  /*5190*/  FFMA.FTZ R153, R58, R3.reuse, -R48.reuse ;  /* 0x000000033a997223 */ /* 0x180fe40000010830 */
[----:B------:R-:W-:Y:S01]  /*51a0*/  MUFU.EX2 R32, R32 ;  /* 0x0000002000207308 */ /* 0x000fe20000000800 */
[-CC-:B------:R-:W-:Y:S01]  /*51b0*/  FFMA.FTZ R155, R62, R3.reuse, -R48.reuse ;  /* 0x000000033e9b7223 */ /* 0x180fe20000010830 */
[----:B------:R-:W-:Y:S01]  /*51c0*/  HGMMA.64x128x16.F32.BF16 R88, R156, gdesc[UR12].tnspB, R88, gsb0 ;  /* 0x41e0000c9c587df0 */ /* 0x000fe20008001858 */
[----:B------:R-:W-:Y:S01]  /*51d0*/  UMOV UR14, UR6 ;  /* 0x00000006000e7c82 */ /* 0x000fe20008000000 */
[----:B------:R-:W-:Y:S01]  /*51e0*/  UMOV UR15, 0x40000040 ;  /* 0x40000040000f7882 */ /* 0x000fe20000000000 */
[----:B------:R-:W-:Y:S01]  /*51f0*/  UMOV UR6, UR4 ;  /* 0x0000000400067c82 */ /* 0x000fe20008000000 */
[----:B------:R-:W-:Y:S01]  /*5200*/  FFMA.FTZ R48, R87, R3, -R48 ;  /* 0x0000000357307223 */ /* 0x000fe20000010830 */
[----:B------:R-:W-:Y:S01]  /*5210*/  UMOV UR4, UR37 ;  /* 0x0000002500047c82 */ /* 0x000fe20008000000 */
        /* <DEDUP_REMOVED lines=16> */
[----:B------:R-:W-:Y:S02]  /*5320*/  FADD.FTZ R8, -R10, R9 ;  /* 0x000000090a087221 */ /* 0x000fe40000010100 */
[----:B------:R-:W-:Y:S01]  /*5330*/  MUFU.EX2 R157, R66 ;  /* 0x00000042009d7308 */ /* 0x000fe20000000800 */
[----:B------:R-:W-:Y:S01]  /*5340*/  HGMMA.64x128x16.F32.BF16 R88, R160, gdesc[UR12].tnspB, R88, gsb0 ;  /* 0x41e0000ca0587df0 */ /* 0x000fe20008001858 */
[----:B------:R-:W-:-:S06]  /*5350*/  FMUL.FTZ R8, R8, R3 ;  /* 0x0000000308087220 */ /* 0x000fcc0000410000 */
[----:B------:R-:W-:Y:S08]  /*5360*/  MUFU.EX2 R156, R156 ;  /* 0x0000009c009c7308 */ /* 0x000ff00000000800 */
[----:B------:R-:W-:Y:S08]  /*5370*/  MUFU.EX2 R8, R8 ;  /* 0x0000000800087308 */ /* 0x000ff00000000800 */
[----:B------:R-:W-:Y:S08]  /*5380*/  MUFU.EX2 R158, R158 ;  /* 0x0000009e009e7308 */ /* 0x000ff00000000800 */
[----:B------:R-:W-:Y:S08]  /*5390*/  MUFU.EX2 R159, R70 ;  /* 0x00000046009f7308 */ /* 0x000ff00000000800 */
[----:B------:R-:W1:Y:S01]  /*53a0*/  MUFU.EX2 R9, R85 ;  /* 0x0000005500097308 */ /* 0x000e620000000800 */
[----:B------:R-:W-:-:S02]  /*53b0*/  WARPGROUP.DEPBAR.LE gsb0, 0x0 ;  /* 0x00008000000079c5 */ /* 0x000fc40000010000 */
[----:B------:R-:W-:-:S05]  /*53c0*/  WARPGROUP.ARRIVE ;  /* 0x00000000000079c5 */ /* 0x000fca0000000000 */
[----:B------:R-:W3:Y:S01]  /*53d0*/  MUFU.EX2 R161, R74 ;  /* 0x0000004a00a17308 */ /* 0x000ee20000000800 */
[----:B--2---:R-:W-:Y:S02]  /*53e0*/  F2FP.BF16.F32.PACK_AB R160, R57, R14 ;  /* 0x0000000e39a0723e */ /* 0x004fe400000010ff */
[----:B0-----:R-:W-:Y:S01]  /*53f0*/  F2FP.BF16.F32.PACK_AB R162, R61, R20 ;  /* 0x000000143da2723e */ /* 0x001fe200000010ff */
[----:B------:R-:W-:Y:S04]  /*5400*/  HGMMA.64x128x16.F32.BF16 R88, R164, gdesc[UR4].tnspB, R88, gsb0 ;  /* 0x41e00004a4587df0 */ /* 0x000fe80008001858 */
[----:B------:R-:W0:Y:S01]  /*5410*/  MUFU.EX2 R163, R78 ;  /* 0x0000004e00a37308 */ /* 0x000e220000000800 */
[----:B------:R-:W-:Y:S02]  /*5420*/  WARPGROUP.DEPBAR.LE gsb0, 0x0 ;  /* 0x00008000000079c5 */ /* 0x000fe40000010000 */
[----:B------:R2:W-:Y:S05]  /*5430*/  @!P1 SYNCS.ARRIVE.TRANS64.RED.A1T0 RZ, [R27+URZ], RZ ;  /* 0x000000ff1bff99a7 */ /* 0x0005ea000810043f */
[----:B------:R-:W4:Y:S01]  /*5440*/  MUFU.EX2 R165, R82 ;  /* 0x0000005200a57308 */ /* 0x000f220000000800 */
[----:B-1----:R-:W-:-:S02]  /*5450*/  F2FP.BF16.F32.PACK_AB R166, R9, R28 ;  /* 0x0000001c09a6723e */ /* 0x002fc400000010ff */
[----:B------:R-:W-:Y:S01]  /*5460*/  F2FP.BF16.F32.PACK_AB R164, R65, R24 ;  /* 0x0000001841a4723e */ /* 0x000fe200000010ff */
[----:B--2---:R-:W-:Y:S01]  /*5470*/  FFMA.FTZ R27, R8, R6, R181 ;  /* 0x00000006081b7223 */ /* 0x004fe200000100b5 */
[----:B------:R-:W-:-:S03]  /*5480*/  F2FP.BF16.F32.PACK_AB R181, R26, R181 ;  /* 0x000000b51ab5723e */ /* 0x000fc600000010ff */
[----:B------:R-:W1:Y:S01]  /*5490*/  MUFU.EX2 R167, R86 ;  /* 0x0000005600a77308 */ /* 0x000e620000000800 */
[----:B------:R2:W-:Y:S01]  /*54a0*/  @!P1 SYNCS.ARRIVE.TRANS64.RED.A1T0 RZ, [R31+URZ], RZ ;  /* 0x000000ff1fff99a7 */ /* 0x0005e2000810043f */
[----:B------:R-:W-:Y:S01]  /*54b0*/  FADD.FTZ R6, R26, R27 ;  /* 0x0000001b1a067221 */ /* 0x000fe20000010000 */
[----:B------:R-:W-:-:S03]  /*54c0*/  FADD.FTZ R27, R13, R46 ;  /* 0x0000002e0d1b7221 */ /* 0x000fc60000010000 */
[----:B------:R-:W-:Y:S01]  /*54d0*/  FADD.FTZ R7, R183, R6 ;  /* 0x00000006b7077221 */ /* 0x000fe20000010000 */
[----:B------:R-:W-:Y:S01]  /*54e0*/  FADD.FTZ R46, R176, R27 ;  /* 0x0000001bb02e7221 */ /* 0x000fe20000010000 */
[C---:B------:R-:W-:Y:S02]  /*54f0*/  F2FP.BF16.F32.PACK_AB R176, R15.reuse, R176 ;  /* 0x000000b00fb0723e */ /* 0x040fe400000010ff */
[C---:B------:R-:W-:Y:S01]  /*5500*/  FADD.FTZ R6, R36.reuse, R7 ;  /* 0x0000000724067221 */ /* 0x040fe20000010000 */
[----:B------:R-:W-:Y:S01]  /*5510*/  FADD.FTZ R27, R15, R46 ;  /* 0x0000002e0f1b7221 */ /* 0x000fe20000010000 */
[----:B------:R-:W-:Y:S02]  /*5520*/  F2FP.BF16.F32.PACK_AB R183, R36, R183 ;  /* 0x000000b724b7723e */ /* 0x000fe400000010ff */
[----:B------:R-:W-:Y:S01]  /*5530*/  FADD.FTZ R7, R177, R6 ;  /* 0x00000006b1077221 */ /* 0x000fe20000010000 */
[----:B------:R-:W-:Y:S01]  /*5540*/  FADD.FTZ R46, R178, R27 ;  /* 0x0000001bb22e7221 */ /* 0x000fe20000010000 */
[----:B------:R-:W-:-:S02]  /*5550*/  F2FP.BF16.F32.PACK_AB R177, R44, R177 ;  /* 0x000000b12cb1723e */ /* 0x000fc400000010ff */
[----:B------:R-:W-:Y:S01]  /*5560*/  FADD.FTZ R6, R44, R7 ;  /* 0x000000072c067221 */ /* 0x000fe20000010000 */
[C---:B------:R-:W-:Y:S01]  /*5570*/  FADD.FTZ R27, R21.reuse, R46 ;  /* 0x0000002e151b7221 */ /* 0x040fe20000010000 */
[----:B------:R-:W-:Y:S02]  /*5580*/  F2FP.BF16.F32.PACK_AB R178, R21, R178 ;  /* 0x000000b215b2723e */ /* 0x000fe400000010ff */
[----:B------:R-:W-:Y:S01]  /*5590*/  FADD.FTZ R7, R179, R6 ;  /* 0x00000006b3077221 */ /* 0x000fe20000010000 */
[----:B------:R-:W-:Y:S01]  /*55a0*/  FADD.FTZ R46, R172, R27 ;  /* 0x0000001bac2e7221 */ /* 0x000fe20000010000 */
[C---:B------:R-:W-:Y:S02]  /*55b0*/  F2FP.BF16.F32.PACK_AB R179, R38.reuse, R179 ;  /* 0x000000b326b3723e */ /* 0x040fe400000010ff */
[----:B------:R-:W-:Y:S01]  /*55c0*/  FADD.FTZ R6, R38, R7 ;  /* 0x0000000726067221 */ /* 0x000fe20000010000 */
[C---:B------:R-:W-:Y:S01]  /*55d0*/  FADD.FTZ R27, R25.reuse, R46 ;  /* 0x0000002e191b7221 */ /* 0x040fe20000010000 */
[----:B------:R-:W-:-:S02]  /*55e0*/  F2FP.BF16.F32.PACK_AB R172, R25, R172 ;  /* 0x000000ac19ac723e */ /* 0x000fc400000010ff */
[----:B------:R-:W-:Y:S01]  /*55f0*/  FADD.FTZ R7, R173, R6 ;  /* 0x00000006ad077221 */ /* 0x000fe20000010000 */
[----:B------:R-:W-:Y:S01]  /*5600*/  FADD.FTZ R46, R174, R27 ;  /* 0x0000001bae2e7221 */ /* 0x000fe20000010000 */
[C---:B------:R-:W-:Y:S02]  /*5610*/  F2FP.BF16.F32.PACK_AB R173, R40.reuse, R173 ;  /* 0x000000ad28ad723e */ /* 0x040fe400000010ff */
[----:B------:R-:W-:Y:S01]  /*5620*/  FADD.FTZ R6, R40, R7 ;  /* 0x0000000728067221 */ /* 0x000fe20000010000 */
[C---:B------:R-:W-:Y:S01]  /*5630*/  FADD.FTZ R11, R29.reuse, R46 ;  /* 0x0000002e1d0b7221 */ /* 0x040fe20000010000 */
        /* <DEDUP_REMOVED lines=21> */
[----:B------:R-:W-:Y:S01]  /*5790*/  F2FP.BF16.F32.PACK_AB R153, R42, R153 ;  /* 0x000000992a99723e */ /* 0x000fe200000010ff */
[----:B------:R-:W-:-:S02]  /*57a0*/  IMAD.MOV.U32 R11, RZ, RZ, R0 ;  /* 0x000000ffff0b7224 */ /* 0x000fc400078e0000 */
        /* <DEDUP_REMOVED lines=19> */
[----:B------:R-:W-:-:S03]  /*58e0*/  FADD.FTZ R7, R57, R26 ;  /* 0x0000001a39077221 */ /* 0x000fc60000010000 */
[----:B---3--:R-:W-:Y:S01]  /*58f0*/  FADD.FTZ R6, R161, R6 ;  /* 0x00000006a1067221 */ /* 0x008fe20000010000 */
[----:B------:R-:W-:Y:S01]  /*5900*/  FADD.FTZ R26, R20, R7 ;  /* 0x00000007141a7221 */ /* 0x000fe20000010000 */
[C---:B------:R-:W-:Y:S02]  /*5910*/  F2FP.BF16.F32.PACK_AB R161, R75.reuse, R161 ;  /* 0x000000a14ba1723e */ /* 0x040fe400000010ff */
[----:B------:R-:W-:Y:S01]  /*5920*/  FADD.FTZ R6, R75, R6 ;  /* 0x000000064b067221 */ /* 0x000fe20000010000 */
[----:B------:R-:W-:-:S03]  /*5930*/  FADD.FTZ R7, R61, R26 ;  /* 0x0000001a3d077221 */ /* 0x000fc60000010000 */
[----:B0-----:R-:W-:Y:S01]  /*5940*/  FADD.FTZ R6, R163, R6 ;  /* 0x00000006a3067221 */ /* 0x001fe20000010000 */
[----:B------:R-:W-:Y:S01]  /*5950*/  FADD.FTZ R14, R24, R7 ;  /* 0x00000007180e7221 */ /* 0x000fe20000010000 */
[C---:B------:R-:W-:Y:S02]  /*5960*/  F2FP.BF16.F32.PACK_AB R163, R79.reuse, R163 ;  /* 0x000000a34fa3723e */ /* 0x040fe400000010ff */
[----:B------:R-:W-:Y:S01]  /*5970*/  FADD.FTZ R6, R79, R6 ;  /* 0x000000064f067221 */ /* 0x000fe20000010000 */
[----:B------:R-:W-:-:S03]  /*5980*/  FADD.FTZ R7, R65, R14 ;  /* 0x0000000e41077221 */ /* 0x000fc60000010000 */
[----:B----4-:R-:W-:Y:S01]  /*5990*/  FADD.FTZ R6, R165, R6 ;  /* 0x00000006a5067221 */ /* 0x010fe20000010000 */
[----:B------:R-:W-:Y:S01]  /*59a0*/  FADD.FTZ R14, R28, R7 ;  /* 0x000000071c0e7221 */ /* 0x000fe20000010000 */
[C---:B------:R-:W-:Y:S02]  /*59b0*/  F2FP.BF16.F32.PACK_AB R165, R83.reuse, R165 ;  /* 0x000000a553a5723e */ /* 0x040fe400000010ff */
[----:B------:R-:W-:Y:S01]  /*59c0*/  FADD.FTZ R6, R83, R6 ;  /* 0x0000000653067221 */ /* 0x000fe20000010000 */
[----:B------:R-:W-:Y:S01]  /*59d0*/  FADD.FTZ R7, R9, R14 ;  /* 0x0000000e09077221 */ /* 0x000fe20000010000 */
[----:B------:R-:W-:Y:S02]  /*59e0*/  IMAD.MOV.U32 R9, RZ, RZ, R10 ;  /* 0x000000ffff097224 */ /* 0x000fe400078e000a */
[----:B-1----:R-:W-:Y:S01]  /*59f0*/  FADD.FTZ R6, R167, R6 ;  /* 0x00000006a7067221 */ /* 0x002fe20000010000 */
[----:B------:R-:W-:-:S03]  /*5a00*/  F2FP.BF16.F32.PACK_AB R167, R48, R167 ;  /* 0x000000a730a7723e */ /* 0x000fc600000010ff */
[----:B------:R-:W-:Y:S01]  /*5a10*/  FADD.FTZ R6, R48, R6 ;  /* 0x0000000630067221 */ /* 0x000fe20000010000 */
[----:B--2---:R-:W-:Y:S06]  /*5a20*/  @P2 BRA `(.L_x_24) ;  /* 0xffffffdc009c2947 */ /* 0x004fec000383ffff */
.L_x_15:
[----:B------:R-:W-:Y:S06]  /*5a30*/  BAR.ARV 0x8, 0x180 ;  /* 0x0206000000007b1d */ /* 0x000fec0000002000 */
        /* <DEDUP_REMOVED lines=64> */
[----:B------:R-:W-:Y:S06]  /*5e40*/  @!P0 BRA `(.L_x_25) ;  /* 0x0000000000048947 */ /* 0x000fec0003800000 */
[----:B------:R-:W-:Y:S01]  /*5e50*/  BPT.TRAP 0x1 ;  /* 0x000000040000795c */ /* 0x000fe20000300000 */
.L_x_25:
        /* <DEDUP_REMOVED lines=9> */
.L_x_26:
[----:B-1----:R-:W-:Y:S05]  /*5ef0*/  @P2 BRA `(.L_x_27) ;  /* 0x0000000000082947 */ /* 0x002fea0003800000 */
[----:B------:R-:W1:Y:S02]  /*5f00*/  SYNCS.PHASECHK.TRANS64.TRYWAIT P0, [UR12+0x34850], R4 ;  /* 0x03485004ff0075a7 */ /* 0x000e64000800014c */
[----:B-1----:R-:W-:Y:S05]  /*5f10*/  @!P0 BRA `(.L_x_28) ;  /* 0x0000006000308947 */ /* 0x002fea0003800000 */
.L_x_27:
[----:B------:R-:W-:Y:S01]  /*5f20*/  UIADD3 UR5, UR4, 0x400, URZ ;  /* 0x0000040004057890 */ /* 0x000fe2000fffe03f */
[----:B------:R-:W-:Y:S01]  /*5f30*/  WARPGROUP.ARRIVE ;  /* 0x00000000000079c5 */ /* 0x000fe20000000000 */
[----:B------:R-:W-:Y:S01]  /*5f40*/  UMOV UR7, 0x40000040 ;  /* 0x4000004000077882 */ /* 0x000fe20000000000 */
[----:B01----:R-:W0:Y:S01]  /*5f50*/  SHFL.BFLY PT, R4, R7, 0x2, 0x1f ;  /* 0x0c401f0007047f89 */ /* 0x003e2200000e0000 */
[----:B------:R-:W-:Y:S01]  /*5f60*/  USHF.R.U32.HI UR5, URZ, 0x4, UR5 ;  /* 0x000000043f057899 */ /* 0x000fe20008011605 */
[----:B------:R-:W-:Y:S01]  /*5f70*/  IMAD.MOV.U32 R96, RZ, RZ, -0x800000 ;  /* 0xff800000ff607424 */ /* 0x000fe200078e00ff */
[----:B------:R-:W-:Y:S01]  /*5f80*/  CS2R R98, SRZ ;  /* 0x0000000000627805 */ /* 0x000fe2000001ff00 */
[----:B------:R-:W1:Y:S01]  /*5f90*/  SHFL.BFLY PT, R5, R6, 0x2, 0x1f ;  /* 0x0c401f0006057f89 */ /* 0x000e6200000e0000 */
[----:B------:R-:W-:Y:S01]  /*5fa0*/  ULOP3.LUT UR5, UR5, 0x3fff, URZ, 0xc0, !UPT ;  /* 0x00003fff05057892 */ /* 0x000fe2000f8ec03f */
[----:B------:R-:W-:Y:S01]  /*5fb0*/  IMAD.MOV.U32 R93, RZ, RZ, -0x800000 ;  /* 0xff800000ff5d7424 */ /* 0x000fe200078e00ff */
[----:B------:R-:W2:Y:S01]  /*5fc0*/  LDC R115, c[0x0][0xc38] ;  /* 0x00030e00ff737b82 */ /* 0x000ea20000000800 */
[----:B------:R-:W-:Y:S01]  /*5fd0*/  R2UR UR14, R186 ;  /* 0x00000000ba0e72ca */ /* 0x000fe200000e0000 */
[----:B------:R-:W-:Y:S01]  /*5fe0*/  ULOP3.LUT UR5, UR5, 0x4000000, URZ, 0xfc, !UPT ;  /* 0x0400000005057892 */ /* 0x000fe2000f8efc3f */
[----:B------:R-:W-:Y:S01]  /*5ff0*/  R2UR UR13, R185 ;  /* 0x00000000b90d72ca */ /* 0x000fe200000e0000 */
[----:B------:R-:W-:-:S02]  /*6000*/  ULDC UR10, c[0x0][0xc44] ;  /* 0x00031100000a7ab9 */ /* 0x000fc40000000800 */
[----:B------:R-:W-:-:S07]  /*6010*/  ULEA UR8, UR36, UR5, 0xb ;  /* 0x0000000524087291 */ /* 0x000fce000f8e583f */
[----:B------:R-:W-:Y:S01]  /*6020*/  UMOV UR6, UR8 ;  /* 0x0000000800067c82 */ /* 0x000fe20008000000 */
[----:B------:R-:W3:Y:S02]  /*6030*/  S2UR UR5, SR_SWINHI ;  /* 0x00000000000579c3 */ /* 0x000ee40000002f00 */
[----:B---3--:R-:W-:Y:S01]  /*6040*/  HGMMA.64x128x16.F32.BF16 R24, R180, gdesc[UR4].tnspB, R24, gsb0 ;  /* 0x41e00004b4187df0 */ /* 0x008fe20008001818 */
[----:B------:R-:W-:Y:S01]  /*6050*/  UIADD3 UR6, UR8, 0x80, URZ ;  /* 0x0000008008067890 */ /* 0x000fe2000fffe03f */
[----:B0-----:R-:W-:Y:S01]  /*6060*/  FADD.FTZ R4, R4, R7 ;  /* 0x0000000704047221 */ /* 0x001fe20000010000 */
[----:B------:R-:W-:Y:S01]  /*6070*/  UMOV UR7, 0x40000040 ;  /* 0x4000004000077882 */ /* 0x000fe20000000000 */
[----:B------:R-:W-:Y:S02]  /*6080*/  IMAD R7, R23, 0x40, R16 ;  /* 0x0000004017077824 */ /* 0x000fe400078e0210 */
[----:B-1----:R-:W-:Y:S01]  /*6090*/  FADD.FTZ R8, R5, R6 ;  /* 0x0000000605087221 */ /* 0x002fe20000010000 */
[----:B------:R-:W-:Y:S01]  /*60a0*/  IMAD R92, RZ, RZ, -UR14 ;  /* 0x8000000eff5c7e24 */ /* 0x000fe2000f8e02ff */
[----:B------:R-:W0:Y:S03]  /*60b0*/  SHFL.BFLY PT, R5, R4, 0x1, 0x1f ;  /* 0x0c201f0004057f89 */ /* 0x000e2600000e0000 */
[----:B--2---:R-:W-:Y:S01]  /*60c0*/  IMAD R92, R115, R92, UR13 ;  /* 0x0000000d735c7e24 */ /* 0x004fe2000f8e025c */
[----:B------:R-:W1:Y:S01]  /*60d0*/  SHFL.BFLY PT, R9, R8, 0x1, 0x1f ;  /* 0x0c201f0008097f89 */ /* 0x000e6200000e0000 */
[----:B------:R-:W-:Y:S01]  /*60e0*/  R2UR UR13, R19 ;  /* 0x00000000130d72ca */ /* 0x000fe200000e0000 */
[----:B------:R-:W-:Y:S01]  /*60f0*/  IMAD.U32 R19, RZ, RZ, UR12 ;  /* 0x0000000cff137e24 */ /* 0x000fe2000f8e00ff */
[----:B------:R-:W-:-:S03]  /*6100*/  USHF.R.S32.HI UR12, URZ, 0x1f, UR39 ;  /* 0x0000001f3f0c7899 */ /* 0x000fc60008011427 */
[----:B------:R-:W-:-:S05]  /*6110*/  @!P1 VIADD R19, R19, 0x34860 ;  /* 0x0003486013139836 */ /* 0x000fca0000000000 */
[----:B------:R-:W-:Y:S01]  /*6120*/  @!P1 PRMT R19, RZ, 0x654, R19 ;  /* 0x00000654ff139816 */ /* 0x000fe20000000013 */
[----:B0-----:R-:W-:Y:S01]  /*6130*/  FADD.FTZ R11, R4, R5 ;  /* 0x00000005040b7221 */ /* 0x001fe20000010000 */
[----:B-1----:R-:W-:-:S04]  /*6140*/  FADD.FTZ R12, R8, R9 ;  /* 0x00000009080c7221 */ /* 0x002fc80000010000 */
[----:B------:R-:W-:Y:S02]  /*6150*/  FSETP.NE.FTZ.AND P0, PT, R11, RZ, PT ;  /* 0x000000ff0b00720b */ /* 0x000fe40003f15000 */
[----:B------:R-:W-:-:S11]  /*6160*/  FSETP.NE.FTZ.AND P2, PT, R12, RZ, PT ;  /* 0x000000ff0c00720b */ /* 0x000fd60003f55000 */
[----:B------:R-:W0:Y:S02]  /*6170*/  @P0 MUFU.LG2 R6, R11 ;  /* 0x0000000b00060308 */ /* 0x000e240000000c00 */
[----:B------:R-:W-:-:S06]  /*6180*/  @P2 FMUL.FTZ R8, R3, 0.69314718246459960938 ;  /* 0x3f31721803082820 */ /* 0x000fcc0000410000 */
[----:B------:R-:W1:Y:S08]  /*6190*/  @P2 MUFU.LG2 R9, R12 ;  /* 0x0000000c00092308 */ /* 0x000e700000000c00 */
[----:B------:R-:W-:Y:S01]  /*61a0*/  @P2 MUFU.RCP R98, R12 ;  /* 0x0000000c00622308 */ /* 0x000fe20000001000 */
[----:B0-----:R-:W-:-:S07]  /*61b0*/  @P0 FMUL.FTZ R6, R6, 0.69314718246459960938 ;  /* 0x3f31721806060820 */ /* 0x001fce0000410000 */
[----:B------:R0:W2:Y:S01]  /*61c0*/  @P0 MUFU.RCP R99, R11 ;  /* 0x0000000b00630308 */ /* 0x0000a20000001000 */
[----:B-1----:R-:W-:-:S04]  /*61d0*/  @P2 FMUL.FTZ R9, R9, 0.69314718246459960938 ;  /* 0x3f31721809092820 */ /* 0x002fc80000410000 */
[----:B------:R-:W-:Y:S01]  /*61e0*/  @P2 FFMA.FTZ R93, R8, R10, R9 ;  /* 0x0000000a085d2223 */ /* 0x000fe20000010009 */
[----:B------:R-:W-:Y:S02]  /*61f0*/  WARPGROUP.DEPBAR.LE gsb0, 0x0 ;  /* 0x00008000000079c5 */ /* 0x000fe40000010000 */
[----:B------:R-:W-:-:S06]  /*6200*/  WARPGROUP.ARRIVE ;  /* 0x00000000000079c5 */ /* 0x000fcc0000000000 */
[----:B------:R-:W-:Y:S01]  /*6210*/  HGMMA.64x128x16.F32.BF16 R24, R176, gdesc[UR4].tnspB, R24, gsb0 ;  /* 0x41e00004b0187df0 */ /* 0x000fe20008001818 */
[----:B------:R-:W-:Y:S01]  /*6220*/  UIADD3 UR6, UR8, 0x100, URZ ;  /* 0x0000010008067890 */ /* 0x000fe2000fffe03f */
[----:B------:R-:W-:Y:S01]  /*6230*/  UMOV UR7, 0x40000040 ;  /* 0x4000004000077882 */ /* 0x000fe20000000000 */
[----:B------:R-:W-:Y:S02]  /*6240*/  WARPGROUP.DEPBAR.LE gsb0, 0x0 ;  /* 0x00008000000079c5 */ /* 0x000fe40000010000 */
[----:B------:R-:W-:-:S07]  /*6250*/  WARPGROUP.ARRIVE ;  /* 0x00000000000079c5 */ /* 0x000fce0000000000 */
        /* <DEDUP_REMOVED lines=18> */
[----:B------:R-:W-:Y:S01]  /*6380*/  UIADD3 UR8, UR8, 0x380, URZ ;  /* 0x0000038008087890 */ /* 0x000fe2000fffe03f */
[----:B------:R-:W-:Y:S02]  /*6390*/  WARPGROUP.DEPBAR.LE gsb0, 0x0 ;  /* 0x00008000000079c5 */ /* 0x000fe40000010000 */
[----:B------:R-:W-:-:S06]  /*63a0*/  WARPGROUP.ARRIVE ;  /* 0x00000000000079c5 */ /* 0x000fcc0000000000 */
[----:B------:R-:W-:Y:S01]  /*63b0*/  HGMMA.64x128x16.F32.BF16 R24, R160, gdesc[UR4].tnspB, R24, gsb0 ;  /* 0x41e00004a0187df0 */ /* 0x000fe20008001818 */
[----:B------:R-:W-:Y:S01]  /*63c0*/  UMOV UR6, UR4 ;  /* 0x0000000400067c82 */ /* 0x000fe20008000000 */
[----:B------:R-:W-:Y:S01]  /*63d0*/  UMOV UR7, UR5 ;  /* 0x0000000500077c82 */ /* 0x000fe20008000000 */
[----:B------:R-:W-:Y:S01]  /*63e0*/  UIADD3 UR5, -UR39, URZ, URZ ;  /* 0x0000003f27057290 */ /* 0x000fe2000fffe13f */
[----:B------:R-:W-:Y:S01]  /*63f0*/  IMAD.U32 R88, RZ, RZ, UR6 ;  /* 0x00000006ff587e24 */ /* 0x000fe2000f8e00ff */
[----:B------:R-:W-:Y:S01]  /*6400*/  UMOV UR6, UR8 ;  /* 0x0000000800067c82 */ /* 0x000fe20008000000 */
[----:B------:R-:W-:Y:S01]  /*6410*/  IMAD.U32 R89, RZ, RZ, UR7 ;  /* 0x00000007ff597e24 */ /* 0x000fe2000f8e00ff */
[----:B------:R-:W-:Y:S01]  /*6420*/  UMOV UR7, 0x40000040 ;  /* 0x4000004000077882 */ /* 0x000fe20000000000 */
[----:B------:R-:W-:Y:S01]  /*6430*/  UIMAD UR10, UR10, UR5, UR14 ;  /* 0x000000050a0a72a4 */ /* 0x000fe2000f8e020e */
[----:B------:R-:W-:Y:S01]  /*6440*/  IMAD.WIDE R4, R190, 0x2, R88 ;  /* 0x00000002be047825 */ /* 0x000fe200078e0258 */
[----:B------:R-:W-:-:S02]  /*6450*/  ULDC.64 UR8, c[0x0][0xb90] ;  /* 0x0002e40000087ab9 */ /* 0x000fc40000000a00 */
[----:B------:R-:W-:Y:S01]  /*6460*/  USHF.R.S32.HI UR11, URZ, 0x1f, UR10 ;  /* 0x0000001f3f0b7899 */ /* 0x000fe2000801140a */
[----:B------:R-:W-:-:S04]  /*6470*/  IMAD.WIDE R88, R7, 0x2, R88 ;  /* 0x0000000207587825 */ /* 0x000fc800078e0258 */
[----:B------:R-:W-:Y:S01]  /*6480*/  @P0 FMUL.FTZ R7, R3, 0.69314718246459960938 ;  /* 0x3f31721803070820 */ /* 0x000fe20000410000 */
[C---:B------:R-:W-:Y:S01]  /*6490*/  IADD3 R3, P5, R4.reuse, 0x4040, RZ ;  /* 0x0000404004037810 */ /* 0x040fe20007fbe0ff */
[----:B------:R-:W-:Y:S01]  /*64a0*/  UIMAD UR5, UR11, UR8, URZ ;  /* 0x000000080b0572a4 */ /* 0x000fe2000f8e023f */
[C---:B------:R-:W-:Y:S01]  /*64b0*/  IADD3 R111, P6, R4.reuse, 0x4060, RZ ;  /* 0x00004060046f7810 */ /* 0x040fe20007fde0ff */
[----:B------:R-:W-:Y:S01]  /*64c0*/  @P0 FFMA.FTZ R96, R7, R0, R6 ;  /* 0x0000000007600223 */ /* 0x000fe20000010006 */
[----:B------:R-:W-:Y:S01]  /*64d0*/  LOP3.LUT R0, R3, 0x380, RZ, 0xc0, !PT ;  /* 0x0000038003007812 */ /* 0x000fe200078ec0ff */
[--C-:B------:R-:W-:Y:S01]  /*64e0*/  IMAD.X R109, RZ, RZ, R5.reuse, P5 ;  /* 0x000000ffff6d7224 */ /* 0x100fe200028e0605 */
[----:B------:R-:W-:Y:S01]  /*64f0*/  IADD3 R6, P2, R4, 0x20, RZ ;  /* 0x0000002004067810 */ /* 0x000fe20007f5e0ff */
[----:B------:R-:W-:Y:S01]  /*6500*/  UIMAD UR5, UR10, UR9, UR5 ;  /* 0x000000090a0572a4 */ /* 0x000fe2000f8e0205 */
[----:B------:R-:W-:Y:S02]  /*6510*/  SHF.R.U64 R0, R0, 0x3, RZ ;  /* 0x0000000300007819 */ /* 0x000fe400000012ff */
[----:B------:R-:W-:Y:S01]  /*6520*/  LOP3.LUT R110, R111, 0x380, RZ, 0xc0, !PT ;  /* 0x000003806f6e7812 */ /* 0x000fe200078ec0ff */
[----:B------:R-:W-:Y:S01]  /*6530*/  IMAD.X R103, RZ, RZ, R5, P2 ;  /* 0x000000ffff677224 */ /* 0x000fe200010e0605 */
[----:B------:R-:W-:-:S02]  /*6540*/  LOP3.LUT R108, R0, R3, RZ, 0x3c, !PT ;  /* 0x00000003006c7212 */ /* 0x000fc400078e3cff */
[----:B------:R-:W1:Y:S01]  /*6550*/  LDC R0, c[0x0][0xbe8] ;  /* 0x0002fa00ff007b82 */ /* 0x000e620000000800 */
[----:B------:R-:W-:Y:S02]  /*6560*/  SHF.R.U64 R110, R110, 0x3, RZ ;  /* 0x000000036e6e7819 */ /* 0x000fe400000012ff */
[----:B------:R-:W-:Y:S02]  /*6570*/  LOP3.LUT R113, R4, 0x380, RZ, 0xc0, !PT ;  /* 0x0000038004717812 */ /* 0x000fe400078ec0ff */
[----:B------:R-:W-:Y:S01]  /*6580*/  LOP3.LUT R110, R110, R111, RZ, 0x3c, !PT ;  /* 0x0000006f6e6e7212 */ /* 0x000fe200078e3cff */
[----:B------:R-:W-:Y:S01]  /*6590*/  IMAD.X R111, RZ, RZ, R5, P6 ;  /* 0x000000ffff6f7224 */ /* 0x000fe200030e0605 */
[----:B------:R-:W-:Y:S02]  /*65a0*/  LOP3.LUT R3, R6, 0x380, RZ, 0xc0, !PT ;  /* 0x0000038006037812 */ /* 0x000fe400078ec0ff */
[C---:B------:R-:W-:Y:S02]  /*65b0*/  IADD3 R10, P4, R4.reuse, 0x4020, RZ ;  /* 0x00004020040a7810 */ /* 0x040fe40007f9e0ff */
[----:B------:R-:W-:-:S02]  /*65c0*/  IADD3 R9, P3, R4, 0x4000, RZ ;  /* 0x0000400004097810 */ /* 0x000fc40007f7e0ff */
[C---:B------:R-:W-:Y:S01]  /*65d0*/  IADD3 R7, P0, R4.reuse, 0x60, RZ ;  /* 0x0000006004077810 */ /* 0x040fe20007f1e0ff */
[--C-:B------:R-:W-:Y:S01]  /*65e0*/  IMAD.X R105, RZ, RZ, R5.reuse, P4 ;  /* 0x000000ffff697224 */ /* 0x100fe200020e0605 */
[----:B------:R-:W-:Y:S01]  /*65f0*/  IADD3 R8, P6, R4, 0x40, RZ ;  /* 0x0000004004087810 */ /* 0x000fe20007fde0ff */
[--C-:B------:R-:W-:Y:S01]  /*6600*/  IMAD.X R107, RZ, RZ, R5.reuse, P3 ;  /* 0x000000ffff6b7224 */ /* 0x100fe200018e0605 */
[----:B------:R-:W-:Y:S01]  /*6610*/  SHF.R.U64 R113, R113, 0x3, RZ ;  /* 0x0000000371717819 */ /* 0x000fe200000012ff */
[--C-:B------:R-:W-:Y:S01]  /*6620*/  IMAD.X R101, RZ, RZ, R5.reuse, P0 ;  /* 0x000000ffff657224 */ /* 0x100fe200000e0605 */
[----:B------:R-:W-:Y:S01]  /*6630*/  SHF.R.U64 R3, R3, 0x3, RZ ;  /* 0x0000000303037819 */ /* 0x000fe200000012ff */
[--C-:B------:R-:W-:Y:S01]  /*6640*/  IMAD.X R95, RZ, RZ, R5.reuse, P6 ;  /* 0x000000ffff5f7224 */ /* 0x100fe200030e0605 */
[----:B------:R-:W-:Y:S01]  /*6650*/  LOP3.LUT R112, R113, R4, RZ, 0x3c, !PT ;  /* 0x0000000471707212 */ /* 0x000fe200078e3cff */
[----:B------:R-:W-:Y:S01]  /*6660*/  IMAD.MOV.U32 R113, RZ, RZ, R5 ;  /* 0x000000ffff717224 */ /* 0x000fe200078e0005 */
[----:B------:R-:W-:-:S02]  /*6670*/  LOP3.LUT R5, R10, 0x380, RZ, 0xc0, !PT ;  /* 0x000003800a057812 */ /* 0x000fc400078ec0ff */
[----:B-1----:R-:W-:Y:S02]  /*6680*/  ISETP.NE.AND P2, PT, R0, 0x1, PT ;  /* 0x000000010000780c */ /* 0x002fe40003f45270 */
[----:B------:R-:W-:Y:S02]  /*6690*/  LOP3.LUT R102, R3, R6, RZ, 0x3c, !PT ;  /* 0x0000000603667212 */ /* 0x000fe400078e3cff */
[----:B------:R-:W-:Y:S02]  /*66a0*/  LOP3.LUT R3, R8, 0x380, RZ, 0xc0, !PT ;  /* 0x0000038008037812 */ /* 0x000fe400078ec0ff */
[----:B------:R-:W-:Y:S02]  /*66b0*/  SHF.R.U64 R5, R5, 0x3, RZ ;  /* 0x0000000305057819 */ /* 0x000fe400000012ff */
[----:B------:R-:W-:Y:S02]  /*66c0*/  SHF.R.U64 R3, R3, 0x3, RZ ;  /* 0x0000000303037819 */ /* 0x000fe400000012ff */
[----:B------:R-:W-:-:S02]  /*66d0*/  MOV R112, R112 ;  /* 0x0000007000707202 */ /* 0x000fc40000000f00 */
[----:B------:R-:W-:Y:S01]  /*66e0*/  LOP3.LUT R4, R9, 0x380, RZ, 0xc0, !PT ;  /* 0x0000038009047812 */ /* 0x000fe200078ec0ff */
[----:B------:R-:W1:Y:S01]  /*66f0*/  @P2 LDC R114, c[0x0][0xbec] ;  /* 0x0002fb00ff722b82 */ /* 0x000e620000000800 */
[----:B------:R-:W-:Y:S02]  /*6700*/  LOP3.LUT R104, R5, R10, RZ, 0x3c, !PT ;  /* 0x0000000a05687212 */ /* 0x000fe400078e3cff */
[----:B------:R-:W-:Y:S02]  /*6710*/  LOP3.LUT R94, R3, R8, RZ, 0x3c, !PT ;  /* 0x00000008035e7212 */ /* 0x000fe400078e3cff */
[----:B------:R-:W-:Y:S02]  /*6720*/  SHF.R.U64 R4, R4, 0x3, RZ ;  /* 0x0000000304047819 */ /* 0x000fe400000012ff */
[----:B------:R-:W-:Y:S01]  /*6730*/  MOV R104, R104 ;  /* 0x0000006800687202 */ /* 0x000fe20000000f00 */
[----:B------:R-:W3:Y:S01]  /*6740*/  @P2 LDC R113, c[0x0][0xbf0] ;  /* 0x0002fc00ff712b82 */ /* 0x000ee20000000800 */
[----:B------:R-:W-:-:S02]  /*6750*/  MOV R105, R102 ;  /* 0x0000006600697202 */ /* 0x000fc40000000f00 */
[----:B------:R-:W-:Y:S02]  /*6760*/  MOV R103, R94 ;  /* 0x0000005e00677202 */ /* 0x000fe40000000f00 */
[----:B------:R-:W-:Y:S02]  /*6770*/  LOP3.LUT R106, R4, R9, RZ, 0x3c, !PT ;  /* 0x00000009046a7212 */ /* 0x000fe400078e3cff */
[----:B------:R-:W-:Y:S01]  /*6780*/  LOP3.LUT R4, R7, 0x380, RZ, 0xc0, !PT ;  /* 0x0000038007047812 */ /* 0x000fe200078ec0ff */
[----:B------:R-:W4:Y:S01]  /*6790*/  LDC.64 R94, c[0x0][0xb98] ;  /* 0x0002e600ff5e7b82 */ /* 0x000f220000000a00 */
[----:B------:R-:W-:Y:S01]  /*67a0*/  MOV R106, R106 ;  /* 0x0000006a006a7202 */ /* 0x000fe20000000f00 */
[----:B------:R-:W-:Y:S01]  /*67b0*/  IMAD R107, R92, 0x80, R189 ;  /* 0x000000805c6b7824 */ /* 0x000fe200078e02bd */
[----:B------:R-:W-:Y:S02]  /*67c0*/  SHF.R.U64 R4, R4, 0x3, RZ ;  /* 0x0000000304047819 */ /* 0x000fe400000012ff */
[----:B------:R-:W-:-:S02]  /*67d0*/  IADD3 R15, P0, R88, 0x2000, RZ ;  /* 0x00002000580f7810 */ /* 0x000fc40007f1e0ff */
[----:B------:R-:W-:Y:S01]  /*67e0*/  LOP3.LUT R100, R4, R7, RZ, 0x3c, !PT ;  /* 0x0000000704647212 */ /* 0x000fe200078e3cff */
[----:B-1----:R-:W-:Y:S01]  /*67f0*/  @P2 IMAD.HI.U32 R102, R107, R114, RZ ;  /* 0x000000726b662227 */ /* 0x002fe200078e00ff */
[----:B------:R-:W-:Y:S02]  /*6800*/  IADD3 R21, P6, R88, 0x1000, RZ ;  /* 0x0000100058157810 */ /* 0x000fe40007fde0ff */
[----:B------:R-:W-:Y:S02]  /*6810*/  LOP3.LUT R14, R15, 0x380, RZ, 0xc0, !PT ;  /* 0x000003800f0e7812 */ /* 0x000fe400078ec0ff */
[----:B------:R-:W-:Y:S01]  /*6820*/  MOV R100, R100 ;  /* 0x0000006400647202 */ /* 0x000fe20000000f00 */
[----:B------:R-:W-:Y:S01]  /*6830*/  IMAD.MOV.U32 R101, RZ, RZ, R107 ;  /* 0x000000ffff657224 */ /* 0x000fe200078e006b */
[----:B------:R-:W-:Y:S02]  /*6840*/  LOP3.LUT R20, R21, 0x380, RZ, 0xc0, !PT ;  /* 0x0000038015147812 */ /* 0x000fe400078ec0ff */
[----:B---3--:R-:W-:-:S02]  /*6850*/  @P2 SHF.R.U32.HI R101, RZ, R113, R102 ;  /* 0x00000071ff652219 */ /* 0x008fc40000011666 */
[----:B------:R-:W-:Y:S02]  /*6860*/  SHF.R.U64 R14, R14, 0x3, RZ ;  /* 0x000000030e0e7819 */ /* 0x000fe400000012ff */
[----:B------:R-:W-:Y:S02]  /*6870*/  LOP3.LUT R5, R88, 0x380, RZ, 0xc0, !PT ;  /* 0x0000038058057812 */ /* 0x000fe400078ec0ff */
[----:B------:R-:W-:Y:S02]  /*6880*/  SHF.R.U64 R20, R20, 0x3, RZ ;  /* 0x0000000314147819 */ /* 0x000fe400000012ff */
[----:B------:R-:W-:Y:S01]  /*6890*/  LOP3.LUT R14, R14, R15, RZ, 0x3c, !PT ;  /* 0x0000000f0e0e7212 */ /* 0x000fe200078e3cff */
[----:B------:R-:W-:Y:S01]  /*68a0*/  IMAD.X R15, RZ, RZ, R89, P0 ;  /* 0x000000ffff0f7224 */ /* 0x000fe200000e0659 */
[----:B------:R-:W-:Y:S02]  /*68b0*/  IADD3 R4, P0, R88, 0x7000, RZ ;  /* 0x0000700058047810 */ /* 0x000fe40007f1e0ff */
[----:B------:R-:W-:-:S02]  /*68c0*/  SHF.R.U64 R5, R5, 0x3, RZ ;  /* 0x0000000305057819 */ /* 0x000fc400000012ff */
[----:B------:R-:W-:Y:S01]  /*68d0*/  LOP3.LUT R20, R20, R21, RZ, 0x3c, !PT ;  /* 0x0000001514147212 */ /* 0x000fe200078e3cff */
[--C-:B------:R-:W-:Y:S01]  /*68e0*/  IMAD.X R21, RZ, RZ, R89.reuse, P6 ;  /* 0x000000ffff157224 */ /* 0x100fe200030e0659 */
[C---:B------:R-:W-:Y:S02]  /*68f0*/  IADD3 R13, P3, R88.reuse, 0x3000, RZ ;  /* 0x00003000580d7810 */ /* 0x040fe40007f7e0ff */
[C---:B0-----:R-:W-:Y:S02]  /*6900*/  IADD3 R11, P4, R88.reuse, 0x4000, RZ ;  /* 0x00004000580b7810 */ /* 0x041fe40007f9e0ff */
[C---:B------:R-:W-:Y:S02]  /*6910*/  IADD3 R9, P5, R88.reuse, 0x5000, RZ ;  /* 0x0000500058097810 */ /* 0x040fe40007fbe0ff */
[----:B------:R-:W-:Y:S02]  /*6920*/  IADD3 R7, P6, R88, 0x6000, RZ ;  /* 0x0000600058077810 */ /* 0x000fe40007fde0ff */
[----:B------:R-:W-:Y:S01]  /*6930*/  LOP3.LUT R88, R5, R88, RZ, 0x3c, !PT ;  /* 0x0000005805587212 */ /* 0x000fe200078e3cff */
[----:B------:R-:W-:Y:S01]  /*6940*/  IMAD.X R5, RZ, RZ, R89, P0 ;  /* 0x000000ffff057224 */ /* 0x000fe200000e0659 */
[----:B------:R-:W-:-:S02]  /*6950*/  LOP3.LUT R12, R13, 0x380, RZ, 0xc0, !PT ;  /* 0x000003800d0c7812 */ /* 0x000fc400078ec0ff */
[----:B------:R-:W-:Y:S02]  /*6960*/  LOP3.LUT R3, R4, 0x380, RZ, 0xc0, !PT ;  /* 0x0000038004037812 */ /* 0x000fe400078ec0ff */
[----:B------:R-:W-:Y:S02]  /*6970*/  SHF.R.U64 R12, R12, 0x3, RZ ;  /* 0x000000030c0c7819 */ /* 0x000fe400000012ff */
[----:B------:R-:W-:Y:S02]  /*6980*/  SHF.R.U64 R3, R3, 0x3, RZ ;  /* 0x0000000303037819 */ /* 0x000fe400000012ff */
[----:B------:R-:W-:Y:S01]  /*6990*/  LOP3.LUT R12, R12, R13, RZ, 0x3c, !PT ;  /* 0x0000000d0c0c7212 */ /* 0x000fe200078e3cff */
[----:B------:R-:W-:Y:S01]  /*69a0*/  IMAD.X R13, RZ, RZ, R89, P3 ;  /* 0x000000ffff0d7224 */ /* 0x000fe200018e0659 */
[----:B------:R-:W-:Y:S02]  /*69b0*/  LOP3.LUT R4, R3, R4, RZ, 0x3c, !PT ;  /* 0x0000000403047212 */ /* 0x000fe400078e3cff */
[----:B------:R-:W-:-:S02]  /*69c0*/  MOV R97, R108 ;  /* 0x0000006c00617202 */ /* 0x000fc40000000f00 */
[----:B------:R-:W-:Y:S01]  /*69d0*/  MOV R3, R110 ;  /* 0x0000006e00037202 */ /* 0x000fe20000000f00 */
[----:B------:R-:W-:Y:S02]  /*69e0*/  WARPGROUP.DEPBAR.LE gsb0, 0x0 ;  /* 0x00008000000079c5 */ /* 0x000fe40000010000 */
[----:B------:R-:W-:Y:S01]  /*69f0*/  WARPGROUP.ARRIVE ;  /* 0x00000000000079c5 */ /* 0x000fe20000000000 */
[----:B------:R-:W-:Y:S02]  /*6a00*/  LOP3.LUT R6, R7, 0x380, RZ, 0xc0, !PT ;  /* 0x0000038007067812 */ /* 0x000fe400078ec0ff */
[----:B------:R-:W-:Y:S02]  /*6a10*/  LOP3.LUT R10, R11, 0x380, RZ, 0xc0, !PT ;  /* 0x000003800b0a7812 */ /* 0x000fe400078ec0ff */
[----:B------:R-:W-:Y:S01]  /*6a20*/  SHF.R.U64 R6, R6, 0x3, RZ ;  /* 0x0000000306067819 */ /* 0x000fe200000012ff */
[----:B------:R-:W-:Y:S01]  /*6a30*/  HGMMA.64x128x16.F32.BF16 R24, R164, gdesc[UR4].tnspB, R24, gsb0 ;  /* 0x41e00004a4187df0 */ /* 0x000fe20008001818 */
[----:B------:R-:W-:Y:S01]  /*6a40*/  UIMAD.WIDE.U32 UR6, UR10, UR8, URZ ;  /* 0x000000080a0672a5 */ /* 0x000fe2000f8e003f */
[----:B------:R-:W-:-:S02]  /*6a50*/  LOP3.LUT R8, R9, 0x380, RZ, 0xc0, !PT ;  /* 0x0000038009087812 */ /* 0x000fc400078ec0ff */
[----:B------:R-:W-:Y:S01]  /*6a60*/  ULDC.64 UR8, c[0x0][0xae8] ;  /* 0x0002ba0000087ab9 */ /* 0x000fe20000000a00 */
[----:B------:R-:W-:Y:S01]  /*6a70*/  LOP3.LUT R6, R6, R7, RZ, 0x3c, !PT ;  /* 0x0000000706067212 */ /* 0x000fe200078e3cff */
[--C-:B------:R-:W-:Y:S01]  /*6a80*/  IMAD.X R7, RZ, RZ, R89.reuse, P6 ;  /* 0x000000ffff077224 */ /* 0x100fe200030e0659 */
[----:B------:R-:W-:Y:S01]  /*6a90*/  SHF.R.U64 R10, R10, 0x3, RZ ;  /* 0x000000030a0a7819 */ /* 0x000fe200000012ff */
[----:B------:R-:W-:Y:S01]  /*6aa0*/  IMAD.U32 R90, RZ, RZ, UR6 ;  /* 0x00000006ff5a7e24 */ /* 0x000fe2000f8e00ff */
[----:B------:R-:W-:Y:S02]  /*6ab0*/  UIADD3 UR6, UR7, UR5, URZ ;  /* 0x0000000507067290 */ /* 0x000fe4000fffe03f */
[----:B------:R-:W-:Y:S01]  /*6ac0*/  IMAD.U32 R91, RZ, RZ, UR7 ;  /* 0x00000007ff5b7e24 */ /* 0x000fe2000f8e00ff */
[----:B------:R-:W-:Y:S01]  /*6ad0*/  SHF.R.U64 R8, R8, 0x3, RZ ;  /* 0x0000000308087819 */ /* 0x000fe200000012ff */
[----:B------:R-:W-:Y:S01]  /*6ae0*/  ULDC UR5, c[0x0][0xa88] ;  /* 0x0002a20000057ab9 */ /* 0x000fe20000000800 */
[----:B------:R-:W-:Y:S01]  /*6af0*/  LOP3.LUT R10, R10, R11, RZ, 0x3c, !PT ;  /* 0x0000000b0a0a7212 */ /* 0x000fe200078e3cff */
[--C-:B------:R-:W-:Y:S01]  /*6b00*/  IMAD.X R11, RZ, RZ, R89.reuse, P4 ;  /* 0x000000ffff0b7224 */ /* 0x100fe200020e0659 */
[----:B------:R-:W-:Y:S01]  /*6b10*/  LOP3.LUT R8, R8, R9, RZ, 0x3c, !PT ;  /* 0x0000000908087212 */ /* 0x000fe200078e3cff */
[----:B------:R-:W-:Y:S01]  /*6b20*/  IMAD.U32 R91, RZ, RZ, UR6 ;  /* 0x00000006ff5b7e24 */ /* 0x000fe2000f8e00ff */
[----:B------:R-:W-:Y:S01]  /*6b30*/  ULDC.64 UR6, c[0x0][0xb88] ;  /* 0x0002e20000067ab9 */ /* 0x000fe20000000a00 */
[----:B------:R-:W-:-:S02]  /*6b40*/  IMAD.X R9, RZ, RZ, R89, P5 ;  /* 0x000000ffff097224 */ /* 0x000fc400028e0659 */
[----:B----4-:R-:W-:Y:S01]  /*6b50*/  IMAD.WIDE.U32 R90, R94, UR39, R90 ;  /* 0x000000275e5a7c25 */ /* 0x010fe2000f8e005a */
[----:B------:R-:W-:Y:S02]  /*6b60*/  UIADD3 UR4, UR4, 0x34820, URZ ;  /* 0x0003482004047890 */ /* 0x000fe4000fffe03f */
[----:B------:R-:W-:Y:S02]  /*6b70*/  UIADD3 UR36, UR36, 0x1, URZ ;  /* 0x0000000124247890 */ /* 0x000fe4000fffe03f */
[----:B------:R-:W-:Y:S02]  /*6b80*/  UPRMT UR4, URZ, 0x654, UR4 ;  /* 0x000006543f047896 */ /* 0x000fe40008000004 */
[----:B------:R-:W-:Y:S01]  /*6b90*/  UISETP.NE.AND UP0, UPT, UR36, 0x2, UPT ;  /* 0x000000022400788c */ /* 0x000fe2000bf05270 */
[----:B------:R-:W-:Y:S02]  /*6ba0*/  WARPGROUP.DEPBAR.LE gsb0, 0x0 ;  /* 0x00008000000079c5 */ /* 0x000fe40000010000 */
[----:B------:R0:W-:Y:S01]  /*6bb0*/  @!P1 SYNCS.ARRIVE.TRANS64.RED.A1T0 RZ, [R19+URZ], RZ ;  /* 0x000000ff13ff99a7 */ /* 0x0001e2000810043f */
[-C--:B--2---:R-:W-:Y:S01]  /*6bc0*/  FMUL.FTZ R25, R25, R99.reuse ;  /* 0x0000006319197220 */ /* 0x084fe20000410000 */
[-C--:B------:R-:W-:Y:S01]  /*6bd0*/  FMUL.FTZ R24, R24, R99.reuse ;  /* 0x0000006318187220 */ /* 0x080fe20000410000 */
[-C--:B------:R-:W-:Y:S01]  /*6be0*/  FMUL.FTZ R27, R27, R98.reuse ;  /* 0x000000621b1b7220 */ /* 0x080fe20000410000 */
[----:B------:R-:W-:Y:S01]  /*6bf0*/  FMUL.FTZ R26, R26, R98 ;  /* 0x000000621a1a7220 */ /* 0x000fe20000410000 */
[-C--:B------:R-:W-:Y:S01]  /*6c00*/  FMUL.FTZ R29, R29, R99.reuse ;  /* 0x000000631d1d7220 */ /* 0x080fe20000410000 */
[-C--:B------:R-:W-:Y:S01]  /*6c10*/  FMUL.FTZ R28, R28, R99.reuse ;  /* 0x000000631c1c7220 */ /* 0x080fe20000410000 */
[----:B------:R-:W-:Y:S01]  /*6c20*/  FMUL.FTZ R33, R33, R99 ;  /* 0x0000006321217220 */ /* 0x000fe20000410000 */
[----:B0-----:R-:W-:-:S02]  /*6c30*/  IMAD.MOV R19, RZ, RZ, -R101 ;  /* 0x000000ffff137224 */ /* 0x001fc400078e0a65 */
[-C--:B------:R-:W-:Y:S01]  /*6c40*/  FMUL.FTZ R32, R32, R99.reuse ;  /* 0x0000006320207220 */ /* 0x080fe20000410000 */
[----:B------:R-:W-:Y:S01]  /*6c50*/  FMUL.FTZ R102, R36, R99 ;  /* 0x0000006324667220 */ /* 0x000fe20000410000 */
[----:B------:R-:W-:Y:S01]  /*6c60*/  IMAD R36, R94, UR12, RZ ;  /* 0x0000000c5e247c24 */ /* 0x000fe2000f8e02ff */
[----:B------:R-:W-:Y:S01]  /*6c70*/  F2FP.BF16.F32.PACK_AB R24, R25, R24 ;  /* 0x000000181918723e */ /* 0x000fe200000010ff */
[----:B------:R-:W-:Y:S02]  /*6c80*/  IMAD R19, R0, R19, R107 ;  /* 0x0000001300137224 */ /* 0x000fe400078e026b */
[-C--:B------:R-:W-:Y:S01]  /*6c90*/  FMUL.FTZ R31, R31, R98.reuse ;  /* 0x000000621f1f7220 */ /* 0x080fe20000410000 */
[----:B------:R-:W-:Y:S01]  /*6ca0*/  FMUL.FTZ R30, R30, R98 ;  /* 0x000000621e1e7220 */ /* 0x000fe20000410000 */
[----:B------:R-:W-:Y:S01]  /*6cb0*/  F2FP.BF16.F32.PACK_AB R25, R27, R26 ;  /* 0x0000001a1b19723e */ /* 0x000fe200000010ff */
[----:B------:R-:W-:Y:S01]  /*6cc0*/  FMUL.FTZ R37, R37, R99 ;  /* 0x0000006325257220 */ /* 0x000fe20000410000 */
[----:B------:R-:W-:Y:S01]  /*6cd0*/  F2FP.BF16.F32.PACK_AB R26, R29, R28 ;  /* 0x0000001c1d1a723e */ /* 0x000fe200000010ff */
[----:B------:R-:W-:Y:S01]  /*6ce0*/  IMAD R95, R95, UR39, R36 ;  /* 0x000000275f5f7c24 */ /* 0x000fe2000f8e0224 */
[----:B------:R-:W-:Y:S01]  /*6cf0*/  F2FP.BF16.F32.PACK_AB R28, R33, R32 ;  /* 0x00000020211c723e */ /* 0x000fe200000010ff */
[-C--:B------:R-:W-:Y:S01]  /*6d00*/  FMUL.FTZ R39, R39, R98.reuse ;  /* 0x0000006227277220 */ /* 0x080fe20000410000 */
[----:B------:R-:W-:Y:S01]  /*6d10*/  SHF.R.S32.HI R33, RZ, 0x1f, R101 ;  /* 0x0000001fff217819 */ /* 0x000fe20000011465 */
[-C--:B------:R-:W-:Y:S01]  /*6d20*/  FMUL.FTZ R38, R38, R98.reuse ;  /* 0x0000006226267220 */ /* 0x080fe20000410000 */
[----:B------:R-:W-:Y:S01]  /*6d30*/  SHF.R.S32.HI R32, RZ, 0x1f, R19 ;  /* 0x0000001fff207819 */ /* 0x000fe20000011413 */
[----:B------:R-:W-:Y:S01]  /*6d40*/  FMUL.FTZ R35, R35, R98 ;  /* 0x0000006223237220 */ /* 0x000fe20000410000 */
[----:B------:R-:W-:Y:S01]  /*6d50*/  IADD3 R36, P0, R101, R90, RZ ;  /* 0x0000005a65247210 */ /* 0x000fe20007f1e0ff */
[----:B------:R-:W-:Y:S01]  /*6d60*/  FMUL.FTZ R34, R34, R98 ;  /* 0x0000006222227220 */ /* 0x000fe20000410000 */
[----:B------:R-:W-:Y:S01]  /*6d70*/  F2FP.BF16.F32.PACK_AB R27, R31, R30 ;  /* 0x0000001e1f1b723e */ /* 0x000fe200000010ff */
[----:B------:R-:W-:Y:S01]  /*6d80*/  BAR.SYNC.DEFER_BLOCKING 0x1, 0x100 ;  /* 0x0044000000007b1d */ /* 0x000fe20000010000 */
[----:B------:R-:W-:Y:S01]  /*6d90*/  F2FP.BF16.F32.PACK_AB R30, R37, R102 ;  /* 0x00000066251e723e */ /* 0x000fe200000010ff */
[----:B------:R-:W-:Y:S01]  /*6da0*/  IMAD R32, R32, UR6, RZ ;  /* 0x0000000620207c24 */ /* 0x000fe2000f8e02ff */
[----:B------:R-:W-:Y:S01]  /*6db0*/  IADD3.X R37, R33, R91, R95, P0, !PT ;  /* 0x0000005b21257210 */ /* 0x000fe200007fe45f */
[----:B------:R-:W-:Y:S01]  /*6dc0*/  FMUL.FTZ R41, R41, R99 ;  /* 0x0000006329297220 */ /* 0x000fe20000410000 */
[----:B------:R-:W-:Y:S01]  /*6dd0*/  F2FP.BF16.F32.PACK_AB R31, R39, R38 ;  /* 0x00000026271f723e */ /* 0x000fe200000010ff */
[----:B------:R-:W-:-:S02]  /*6de0*/  IMAD R39, R19, UR7, R32 ;  /* 0x0000000713277c24 */ /* 0x000fc4000f8e0220 */
[----:B------:R-:W-:Y:S01]  /*6df0*/  FMUL.FTZ R40, R40, R99 ;  /* 0x0000006328287220 */ /* 0x000fe20000410000 */
[----:B------:R-:W-:-:S04]  /*6e00*/  IMAD.WIDE.U32 R36, R19, UR6, R36 ;  /* 0x0000000613247c25 */ /* 0x000fc8000f8e0024 */
[-C--:B------:R-:W-:Y:S01]  /*6e10*/  FMUL.FTZ R45, R45, R99.reuse ;  /* 0x000000632d2d7220 */ /* 0x080fe20000410000 */
[-C--:B------:R-:W-:Y:S01]  /*6e20*/  FMUL.FTZ R44, R44, R99.reuse ;  /* 0x000000632c2c7220 */ /* 0x080fe20000410000 */
[-C--:B------:R-:W-:Y:S01]  /*6e30*/  FMUL.FTZ R43, R43, R98.reuse ;  /* 0x000000622b2b7220 */ /* 0x080fe20000410000 */
[-C--:B------:R-:W-:Y:S01]  /*6e40*/  FMUL.FTZ R42, R42, R98.reuse ;  /* 0x000000622a2a7220 */ /* 0x080fe20000410000 */
[-C--:B------:R-:W-:Y:S01]  /*6e50*/  FMUL.FTZ R47, R47, R98.reuse ;  /* 0x000000622f2f7220 */ /* 0x080fe20000410000 */
[-C--:B------:R-:W-:Y:S01]  /*6e60*/  FMUL.FTZ R46, R46, R98.reuse ;  /* 0x000000622e2e7220 */ /* 0x080fe20000410000 */
[----:B------:R-:W-:Y:S01]  /*6e70*/  ULDC.64 UR6, c[0x0][0xb50] ;  /* 0x0002d40000067ab9 */ /* 0x000fe20000000a00 */
        /* <DEDUP_REMOVED lines=8> */
[----:B------:R0:W-:Y:S01]  /*6f00*/  STSM.16.M88.4 [R112], R24 ;  /* 0x0000001870007844 */ /* 0x0001e20000000200 */
[----:B------:R-:W-:Y:S01]  /*6f10*/  F2FP.BF16.F32.PACK_AB R29, R35, R34 ;  /* 0x00000022231d723e */ /* 0x000fe200000010ff */
        /* <DEDUP_REMOVED lines=10> */
[----:B------:R-:W-:Y:S01]  /*6fc0*/  F2FP.BF16.F32.PACK_AB R32, R41, R40 ;  /* 0x000000282920723e */ /* 0x000fe200000010ff */
[-C--:B------:R-:W-:Y:S01]  /*6fd0*/  FMUL.FTZ R65, R65, R99.reuse ;  /* 0x0000006341417220 */ /* 0x080fe20000410000 */
[----:B------:R-:W-:Y:S01]  /*6fe0*/  F2FP.BF16.F32.PACK_AB R33, R43, R42 ;  /* 0x0000002a2b21723e */ /* 0x000fe200000010ff */
[-C--:B------:R-:W-:Y:S01]  /*6ff0*/  FMUL.FTZ R64, R64, R99.reuse ;  /* 0x0000006340407220 */ /* 0x080fe20000410000 */
[----:B0-----:R-:W-:Y:S01]  /*7000*/  IMAD.IADD R25, R37, 0x1, R39 ;  /* 0x0000000125197824 */ /* 0x001fe200078e0227 */
[----:B------:R-:W-:Y:S01]  /*7010*/  LEA R37, P3, R36, UR6, 0x2 ;  /* 0x0000000624257c11 */ /* 0x000fe2000f8610ff */
[-C--:B------:R-:W-:Y:S01]  /*7020*/  FMUL.FTZ R69, R69, R99.reuse ;  /* 0x0000006345457220 */ /* 0x080fe20000410000 */
[----:B------:R-:W-:Y:S01]  /*7030*/  F2FP.BF16.F32.PACK_AB R34, R45, R44 ;  /* 0x0000002c2d22723e */ /* 0x000fe200000010ff */
[-C--:B------:R-:W-:Y:S01]  /*7040*/  FMUL.FTZ R68, R68, R99.reuse ;  /* 0x0000006344447220 */ /* 0x080fe20000410000 */
        /* <DEDUP_REMOVED lines=18> */
[----:B------:R-:W-:Y:S01]  /*7170*/  FMUL.FTZ R86, R86, R98 ;  /* 0x0000006256567220 */ /* 0x000fe20000410000 */
[----:B------:R-:W-:Y:S01]  /*7180*/  LEA.HI.X R36, R36, UR7, R25, 0x2, P3 ;  /* 0x0000000724247c11 */ /* 0x000fe200098f1419 */
[----:B------:R0:W-:Y:S01]  /*7190*/  STSM.16.M88.4 [R105], R28 ;  /* 0x0000001c69007844 */ /* 0x0001e20000000200 */
[----:B------:R-:W-:Y:S01]  /*71a0*/  F2FP.BF16.F32.PACK_AB R24, R49, R48 ;  /* 0x000000303118723e */ /* 0x000fe200000010ff */
[----:B------:R-:W-:Y:S01]  /*71b0*/  IMAD R41, R92, 0x80, R188 ;  /* 0x000000805c297824 */ /* 0x000fe200078e02bc */
[----:B------:R-:W-:Y:S01]  /*71c0*/  F2FP.BF16.F32.PACK_AB R25, R51, R50 ;  /* 0x000000323319723e */ /* 0x000fe200000010ff */
[----:B------:R1:W-:Y:S01]  /*71d0*/  STSM.16.M88.4 [R103], R32 ;  /* 0x0000002067007844 */ /* 0x0003e20000000200 */
[----:B------:R-:W-:Y:S01]  /*71e0*/  F2FP.BF16.F32.PACK_AB R26, R53, R52 ;  /* 0x00000034351a723e */ /* 0x000fe200000010ff */
[----:B------:R-:W-:Y:S01]  /*71f0*/  IMAD R94, R0, UR5, RZ ;  /* 0x00000005005e7c24 */ /* 0x000fe2000f8e02ff */
[----:B------:R-:W-:Y:S01]  /*7200*/  F2FP.BF16.F32.PACK_AB R27, R55, R54 ;  /* 0x00000036371b723e */ /* 0x000fe200000010ff */
[----:B------:R-:W-:Y:S01]  /*7210*/  SHFL.IDX PT, R52, R37, RZ, 0x1c1f ;  /* 0x001c1fff25347589 */ /* 0x000fe200000e0000 */
[----:B------:R-:W-:Y:S01]  /*7220*/  F2FP.BF16.F32.PACK_AB R72, R73, R72 ;  /* 0x000000484948723e */ /* 0x000fe200000010ff */
[----:B------:R-:W-:Y:S01]  /*7230*/  VIADD R19, R41, 0x8 ;  /* 0x0000000829137836 */ /* 0x000fe20000000000 */
[----:B------:R-:W-:Y:S01]  /*7240*/  F2FP.BF16.F32.PACK_AB R73, R75, R74 ;  /* 0x0000004a4b49723e */ /* 0x000fe200000010ff */
[----:B------:R-:W-:Y:S01]  /*7250*/  STSM.16.M88.4 [R100], R24 ;  /* 0x0000001864007844 */ /* 0x000fe20000000200 */
[----:B------:R-:W-:-:S02]  /*7260*/  F2FP.BF16.F32.PACK_AB R80, R81, R80 ;  /* 0x000000505150723e */ /* 0x000fc400000010ff */
[----:B------:R-:W-:Y:S01]  /*7270*/  F2FP.BF16.F32.PACK_AB R74, R77, R76 ;  /* 0x0000004c4d4a723e */ /* 0x000fe200000010ff */
[----:B------:R-:W2:Y:S01]  /*7280*/  SHFL.IDX PT, R53, R36, RZ, 0x1c1f ;  /* 0x001c1fff24357589 */ /* 0x000ea200000e0000 */
[----:B0-----:R-:W-:Y:S02]  /*7290*/  F2FP.BF16.F32.PACK_AB R28, R57, R56 ;  /* 0x00000038391c723e */ /* 0x001fe400000010ff */
[----:B------:R-:W-:Y:S01]  /*72a0*/  F2FP.BF16.F32.PACK_AB R29, R59, R58 ;  /* 0x0000003a3b1d723e */ /* 0x000fe200000010ff */
[----:B------:R-:W-:Y:S01]  /*72b0*/  SHFL.IDX PT, R54, R37, 0x1, 0x1c1f ;  /* 0x003c1f0025367f89 */ /* 0x000fe200000e0000 */
[----:B------:R-:W-:Y:S01]  /*72c0*/  F2FP.BF16.F32.PACK_AB R30, R61, R60 ;  /* 0x0000003c3d1e723e */ /* 0x000fe200000010ff */
[----:B------:R-:W0:Y:S01]  /*72d0*/  @P2 LDC R56, c[0x0][0xbf0] ;  /* 0x0002fc00ff382b82 */ /* 0x000e220000000800 */
[----:B------:R-:W-:Y:S01]  /*72e0*/  F2FP.BF16.F32.PACK_AB R31, R63, R62 ;  /* 0x0000003e3f1f723e */ /* 0x000fe200000010ff */
[----:B------:R-:W3:Y:S01]  /*72f0*/  SHFL.IDX PT, R55, R36, 0x1, 0x1c1f ;  /* 0x003c1f0024377f89 */ /* 0x000ee200000e0000 */
[----:B-1----:R-:W-:-:S02]  /*7300*/  F2FP.BF16.F32.PACK_AB R32, R65, R64 ;  /* 0x000000404120723e */ /* 0x002fc400000010ff */
[----:B------:R-:W-:Y:S01]  /*7310*/  F2FP.BF16.F32.PACK_AB R33, R67, R66 ;  /* 0x000000424321723e */ /* 0x000fe200000010ff */
[----:B------:R-:W-:Y:S01]  /*7320*/  STSM.16.M88.4 [R106], R28 ;  /* 0x0000001c6a007844 */ /* 0x000fe20000000200 */
[----:B------:R-:W-:Y:S02]  /*7330*/  F2FP.BF16.F32.PACK_AB R34, R69, R68 ;  /* 0x000000444522723e */ /* 0x000fe400000010ff */
[----:B------:R-:W-:Y:S02]  /*7340*/  F2FP.BF16.F32.PACK_AB R35, R71, R70 ;  /* 0x000000464723723e */ /* 0x000fe400000010ff */
[----:B------:R-:W-:Y:S02]  /*7350*/  F2FP.BF16.F32.PACK_AB R75, R79, R78 ;  /* 0x0000004e4f4b723e */ /* 0x000fe400000010ff */
[----:B------:R-:W-:Y:S01]  /*7360*/  F2FP.BF16.F32.PACK_AB R81, R83, R82 ;  /* 0x000000525351723e */ /* 0x000fe200000010ff */
[----:B------:R-:W-:Y:S01]  /*7370*/  STSM.16.M88.4 [R104], R32 ;  /* 0x0000002068007844 */ /* 0x000fe20000000200 */
[----:B------:R-:W-:-:S02]  /*7380*/  F2FP.BF16.F32.PACK_AB R82, R85, R84 ;  /* 0x000000545552723e */ /* 0x000fc400000010ff */
[----:B------:R-:W-:Y:S01]  /*7390*/  F2FP.BF16.F32.PACK_AB R83, R87, R86 ;  /* 0x000000565753723e */ /* 0x000fe200000010ff */
[----:B------:R-:W-:Y:S01]  /*73a0*/  STSM.16.M88.4 [R97], R72 ;  /* 0x0000004861007844 */ /* 0x000fe20000000200 */
[----:B------:R-:W-:-:S03]  /*73b0*/  LOP3.LUT P0, RZ, R184, 0x3, RZ, 0xc0, !PT ;  /* 0x00000003b8ff7812 */ /* 0x000fc6000780c0ff */
[----:B------:R1:W-:Y:S01]  /*73c0*/  STSM.16.M88.4 [R3], R80 ;  /* 0x0000005003007844 */ /* 0x0003e20000000200 */
[----:B------:R-:W-:Y:S01]  /*73d0*/  BAR.SYNC.DEFER_BLOCKING 0x1, 0x100 ;  /* 0x0044000000007b1d */ /* 0x000fe20000010000 */
[-C--:B------:R-:W-:Y:S02]  /*73e0*/  ISETP.GE.OR P1, PT, R41, R94.reuse, P0 ;  /* 0x0000005e2900720c */ /* 0x080fe40000726670 */
[----:B------:R-:W-:-:S05]  /*73f0*/  ISETP.GE.OR P0, PT, R19, R94, P0 ;  /* 0x0000005e1300720c */ /* 0x000fca0000706670 */
[----:B------:R-:W4:Y:S01]  /*7400*/  @P2 LDC R19, c[0x0][0xbec] ;  /* 0x0002fb00ff132b82 */ /* 0x000f220000000800 */
[----:B-1----:R-:W-:Y:S01]  /*7410*/  IMAD R3, R18, 0x20, R23 ;  /* 0x0000002012037824 */ /* 0x002fe200078e0217 */
[----:B------:R-:W-:-:S04]  /*7420*/  UIMAD UR5, UR11, UR8, URZ ;  /* 0x000000080b0572a4 */ /* 0x000fc8000f8e023f */
[----:B--2---:R1:W-:Y:S04]  /*7430*/  @!P1 ST.E desc[UR60][R52.64], R96 ;  /* 0x0000006034009985 */ /* 0x0043e8000c10193c */
[----:B---3--:R2:W-:Y:S04]  /*7440*/  @!P0 ST.E desc[UR60][R54.64], R93 ;  /* 0x0000005d36008985 */ /* 0x0085e8000c10193c */
[----:B------:R3:W5:Y:S01]  /*7450*/  LD.E.128 R24, desc[UR60][R12.64] ;  /* 0x0000003c0c187980 */ /* 0x000762000c101d00 */
[----:B-1----:R-:W1:Y:S01]  /*7460*/  LDC.64 R52, c[0x0][0xae0] ;  /* 0x0002b800ff347b82 */ /* 0x002e620000000a00 */
[----:B------:R-:W-:-:S02]  /*7470*/  UIMAD.WIDE.U32 UR6, UR10, UR8, URZ ;  /* 0x000000080a0672a5 */ /* 0x000fc4000f8e003f */
[----:B------:R0:W5:Y:S01]  /*7480*/  LD.E.128 R28, desc[UR60][R4.64] ;  /* 0x0000003c041c7980 */ /* 0x000162000c101d00 */
[----:B---3--:R-:W-:Y:S01]  /*7490*/  IMAD R12, R92, 0x80, R3 ;  /* 0x000000805c0c7824 */ /* 0x008fe200078e0203 */
[----:B------:R-:W-:Y:S02]  /*74a0*/  UIMAD UR5, UR10, UR9, UR5 ;  /* 0x000000090a0572a4 */ /* 0x000fe4000f8e0205 */
[----:B------:R3:W5:Y:S01]  /*74b0*/  LD.E.128 R32, desc[UR60][R6.64] ;  /* 0x0000003c06207980 */ /* 0x000762000c101d00 */
[----:B----4-:R-:W-:Y:S01]  /*74c0*/  @P2 IMAD.HI.U32 R3, R12, R19, RZ ;  /* 0x000000130c032227 */ /* 0x010fe200078e00ff */
[----:B------:R-:W-:Y:S01]  /*74d0*/  ULDC.64 UR8, c[0x0][0xaf0] ;  /* 0x0002bc0000087ab9 */ /* 0x000fe20000000a00 */
[----:B------:R-:W-:Y:S01]  /*74e0*/  UIADD3 UR7, UR7, UR5, URZ ;  /* 0x0000000507077290 */ /* 0x000fe2000fffe03f */
[----:B------:R-:W5:Y:S01]  /*74f0*/  LD.E.128 R88, desc[UR60][R88.64] ;  /* 0x0000003c58587980 */ /* 0x000f62000c101d00 */
[----:B0-----:R-:W-:Y:S01]  /*7500*/  IMAD.MOV.U32 R4, RZ, RZ, R12 ;  /* 0x000000ffff047224 */ /* 0x001fe200078e000c */
[----:B------:R-:W-:Y:S01]  /*7510*/  @P2 SHF.R.U32.HI R4, RZ, R56, R3 ;  /* 0x00000038ff042219 */ /* 0x000fe20000011603 */
[----:B------:R-:W-:Y:S01]  /*7520*/  UIMAD UR5, UR12, UR8, URZ ;  /* 0x000000080c0572a4 */ /* 0x000fe2000f8e023f */
[----:B------:R-:W5:Y:S02]  /*7530*/  LD.E.128 R40, desc[UR60][R20.64] ;  /* 0x0000003c14287980 */ /* 0x000f64000c101d00 */
[--C-:B------:R-:W-:Y:S01]  /*7540*/  SHF.R.S32.HI R3, RZ, 0x1f, R4.reuse ;  /* 0x0000001fff037819 */ /* 0x100fe20000011404 */
[----:B------:R-:W-:Y:S01]  /*7550*/  UIMAD UR5, UR39, UR9, UR5 ;  /* 0x00000009270572a4 */ /* 0x000fe2000f8e0205 */
[----:B---3--:R-:W-:Y:S01]  /*7560*/  IMAD.MOV R7, RZ, RZ, -R4 ;  /* 0x000000ffff077224 */ /* 0x008fe200078e0a04 */
[----:B------:R-:W-:Y:S01]  /*7570*/  UIMAD.WIDE.U32 UR6, UR39, UR8, UR6 ;  /* 0x00000008270672a5 */ /* 0x000fe2000f8e0006 */
[----:B------:R-:W5:Y:S01]  /*7580*/  LD.E.128 R36, desc[UR60][R14.64] ;  /* 0x0000003c0e247980 */ /* 0x000f62000c101d00 */
[----:B-1----:R-:W-:-:S02]  /*7590*/  IMAD R5, R3, R52, RZ ;  /* 0x0000003403057224 */ /* 0x002fc400078e02ff */
[----:B------:R-:W-:Y:S01]  /*75a0*/  UIADD3 UR7, UR7, UR5, URZ ;  /* 0x0000000507077290 */ /* 0x000fe2000fffe03f */
[----:B------:R-:W-:Y:S01]  /*75b0*/  IMAD R3, R0, R7, R12 ;  /* 0x0000000700037224 */ /* 0x000fe200078e020c */
[----:B------:R0:W5:Y:S01]  /*75c0*/  LD.E.128 R44, desc[UR60][R10.64] ;  /* 0x0000003c0a2c7980 */ /* 0x000162000c101d00 */
[----:B------:R-:W-:-:S03]  /*75d0*/  IMAD R7, R4, R53, R5 ;  /* 0x0000003504077224 */ /* 0x000fc600078e0205 */
[----:B------:R1:W5:Y:S01]  /*75e0*/  LD.E.128 R48, desc[UR60][R8.64] ;  /* 0x0000003c08307980 */ /* 0x000362000c101d00 */
[----:B------:R-:W-:Y:S01]  /*75f0*/  SHF.R.S32.HI R0, RZ, 0x1f, R3 ;  /* 0x0000001fff007819 */ /* 0x000fe20000011403 */
[----:B------:R-:W-:Y:S01]  /*7600*/  IMAD.WIDE.U32 R4, R4, R52, UR6 ;  /* 0x0000000604047e25 */ /* 0x000fe2000f8e0034 */
[----:B------:R-:W-:Y:S01]  /*7610*/  ULDC.64 UR6, c[0x0][0xad8] ;  /* 0x0002b60000067ab9 */ /* 0x000fe20000000a00 */
[----:B------:R-:W-:Y:S01]  /*7620*/  @!PT LDS RZ, [RZ] ;  /* 0x00000000fffff984 */ /* 0x000fe20000000800 */
[----:B------:R-:W-:Y:S01]  /*7630*/  @!PT LDS RZ, [RZ] ;  /* 0x00000000fffff984 */ /* 0x000fe20000000800 */
[----:B------:R-:W-:Y:S01]  /*7640*/  @!PT LDS RZ, [RZ] ;  /* 0x00000000fffff984 */ /* 0x000fe20000000800 */
[----:B------:R-:W-:Y:S01]  /*7650*/  @!PT LDS RZ, [RZ] ;  /* 0x00000000fffff984 */ /* 0x000fe20000000800 */
[----:B------:R3:W-:Y:S06]  /*7660*/  MEMBAR.ALL.CTA ;  /* 0x0000000000007992 */ /* 0x0007ec0000008000 */
[----:B---3--:R-:W1:Y:S01]  /*7670*/  FENCE.VIEW.ASYNC.S ;  /* 0x00000000000073c6 */ /* 0x008e620000000000 */
[----:B------:R-:W-:-:S02]  /*7680*/  IMAD.IADD R5, R5, 0x1, R7 ;  /* 0x0000000105057824 */ /* 0x000fc400078e0207 */
[----:B------:R-:W-:Y:S02]  /*7690*/  IMAD R0, R0, UR6, RZ ;  /* 0x0000000600007c24 */ /* 0x000fe4000f8e02ff */
[----:B0-----:R-:W-:Y:S02]  /*76a0*/  IMAD R11, R92, 0x80, R23 ;  /* 0x000000805c0b7824 */ /* 0x001fe400078e0217 */
[C---:B------:R-:W-:Y:S02]  /*76b0*/  IMAD R7, R3.reuse, UR7, R0 ;  /* 0x0000000703077c24 */ /* 0x040fe4000f8e0200 */
[----:B------:R-:W-:Y:S01]  /*76c0*/  IMAD.WIDE.U32 R4, R3, UR6, R4 ;  /* 0x0000000603047c25 */ /* 0x000fe2000f8e0004 */
[----:B------:R-:W-:Y:S01]  /*76d0*/  ISETP.GE.AND P1, PT, R11, R94, PT ;  /* 0x0000005e0b00720c */ /* 0x000fe20003f26270 */
[----:B------:R-:W-:Y:S02]  /*76e0*/  ULDC.64 UR6, c[0x0][0xa80] ;  /* 0x0002a00000067ab9 */ /* 0x000fe40000000a00 */
[----:B------:R-:W-:Y:S01]  /*76f0*/  IMAD.IADD R5, R5, 0x1, R7 ;  /* 0x0000000105057824 */ /* 0x000fe200078e0207 */
[----:B------:R-:W-:Y:S01]  /*7700*/  LEA R0, P2, R4, UR6, 0x1 ;  /* 0x0000000604007c11 */ /* 0x000fe2000f8408ff */
[----:B------:R-:W-:Y:S01]  /*7710*/  VIADD R3, R11, 0x20 ;  /* 0x000000200b037836 */ /* 0x000fe20000000000 */
[----:B------:R-:W-:-:S02]  /*7720*/  ULDC UR5, c[0x0][0xc] ;  /* 0x0000030000057ab9 */ /* 0x000fc40000000800 */
[----:B------:R-:W-:Y:S01]  /*7730*/  UIADD3 UR13, UR5, UR13, URZ ;  /* 0x0000000d050d7290 */ /* 0x000fe2000fffe03f */
[----:B------:R-:W-:Y:S01]  /*7740*/  LEA.HI.X R10, R4, UR7, R5, 0x1, P2 ;  /* 0x00000007040a7c11 */ /* 0x000fe200090f0c05 */
[----:B------:R-:W-:Y:S01]  /*7750*/  USEL UR6, URZ, 0x1, UP0 ;  /* 0x000000013f067887 */ /* 0x000fe20008000000 */
[-C--:B------:R-:W-:Y:S01]  /*7760*/  ISETP.GE.AND P3, PT, R3, R94.reuse, PT ;  /* 0x0000005e0300720c */ /* 0x080fe20003f66270 */
[----:B------:R-:W-:Y:S01]  /*7770*/  VIADD R3, R11, 0x40 ;  /* 0x000000400b037836 */ /* 0x000fe20000000000 */
[----:B------:R-:W-:Y:S01]  /*7780*/  USEL UR36, UR36, URZ, UP0 ;  /* 0x0000003f24247287 */ /* 0x000fe20008000000 */
[----:B-1----:R2:W0:Y:S01]  /*7790*/  SHFL.IDX PT, R8, R0, RZ, 0x181f ;  /* 0x00181fff00087589 */ /* 0x00242200000e0000 */
[----:B------:R-:W-:Y:S01]  /*77a0*/  ULOP3.LUT UR37, UR37, UR6, URZ, 0x3c, !UPT ;  /* 0x0000000625257292 */ /* 0x000fe2000f8e3c3f */
[----:B------:R-:W-:Y:S01]  /*77b0*/  IMAD.U32 R19, RZ, RZ, UR13 ;  /* 0x0000000dff137e24 */ /* 0x000fe2000f8e00ff */
[----:B------:R-:W-:Y:S01]  /*77c0*/  SYNCS.ARRIVE.TRANS64.RED.A1T0 RZ, [UR4], RZ ;  /* 0x000000ffffff79a7 */ /* 0x000fe20008100404 */
[----:B------:R2:W1:Y:S01]  /*77d0*/  SHFL.IDX PT, R9, R10, RZ, 0x181f ;  /* 0x00181fff0a097589 */ /* 0x00046200000e0000 */
[----:B------:R-:W-:Y:S01]  /*77e0*/  BSSY B0, `(.L_x_29) ;  /* 0x000000b000007945 */ /* 0x000fe20003800000 */
[----:B------:R-:W-:-:S03]  /*77f0*/  ISETP.GE.AND P0, PT, R3, R94, PT ;  /* 0x0000005e0300720c */ /* 0x000fc60003f06270 */
[----:B------:R-:W-:Y:S10]  /*7800*/  @P1 BRA `(.L_x_30) ;  /* 0x0000000000201947 */ /* 0x000ff40003800000 */
[----:B------:R-:W-:Y:S02]  /*7810*/  ULDC UR4, c[0x0][0xac8] ;  /* 0x0002b20000047ab9 */ /* 0x000fe40000000800 */
[----:B------:R-:W-:Y:S02]  /*7820*/  ISETP.GE.AND P2, PT, R17, UR4, PT ;  /* 0x0000000411007c0c */ /* 0x000fe4000bf46270 */
[----:B------:R-:W-:-:S11]  /*7830*/  ISETP.GE.AND P1, PT, R16, UR4, PT ;  /* 0x0000000410007c0c */ /* 0x000fd6000bf26270 */
[C---:B0-----:R-:W-:Y:S02]  /*7840*/  @!P2 LEA R6, P4, R17.reuse, R8, 0x1 ;  /* 0x000000081106a211 */ /* 0x041fe400078808ff */
[----:B-1----:R-:W-:Y:S02]  /*7850*/  @!P1 IMAD.WIDE R4, R16, 0x2, R8 ;  /* 0x0000000210049825 */ /* 0x002fe400078e0208 */
[----:B------:R-:W-:-:S03]  /*7860*/  @!P2 LEA.HI.X R7, R17, R9, R192, 0x1, P4 ;  /* 0x000000091107a211 */ /* 0x000fc600020f0cc0 */
[----:B-----5:R3:W-:Y:S04]  /*7870*/  @!P1 ST.E.128 desc[UR60][R4.64], R88 ;  /* 0x0000005804009985 */ /* 0x0207e8000c101d3c */
[----:B------:R3:W-:Y:S02]  /*7880*/  @!P2 ST.E.128 desc[UR60][R6.64], R44 ;  /* 0x0000002c0600a985 */ /* 0x0007e4000c101d3c */
.L_x_30:
[----:B------:R-:W-:Y:S05]  /*7890*/  BSYNC B0 ;  /* 0x0000000000007941 */ /* 0x000fea0003800000 */
.L_x_29:
[----:B-1----:R1:W4:Y:S01]  /*78a0*/  SHFL.IDX PT, R9, R10, 0x1, 0x181f ;  /* 0x00381f000a097f89 */ /* 0x00232200000e0000 */
[----:B------:R-:W-:Y:S03]  /*78b0*/  BSSY B0, `(.L_x_31) ;  /* 0x000000b000007945 */ /* 0x000fe60003800000 */
[----:B0-----:R1:W0:Y:S01]  /*78c0*/  SHFL.IDX PT, R8, R0, 0x1, 0x181f ;  /* 0x00381f0000087f89 */ /* 0x00122200000e0000 */
[----:B------:R-:W-:Y:S05]  /*78d0*/  @P3 BRA `(.L_x_32) ;  /* 0x0000000000203947 */ /* 0x000fea0003800000 */
[----:B------:R-:W-:Y:S02]  /*78e0*/  ULDC UR4, c[0x0][0xac8] ;  /* 0x0002b20000047ab9 */ /* 0x000fe40000000800 */
[----:B------:R-:W-:Y:S02]  /*78f0*/  ISETP.GE.AND P3, PT, R17, UR4, PT ;  /* 0x0000000411007c0c */ /* 0x000fe4000bf66270 */
[----:B------:R-:W-:-:S11]  /*7900*/  ISETP.GE.AND P2, PT, R16, UR4, PT ;  /* 0x0000000410007c0c */ /* 0x000fd6000bf46270 */
[C---:B0--3--:R-:W-:Y:S02]  /*7910*/  @!P3 LEA R6, P1, R17.reuse, R8, 0x1 ;  /* 0x000000081106b211 */ /* 0x049fe400078208ff */
[----:B----4-:R-:W-:Y:S02]  /*7920*/  @!P2 IMAD.WIDE R4, R16, 0x2, R8 ;  /* 0x000000021004a825 */ /* 0x010fe400078e0208 */
[----:B------:R-:W-:-:S03]  /*7930*/  @!P3 LEA.HI.X R7, R17, R9, R192, 0x1, P1 ;  /* 0x000000091107b211 */ /* 0x000fc600008f0cc0 */
[----:B-----5:R0:W-:Y:S04]  /*7940*/  @!P2 ST.E.128 desc[UR60][R4.64], R40 ;  /* 0x000000280400a985 */ /* 0x0201e8000c101d3c */
[----:B------:R0:W-:Y:S02]  /*7950*/  @!P3 ST.E.128 desc[UR60][R6.64], R48 ;  /* 0x000000300600b985 */ /* 0x0001e4000c101d3c */
.L_x_32:
[----:B------:R-:W-:Y:S05]  /*7960*/  BSYNC B0 ;  /* 0x0000000000007941 */ /* 0x000fea0003800000 */
.L_x_31:
[----:B----4-:R4:W1:Y:S01]  /*7970*/  SHFL.IDX PT, R9, R10, 0x2, 0x181f ;  /* 0x00581f000a097f89 */ /* 0x01086200000e0000 */
[----:B------:R-:W-:Y:S03]  /*7980*/  BSSY B0, `(.L_x_33) ;  /* 0x000000b000007945 */ /* 0x000fe60003800000 */
[----:B0-----:R4:W0:Y:S01]  /*7990*/  SHFL.IDX PT, R8, R0, 0x2, 0x181f ;  /* 0x00581f0000087f89 */ /* 0x00182200000e0000 */
[----:B------:R-:W-:Y:S05]  /*79a0*/  @P0 BRA `(.L_x_34) ;  /* 0x0000000000200947 */ /* 0x000fea0003800000 */
[----:B------:R-:W-:Y:S02]  /*79b0*/  ULDC UR4, c[0x0][0xac8] ;  /* 0x0002b20000047ab9 */ /* 0x000fe40000000800 */
[----:B------:R-:W-:Y:S02]  /*79c0*/  ISETP.GE.AND P2, PT, R17, UR4, PT ;  /* 0x0000000411007c0c */ /* 0x000fe4000bf46270 */
[----:B------:R-:W-:-:S11]  /*79d0*/  ISETP.GE.AND P1, PT, R16, UR4, PT ;  /* 0x0000000410007c0c */ /* 0x000fd6000bf26270 */
[C---:B0--3--:R-:W-:Y:S02]  /*79e0*/  @!P2 LEA R6, P0, R17.reuse, R8, 0x1 ;  /* 0x000000081106a211 */ /* 0x049fe400078008ff */
[----:B-1----:R-:W-:Y:S02]  /*79f0*/  @!P1 IMAD.WIDE R4, R16, 0x2, R8 ;  /* 0x0000000210049825 */ /* 0x002fe400078e0208 */
[----:B------:R-:W-:-:S03]  /*7a00*/  @!P2 LEA.HI.X R7, R17, R9, R192, 0x1, P0 ;  /* 0x000000091107a211 */ /* 0x000fc600000f0cc0 */
[----:B-----5:R0:W-:Y:S04]  /*7a10*/  @!P1 ST.E.128 desc[UR60][R4.64], R36 ;  /* 0x0000002404009985 */ /* 0x0201e8000c101d3c */
[----:B------:R0:W-:Y:S02]  /*7a20*/  @!P2 ST.E.128 desc[UR60][R6.64], R32 ;  /* 0x000000200600a985 */ /* 0x0001e4000c101d3c */
.L_x_34:
[----:B------:R-:W-:Y:S05]  /*7a30*/  BSYNC B0 ;  /* 0x0000000000007941 */ /* 0x000fea0003800000 */
.L_x_33:
[----:B------:R-:W-:Y:S01]  /*7a40*/  VIADD R3, R11, 0x60 ;  /* 0x000000600b037836 */ /* 0x000fe20000000000 */
[----:B-1----:R1:W1:Y:S01]  /*7a50*/  SHFL.IDX PT, R9, R10, 0x3, 0x181f ;  /* 0x00781f000a097f89 */ /* 0x00226200000e0000 */
[----:B------:R-:W-:Y:S01]  /*7a60*/  BSSY B0, `(.L_x_35) ;  /* 0x000000d000007945 */ /* 0x000fe20003800000 */
[----:B------:R-:W-:Y:S02]  /*7a70*/  VIADD R22, R22, 0x1 ;  /* 0x0000000116167836 */ /* 0x000fe40000000000 */
[----:B------:R-:W-:Y:S01]  /*7a80*/  ISETP.GE.AND P0, PT, R3, R94, PT ;  /* 0x0000005e0300720c */ /* 0x000fe20003f06270 */
[----:B0-----:R0:W0:-:S12]  /*7a90*/  SHFL.IDX PT, R8, R0, 0x3, 0x181f ;  /* 0x00781f0000087f89 */ /* 0x00101800000e0000 */
        /* <DEDUP_REMOVED lines=9> */
.L_x_36:
[----:B------:R-:W-:Y:S05]  /*7b30*/  BSYNC B0 ;  /* 0x0000000000007941 */ /* 0x000fea0003800000 */
.L_x_35:
[----:B0-2-4-:R-:W0:Y:S01]  /*7b40*/  LDC R0, c[0x0][0xc34] ;  /* 0x00030d00ff007b82 */ /* 0x015e220000000800 */
[----:B------:R-:W-:-:S13]  /*7b50*/  R2UR UR4, R19 ;  /* 0x00000000130472ca */ /* 0x000fda00000e0000 */
[----:B0-----:R-:W-:-:S13]  /*7b60*/  ISETP.LE.AND P0, PT, R0, UR4, PT ;  /* 0x0000000400007c0c */ /* 0x001fda000bf03270 */
[----:B------:R-:W-:Y:S05]  /*7b70*/  @!P0 BRA `(.L_x_37) ;  /* 0xffffff90007c8947 */ /* 0x000fea000383ffff */
[----:B------:R-:W-:Y:S05]  /*7b80*/  EXIT ;  /* 0x000000000000794d */ /* 0x000fea0003800000 */
.L_x_7:
[----:B------:R-:W-:-:S08]  /*7b90*/  NOP ;  /* 0x0000000000007918 */ /* 0x000fd00000000000 */
[----:B0-----:R-:W0:-:S00]  /*7ba0*/  USETMAXREG.DEALLOC.CTAPOOL 0x18 ;  /* 0x00000018000079c8 */ /* 0x001e0000080e0500 */
[----:B------:R-:W1:Y:S01]  /*7bb0*/  S2UR UR5, SR_CTAID.X ;  /* 0x00000000000579c3 */ /* 0x000e620000002500 */
[----:B0-----:R-:W-:Y:S02]  /*7bc0*/  IMAD.MOV.U32 R2, RZ, RZ, 0x1 ;  /* 0x00000001ff027424 */ /* 0x001fe400078e00ff */
[----:B------:R-:W-:-:S05]  /*7bd0*/  IMAD.MOV.U32 R18, RZ, RZ, RZ ;  /* 0x000000ffff127224 */ /* 0x000fca00078e00ff */
[----:B------:R-:W1:Y:S02]  /*7be0*/  LDC R3, c[0x0][0xc34] ;  /* 0x00030d00ff037b82 */ /* 0x000e640000000800 */
[----:B-1----:R-:W-:Y:S01]  /*7bf0*/  ISETP.LE.AND P0, PT, R3, UR5, PT ;  /* 0x0000000503007c0c */ /* 0x002fe2000bf03270 */
[----:B------:R-:W-:-:S05]  /*7c00*/  IMAD.MOV.U32 R3, RZ, RZ, 0x1 ;  /* 0x00000001ff037424 */ /* 0x000fca00078e00ff */
[----:B------:R0:W-:Y:S07]  /*7c10*/  STL [R1+0x4], R3 ;  /* 0x0000040301007387 */ /* 0x0001ee0000100800 */
[----:B------:R-:W-:Y:S05]  /*7c20*/  @P0 BRA `(.L_x_38) ;  /* 0x0000003c00b80947 */ /* 0x000fea0003800000 */
[----:B------:R-:W1:Y:S01]  /*7c30*/  S2UR UR4, SR_CgaCtaId ;  /* 0x00000000000479c3 */ /* 0x000e620000008800 */
[C---:B------:R-:W-:Y:S01]  /*7c40*/  IMAD.SHL.U32 R2, R0.reuse, 0x8, RZ ;  /* 0x0000000800027824 */ /* 0x040fe200078e00ff */
[----:B------:R-:W-:Y:S01]  /*7c50*/  LOP3.LUT R5, R0, 0x7f, RZ, 0xc0, !PT ;  /* 0x0000007f00057812 */ /* 0x000fe200078ec0ff */
[----:B------:R-:W-:Y:S01]  /*7c60*/  UMOV UR36, 0x400 ;  /* 0x0000040000247882 */ /* 0x000fe20000000000 */
[----:B------:R-:W-:Y:S01]  /*7c70*/  IMAD.MOV.U32 R18, RZ, RZ, RZ ;  /* 0x000000ffff127224 */ /* 0x000fe200078e00ff */
[----:B------:R-:W-:Y:S01]  /*7c80*/  ULDC.64 UR38, c[0x0][0x198] ;  /* 0x0000660000267ab9 */ /* 0x000fe20000000a00 */
[C---:B0-----:R-:W-:Y:S01]  /*7c90*/  LOP3.LUT R3, R2.reuse, 0x1f8, RZ, 0xc0, !PT ;  /* 0x000001f802037812 */ /* 0x041fe200078ec0ff */
[----:B------:R-:W-:Y:S01]  /*7ca0*/  ULDC UR37, c[0x0][0xc] ;  /* 0x0000030000257ab9 */ /* 0x000fe20000000800 */
[----:B------:R-:W-:Y:S02]  /*7cb0*/  LOP3.LUT R2, R2, 0x38, RZ, 0xc0, !PT ;  /* 0x0000003802027812 */ /* 0x000fe400078ec0ff */
[----:B------:R-:W-:Y:S01]  /*7cc0*/  LOP3.LUT R4, R3, 0x38, R0, 0x78, !PT ;  /* 0x0000003803047812 */ /* 0x000fe200078e7800 */
[----:B------:R-:W-:Y:S01]  /*7cd0*/  IMAD.SHL.U32 R3, R5, 0x8, RZ ;  /* 0x0000000805037824 */ /* 0x000fe200078e00ff */
[----:B------:R-:W-:-:S04]  /*7ce0*/  SHF.R.U32.HI R5, RZ, 0x3, R5 ;  /* 0x00000003ff057819 */ /* 0x000fc80000011605 */
[----:B------:R-:W-:Y:S01]  /*7cf0*/  LOP3.LUT R4, R4, 0x200, R3, 0xf8, !PT ;  /* 0x0000020004047812 */ /* 0x000fe200078ef803 */
[----:B------:R-:W-:-:S05]  /*7d00*/  IMAD.SHL.U32 R3, R0, 0x10, RZ ;  /* 0x0000001000037824 */ /* 0x000fca00078e00ff */
[----:B------:R-:W-:Y:S01]  /*7d10*/  LOP3.LUT R0, R5, 0x70, R3, 0xf8, !PT ;  /* 0x0000007005007812 */ /* 0x000fe200078ef803 */
[----:B------:R-:W-:Y:S01]  /*7d20*/  IMAD.U32 R3, RZ, RZ, UR5 ;  /* 0x00000005ff037e24 */ /* 0x000fe2000f8e00ff */
[----:B-1----:R-:W-:Y:S01]  /*7d30*/  ULEA UR36, UR4, UR36, 0x18 ;  /* 0x0000002404247291 */ /* 0x002fe2000f8ec03f */
[----:B------:R-:W-:-:S05]  /*7d40*/  IMAD.MOV.U32 R0, RZ, RZ, 0x1 ;  /* 0x00000001ff007424 */ /* 0x000fca00078e00ff */
[----:B------:R-:W-:-:S05]  /*7d50*/  LEA R4, R4, UR36, 0x1 ;  /* 0x0000002404047c11 */ /* 0x000fca000f8e08ff */
[----:B------:R-:W-:Y:S04]  /*7d60*/  STL [R1+0x10], R4 ;  /* 0x0000100401007387 */ /* 0x000fe80000100800 */
[----:B------:R0:W-:Y:S04]  /*7d70*/  STL [R1+0x24], R3 ;  /* 0x0000240301007387 */ /* 0x0001e80000100800 */
[----:B------:R1:W-:Y:S04]  /*7d80*/  STL [R1+0x4], R0 ;  /* 0x0000040001007387 */ /* 0x0003e80000100800 */
[----:B------:R2:W-:Y:S01]  /*7d90*/  STL [R1+0x2c], RZ ;  /* 0x00002cff01007387 */ /* 0x0005e20000100800 */
[----:B0-----:R-:W-:-:S02]  /*7da0*/  LOP3.LUT R3, R2, 0x40, RZ, 0xfc, !PT ;  /* 0x0000004002037812 */ /* 0x001fc400078efcff */
[----:B-1----:R-:W-:-:S07]  /*7db0*/  LOP3.LUT R0, R2, 0x80, RZ, 0xfc, !PT ;  /* 0x0000008002007812 */ /* 0x002fce00078efcff */
.L_x_114:
[----:B------:R-:W3:Y:S01]  /*7dc0*/  LDL R2, [R1+0x24] ;  /* 0x0000240001027983 */ /* 0x000ee20000100800 */
[----:B0-----:R-:W0:Y:S01]  /*7dd0*/  LDC R0, c[0x0][0xc38] ;  /* 0x00030e00ff007b82 */ /* 0x001e220000000800 */
[----:B------:R-:W-:Y:S05]  /*7de0*/  YIELD ;  /* 0x0000000000007946 */ /* 0x000fea0003800000 */
[----:B------:R-:W-:Y:S02]  /*7df0*/  ULDC.64 UR4, c[0x0][0x418] ;  /* 0x0001060000047ab9 */ /* 0x000fe40000000a00 */
[----:B------:R-:W1:Y:S01]  /*7e00*/  LDC R16, c[0x0][0xc44] ;  /* 0x00031100ff107b82 */ /* 0x000e620000000800 */
[----:B------:R-:W-:-:S03]  /*7e10*/  UISETP.NE.U32.AND UP0, UPT, UR4, URZ, UPT ;  /* 0x0000003f0400728c */ /* 0x000fc6000bf05070 */
[----:B------:R-:W-:Y:S01]  /*7e20*/  ULDC UR4, c[0x0][0x424] ;  /* 0x0001090000047ab9 */ /* 0x000fe20000000800 */
[----:B------:R-:W-:Y:S02]  /*7e30*/  UISETP.NE.AND.EX UP0, UPT, UR5, URZ, UPT, UP0 ;  /* 0x0000003f0500728c */ /* 0x000fe4000bf05300 */
[----:B------:R-:W-:Y:S02]  /*7e40*/  UIADD3 UR5, UR36, 0x1c400, URZ ;  /* 0x0001c40024057890 */ /* 0x000fe4000fffe03f */
[----:B------:R-:W-:Y:S02]  /*7e50*/  USEL UR4, UR4, 0x1, UP0 ;  /* 0x0000000104047887 */ /* 0x000fe40008000000 */
[----:B------:R-:W-:Y:S01]  /*7e60*/  ULOP3.LUT UP0, URZ, UR5, 0x3ff, URZ, 0xc0, !UPT ;  /* 0x000003ff053f7892 */ /* 0x000fe2000f80c03f */
[----:B0-----:R-:W-:-:S13]  /*7e70*/  ISETP.NE.AND P0, PT, R0, 0x1, PT ;  /* 0x000000010000780c */ /* 0x001fda0003f05270 */
[----:B------:R-:W3:Y:S08]  /*7e80*/  @P0 LDC R0, c[0x0][0xc3c] ;  /* 0x00030f00ff000b82 */ /* 0x000ef00000000800 */
[----:B------:R-:W0:Y:S01]  /*7e90*/  @P0 LDC R3, c[0x0][0xc40] ;  /* 0x00031000ff030b82 */ /* 0x000e220000000800 */
[----:B---3--:R-:W-:-:S04]  /*7ea0*/  @P0 IMAD.HI.U32 R0, R2, R0, RZ ;  /* 0x0000000002000227 */ /* 0x008fc800078e00ff */
[----:B------:R-:W-:Y:S01]  /*7eb0*/  IMAD.MOV.U32 R4, RZ, RZ, R2 ;  /* 0x000000ffff047224 */ /* 0x000fe200078e0002 */
[----:B0-----:R-:W-:Y:S02]  /*7ec0*/  @P0 SHF.R.U32.HI R4, RZ, R3, R0 ;  /* 0x00000003ff040219 */ /* 0x001fe40000011600 */
[----:B-1----:R-:W-:Y:S01]  /*7ed0*/  ISETP.NE.AND P0, PT, R16, 0x1, PT ;  /* 0x000000011000780c */ /* 0x002fe20003f05270 */
[----:B------:R-:W0:Y:S02]  /*7ee0*/  LDC R0, c[0x0][0x2f0] ;  /* 0x0000bc00ff007b82 */ /* 0x000e240000000800 */
[----:B------:R-:W-:Y:S01]  /*7ef0*/  IMAD.MOV.U32 R5, RZ, RZ, R4 ;  /* 0x000000ffff057224 */ /* 0x000fe200078e0004 */
[----:B------:R-:W-:Y:S09]  /*7f00*/  STL [R1+0x1c], R4 ;  /* 0x00001c0401007387 */ /* 0x000ff20000100800 */
[----:B------:R-:W1:Y:S02]  /*7f10*/  @P0 LDC.64 R2, c[0x0][0xc48] ;  /* 0x00031200ff020b82 */ /* 0x000e640000000a00 */
[----:B-1----:R-:W-:-:S05]  /*7f20*/  @P0 IMAD.HI.U32 R2, R4, R2, RZ ;  /* 0x0000000204020227 */ /* 0x002fca00078e00ff */
[----:B------:R-:W-:Y:S01]  /*7f30*/  @P0 SHF.R.U32.HI R5, RZ, R3, R2 ;  /* 0x00000003ff050219 */ /* 0x000fe20000011602 */
[----:B0-----:R-:W-:Y:S01]  /*7f40*/  IMAD R2, R0, UR4, RZ ;  /* 0x0000000400027c24 */ /* 0x001fe2000f8e02ff */
[----:B------:R-:W-:-:S03]  /*7f50*/  PLOP3.LUT P0, PT, PT, PT, UP0, 0x80, 0x0 ;  /* 0x000000000000781c */ /* 0x000fc60003f0f008 */
[----:B------:R-:W-:Y:S01]  /*7f60*/  VIADD R0, R2, 0x7f ;  /* 0x0000007f02007836 */ /* 0x000fe20000000000 */
[----:B------:R-:W-:Y:S01]  /*7f70*/  STL [R1+0x14], R5 ;  /* 0x0000140501007387 */ /* 0x000fe20000100800 */
[----:B------:R-:W-:-:S03]  /*7f80*/  IMAD.MOV R3, RZ, RZ, -R5 ;  /* 0x000000ffff037224 */ /* 0x000fc600078e0a05 */
[----:B------:R0:W-:Y:S01]  /*7f90*/  STL [R1+0x28], R2 ;  /* 0x0000280201007387 */ /* 0x0001e20000100800 */
[----:B------:R-:W-:Y:S01]  /*7fa0*/  IMAD R16, R16, R3, R4 ;  /* 0x0000000310107224 */ /* 0x000fe200078e0204 */
[----:B0-----:R-:W-:-:S04]  /*7fb0*/  SHF.R.S32.HI R2, RZ, 0x1f, R0 ;  /* 0x0000001fff027819 */ /* 0x001fc80000011400 */
[----:B------:R-:W-:-:S04]  /*7fc0*/  LEA.HI R2, R2, R0, RZ, 0x7 ;  /* 0x0000000002027211 */ /* 0x000fc800078f38ff */
[----:B------:R-:W-:-:S05]  /*7fd0*/  SHF.R.S32.HI R0, RZ, 0x7, R2 ;  /* 0x00000007ff007819 */ /* 0x000fca0000011402 */
[----:B------:R0:W-:Y:S01]  /*7fe0*/  STL [R1+0x20], R0 ;  /* 0x0000200001007387 */ /* 0x0001e20000100800 */
[----:B--2---:R-:W-:Y:S05]  /*7ff0*/  @!P0 BRA `(.L_x_39) ;  /* 0x0000000000408947 */ /* 0x004fea0003800000 */
[----:B------:R-:W-:Y:S01]  /*8000*/  MOV R2, 0x0 ;  /* 0x0000000000027802 */ /* 0x000fe20000000f00 */
[----:B------:R-:W-:Y:S01]  /*8010*/  ULDC.64 UR6, c[0x4][0xb8] ;  /* 0x01002e0000067ab9 */ /* 0x000fe20000000a00 */
[----:B------:R-:W-:Y:S01]  /*8020*/  ULDC.64 UR8, c[0x4][0xc0] ;  /* 0x0100300000087ab9 */ /* 0x000fe20000000a00 */
[----:B------:R-:W-:Y:S01]  /*8030*/  ULDC.64 UR4, c[0x4][0x8] ;  /* 0x0100020000047ab9 */ /* 0x000fe20000000a00 */
[----:B------:R-:W-:Y:S02]  /*8040*/  IMAD.U32 R4, RZ, RZ, UR6 ;  /* 0x00000006ff047e24 */ /* 0x000fe4000f8e00ff */
[----:B------:R-:W1:Y:S01]  /*8050*/  LDC.64 R2, c[0x4][R2] ;  /* 0x0100000002027b82 */ /* 0x000e620000000a00 */
[----:B------:R-:W-:Y:S02]  /*8060*/  IMAD.U32 R5, RZ, RZ, UR7 ;  /* 0x00000007ff057e24 */ /* 0x000fe4000f8e00ff */
[----:B------:R-:W-:Y:S02]  /*8070*/  IMAD.U32 R6, RZ, RZ, UR8 ;  /* 0x00000008ff067e24 */ /* 0x000fe4000f8e00ff */
[----:B------:R-:W-:-:S02]  /*8080*/  IMAD.U32 R7, RZ, RZ, UR9 ;  /* 0x00000009ff077e24 */ /* 0x000fc4000f8e00ff */
[----:B------:R-:W-:Y:S02]  /*8090*/  IMAD.U32 R10, RZ, RZ, UR4 ;  /* 0x00000004ff0a7e24 */ /* 0x000fe4000f8e00ff */
[----:B------:R-:W-:Y:S02]  /*80a0*/  IMAD.U32 R11, RZ, RZ, UR5 ;  /* 0x00000005ff0b7e24 */ /* 0x000fe4000f8e00ff */
[----:B------:R-:W-:Y:S02]  /*80b0*/  IMAD.MOV.U32 R8, RZ, RZ, 0x70 ;  /* 0x00000070ff087424 */ /* 0x000fe400078e00ff */
[----:B------:R-:W-:Y:S02]  /*80c0*/  IMAD.MOV.U32 R12, RZ, RZ, 0x1 ;  /* 0x00000001ff0c7424 */ /* 0x000fe400078e00ff */
[----:B------:R-:W-:-:S07]  /*80d0*/  IMAD.MOV.U32 R13, RZ, RZ, RZ ;  /* 0x000000ffff0d7224 */ /* 0x000fce00078e00ff */
[----:B------:R-:W-:-:S07]  /*80e0*/  LEPC R20, `(.L_x_39) ;  /* 0x000000001014794e */ /* 0x000fce0000000000 */
[----:B012---:R-:W-:Y:S05]  /*80f0*/  CALL.ABS.NOINC R2 ;  /* 0x0000000002007343 */ /* 0x007fea0003c00000 */
.L_x_39:
[----:B------:R-:W-:-:S04]  /*8100*/  UIADD3 UR4, UR36, 0x400, URZ ;  /* 0x0000040024047890 */ /* 0x000fc8000fffe03f */
[----:B------:R-:W-:-:S06]  /*8110*/  ULOP3.LUT UP0, URZ, UR4, 0x3ff, URZ, 0xc0, !UPT ;  /* 0x000003ff043f7892 */ /* 0x000fcc000f80c03f */
[----:B------:R-:W-:-:S13]  /*8120*/  PLOP3.LUT P0, PT, PT, PT, UP0, 0x80, 0x0 ;  /* 0x000000000000781c */ /* 0x000fda0003f0f008 */
[----:B------:R-:W-:Y:S05]  /*8130*/  @!P0 BRA `(.L_x_40) ;  /* 0x00000000007c8947 */ /* 0x000fea0003800000 */
[----:B------:R-:W-:Y:S01]  /*8140*/  MOV R17, 0x0 ;  /* 0x0000000000117802 */ /* 0x000fe20000000f00 */
[----:B------:R-:W-:Y:S01]  /*8150*/  ULDC.64 UR6, c[0x4][0xb8] ;  /* 0x01002e0000067ab9 */ /* 0x000fe20000000a00 */
[----:B------:R-:W-:Y:S01]  /*8160*/  ULDC.64 UR8, c[0x4][0xc0] ;  /* 0x0100300000087ab9 */ /* 0x000fe20000000a00 */
[----:B------:R-:W-:Y:S01]  /*8170*/  ULDC.64 UR4, c[0x4][0x10] ;  /* 0x0100040000047ab9 */ /* 0x000fe20000000a00 */
[----:B------:R1:W3:Y:S01]  /*8180*/  LDC.64 R2, c[0x4][R17] ;  /* 0x0100000011027b82 */ /* 0x0002e20000000a00 */
[----:B------:R-:W-:Y:S02]  /*8190*/  IMAD.U32 R4, RZ, RZ, UR6 ;  /* 0x00000006ff047e24 */ /* 0x000fe4000f8e00ff */
[----:B------:R-:W-:Y:S02]  /*81a0*/  IMAD.U32 R5, RZ, RZ, UR7 ;  /* 0x00000007ff057e24 */ /* 0x000fe4000f8e00ff */
[----:B------:R-:W-:Y:S02]  /*81b0*/  IMAD.U32 R6, RZ, RZ, UR8 ;  /* 0x00000008ff067e24 */ /* 0x000fe4000f8e00ff */
[----:B------:R-:W-:-:S02]  /*81c0*/  IMAD.U32 R7, RZ, RZ, UR9 ;  /* 0x00000009ff077e24 */ /* 0x000fc4000f8e00ff */
[----:B------:R-:W-:Y:S02]  /*81d0*/  IMAD.U32 R10, RZ, RZ, UR4 ;  /* 0x00000004ff0a7e24 */ /* 0x000fe4000f8e00ff */
[----:B------:R-:W-:Y:S02]  /*81e0*/  IMAD.U32 R11, RZ, RZ, UR5 ;  /* 0x00000005ff0b7e24 */ /* 0x000fe4000f8e00ff */
[----:B------:R-:W-:Y:S02]  /*81f0*/  IMAD.MOV.U32 R8, RZ, RZ, 0x70 ;  /* 0x00000070ff087424 */ /* 0x000fe400078e00ff */
[----:B------:R-:W-:Y:S02]  /*8200*/  IMAD.MOV.U32 R12, RZ, RZ, 0x1 ;  /* 0x00000001ff0c7424 */ /* 0x000fe400078e00ff */
[----:B-1----:R-:W-:-:S07]  /*8210*/  IMAD.MOV.U32 R13, RZ, RZ, RZ ;  /* 0x000000ffff0d7224 */ /* 0x002fce00078e00ff */
[----:B------:R-:W-:-:S07]  /*8220*/  LEPC R20, `(.L_x_41) ;  /* 0x000000001014794e */ /* 0x000fce0000000000 */
[----:B0-23--:R-:W-:Y:S05]  /*8230*/  CALL.ABS.NOINC R2 ;  /* 0x0000000002007343 */ /* 0x00dfea0003c00000 */
.L_x_41:
[----:B------:R0:W1:Y:S01]  /*8240*/  LDC.64 R2, c[0x4][R17] ;  /* 0x0100000011027b82 */ /* 0x0000620000000a00 */
[----:B------:R-:W-:Y:S01]  /*8250*/  ULDC.64 UR6, c[0x4][0xb8] ;  /* 0x01002e0000067ab9 */ /* 0x000fe20000000a00 */
[----:B------:R-:W-:Y:S01]  /*8260*/  ULDC.64 UR8, c[0x4][0xc0] ;  /* 0x0100300000087ab9 */ /* 0x000fe20000000a00 */
[----:B------:R-:W-:Y:S01]  /*8270*/  ULDC.64 UR4, c[0x4][0x18] ;  /* 0x0100060000047ab9 */ /* 0x000fe20000000a00 */
        /* <DEDUP_REMOVED lines=8> */
[----:B0-----:R-:W-:-:S07]  /*8300*/  IMAD.MOV.U32 R13, RZ, RZ, RZ ;  /* 0x000000ffff0d7224 */ /* 0x001fce00078e00ff */
[----:B------:R-:W-:-:S07]  /*8310*/  LEPC R20, `(.L_x_40) ;  /* 0x000000001014794e */ /* 0x000fce0000000000 */
[----:B-1----:R-:W-:Y:S05]  /*8320*/  CALL.ABS.NOINC R2 ;  /* 0x0000000002007343 */ /* 0x002fea0003c00000 */
.L_x_40:
[----:B------:R-:W3:Y:S01]  /*8330*/  LDL R2, [R1+0x20] ;  /* 0x0000200001027983 */ /* 0x000ee20000100800 */
[----:B------:R-:W-:-:S03]  /*8340*/  ULDC.64 UR4, c[0x0][0x9f8] ;  /* 0x00027e0000047ab9 */ /* 0x000fc60000000a00 */
[----:B0-----:R-:W4:Y:S01]  /*8350*/  LDL R0, [R1+0x14] ;  /* 0x0000140001007983 */ /* 0x001f220000100800 */
[----:B------:R-:W-:-:S04]  /*8360*/  ISETP.NE.U32.AND P0, PT, RZ, UR4, PT ;  /* 0x00000004ff007c0c */ /* 0x000fc8000bf05070 */
[----:B------:R-:W-:Y:S01]  /*8370*/  ISETP.NE.AND.EX P0, PT, RZ, UR5, PT, P0 ;  /* 0x00000005ff007c0c */ /* 0x000fe2000bf05300 */
[----:B---3--:R-:W-:-:S12]  /*8380*/  IMAD.MOV.U32 R17, RZ, RZ, R2 ;  /* 0x000000ffff117224 */ /* 0x008fd800078e0002 */
[----:B------:R-:W0:Y:S01]  /*8390*/  @P0 LDC.64 R2, c[0x0][0x9f8] ;  /* 0x00027e00ff020b82 */ /* 0x000e220000000a00 */
[----:B----4-:R-:W-:Y:S02]  /*83a0*/  IMAD.MOV.U32 R7, RZ, RZ, R0 ;  /* 0x000000ffff077224 */ /* 0x010fe400078e0000 */
[----:B0-----:R-:W-:-:S05]  /*83b0*/  @P0 IMAD.WIDE R2, R0, 0x4, R2 ;  /* 0x0000000400020825 */ /* 0x001fca00078e0202 */
[----:B------:R0:W3:Y:S01]  /*83c0*/  @P0 LDG.E R7, desc[UR60][R2.64] ;  /* 0x0000003c02070981 */ /* 0x0000e2000c1e1900 */
[----:B------:R-:W-:Y:S01]  /*83d0*/  VIADD R9, R17, 0xffffffff ;  /* 0xffffffff11097836 */ /* 0x000fe20000000000 */
[----:B------:R-:W-:Y:S01]  /*83e0*/  UMOV UR4, 0xffffffff ;  /* 0xffffffff00047882 */ /* 0x000fe20000000000 */
[----:B------:R-:W-:Y:S01]  /*83f0*/  LOP3.LUT R19, R19, 0xfffffffe, RZ, 0xc0, !PT ;  /* 0xfffffffe13137812 */ /* 0x000fe200078ec0ff */
[----:B0-----:R-:W0:Y:S02]  /*8400*/  LDC.64 R2, c[0x0][0x418] ;  /* 0x00010600ff027b82 */ /* 0x001e240000000a00 */
[----:B0-----:R-:W-:-:S04]  /*8410*/  ISETP.NE.U32.AND P0, PT, R2, RZ, PT ;  /* 0x000000ff0200720c */ /* 0x001fc80003f05070 */
[----:B------:R-:W-:-:S13]  /*8420*/  ISETP.NE.AND.EX P1, PT, R3, RZ, PT, P0 ;  /* 0x000000ff0300720c */ /* 0x000fda0003f25300 */
[----:B------:R-:W-:Y:S02]  /*8430*/  @P1 LOP3.LUT R19, R19, 0x1, RZ, 0xfc, !PT ;  /* 0x0000000113131812 */ /* 0x000fe400078efcff */
[----:B---3--:R-:W-:Y:S01]  /*8440*/  SHF.R.S32.HI R8, RZ, 0x1f, R7 ;  /* 0x0000001fff087819 */ /* 0x008fe20000011407 */
[----:B------:R0:W-:Y:S01]  /*8450*/  STL [R1], R7 ;  /* 0x0000000701007387 */ /* 0x0001e20000100800 */
[----:B------:R-:W-:-:S03]  /*8460*/  SEL R17, R7, RZ, !P1 ;  /* 0x000000ff07117207 */ /* 0x000fc60004800000 */
[----:B------:R0:W-:Y:S04]  /*8470*/  STL [R1+0x18], R9 ;  /* 0x0000180901007387 */ /* 0x0001e80000100800 */
[----:B------:R0:W-:Y:S01]  /*8480*/  STL [R1+0xc], R8 ;  /* 0x00000c0801007387 */ /* 0x0001e20000100800 */
[----:B------:R-:W-:Y:S05]  /*8490*/  BRA.DIV UR4, `(.L_x_42) ;  /* 0x0000003a04e87947 */ /* 0x000fea000b800000 */
[----:B------:R-:W1:Y:S02]  /*84a0*/  S2R R0, SR_TID.X ;  /* 0x0000000000007919 */ /* 0x000e640000002100 */
[----:B-1----:R-:W-:-:S04]  /*84b0*/  SHF.R.U32.HI R0, RZ, 0x5, R0 ;  /* 0x00000005ff007819 */ /* 0x002fc80000011600 */
[----:B------:R-:W-:-:S05]  /*84c0*/  LOP3.LUT R0, R0, 0x3, RZ, 0xc0, !PT ;  /* 0x0000000300007812 */ /* 0x000fca00078ec0ff */
[----:B------:R1:W3:Y:S02]  /*84d0*/  SHFL.IDX PT, R14, R0, RZ, 0x1f ;  /* 0x00001fff000e7589 */ /* 0x0002e400000e0000 */
.L_x_130:
[----:B---3--:R-:W-:Y:S02]  /*84e0*/  ISETP.NE.AND P0, PT, R14, RZ, PT ;  /* 0x000000ff0e00720c */ /* 0x008fe40003f05270 */
[----:B------:R-:W-:Y:S02]  /*84f0*/  PLOP3.LUT P2, PT, PT, PT, PT, 0x8, 0x0 ;  /* 0x000000000000781c */ /* 0x000fe40003f4e170 */
[----:B------:R-:W-:-:S11]  /*8500*/  LOP3.LUT R19, R19, 0xfffffffd, RZ, 0xc0, !PT ;  /* 0xfffffffd13137812 */ /* 0x000fd600078ec0ff */
[----:B------:R-:W-:Y:S01]  /*8510*/  @P2 LOP3.LUT R19, R19, 0x2, RZ, 0xfc, !PT ;  /* 0x0000000213132812 */ /* 0x000fe200078efcff */
[----:B------:R-:W-:Y:S06]  /*8520*/  @P0 BRA `(.L_x_43) ;  /* 0x0000000400240947 */ /* 0x000fec0003800000 */
[----:B------:R-:W-:-:S03]  /*8530*/  UMOV UR4, 0xffffffff ;  /* 0xffffffff00047882 */ /* 0x000fc60000000000 */
[----:B------:R-:W-:Y:S05]  /*8540*/  BRA.DIV UR4, `(.L_x_44) ;  /* 0x0000003a04f07947 */ /* 0x000fea000b800000 */
[----:B------:R-:W-:-:S13]  /*8550*/  ELECT P6, URZ, PT ;  /* 0x00000000003f782f */ /* 0x000fda00038c0000 */
.L_x_133:
[----:B------:R-:W-:Y:S05]  /*8560*/  @!P6 BRA `(.L_x_43) ;  /* 0x000000040014e947 */ /* 0x000fea0003800000 */
[----:B------:R3:W-:Y:S01]  /*8570*/  STL [R1+0x8], R9 ;  /* 0x0000080901007387 */ /* 0x0007e20000100800 */
[----:B------:R-:W-:Y:S01]  /*8580*/  IMAD.MOV.U32 R17, RZ, RZ, R7 ;  /* 0x000000ffff117224 */ /* 0x000fe200078e0007 */
[----:B------:R-:W-:Y:S06]  /*8590*/  @!P1 BRA `(.L_x_45) ;  /* 0x00000000004c9947 */ /* 0x000fec0003800000 */
[----:B------:R-:W4:Y:S01]  /*85a0*/  LDC R6, c[0x0][0x43c] ;  /* 0x00010f00ff067b82 */ /* 0x000f220000000800 */
[----:B-1----:R-:W-:Y:S01]  /*85b0*/  IMAD.MOV.U32 R0, RZ, RZ, R9 ;  /* 0x000000ffff007224 */ /* 0x002fe200078e0009 */
[----:B------:R-:W-:Y:S01]  /*85c0*/  ULDC.64 UR4, c[0x0][0x428] ;  /* 0x00010a0000047ab9 */ /* 0x000fe20000000a00 */
[----:B----4-:R-:W-:-:S13]  /*85d0*/  ISETP.NE.AND P0, PT, R6, 0x1, PT ;  /* 0x000000010600780c */ /* 0x010fda0003f05270 */
[----:B------:R-:W1:Y:S02]  /*85e0*/  @P0 LDC.64 R4, c[0x0][0x440] ;  /* 0x00011000ff040b82 */ /* 0x000e640000000a00 */
[----:B-1----:R-:W-:-:S05]  /*85f0*/  @P0 IMAD.HI.U32 R4, R9, R4, RZ ;  /* 0x0000000409040227 */ /* 0x002fca00078e00ff */
[----:B------:R-:W-:-:S04]  /*8600*/  @P0 SHF.R.U32.HI R0, RZ, R5, R4 ;  /* 0x00000005ff000219 */ /* 0x000fc80000011604 */
[--C-:B------:R-:W-:Y:S01]  /*8610*/  SHF.R.S32.HI R5, RZ, 0x1f, R0.reuse ;  /* 0x0000001fff057819 */ /* 0x100fe20000011400 */
[----:B------:R-:W-:-:S04]  /*8620*/  IMAD.MOV R4, RZ, RZ, -R0 ;  /* 0x000000ffff047224 */ /* 0x000fc800078e0a00 */
[----:B------:R-:W-:Y:S02]  /*8630*/  IMAD R6, R6, R4, R9 ;  /* 0x0000000406067224 */ /* 0x000fe400078e0209 */
[----:B------:R-:W-:-:S03]  /*8640*/  IMAD.MOV.U32 R4, RZ, RZ, R0 ;  /* 0x000000ffff047224 */ /* 0x000fc600078e0000 */
[----:B------:R1:W-:Y:S01]  /*8650*/  STL [R1+0x8], R6 ;  /* 0x0000080601007387 */ /* 0x0003e20000100800 */
[----:B------:R-:W-:-:S03]  /*8660*/  IMAD.WIDE.U32 R4, R7, UR4, R4 ;  /* 0x0000000407047c25 */ /* 0x000fc6000f8e0004 */
[----:B------:R-:W-:Y:S01]  /*8670*/  LEA R2, P0, R4, R2, 0x2 ;  /* 0x0000000204027211 */ /* 0x000fe200078010ff */
[----:B-1----:R-:W-:-:S04]  /*8680*/  IMAD R6, R8, UR4, RZ ;  /* 0x0000000408067c24 */ /* 0x002fc8000f8e02ff */
[----:B------:R-:W-:-:S04]  /*8690*/  IMAD R0, R7, UR5, R6 ;  /* 0x0000000507007c24 */ /* 0x000fc8000f8e0206 */
[----:B------:R-:W-:-:S05]  /*86a0*/  IMAD.IADD R0, R5, 0x1, R0 ;  /* 0x0000000105007824 */ /* 0x000fca00078e0200 */
[----:B------:R-:W-:-:S05]  /*86b0*/  LEA.HI.X R3, R4, R3, R0, 0x2, P0 ;  /* 0x0000000304037211 */ /* 0x000fca00000f1400 */
[----:B------:R4:W5:Y:S02]  /*86c0*/  LDG.E R17, desc[UR60][R2.64] ;  /* 0x0000003c02117981 */ /* 0x000964000c1e1900 */
.L_x_45:
[----:B----4-:R-:W4:Y:S01]  /*86d0*/  LDL R2, [R1+0x4] ;  /* 0x0000040001027983 */ /* 0x010f220000100800 */
[----:B-1----:R-:W-:Y:S02]  /*86e0*/  LEA R0, R18, UR36, 0x3 ;  /* 0x0000002412007c11 */ /* 0x002fe4000f8e18ff */
[----:B----4-:R-:W-:-:S04]  /*86f0*/  SHF.L.U32 R2, R2, 0x1f, RZ ;  /* 0x0000001f02027819 */ /* 0x010fc800000006ff */
[----:B------:R-:W1:Y:S02]  /*8700*/  SYNCS.PHASECHK.TRANS64.TRYWAIT P0, [R0+URZ+0x34840], R2 ;  /* 0x03484002000075a7 */ /* 0x000e64000800017f */
[----:B-1----:R-:W-:Y:S05]  /*8710*/  @!P0 BRA `(.L_x_46) ;  /* 0x00000038009c8947 */ /* 0x002fea0003800000 */
.L_x_134:
[----:B------:R-:W4:Y:S02]  /*8720*/  S2R R3, SR_TID.X ;  /* 0x0000000000037919 */ /* 0x000f240000002100 */
[----:B----4-:R-:W-:-:S04]  /*8730*/  LOP3.LUT R3, R3, 0x7f, RZ, 0xc0, !PT ;  /* 0x0000007f03037812 */ /* 0x010fc800078ec0ff */
[----:B------:R-:W-:-:S13]  /*8740*/  ISETP.NE.AND P0, PT, R3, RZ, PT ;  /* 0x000000ff0300720c */ /* 0x000fda0003f05270 */
[----:B------:R-:W-:Y:S05]  /*8750*/  @P0 BRA `(.L_x_47) ;  /* 0x00000000001c0947 */ /* 0x000fea0003800000 */
[----:B------:R-:W4:Y:S01]  /*8760*/  S2R R3, SR_TID.X ;  /* 0x0000000000037919 */ /* 0x000f220000002100 */
[----:B-1----:R-:W-:-:S04]  /*8770*/  IMAD.MOV.U32 R2, RZ, RZ, 0xc000 ;  /* 0x0000c000ff027424 */ /* 0x002fc800078e00ff */
[----:B------:R1:W-:Y:S01]  /*8780*/  SYNCS.ARRIVE.TRANS64 RZ, [R0+URZ+0x34830], R2 ;  /* 0x0348300200ff79a7 */ /* 0x0003e2000800003f */
[----:B----4-:R-:W-:-:S04]  /*8790*/  LOP3.LUT R3, R3, 0x1f, RZ, 0xc0, !PT ;  /* 0x0000001f03037812 */ /* 0x010fc800078ec0ff */
[----:B------:R-:W-:-:S13]  /*87a0*/  ISETP.NE.AND P0, PT, R3, RZ, PT ;  /* 0x000000ff0300720c */ /* 0x000fda0003f05270 */
[----:B-1----:R-:W-:Y:S05]  /*87b0*/  @!P0 BRA `(.L_x_47) ;  /* 0x0000000000048947 */ /* 0x002fea0003800000 */
[----:B------:R-:W-:Y:S01]  /*87c0*/  BPT.TRAP 0x1 ;  /* 0x000000040000795c */ /* 0x000fe20000300000 */
.L_x_47:
[----:B-1----:R-:W4:Y:S01]  /*87d0*/  LDL R2, [R1+0x8] ;  /* 0x0000080001027983 */ /* 0x002f220000100800 */
[----:B------:R-:W-:Y:S01]  /*87e0*/  R2UR UR8, R18 ;  /* 0x00000000120872ca */ /* 0x000fe200000e0000 */
[----:B------:R-:W-:Y:S01]  /*87f0*/  UIADD3 UR4, UP0, UR38, 0x370, URZ ;  /* 0x0000037026047890 */ /* 0x000fe2000ff1e03f */
[----:B------:R-:W-:Y:S01]  /*8800*/  R2UR UR9, R0 ;  /* 0x00000000000972ca */ /* 0x000fe200000e0000 */
[----:B------:R-:W-:Y:S01]  /*8810*/  UMOV UR10, URZ ;  /* 0x0000003f000a7c82 */ /* 0x000fe20008000000 */
[----:B------:R-:W-:Y:S01]  /*8820*/  R2UR UR12, R16 ;  /* 0x00000000100c72ca */ /* 0x000fe200000e0000 */
[----:B------:R-:W-:Y:S01]  /*8830*/  UIADD3.X UR5, URZ, UR39, URZ, UP0, !UPT ;  /* 0x000000273f057290 */ /* 0x000fe200087fe43f */
[----:B-----5:R-:W-:Y:S01]  /*8840*/  R2UR UR13, R17 ;  /* 0x00000000110d72ca */ /* 0x020fe200000e0000 */
[----:B------:R-:W-:Y:S01]  /*8850*/  UMOV UR6, 0x0 ;  /* 0x0000000000067882 */ /* 0x000fe20000000000 */
[----:B------:R-:W-:Y:S01]  /*8860*/  UMOV UR7, 0x14f00000 ;  /* 0x14f0000000077882 */ /* 0x000fe20000000000 */
[----:B------:R-:W-:Y:S01]  /*8870*/  UMOV UR16, 0x40 ;  /* 0x0000004000107882 */ /* 0x000fe20000000000 */
[----:B------:R-:W-:-:S02]  /*8880*/  PLOP3.LUT P0, PT, PT, PT, PT, 0x80, 0x0 ;  /* 0x000000000000781c */ /* 0x000fc40003f0f070 */
[----:B------:R-:W-:Y:S01]  /*8890*/  LOP3.LUT R19, R19, 0xfffffffd, RZ, 0xc0, !PT ;  /* 0xfffffffd13137812 */ /* 0x000fe200078ec0ff */
[----:B------:R-:W-:Y:S02]  /*88a0*/  UIMAD UR8, UR8, 0xc000, UR36 ;  /* 0x0000c000080878a4 */ /* 0x000fe4000f8e0224 */
[----:B------:R-:W-:Y:S02]  /*88b0*/  UIADD3 UR9, UR9, 0x34830, URZ ;  /* 0x0003483009097890 */ /* 0x000fe4000fffe03f */
[----:B------:R-:W-:Y:S02]  /*88c0*/  UIADD3 UR14, UR8, 0x1c400, URZ ;  /* 0x0001c400080e7890 */ /* 0x000fe4000fffe03f */
[----:B------:R-:W-:Y:S02]  /*88d0*/  UIADD3 UR15, UR8, 0x20400, URZ ;  /* 0x00020400080f7890 */ /* 0x000fe4000fffe03f */
[----:B------:R-:W-:Y:S02]  /*88e0*/  UIADD3 UR17, UR8, 0x24400, URZ ;  /* 0x0002440008117890 */ /* 0x000fe4000fffe03f */
[----:B------:R-:W-:Y:S01]  /*88f0*/  @P0 LOP3.LUT R19, R19, 0x2, RZ, 0xfc, !PT ;  /* 0x0000000213130812 */ /* 0x000fe200078efcff */
[----:B------:R-:W-:Y:S01]  /*8900*/  UMOV UR8, UR14 ;  /* 0x0000000e00087c82 */ /* 0x000fe20008000000 */
[----:B------:R-:W-:Y:S01]  /*8910*/  UMOV UR14, 0x80 ;  /* 0x00000080000e7882 */ /* 0x000fe20000000000 */
[----:B----4-:R-:W-:-:S13]  /*8920*/  R2UR UR11, R2 ;  /* 0x00000000020b72ca */ /* 0x010fda00000e0000 */
[----:B------:R-:W-:-:S09]  /*8930*/  USHF.L.U32 UR11, UR11, 0x7, URZ ;  /* 0x000000070b0b7899 */ /* 0x000fd2000800063f */
[----:B------:R1:W-:Y:S02]  /*8940*/  UTMALDG.4D [UR8], [UR4], desc[UR6] ;  /* 0x00000608040075b4 */ /* 0x0003e40008019000 */
[----:B-1----:R-:W-:Y:S01]  /*8950*/  UMOV UR8, UR15 ;  /* 0x0000000f00087c82 */ /* 0x002fe20008000000 */
[----:B------:R-:W-:Y:S02]  /*8960*/  UMOV UR10, UR16 ;  /* 0x00000010000a7c82 */ /* 0x000fe40008000000 */
[----:B------:R1:W-:Y:S02]  /*8970*/  UTMALDG.4D [UR8], [UR4], desc[UR6] ;  /* 0x00000608040075b4 */ /* 0x0003e40008019000 */
[----:B-1----:R-:W-:Y:S01]  /*8980*/  UMOV UR8, UR17 ;  /* 0x0000001100087c82 */ /* 0x002fe20008000000 */
[----:B------:R-:W-:Y:S02]  /*8990*/  UMOV UR10, UR14 ;  /* 0x0000000e000a7c82 */ /* 0x000fe40008000000 */
[----:B------:R4:W-:Y:S02]  /*89a0*/  UTMALDG.4D [UR8], [UR4], desc[UR6] ;  /* 0x00000608040075b4 */ /* 0x0009e40008019000 */
[----:B----4-:R-:W-:Y:S01]  /*89b0*/  NOP ;  /* 0x0000000000007918 */ /* 0x010fe20000000000 */
.L_x_43:
[----:B------:R-:W-:Y:S05]  /*89c0*/  WARPSYNC.ALL ;  /* 0x0000000000007948 */ /* 0x000fea0003800000 */
[----:B------:R-:W-:Y:S01]  /*89d0*/  UIADD3 UR4, UR36, 0x10400, URZ ;  /* 0x0001040024047890 */ /* 0x000fe2000fffe03f */
[----:B------:R-:W-:Y:S03]  /*89e0*/  BAR.SYNC.DEFER_BLOCKING 0x8, 0x180 ;  /* 0x0206000000007b1d */ /* 0x000fe60000010000 */
[----:B------:R-:W-:-:S06]  /*89f0*/  ULOP3.LUT UP0, URZ, UR4, 0x3ff, URZ, 0xc0, !UPT ;  /* 0x000003ff043f7892 */ /* 0x000fcc000f80c03f */
[----:B------:R-:W-:-:S13]  /*8a00*/  PLOP3.LUT P0, PT, PT, PT, UP0, 0x80, 0x0 ;  /* 0x000000000000781c */ /* 0x000fda0003f0f008 */
[----:B------:R-:W-:Y:S05]  /*8a10*/  @!P0 BRA `(.L_x_48) ;  /* 0x0000000000408947 */ /* 0x000fea0003800000 */
[----:B------:R-:W-:Y:S01]  /*8a20*/  MOV R2, 0x0 ;  /* 0x0000000000027802 */ /* 0x000fe20000000f00 */
[----:B------:R-:W-:Y:S01]  /*8a30*/  ULDC.64 UR6, c[0x4][0xb8] ;  /* 0x01002e0000067ab9 */ /* 0x000fe20000000a00 */
[----:B------:R-:W-:Y:S01]  /*8a40*/  ULDC.64 UR8, c[0x4][0xc0] ;  /* 0x0100300000087ab9 */ /* 0x000fe20000000a00 */
[----:B------:R-:W-:Y:S01]  /*8a50*/  ULDC.64 UR4, c[0x4][0x20] ;  /* 0x0100080000047ab9 */ /* 0x000fe20000000a00 */
[----:B------:R-:W-:Y:S02]  /*8a60*/  IMAD.U32 R4, RZ, RZ, UR6 ;  /* 0x00000006ff047e24 */ /* 0x000fe4000f8e00ff */
[----:B------:R-:W4:Y:S01]  /*8a70*/  LDC.64 R2, c[0x4][R2] ;  /* 0x0100000002027b82 */ /* 0x000f220000000a00 */
[----:B------:R-:W-:Y:S02]  /*8a80*/  IMAD.U32 R5, RZ, RZ, UR7 ;  /* 0x00000007ff057e24 */ /* 0x000fe4000f8e00ff */
[----:B------:R-:W-:Y:S02]  /*8a90*/  IMAD.U32 R6, RZ, RZ, UR8 ;  /* 0x00000008ff067e24 */ /* 0x000fe4000f8e00ff */
[----:B0-----:R-:W-:-:S02]  /*8aa0*/  IMAD.U32 R7, RZ, RZ, UR9 ;  /* 0x00000009ff077e24 */ /* 0x001fc4000f8e00ff */
[----:B------:R-:W-:Y:S02]  /*8ab0*/  IMAD.U32 R10, RZ, RZ, UR4 ;  /* 0x00000004ff0a7e24 */ /* 0x000fe4000f8e00ff */
[----:B------:R-:W-:Y:S02]  /*8ac0*/  IMAD.U32 R11, RZ, RZ, UR5 ;  /* 0x00000005ff0b7e24 */ /* 0x000fe4000f8e00ff */
[----:B------:R-:W-:Y:S02]  /*8ad0*/  IMAD.MOV.U32 R8, RZ, RZ, 0x70 ;  /* 0x00000070ff087424 */ /* 0x000fe400078e00ff */
[----:B------:R-:W-:Y:S02]  /*8ae0*/  IMAD.MOV.U32 R12, RZ, RZ, 0x1 ;  /* 0x00000001ff0c7424 */ /* 0x000fe400078e00ff */
[----:B------:R-:W-:-:S07]  /*8af0*/  IMAD.MOV.U32 R13, RZ, RZ, RZ ;  /* 0x000000ffff0d7224 */ /* 0x000fce00078e00ff */
[----:B------:R-:W-:-:S07]  /*8b00*/  LEPC R20, `(.L_x_48) ;  /* 0x000000001014794e */ /* 0x000fce0000000000 */
[----:B-1234-:R-:W-:Y:S05]  /*8b10*/  CALL.ABS.NOINC R2 ;  /* 0x0000000002007343 */ /* 0x01efea0003c00000 */
.L_x_48:
[----:B------:R-:W4:Y:S01]  /*8b20*/  LDL.LU R4, [R1+0x14] ;  /* 0x0000140001047983 */ /* 0x000f220000300800 */
[----:B-1----:R-:W-:Y:S01]  /*8b30*/  SHF.R.S32.HI R0, RZ, 0x1f, R16 ;  /* 0x0000001fff007819 */ /* 0x002fe20000011410 */
[----:B------:R-:W-:Y:S01]  /*8b40*/  ULDC.64 UR4, c[0x0][0x2d8] ;  /* 0x0000b60000047ab9 */ /* 0x000fe20000000a00 */
[----:B0-----:R-:W0:Y:S01]  /*8b50*/  LDC R8, c[0x0][0x448] ;  /* 0x00011200ff087b82 */ /* 0x001e220000000800 */
[----:B------:R-:W2:Y:S01]  /*8b60*/  LDL.LU R7, [R1+0x1c] ;  /* 0x00001c0001077983 */ /* 0x000ea20000300800 */
[----:B------:R-:W-:-:S03]  /*8b70*/  ULDC.64 UR6, c[0x0][0x280] ;  /* 0x0000a00000067ab9 */ /* 0x000fc60000000a00 */
[----:B------:R-:W3:Y:S01]  /*8b80*/  LDL R5, [R1+0x24] ;  /* 0x0000240001057983 */ /* 0x000ee20000100800 */
[----:B------:R-:W-:Y:S02]  /*8b90*/  IMAD R0, R0, UR4, RZ ;  /* 0x0000000400007c24 */ /* 0x000fe4000f8e02ff */
[C---:B------:R-:W-:Y:S01]  /*8ba0*/  IMAD.WIDE.U32 R2, R16.reuse, UR4, RZ ;  /* 0x0000000410027c25 */ /* 0x040fe2000f8e00ff */
[----:B------:R-:W1:Y:S03]  /*8bb0*/  S2R R10, SR_TID.X ;  /* 0x00000000000a7919 */ /* 0x000e660000002100 */
[----:B------:R-:W-:Y:S01]  /*8bc0*/  IMAD R0, R16, UR5, R0 ;  /* 0x0000000510007c24 */ /* 0x000fe2000f8e0200 */
[----:B------:R-:W-:-:S03]  /*8bd0*/  ULDC.64 UR4, c[0x0][0x2e0] ;  /* 0x0000b80000047ab9 */ /* 0x000fc60000000a00 */
[----:B------:R-:W-:Y:S01]  /*8be0*/  IMAD.IADD R3, R3, 0x1, R0 ;  /* 0x0000000103037824 */ /* 0x000fe200078e0200 */
[----:B0-----:R-:W-:-:S13]  /*8bf0*/  ISETP.NE.AND P0, PT, R8, 0x1, PT ;  /* 0x000000010800780c */ /* 0x001fda0003f05270 */
[----:B------:R-:W0:Y:S01]  /*8c00*/  @P0 LDC R6, c[0x0][0x44c] ;  /* 0x00011300ff060b82 */ /* 0x000e220000000800 */
[----:B-1----:R-:W-:-:S05]  /*8c10*/  IMAD.SHL.U32 R10, R10, 0x8, RZ ;  /* 0x000000080a0a7824 */ /* 0x002fca00078e00ff */
[----:B------:R-:W-:-:S04]  /*8c20*/  LOP3.LUT R10, R10, 0x38, RZ, 0xc0, !PT ;  /* 0x000000380a0a7812 */ /* 0x000fc800078ec0ff */
[C---:B------:R-:W-:Y:S02]  /*8c30*/  LOP3.LUT R11, R10.reuse, 0x40, RZ, 0xfc, !PT ;  /* 0x000000400a0b7812 */ /* 0x040fe400078efcff */
[----:B------:R-:W-:Y:S02]  /*8c40*/  LOP3.LUT R10, R10, 0x80, RZ, 0xfc, !PT ;  /* 0x000000800a0a7812 */ /* 0x000fe400078efcff */
[----:B----4-:R-:W-:Y:S01]  /*8c50*/  SHF.R.S32.HI R0, RZ, 0x1f, R4 ;  /* 0x0000001fff007819 */ /* 0x010fe20000011404 */
[----:B------:R-:W-:-:S04]  /*8c60*/  IMAD.WIDE.U32 R2, R4, UR4, R2 ;  /* 0x0000000404027c25 */ /* 0x000fc8000f8e0002 */
[----:B------:R-:W-:Y:S01]  /*8c70*/  IMAD R0, R0, UR4, RZ ;  /* 0x0000000400007c24 */ /* 0x000fe2000f8e02ff */
[----:B------:R-:W-:-:S03]  /*8c80*/  ULDC UR4, c[0x0][0xc38] ;  /* 0x00030e0000047ab9 */ /* 0x000fc60000000800 */
[----:B------:R-:W-:Y:S02]  /*8c90*/  IMAD R0, R4, UR5, R0 ;  /* 0x0000000504007c24 */ /* 0x000fe4000f8e0200 */
[----:B------:R-:W1:Y:S02]  /*8ca0*/  S2R R4, SR_TID.X ;  /* 0x0000000000047919 */ /* 0x000e640000002100 */
[----:B------:R-:W-:Y:S02]  /*8cb0*/  IMAD.IADD R3, R3, 0x1, R0 ;  /* 0x0000000103037824 */ /* 0x000fe400078e0200 */
[----:B--2---:R-:W-:Y:S02]  /*8cc0*/  IMAD.MOV R0, RZ, RZ, -R7 ;  /* 0x000000ffff007224 */ /* 0x004fe400078e0a07 */
[----:B------:R-:W2:Y:S02]  /*8cd0*/  @P0 LDC R7, c[0x0][0x450] ;  /* 0x00011400ff070b82 */ /* 0x000ea40000000800 */
[----:B---3--:R-:W-:Y:S01]  /*8ce0*/  IMAD R0, R0, UR4, R5 ;  /* 0x0000000400007c24 */ /* 0x008fe2000f8e0205 */
[----:B------:R-:W-:-:S03]  /*8cf0*/  ULDC.64 UR4, c[0x0][0x2d0] ;  /* 0x0000b40000047ab9 */ /* 0x000fc60000000a00 */
[----:B------:R-:W-:Y:S01]  /*8d00*/  IMAD.SHL.U32 R5, R0, 0x80, RZ ;  /* 0x0000008000057824 */ /* 0x000fe200078e00ff */
[----:B-1----:R-:W-:-:S04]  /*8d10*/  LOP3.LUT R4, R4, 0x7f, RZ, 0xc0, !PT ;  /* 0x0000007f04047812 */ /* 0x002fc800078ec0ff */
[----:B------:R-:W-:Y:S02]  /*8d20*/  SHF.R.U32.HI R9, RZ, 0x3, R4 ;  /* 0x00000003ff097819 */ /* 0x000fe40000011604 */
[----:B------:R-:W1:Y:S02]  /*8d30*/  S2R R4, SR_TID.X ;  /* 0x0000000000047919 */ /* 0x000e640000002100 */
[----:B-1----:R-:W-:-:S05]  /*8d40*/  IMAD.SHL.U32 R4, R4, 0x10, RZ ;  /* 0x0000001004047824 */ /* 0x002fca00078e00ff */
[----:B------:R-:W-:Y:S02]  /*8d50*/  LOP3.LUT R4, R9, 0x70, R4, 0xf8, !PT ;  /* 0x0000007009047812 */ /* 0x000fe400078ef804 */
[----:B------:R-:W1:Y:S02]  /*8d60*/  S2R R9, SR_TID.X ;  /* 0x0000000000097919 */ /* 0x000e640000002100 */
[----:B------:R-:W-:-:S05]  /*8d70*/  LOP3.LUT R0, R4, R5, RZ, 0xfc, !PT ;  /* 0x0000000504007212 */ /* 0x000fca00078efcff */
[----:B0-----:R-:W-:-:S04]  /*8d80*/  @P0 IMAD.HI.U32 R6, R0, R6, RZ ;  /* 0x0000000600060227 */ /* 0x001fc800078e00ff */
[----:B------:R-:W-:Y:S01]  /*8d90*/  IMAD.MOV.U32 R4, RZ, RZ, R0 ;  /* 0x000000ffff047224 */ /* 0x000fe200078e0000 */
[----:B--2---:R-:W-:-:S05]  /*8da0*/  @P0 SHF.R.U32.HI R4, RZ, R7, R6 ;  /* 0x00000007ff040219 */ /* 0x004fca0000011606 */
[----:B------:R-:W-:Y:S02]  /*8db0*/  IMAD.MOV R6, RZ, RZ, -R4 ;  /* 0x000000ffff067224 */ /* 0x000fe400078e0a04 */
[----:B------:R-:W-:-:S04]  /*8dc0*/  IMAD.WIDE.U32 R2, R4, UR4, R2 ;  /* 0x0000000404027c25 */ /* 0x000fc8000f8e0002 */
[----:B------:R-:W-:Y:S01]  /*8dd0*/  IMAD R0, R8, R6, R0 ;  /* 0x0000000608007224 */ /* 0x000fe200078e0200 */
[----:B------:R-:W-:-:S05]  /*8de0*/  SHF.R.S32.HI R6, RZ, 0x1f, R4 ;  /* 0x0000001fff067819 */ /* 0x000fca0000011404 */
[----:B------:R-:W-:Y:S02]  /*8df0*/  IMAD R6, R6, UR4, RZ ;  /* 0x0000000406067c24 */ /* 0x000fe4000f8e02ff */
[----:B-1----:R-:W-:Y:S02]  /*8e00*/  IMAD.SHL.U32 R9, R9, 0x8, RZ ;  /* 0x0000000809097824 */ /* 0x002fe400078e00ff */
[----:B------:R-:W-:Y:S01]  /*8e10*/  IMAD R6, R4, UR5, R6 ;  /* 0x0000000504067c24 */ /* 0x000fe2000f8e0206 */
[----:B------:R-:W-:Y:S01]  /*8e20*/  SHF.R.S32.HI R4, RZ, 0x1f, R0 ;  /* 0x0000001fff047819 */ /* 0x000fe20000011400 */
[----:B------:R-:W-:Y:S01]  /*8e30*/  ULDC.64 UR4, c[0x0][0x2c8] ;  /* 0x0000b20000047ab9 */ /* 0x000fe20000000a00 */
[----:B------:R-:W-:Y:S01]  /*8e40*/  LOP3.LUT R9, R9, 0x38, RZ, 0xc0, !PT ;  /* 0x0000003809097812 */ /* 0x000fe200078ec0ff */
[----:B------:R-:W-:Y:S02]  /*8e50*/  IMAD.IADD R3, R3, 0x1, R6 ;  /* 0x0000000103037824 */ /* 0x000fe400078e0206 */
[----:B------:R-:W-:-:S02]  /*8e60*/  IMAD R4, R4, UR4, RZ ;  /* 0x0000000404047c24 */ /* 0x000fc4000f8e02ff */
[----:B------:R-:W-:Y:S01]  /*8e70*/  IMAD.WIDE.U32 R2, R0, UR4, R2 ;  /* 0x0000000400027c25 */ /* 0x000fe2000f8e0002 */
[----:B------:R-:W-:Y:S02]  /*8e80*/  ULDC UR4, c[0x0][0x2b8] ;  /* 0x0000ae0000047ab9 */ /* 0x000fe40000000800 */
[----:B------:R-:W-:Y:S01]  /*8e90*/  ISETP.GE.AND P2, PT, R10, UR4, PT ;  /* 0x000000040a007c0c */ /* 0x000fe2000bf46270 */
[----:B------:R-:W-:Y:S01]  /*8ea0*/  IMAD R4, R0, UR5, R4 ;  /* 0x0000000500047c24 */ /* 0x000fe2000f8e0204 */
[----:B------:R0:W5:Y:S01]  /*8eb0*/  LDL R10, [R1+0x10] ;  /* 0x00001000010a7983 */ /* 0x0001620000100800 */
[C---:B------:R-:W-:Y:S02]  /*8ec0*/  LEA R0, P3, R2.reuse, UR6, 0x1 ;  /* 0x0000000602007c11 */ /* 0x040fe4000f8608ff */
[----:B------:R-:W-:Y:S01]  /*8ed0*/  IMAD.IADD R4, R3, 0x1, R4 ;  /* 0x0000000103047824 */ /* 0x000fe200078e0204 */
[----:B------:R-:W-:Y:S02]  /*8ee0*/  ISETP.GE.AND P0, PT, R9, UR4, PT ;  /* 0x0000000409007c0c */ /* 0x000fe4000bf06270 */
[----:B------:R-:W-:Y:S01]  /*8ef0*/  ISETP.GE.AND P1, PT, R11, UR4, PT ;  /* 0x000000040b007c0c */ /* 0x000fe2000bf26270 */
[----:B------:R-:W-:Y:S01]  /*8f00*/  UMOV UR4, 0xffffffff ;  /* 0xffffffff00047882 */ /* 0x000fe20000000000 */
[----:B------:R-:W-:-:S02]  /*8f10*/  LEA.HI.X R4, R2, UR7, R4, 0x1, P3 ;  /* 0x0000000702047c11 */ /* 0x000fc400098f0c04 */
[----:B0-----:R-:W-:Y:S09]  /*8f20*/  BRA.DIV UR4, `(.L_x_49) ;  /* 0x0000003204ac7947 */ /* 0x001ff2000b800000 */
[----:B------:R-:W0:Y:S01]  /*8f30*/  S2R R6, SR_TID.X ;  /* 0x0000000000067919 */ /* 0x000e220000002100 */
[----:B------:R-:W-:Y:S02]  /*8f40*/  ULDC UR4, c[0x0][0x288] ;  /* 0x0000a20000047ab9 */ /* 0x000fe40000000800 */
[----:B------:R-:W-:Y:S01]  /*8f50*/  IMAD R3, R8, UR4, RZ ;  /* 0x0000000408037c24 */ /* 0x000fe2000f8e02ff */
[----:B------:R-:W1:Y:S01]  /*8f60*/  S2R R11, SR_TID.X ;  /* 0x00000000000b7919 */ /* 0x000e620000002100 */
[----:B------:R-:W2:Y:S04]  /*8f70*/  SHFL.IDX PT, R7, R0, RZ, 0x181f ;  /* 0x00181fff00077589 */ /* 0x000ea800000e0000 */
[----:B------:R-:W-:Y:S01]  /*8f80*/  SHFL.IDX PT, R8, R0, 0x1, 0x181f ;  /* 0x00381f0000087f89 */ /* 0x000fe200000e0000 */
[----:B0-----:R-:W-:-:S04]  /*8f90*/  LOP3.LUT R6, R6, 0x7f, RZ, 0xc0, !PT ;  /* 0x0000007f06067812 */ /* 0x001fc800078ec0ff */
[----:B------:R-:W-:Y:S01]  /*8fa0*/  SHF.R.U32.HI R6, RZ, 0x3, R6 ;  /* 0x00000003ff067819 */ /* 0x000fe20000011606 */
[----:B-1----:R-:W-:-:S04]  /*8fb0*/  IMAD.SHL.U32 R11, R11, 0x8, RZ ;  /* 0x000000080b0b7824 */ /* 0x002fc800078e00ff */
[----:B------:R-:W-:Y:S01]  /*8fc0*/  IMAD.IADD R2, R6, 0x1, R5 ;  /* 0x0000000106027824 */ /* 0x000fe200078e0205 */
[----:B------:R-:W-:Y:S01]  /*8fd0*/  LOP3.LUT R11, R11, 0x38, RZ, 0xc0, !PT ;  /* 0x000000380b0b7812 */ /* 0x000fe200078ec0ff */
[----:B------:R-:W0:Y:S02]  /*8fe0*/  SHFL.IDX PT, R6, R4, RZ, 0x181f ;  /* 0x00181fff04067589 */ /* 0x000e2400000e0000 */
[C---:B------:R-:W-:Y:S01]  /*8ff0*/  VIADD R5, R2.reuse, 0x10 ;  /* 0x0000001002057836 */ /* 0x040fe20000000000 */
[----:B------:R-:W-:-:S04]  /*9000*/  ISETP.GE.AND P4, PT, R2, R3, PT ;  /* 0x000000030200720c */ /* 0x000fc80003f86270 */
[----:B------:R-:W-:Y:S02]  /*9010*/  ISETP.GE.AND P3, PT, R5, R3, PT ;  /* 0x000000030500720c */ /* 0x000fe40003f66270 */
[----:B------:R-:W1:Y:S07]  /*9020*/  SHFL.IDX PT, R5, R4, 0x1, 0x181f ;  /* 0x00381f0004057f89 */ /* 0x000e6e00000e0000 */
[----:B--2---:R-:W-:-:S05]  /*9030*/  @!P4 LEA R7, P5, R11, R7, 0x1 ;  /* 0x000000070b07c211 */ /* 0x004fca00078a08ff */
[----:B0-----:R-:W-:Y:S01]  /*9040*/  @!P4 IMAD.X R6, RZ, RZ, R6, P5 ;  /* 0x000000ffff06c224 */ /* 0x001fe200028e0606 */
[----:B------:R-:W-:-:S04]  /*9050*/  @!P3 LEA R8, P5, R11, R8, 0x1 ;  /* 0x000000080b08b211 */ /* 0x000fc800078a08ff */
[----:B------:R-:W-:-:S04]  /*9060*/  @!P4 LOP3.LUT R7, R7, R6, RZ, 0x3c, !PT ;  /* 0x000000060707c212 */ /* 0x000fc800078e3cff */
[----:B------:R-:W-:Y:S01]  /*9070*/  @!P4 LOP3.LUT R6, R7, R6, RZ, 0x3c, !PT ;  /* 0x000000060706c212 */ /* 0x000fe200078e3cff */
[----:B-1----:R-:W-:-:S03]  /*9080*/  @!P3 IMAD.X R5, RZ, RZ, R5, P5 ;  /* 0x000000ffff05b224 */ /* 0x002fc600028e0605 */
[----:B------:R-:W-:-:S05]  /*9090*/  @!P4 LOP3.LUT R7, R7, R6, RZ, 0x3c, !PT ;  /* 0x000000060707c212 */ /* 0x000fca00078e3cff */
[----:B-----5:R-:W-:Y:S04]  /*90a0*/  @!P4 LDGSTS.E.BYPASS.LTC128B.128 [R10+0x10400], desc[UR60][R6.64], !P0 ;  /* 0x10400000060acfae */ /* 0x020fe8000c101d7c */
[----:B------:R-:W-:Y:S04]  /*90b0*/  @!P4 LDGSTS.E.BYPASS.LTC128B.128 [R10+0x14400], desc[UR60][R6.64+0x80], !P1 ;  /* 0x14400080060acfae */ /* 0x000fe8000c901d7c */
[----:B------:R0:W-:Y:S02]  /*90c0*/  @!P4 LDGSTS.E.BYPASS.LTC128B.128 [R10+0x18400], desc[UR60][R6.64+0x100], !P2 ;  /* 0x18400100060acfae */ /* 0x0001e4000d101d7c */
[----:B0-----:R-:W-:-:S02]  /*90d0*/  @!P3 IMAD.MOV.U32 R6, RZ, RZ, R8 ;  /* 0x000000ffff06b224 */ /* 0x001fc400078e0008 */
[----:B------:R-:W-:Y:S01]  /*90e0*/  @!P3 IMAD.MOV.U32 R7, RZ, RZ, R5 ;  /* 0x000000ffff07b224 */ /* 0x000fe200078e0005 */
[----:B------:R-:W0:Y:S01]  /*90f0*/  SHFL.IDX PT, R8, R0, 0x2, 0x181f ;  /* 0x00581f0000087f89 */ /* 0x000e2200000e0000 */
[----:B------:R-:W-:-:S03]  /*9100*/  VIADD R5, R2, 0x20 ;  /* 0x0000002002057836 */ /* 0x000fc60000000000 */
[----:B------:R-:W-:Y:S04]  /*9110*/  @!P3 LDGSTS.E.BYPASS.LTC128B.128 [R10+0x10c00], desc[UR60][R6.64], !P0 ;  /* 0x10c00000060abfae */ /* 0x000fe8000c101d7c */
[----:B------:R-:W-:Y:S04]  /*9120*/  @!P3 LDGSTS.E.BYPASS.LTC128B.128 [R10+0x14c00], desc[UR60][R6.64+0x80], !P1 ;  /* 0x14c00080060abfae */ /* 0x000fe8000c901d7c */
[----:B------:R1:W-:Y:S01]  /*9130*/  @!P3 LDGSTS.E.BYPASS.LTC128B.128 [R10+0x18c00], desc[UR60][R6.64+0x100], !P2 ;  /* 0x18c00100060abfae */ /* 0x0003e2000d101d7c */
[----:B------:R-:W-:-:S03]  /*9140*/  ISETP.GE.AND P3, PT, R5, R3, PT ;  /* 0x000000030500720c */ /* 0x000fc60003f66270 */
[----:B------:R-:W2:Y:S10]  /*9150*/  SHFL.IDX PT, R5, R4, 0x2, 0x181f ;  /* 0x00581f0004057f89 */ /* 0x000eb400000e0000 */
[----:B0-----:R-:W-:-:S05]  /*9160*/  @!P3 LEA R8, P4, R11, R8, 0x1 ;  /* 0x000000080b08b211 */ /* 0x001fca00078808ff */
[----:B-1----:R-:W-:Y:S02]  /*9170*/  @!P3 IMAD.MOV.U32 R6, RZ, RZ, R8 ;  /* 0x000000ffff06b224 */ /* 0x002fe400078e0008 */
[----:B--2---:R-:W-:Y:S02]  /*9180*/  @!P3 IMAD.X R9, RZ, RZ, R5, P4 ;  /* 0x000000ffff09b224 */ /* 0x004fe400020e0605 */
[----:B------:R-:W-:Y:S02]  /*9190*/  VIADD R5, R2, 0x30 ;  /* 0x0000003002057836 */ /* 0x000fe40000000000 */
[----:B------:R-:W-:-:S05]  /*91a0*/  @!P3 IMAD.MOV.U32 R7, RZ, RZ, R9 ;  /* 0x000000ffff07b224 */ /* 0x000fca00078e0009 */
[----:B------:R-:W-:Y:S04]  /*91b0*/  @!P3 LDGSTS.E.BYPASS.LTC128B.128 [R10+0x11400], desc[UR60][R6.64], !P0 ;  /* 0x11400000060abfae */ /* 0x000fe8000c101d7c */
[----:B------:R-:W-:Y:S04]  /*91c0*/  @!P3 LDGSTS.E.BYPASS.LTC128B.128 [R10+0x15400], desc[UR60][R6.64+0x80], !P1 ;  /* 0x15400080060abfae */ /* 0x000fe8000c901d7c */
[----:B------:R0:W-:Y:S01]  /*91d0*/  @!P3 LDGSTS.E.BYPASS.LTC128B.128 [R10+0x19400], desc[UR60][R6.64+0x100], !P2 ;  /* 0x19400100060abfae */ /* 0x0001e2000d101d7c */
[----:B------:R-:W-:-:S03]  /*91e0*/  ISETP.GE.AND P3, PT, R5, R3, PT ;  /* 0x000000030500720c */ /* 0x000fc60003f66270 */
[----:B------:R-:W-:Y:S04]  /*91f0*/  SHFL.IDX PT, R5, R4, 0x3, 0x181f ;  /* 0x00781f0004057f89 */ /* 0x000fe800000e0000 */
[----:B0-----:R-:W0:Y:S06]  /*9200*/  SHFL.IDX PT, R6, R0, 0x3, 0x181f ;  /* 0x00781f0000067f89 */ /* 0x001e2c00000e0000 */
[----:B0-----:R-:W-:-:S05]  /*9210*/  @!P3 LEA R6, P4, R11, R6, 0x1 ;  /* 0x000000060b06b211 */ /* 0x001fca00078808ff */
[----:B------:R-:W-:-:S04]  /*9220*/  @!P3 IMAD.X R5, RZ, RZ, R5, P4 ;  /* 0x000000ffff05b224 */ /* 0x000fc800020e0605 */
[----:B------:R-:W-:Y:S02]  /*9230*/  @!P3 IMAD.MOV.U32 R7, RZ, RZ, R5 ;  /* 0x000000ffff07b224 */ /* 0x000fe400078e0005 */
[----:B------:R-:W-:-:S03]  /*9240*/  VIADD R5, R2, 0x40 ;  /* 0x0000004002057836 */ /* 0x000fc60000000000 */
        /* <DEDUP_REMOVED lines=20> */
[----:B------:R-:W-:Y:S02]  /*9390*/  @!P3 LDGSTS.E.BYPASS.LTC128B.128 [R10+0x12c00], desc[UR60][R6.64], !P0 ;  /* 0x12c00000060abfae */ /* 0x000fe4000c101d7c */
[----:B------:R-:W-:Y:S02]  /*93a0*/  ISETP.GE.AND P4, PT, R5, R3, PT ;  /* 0x000000030500720c */ /* 0x000fe40003f86270 */
[----:B------:R-:W-:Y:S04]  /*93b0*/  @!P3 LDGSTS.E.BYPASS.LTC128B.128 [R10+0x16c00], desc[UR60][R6.64+0x80], !P1 ;  /* 0x16c00080060abfae */ /* 0x000fe8000c901d7c */
[----:B------:R0:W-:Y:S04]  /*93c0*/  @!P3 LDGSTS.E.BYPASS.LTC128B.128 [R10+0x1ac00], desc[UR60][R6.64+0x100], !P2 ;  /* 0x1ac00100060abfae */ /* 0x0001e8000d101d7c */
[----:B------:R-:W-:Y:S04]  /*93d0*/  SHFL.IDX PT, R5, R4, 0x6, 0x181f ;  /* 0x00d81f0004057f89 */ /* 0x000fe800000e0000 */
[----:B------:R-:W-:Y:S04]  /*93e0*/  SHFL.IDX PT, R4, R4, 0x7, 0x181f ;  /* 0x00f81f0004047f89 */ /* 0x000fe800000e0000 */
[----:B0-----:R-:W0:Y:S04]  /*93f0*/  SHFL.IDX PT, R6, R0, 0x6, 0x181f ;  /* 0x00d81f0000067f89 */ /* 0x001e2800000e0000 */
[----:B------:R-:W1:Y:S01]  /*9400*/  SHFL.IDX PT, R0, R0, 0x7, 0x181f ;  /* 0x00f81f0000007f89 */ /* 0x000e6200000e0000 */
[----:B0-----:R-:W-:-:S05]  /*9410*/  @!P4 LEA R6, P3, R11, R6, 0x1 ;  /* 0x000000060b06c211 */ /* 0x001fca00078608ff */
[----:B------:R-:W-:-:S04]  /*9420*/  @!P4 IMAD.X R5, RZ, RZ, R5, P3 ;  /* 0x000000ffff05c224 */ /* 0x000fc800018e0605 */
[----:B------:R-:W-:-:S05]  /*9430*/  @!P4 IMAD.MOV.U32 R7, RZ, RZ, R5 ;  /* 0x000000ffff07c224 */ /* 0x000fca00078e0005 */
[----:B------:R0:W-:Y:S04]  /*9440*/  @!P4 LDGSTS.E.BYPASS.LTC128B.128 [R10+0x13400], desc[UR60][R6.64], !P0 ;  /* 0x13400000060acfae */ /* 0x0001e8000c101d7c */
[----:B------:R0:W-:Y:S04]  /*9450*/  @!P4 LDGSTS.E.BYPASS.LTC128B.128 [R10+0x17400], desc[UR60][R6.64+0x80], !P1 ;  /* 0x17400080060acfae */ /* 0x0001e8000c901d7c */
[----:B-1----:R0:W-:Y:S02]  /*9460*/  @!P4 LDGSTS.E.BYPASS.LTC128B.128 [R10+0x1b400], desc[UR60][R6.64+0x100], !P2 ;  /* 0x1b400100060acfae */ /* 0x0021e4000d101d7c */
.L_x_151:
[----:B------:R-:W-:Y:S01]  /*9470*/  VIADD R2, R2, 0x70 ;  /* 0x0000007002027836 */ /* 0x000fe20000000000 */
[----:B------:R-:W-:Y:S04]  /*9480*/  BSSY B0, `(.L_x_50) ;  /* 0x000000e000007945 */ /* 0x000fe80003800000 */
[----:B------:R-:W-:-:S13]  /*9490*/  ISETP.GE.AND P3, PT, R2, R3, PT ;  /* 0x000000030200720c */ /* 0x000fda0003f66270 */
[----:B------:R-:W-:Y:S05]  /*94a0*/  @P3 BRA `(.L_x_51) ;  /* 0x00000000002c3947 */ /* 0x000fea0003800000 */
[----:B------:R-:W1:Y:S02]  /*94b0*/  S2R R5, SR_TID.X ;  /* 0x0000000000057919 */ /* 0x000e640000002100 */
[----:B-1----:R-:W-:-:S05]  /*94c0*/  IMAD.SHL.U32 R5, R5, 0x8, RZ ;  /* 0x0000000805057824 */ /* 0x002fca00078e00ff */
[----:B------:R-:W-:-:S04]  /*94d0*/  LOP3.LUT R5, R5, 0x38, RZ, 0xc0, !PT ;  /* 0x0000003805057812 */ /* 0x000fc800078ec0ff */
[----:B------:R-:W-:-:S05]  /*94e0*/  LEA R2, P3, R5, R0, 0x1 ;  /* 0x0000000005027211 */ /* 0x000fca00078608ff */
[----:B------:R-:W-:-:S05]  /*94f0*/  IMAD.X R3, RZ, RZ, R4, P3 ;  /* 0x000000ffff037224 */ /* 0x000fca00018e0604 */
[----:B------:R-:W-:Y:S01]  /*9500*/  @!PT LDS RZ, [RZ] ;  /* 0x00000000fffff984 */ /* 0x000fe20000000800 */
[----:B------:R-:W-:Y:S01]  /*9510*/  @!PT LDS RZ, [RZ] ;  /* 0x00000000fffff984 */ /* 0x000fe20000000800 */
[----:B------:R-:W-:Y:S01]  /*9520*/  @!PT LDS RZ, [RZ] ;  /* 0x00000000fffff984 */ /* 0x000fe20000000800 */
[----:B------:R1:W-:Y:S04]  /*9530*/  LDGSTS.E.BYPASS.LTC128B.128 [R10+0x13c00], desc[UR60][R2.64], !P0 ;  /* 0x13c00000020a7fae */ /* 0x0003e8000c101d7c */
[----:B------:R1:W-:Y:S04]  /*9540*/  LDGSTS.E.BYPASS.LTC128B.128 [R10+0x17c00], desc[UR60][R2.64+0x80], !P1 ;  /* 0x17c00080020a7fae */ /* 0x0003e8000c901d7c */
[----:B------:R1:W-:Y:S02]  /*9550*/  LDGSTS.E.BYPASS.LTC128B.128 [R10+0x1bc00], desc[UR60][R2.64+0x100], !P2 ;  /* 0x1bc00100020a7fae */ /* 0x0003e4000d101d7c */
.L_x_51:
[----:B------:R-:W-:Y:S05]  /*9560*/  BSYNC B0 ;  /* 0x0000000000007941 */ /* 0x000fea0003800000 */
.L_x_50:
[----:B-1----:R-:W2:Y:S01]  /*9570*/  LDL R2, [R1+0x2c] ;  /* 0x00002c0001027983 */ /* 0x002ea20000100800 */
[----:B------:R-:W-:Y:S01]  /*9580*/  NOP ;  /* 0x0000000000007918 */ /* 0x000fe20000000000 */
[----:B------:R-:W-:Y:S02]  /*9590*/  SYNCS.ARRIVE.TRANS64.RED.A0T1 RZ, [UR36+0x34800], RZ ;  /* 0x034800ffffff79a7 */ /* 0x000fe40008200424 */
[----:B------:R-:W-:Y:S01]  /*95a0*/  ARRIVES.LDGSTSBAR.64.TRANSCNT [UR36+0x34800] ;  /* 0x03480000ff0079b0 */ /* 0x000fe20008000aa4 */
[----:B--2---:R-:W-:-:S04]  /*95b0*/  LOP3.LUT R0, R2, 0x1, RZ, 0xc, !PT ;  /* 0x0000000102007812 */ /* 0x004fc800078e0cff */
[----:B------:R-:W-:Y:S01]  /*95c0*/  SHF.L.U32 R0, R0, 0x1f, RZ ;  /* 0x0000001f00007819 */ /* 0x000fe200000006ff */
[----:B------:R-:W-:Y:S01]  /*95d0*/  NOP ;  /* 0x0000000000007918 */ /* 0x000fe20000000000 */
[----:B------:R-:W2:Y:S01]  /*95e0*/  LDL.LU R2, [R1+0x28] ;  /* 0x0000280001027983 */ /* 0x000ea20000300800 */
[----:B------:R-:W-:Y:S01]  /*95f0*/  SYNCS.ARRIVE.TRANS64.A1T0 RZ, [UR36+0x34800], RZ ;  /* 0x034800ffffff79a7 */ /* 0x000fe20008100024 */
[----:B------:R-:W-:Y:S01]  /*9600*/  BSSY B0, `(.L_x_52) ;  /* 0x0000005000007945 */ /* 0x000fe20003800000 */
[----:B------:R-:W-:Y:S01]  /*9610*/  IMAD.U32 R14, RZ, RZ, UR36 ;  /* 0x00000024ff0e7e24 */ /* 0x000fe2000f8e00ff */
[----:B------:R-:W1:Y:S01]  /*9620*/  SYNCS.PHASECHK.TRANS64.TRYWAIT P0, [UR36+0x34820], R0 ;  /* 0x03482000ff0075a7 */ /* 0x000e620008000164 */
[----:B--2---:R-:W-:Y:S01]  /*9630*/  ISETP.GE.AND P1, PT, R2, 0x81, PT ;  /* 0x000000810200780c */ /* 0x004fe20003f26270 */
[----:B-1----:R-:W-:-:S12]  /*9640*/  @!P0 BRA `(.L_x_53) ;  /* 0x0000003400b48947 */ /* 0x002fd80003800000 */
.L_x_152:
[----:B------:R-:W-:Y:S05]  /*9650*/  BSYNC B0 ;  /* 0x0000000000007941 */ /* 0x000fea0003800000 */
.L_x_52:
[----:B------:R-:W-:Y:S01]  /*9660*/  VIADD R9, R14, 0x34800 ;  /* 0x000348000e097836 */ /* 0x000fe20000000000 */
[----:B------:R-:W-:Y:S06]  /*9670*/  @!P1 BRA `(.L_x_54) ;  /* 0x0000001c00f09947 */ /* 0x000fec0003800000 */
[----:B------:R-:W0:Y:S01]  /*9680*/  LDL R2, [R1+0x20] ;  /* 0x0000200001027983 */ /* 0x000e220000100800 */
[----:B-1----:R-:W-:Y:S02]  /*9690*/  IMAD.MOV.U32 R0, RZ, RZ, 0x1 ;  /* 0x00000001ff007424 */ /* 0x002fe400078e00ff */
[----:B0-----:R-:W-:-:S05]  /*96a0*/  IMAD.MOV R10, RZ, RZ, -R2 ;  /* 0x000000ffff0a7224 */ /* 0x001fca00078e0a02 */
[----:B------:R-:W-:-:S05]  /*96b0*/  VIADDMNMX R10, R10, R0, 0xffffffff, !PT ;  /* 0xffffffff0a0a7446 */ /* 0x000fca0007800100 */
[----:B------:R-:W-:-:S05]  /*96c0*/  IMAD.IADD R0, R2, 0x1, R10 ;  /* 0x0000000102007824 */ /* 0x000fca00078e020a */
[----:B------:R-:W-:-:S04]  /*96d0*/  LOP3.LUT R0, R0, 0x1, RZ, 0xc0, !PT ;  /* 0x0000000100007812 */ /* 0x000fc800078ec0ff */
[----:B------:R-:W-:Y:S01]  /*96e0*/  ISETP.NE.U32.AND P0, PT, R0, 0x1, PT ;  /* 0x000000010000780c */ /* 0x000fe20003f05070 */
[----:B------:R-:W-:-:S12]  /*96f0*/  VIADD R0, R2, 0xfffffffe ;  /* 0xfffffffe02007836 */ /* 0x000fd80000000000 */
[----:B------:R-:W-:Y:S05]  /*9700*/  @P0 BRA `(.L_x_55) ;  /* 0x00000008009c0947 */ /* 0x000fea0003800000 */
[----:B------:R-:W2:Y:S01]  /*9710*/  LDL R2, [R1+0x4] ;  /* 0x0000040001027983 */ /* 0x000ea20000100800 */
[----:B------:R-:W-:Y:S01]  /*9720*/  LOP3.LUT P2, RZ, R19, 0x2, RZ, 0xc0, !PT ;  /* 0x0000000213ff7812 */ /* 0x000fe2000784c0ff */
[----:B------:R-:W-:Y:S01]  /*9730*/  VIADD R4, R18, 0x1 ;  /* 0x0000000112047836 */ /* 0x000fe20000000000 */
[----:B------:R-:W-:Y:S04]  /*9740*/  BSSY B0, `(.L_x_56) ;  /* 0x000009f000007945 */ /* 0x000fe80003800000 */
[----:B------:R-:W-:-:S04]  /*9750*/  ISETP.NE.AND P0, PT, R4, 0x2, PT ;  /* 0x000000020400780c */ /* 0x000fc80003f05270 */
[----:B------:R-:W-:Y:S02]  /*9760*/  SEL R8, RZ, 0x1, P0 ;  /* 0x00000001ff087807 */ /* 0x000fe40000000000 */
[----:B------:R-:W-:Y:S02]  /*9770*/  SEL R4, R4, RZ, P0 ;  /* 0x000000ff04047207 */ /* 0x000fe40000000000 */
[----:B--2---:R-:W-:Y:S01]  /*9780*/  LOP3.LUT R8, R2, R8, RZ, 0x3c, !PT ;  /* 0x0000000802087212 */ /* 0x004fe200078e3cff */
[----:B------:R-:W-:Y:S06]  /*9790*/  @!P2 BRA `(.L_x_57) ;  /* 0x000000080064a947 */ /* 0x000fec0003800000 */
[----:B------:R-:W-:Y:S01]  /*97a0*/  LOP3.LUT P2, RZ, R19, 0x1, RZ, 0xc0, !PT ;  /* 0x0000000113ff7812 */ /* 0x000fe2000784c0ff */
[----:B------:R-:W-:-:S12]  /*97b0*/  IMAD.MOV.U32 R6, RZ, RZ, R17 ;  /* 0x000000ffff067224 */ /* 0x000fd800078e0011 */
[----:B------:R-:W-:Y:S05]  /*97c0*/  @!P2 BRA `(.L_x_58) ;  /* 0x000000000050a947 */ /* 0x000fea0003800000 */
[----:B------:R-:W2:Y:S01]  /*97d0*/  LDL R11, [R1+0xc] ;  /* 0x00000c00010b7983 */ /* 0x000ea20000100800 */
[----:B------:R-:W0:Y:S01]  /*97e0*/  LDC R6, c[0x0][0x43c] ;  /* 0x00010f00ff067b82 */ /* 0x000e220000000800 */
[----:B------:R-:W-:Y:S02]  /*97f0*/  ULDC.64 UR4, c[0x0][0x428] ;  /* 0x00010a0000047ab9 */ /* 0x000fe40000000a00 */
[----:B------:R-:W3:Y:S01]  /*9800*/  LDL R7, [R1] ;  /* 0x0000000001077983 */ /* 0x000ee20000100800 */
[----:B0-----:R-:W-:-:S13]  /*9810*/  ISETP.NE.AND P0, PT, R6, 0x1, PT ;  /* 0x000000010600780c */ /* 0x001fda0003f05270 */
[----:B------:R-:W0:Y:S02]  /*9820*/  @P0 LDC.64 R2, c[0x0][0x440] ;  /* 0x00011000ff020b82 */ /* 0x000e240000000a00 */
[----:B0-----:R-:W-:-:S04]  /*9830*/  @P0 IMAD.HI.U32 R5, R0, R2, RZ ;  /* 0x0000000200050227 */ /* 0x001fc800078e00ff */
[----:B------:R-:W-:Y:S01]  /*9840*/  IMAD.MOV.U32 R2, RZ, RZ, R0 ;  /* 0x000000ffff027224 */ /* 0x000fe200078e0000 */
[----:B------:R-:W-:-:S05]  /*9850*/  @P0 SHF.R.U32.HI R2, RZ, R3, R5 ;  /* 0x00000003ff020219 */ /* 0x000fca0000011605 */
[----:B------:R-:W-:-:S04]  /*9860*/  IMAD.MOV R3, RZ, RZ, -R2 ;  /* 0x000000ffff037224 */ /* 0x000fc800078e0a02 */
[----:B------:R-:W-:Y:S01]  /*9870*/  IMAD R0, R6, R3, R0 ;  /* 0x0000000306007224 */ /* 0x000fe200078e0200 */
[----:B------:R-:W-:Y:S01]  /*9880*/  SHF.R.S32.HI R3, RZ, 0x1f, R2 ;  /* 0x0000001fff037819 */ /* 0x000fe20000011402 */
[----:B--2---:R-:W-:-:S04]  /*9890*/  IMAD R5, R11, UR4, RZ ;  /* 0x000000040b057c24 */ /* 0x004fc8000f8e02ff */
[C---:B---3--:R-:W-:Y:S02]  /*98a0*/  IMAD R5, R7.reuse, UR5, R5 ;  /* 0x0000000507057c24 */ /* 0x048fe4000f8e0205 */
[----:B------:R-:W-:Y:S01]  /*98b0*/  IMAD.WIDE.U32 R2, R7, UR4, R2 ;  /* 0x0000000407027c25 */ /* 0x000fe2000f8e0002 */
[----:B------:R-:W-:-:S03]  /*98c0*/  ULDC.64 UR4, c[0x0][0x418] ;  /* 0x0001060000047ab9 */ /* 0x000fc60000000a00 */
[----:B------:R-:W-:Y:S01]  /*98d0*/  IMAD.IADD R3, R5, 0x1, R3 ;  /* 0x0000000105037824 */ /* 0x000fe200078e0203 */
[----:B------:R-:W-:-:S04]  /*98e0*/  LEA R6, P0, R2, UR4, 0x2 ;  /* 0x0000000402067c11 */ /* 0x000fc8000f8010ff */
[----:B------:R-:W-:-:S05]  /*98f0*/  LEA.HI.X R7, R2, UR5, R3, 0x2, P0 ;  /* 0x0000000502077c11 */ /* 0x000fca00080f1403 */
[----:B------:R0:W5:Y:S04]  /*9900*/  LDG.E R6, desc[UR60][R6.64] ;  /* 0x0000003c06067981 */ /* 0x000168000c1e1900 */
.L_x_58:
[----:B------:R-:W-:Y:S01]  /*9910*/  LEA R3, R4, UR36, 0x3 ;  /* 0x0000002404037c11 */ /* 0x000fe2000f8e18ff */
[----:B------:R-:W-:Y:S01]  /*9920*/  BSSY B1, `(.L_x_59) ;  /* 0x0000004000017945 */ /* 0x000fe20003800000 */
[----:B------:R-:W-:-:S04]  /*9930*/  SHF.L.U32 R2, R8, 0x1f, RZ ;  /* 0x0000001f08027819 */ /* 0x000fc800000006ff */
[----:B------:R-:W1:Y:S02]  /*9940*/  SYNCS.PHASECHK.TRANS64.TRYWAIT P0, [R3+URZ+0x34840], R2 ;  /* 0x03484002030075a7 */ /* 0x000e64000800017f */
[----:B-1----:R-:W-:Y:S05]  /*9950*/  @!P0 BRA `(.L_x_60) ;  /* 0x0000003400048947 */ /* 0x002fea0003800000 */
.L_x_153:
[----:B------:R-:W-:Y:S05]  /*9960*/  BSYNC B1 ;  /* 0x0000000000017941 */ /* 0x000fea0003800000 */
.L_x_59:
[----:B------:R-:W2:Y:S01]  /*9970*/  S2R R5, SR_TID.X ;  /* 0x0000000000057919 */ /* 0x000ea20000002100 */
[----:B------:R-:W-:Y:S01]  /*9980*/  BSSY B1, `(.L_x_61) ;  /* 0x000000b000017945 */ /* 0x000fe20003800000 */
[----:B--2---:R-:W-:-:S04]  /*9990*/  LOP3.LUT R5, R5, 0x7f, RZ, 0xc0, !PT ;  /* 0x0000007f05057812 */ /* 0x004fc800078ec0ff */
[----:B------:R-:W-:-:S13]  /*99a0*/  ISETP.NE.AND P1, PT, R5, RZ, PT ;  /* 0x000000ff0500720c */ /* 0x000fda0003f25270 */
[----:B------:R-:W-:Y:S05]  /*99b0*/  @P1 BRA `(.L_x_62) ;  /* 0x00000000001c1947 */ /* 0x000fea0003800000 */
[----:B------:R-:W2:Y:S01]  /*99c0*/  S2R R5, SR_TID.X ;  /* 0x0000000000057919 */ /* 0x000ea20000002100 */
[----:B-1----:R-:W-:-:S04]  /*99d0*/  IMAD.MOV.U32 R2, RZ, RZ, 0xc000 ;  /* 0x0000c000ff027424 */ /* 0x002fc800078e00ff */
[----:B------:R3:W-:Y:S01]  /*99e0*/  SYNCS.ARRIVE.TRANS64 RZ, [R3+URZ+0x34830], R2 ;  /* 0x0348300203ff79a7 */ /* 0x0007e2000800003f */
[----:B--2---:R-:W-:-:S04]  /*99f0*/  LOP3.LUT R5, R5, 0x1f, RZ, 0xc0, !PT ;  /* 0x0000001f05057812 */ /* 0x004fc800078ec0ff */
[----:B------:R-:W-:-:S13]  /*9a00*/  ISETP.NE.AND P0, PT, R5, RZ, PT ;  /* 0x000000ff0500720c */ /* 0x000fda0003f05270 */
[----:B---3--:R-:W-:Y:S05]  /*9a10*/  @!P0 BRA `(.L_x_62) ;  /* 0x0000000000048947 */ /* 0x008fea0003800000 */
[----:B------:R-:W-:Y:S01]  /*9a20*/  BPT.TRAP 0x1 ;  /* 0x000000040000795c */ /* 0x000fe20000300000 */
.L_x_62:
[----:B------:R-:W-:Y:S05]  /*9a30*/  BSYNC B1 ;  /* 0x0000000000017941 */ /* 0x000fea0003800000 */
.L_x_61:
[----:B------:R-:W-:Y:S01]  /*9a40*/  IMAD.MOV.U32 R11, RZ, RZ, RZ ;  /* 0x000000ffff0b7224 */ /* 0x000fe200078e00ff */
[----:B------:R-:W-:Y:S01]  /*9a50*/  UIADD3 UR4, UP0, UR38, 0x370, URZ ;  /* 0x0000037026047890 */ /* 0x000fe2000ff1e03f */
[----:B------:R-:W-:Y:S01]  /*9a60*/  IMAD R5, R4, 0xc000, R14 ;  /* 0x0000c00004057824 */ /* 0x000fe200078e020e */
[----:B------:R-:W-:Y:S01]  /*9a70*/  PLOP3.LUT P0, PT, PT, PT, PT, 0x80, 0x0 ;  /* 0x000000000000781c */ /* 0x000fe20003f0f070 */
[----:B-1----:R-:W-:Y:S01]  /*9a80*/  VIADD R3, R3, 0x34830 ;  /* 0x0003483003037836 */ /* 0x002fe20000000000 */
[----:B------:R-:W-:Y:S01]  /*9a90*/  R2UR UR10, R11 ;  /* 0x000000000b0a72ca */ /* 0x000fe200000e0000 */
[----:B------:R-:W-:Y:S01]  /*9aa0*/  IMAD.SHL.U32 R2, R0, 0x80, RZ ;  /* 0x0000008000027824 */ /* 0x000fe200078e00ff */
[----:B------:R-:W-:Y:S01]  /*9ab0*/  UIADD3.X UR5, URZ, UR39, URZ, UP0, !UPT ;  /* 0x000000273f057290 */ /* 0x000fe200087fe43f */
[----:B0-----:R-:W-:Y:S01]  /*9ac0*/  VIADD R7, R5, 0x1c400 ;  /* 0x0001c40005077836 */ /* 0x001fe20000000000 */
[----:B------:R-:W-:Y:S01]  /*9ad0*/  UMOV UR6, 0x0 ;  /* 0x0000000000067882 */ /* 0x000fe20000000000 */
[----:B------:R-:W-:-:S10]  /*9ae0*/  UMOV UR7, 0x14f00000 ;  /* 0x14f0000000077882 */ /* 0x000fd40000000000 */
.L_x_63:
[----:B------:R-:W-:-:S13]  /*9af0*/  @P0 ELECT P2, URZ, PT ;  /* 0x00000000003f082f */ /* 0x000fda0003840000 */
[----:B-----5:R-:W-:Y:S02]  /*9b00*/  @P2 R2UR UR13, R6 ;  /* 0x00000000060d22ca */ /* 0x020fe400000e0000 */
[----:B------:R-:W-:Y:S02]  /*9b10*/  @P2 R2UR UR12, R16 ;  /* 0x00000000100c22ca */ /* 0x000fe400000e0000 */
[----:B------:R-:W-:Y:S02]  /*9b20*/  @P2 R2UR UR11, R2 ;  /* 0x00000000020b22ca */ /* 0x000fe400000e0000 */
[----:B------:R-:W-:Y:S02]  /*9b30*/  @P2 R2UR UR9, R3 ;  /* 0x00000000030922ca */ /* 0x000fe400000e0000 */
[----:B------:R-:W-:Y:S02]  /*9b40*/  @P2 R2UR UR8, R7 ;  /* 0x00000000070822ca */ /* 0x000fe400000e0000 */
[----:B------:R-:W-:-:S02]  /*9b50*/  @P2 PLOP3.LUT P0, PT, P2, PT, PT, 0x8, 0x0 ;  /* 0x000000000000281c */ /* 0x000fc4000170e170 */
[----:B------:R-:W-:-:S09]  /*9b60*/  PLOP3.LUT P2, PT, PT, PT, PT, 0x8, 0x0 ;  /* 0x000000000000781c */ /* 0x000fd20003f4e170 */
[----:B------:R0:W-:Y:S02]  /*9b70*/  UTMALDG.4D [UR8], [UR4], desc[UR6] ;  /* 0x00000608040075b4 */ /* 0x0001e40008019000 */
[----:B0-----:R-:W-:Y:S05]  /*9b80*/  @P0 BRA.U.ANY `(.L_x_63) ;  /* 0xfffffffd00d80947 */ /* 0x001fea000393ffff */
[----:B------:R-:W-:Y:S01]  /*9b90*/  IMAD.MOV.U32 R15, RZ, RZ, 0x40 ;  /* 0x00000040ff0f7424 */ /* 0x000fe200078e00ff */
[----:B------:R-:W-:Y:S01]  /*9ba0*/  PLOP3.LUT P0, PT, PT, PT, PT, 0x80, 0x0 ;  /* 0x000000000000781c */ /* 0x000fe20003f0f070 */
[----:B------:R-:W-:Y:S01]  /*9bb0*/  VIADD R7, R5, 0x20400 ;  /* 0x0002040005077836 */ /* 0x000fe20000000000 */
[----:B------:R-:W-:Y:S01]  /*9bc0*/  UMOV UR6, 0x0 ;  /* 0x0000000000067882 */ /* 0x000fe20000000000 */
[----:B------:R-:W-:Y:S01]  /*9bd0*/  UMOV UR7, 0x14f00000 ;  /* 0x14f0000000077882 */ /* 0x000fe20000000000 */
[----:B------:R-:W-:-:S15]  /*9be0*/  R2UR UR10, R15 ;  /* 0x000000000f0a72ca */ /* 0x000fde00000e0000 */
.L_x_64:
[----:B------:R-:W-:-:S13]  /*9bf0*/  @P0 ELECT P2, URZ, PT ;  /* 0x00000000003f082f */ /* 0x000fda0003840000 */
[----:B------:R-:W-:Y:S02]  /*9c00*/  @P2 R2UR UR13, R6 ;  /* 0x00000000060d22ca */ /* 0x000fe400000e0000 */
        /* <DEDUP_REMOVED lines=8> */
[----:B------:R-:W-:Y:S01]  /*9c90*/  PLOP3.LUT P0, PT, PT, PT, PT, 0x80, 0x0 ;  /* 0x000000000000781c */ /* 0x000fe20003f0f070 */
[----:B------:R-:W-:Y:S01]  /*9ca0*/  VIADD R5, R5, 0x24400 ;  /* 0x0002440005057836 */ /* 0x000fe20000000000 */
[----:B------:R-:W-:Y:S01]  /*9cb0*/  UMOV UR6, 0x0 ;  /* 0x0000000000067882 */ /* 0x000fe20000000000 */
[----:B------:R-:W-:Y:S01]  /*9cc0*/  UMOV UR7, 0x14f00000 ;  /* 0x14f0000000077882 */ /* 0x000fe20000000000 */
[----:B------:R-:W-:-:S09]  /*9cd0*/  UMOV UR10, 0x80 ;  /* 0x00000080000a7882 */ /* 0x000fd20000000000 */
.L_x_65:
        /* <DEDUP_REMOVED lines=10> */
[----:B------:R-:W2:Y:S01]  /*9d80*/  LDL.LU R7, [R1+0x4] ;  /* 0x0000040001077983 */ /* 0x000ea20000300800 */
[----:B------:R-:W-:Y:S01]  /*9d90*/  IMAD R3, R18, 0x8, R9 ;  /* 0x0000000812037824 */ /* 0x000fe200078e0209 */
[----:B------:R-:W-:Y:S01]  /*9da0*/  BSSY B1, `(.L_x_66) ;  /* 0x0000004000017945 */ /* 0x000fe20003800000 */
[----:B--2---:R-:W-:-:S04]  /*9db0*/  SHF.L.U32 R2, R7, 0x1f, RZ ;  /* 0x0000001f07027819 */ /* 0x004fc800000006ff */
[----:B------:R-:W0:Y:S02]  /*9dc0*/  SYNCS.PHASECHK.TRANS64.TRYWAIT P0, [R3+URZ+0x60], R2 ;  /* 0x00006002030075a7 */ /* 0x000e24000800017f */
[----:B0-----:R-:W-:Y:S05]  /*9dd0*/  @!P0 BRA `(.L_x_67) ;  /* 0x0000002c00f88947 */ /* 0x001fea0003800000 */
.L_x_154:
[----:B------:R-:W-:Y:S05]  /*9de0*/  BSYNC B1 ;  /* 0x0000000000017941 */ /* 0x000fea0003800000 */
.L_x_66:
[----:B------:R-:W-:Y:S01]  /*9df0*/  BSSY B1, `(.L_x_68) ;  /* 0x000000c000017945 */ /* 0x000fe20003800000 */
[----:B------:R-:W-:Y:S02]  /*9e00*/  IMAD.MOV.U32 R12, RZ, RZ, 0x0 ;  /* 0x00000000ff0c7424 */ /* 0x000fe400078e00ff */
[----:B------:R-:W-:Y:S01]  /*9e10*/  IMAD.MOV.U32 R13, RZ, RZ, 0x14f00000 ;  /* 0x14f00000ff0d7424 */ /* 0x000fe200078e00ff */
[----:B------:R-:W-:Y:S06]  /*9e20*/  @P1 BRA `(.L_x_69) ;  /* 0x0000000000201947 */ /* 0x000fec0003800000 */
[----:B------:R-:W1:Y:S01]  /*9e30*/  S2R R5, SR_TID.X ;  /* 0x0000000000057919 */ /* 0x000e620000002100 */
[----:B0-----:R-:W-:Y:S01]  /*9e40*/  LEA R2, R18, UR36, 0x3 ;  /* 0x0000002412027c11 */ /* 0x001fe2000f8e18ff */
[----:B------:R-:W-:-:S04]  /*9e50*/  IMAD.MOV.U32 R3, RZ, RZ, 0x8000 ;  /* 0x00008000ff037424 */ /* 0x000fc800078e00ff */
[----:B------:R2:W-:Y:S01]  /*9e60*/  SYNCS.ARRIVE.TRANS64 RZ, [R2+URZ+0x34850], R3 ;  /* 0x0348500302ff79a7 */ /* 0x0005e2000800003f */
[----:B-1----:R-:W-:-:S04]  /*9e70*/  LOP3.LUT R5, R5, 0x1f, RZ, 0xc0, !PT ;  /* 0x0000001f05057812 */ /* 0x002fc800078ec0ff */
[----:B------:R-:W-:-:S13]  /*9e80*/  ISETP.NE.AND P0, PT, R5, RZ, PT ;  /* 0x000000ff0500720c */ /* 0x000fda0003f05270 */
[----:B--2---:R-:W-:Y:S05]  /*9e90*/  @!P0 BRA `(.L_x_69) ;  /* 0x0000000000048947 */ /* 0x004fea0003800000 */
[----:B------:R-:W-:Y:S01]  /*9ea0*/  BPT.TRAP 0x1 ;  /* 0x000000040000795c */ /* 0x000fe20000300000 */
.L_x_69:
[----:B------:R-:W-:Y:S05]  /*9eb0*/  BSYNC B1 ;  /* 0x0000000000017941 */ /* 0x000fea0003800000 */
.L_x_68:
[----:B------:R-:W2:Y:S01]  /*9ec0*/  LDL.LU R5, [R1+0x8] ;  /* 0x0000080001057983 */ /* 0x000ea20000300800 */
[----:B------:R-:W-:Y:S01]  /*9ed0*/  R2UR UR10, R11 ;  /* 0x000000000b0a72ca */ /* 0x000fe200000e0000 */
[----:B------:R-:W-:Y:S01]  /*9ee0*/  UIADD3 UR4, UP0, UR38, 0x470, URZ ;  /* 0x0000047026047890 */ /* 0x000fe2000ff1e03f */
[----:B------:R-:W-:Y:S02]  /*9ef0*/  R2UR UR6, R12 ;  /* 0x000000000c0672ca */ /* 0x000fe400000e0000 */
[----:B------:R-:W-:Y:S01]  /*9f00*/  R2UR UR7, R13 ;  /* 0x000000000d0772ca */ /* 0x000fe200000e0000 */
[----:B------:R-:W-:Y:S01]  /*9f10*/  UIADD3.X UR5, URZ, UR39, URZ, UP0, !UPT ;  /* 0x000000273f057290 */ /* 0x000fe200087fe43f */
[C---:B0-----:R-:W-:Y:S02]  /*9f20*/  LEA R2, R18.reuse, UR36, 0x3 ;  /* 0x0000002412027c11 */ /* 0x041fe4000f8e18ff */
[----:B------:R-:W-:Y:S02]  /*9f30*/  LEA R3, R18, UR36, 0xf ;  /* 0x0000002412037c11 */ /* 0x000fe4000f8e78ff */
[----:B------:R-:W-:Y:S01]  /*9f40*/  PLOP3.LUT P0, PT, PT, PT, PT, 0x80, 0x0 ;  /* 0x000000000000781c */ /* 0x000fe20003f0f070 */
[----:B------:R-:W-:-:S02]  /*9f50*/  VIADD R2, R2, 0x34850 ;  /* 0x0003485002027836 */ /* 0x000fc40000000000 */
[----:B------:R-:W-:Y:S02]  /*9f60*/  VIADD R7, R3, 0x400 ;  /* 0x0000040003077836 */ /* 0x000fe40000000000 */
[----:B--2---:R-:W-:-:S08]  /*9f70*/  IMAD.SHL.U32 R5, R5, 0x80, RZ ;  /* 0x0000008005057824 */ /* 0x004fd000078e00ff */
.L_x_70:
        /* <DEDUP_REMOVED lines=10> */
[----:B------:R-:W-:Y:S01]  /*a020*/  R2UR UR10, R15 ;  /* 0x000000000f0a72ca */ /* 0x000fe200000e0000 */
[----:B------:R-:W-:Y:S01]  /*a030*/  VIADD R3, R3, 0x4400 ;  /* 0x0000440003037836 */ /* 0x000fe20000000000 */
[----:B------:R-:W-:Y:S02]  /*a040*/  R2UR UR6, R12 ;  /* 0x000000000c0672ca */ /* 0x000fe400000e0000 */
[----:B------:R-:W-:Y:S02]  /*a050*/  R2UR UR7, R13 ;  /* 0x000000000d0772ca */ /* 0x000fe400000e0000 */
[----:B------:R-:W-:-:S13]  /*a060*/  PLOP3.LUT P0, PT, PT, PT, PT, 0x80, 0x0 ;  /* 0x000000000000781c */ /* 0x000fda0003f0f070 */
.L_x_71:
        /* <DEDUP_REMOVED lines=10> */
[----:B------:R0:W-:Y:S01]  /*a110*/  STL [R1+0x8], R0 ;  /* 0x0000080001007387 */ /* 0x0001e20000100800 */
[----:B------:R-:W-:-:S07]  /*a120*/  IMAD.MOV.U32 R17, RZ, RZ, R6 ;  /* 0x000000ffff117224 */ /* 0x000fce00078e0006 */
.L_x_57:
[----:B------:R-:W-:Y:S05]  /*a130*/  BSYNC B0 ;  /* 0x0000000000007941 */ /* 0x000fea0003800000 */
.L_x_56:
[----:B0-----:R-:W2:Y:S01]  /*a140*/  LDL.LU R0, [R1+0x20] ;  /* 0x0000200001007983 */ /* 0x001ea20000300800 */
[----:B------:R-:W-:-:S03]  /*a150*/  IMAD.MOV.U32 R18, RZ, RZ, R4 ;  /* 0x000000ffff127224 */ /* 0x000fc600078e0004 */
[----:B------:R0:W-:Y:S02]  /*a160*/  STL [R1+0x4], R8 ;  /* 0x0000040801007387 */ /* 0x0001e40000100800 */
[----:B0-2---:R-:W-:-:S07]  /*a170*/  VIADD R0, R0, 0xfffffffd ;  /* 0xfffffffd00007836 */ /* 0x005fce0000000000 */
.L_x_55:
[----:B------:R-:W2:Y:S01]  /*a180*/  LDL.LU R2, [R1+0x18] ;  /* 0x0000180001027983 */ /* 0x000ea20000300800 */
[----:B------:R-:W-:Y:S01]  /*a190*/  IMAD.MOV R10, RZ, RZ, -R10 ;  /* 0x000000ffff0a7224 */ /* 0x000fe200078e0a0a */
[----:B------:R-:W-:Y:S04]  /*a1a0*/  BSSY B0, `(.L_x_54) ;  /* 0x0000149000007945 */ /* 0x000fe80003800000 */
[----:B--2---:R-:W-:-:S13]  /*a1b0*/  ISETP.NE.AND P0, PT, R2, R10, PT ;  /* 0x0000000a0200720c */ /* 0x004fda0003f05270 */
[----:B------:R-:W-:Y:S05]  /*a1c0*/  @!P0 BRA `(.L_x_72) ;  /* 0x0000001400188947 */ /* 0x000fea0003800000 */
[----:B------:R-:W-:-:S07]  /*a1d0*/  IMAD.MOV.U32 R6, RZ, RZ, R17 ;  /* 0x000000ffff067224 */ /* 0x000fce00078e0011 */
.L_x_105:
[----:B--2---:R-:W2:Y:S01]  /*a1e0*/  LDL R2, [R1+0x4] ;  /* 0x0000040001027983 */ /* 0x004ea20000100800 */
[----:B------:R-:W-:Y:S01]  /*a1f0*/  LOP3.LUT P1, RZ, R19, 0x2, RZ, 0xc0, !PT ;  /* 0x0000000213ff7812 */ /* 0x000fe2000782c0ff */
[----:B------:R-:W-:Y:S01]  /*a200*/  VIADD R4, R18, 0x1 ;  /* 0x0000000112047836 */ /* 0x000fe20000000000 */
[----:B------:R-:W-:Y:S04]  /*a210*/  BSSY B1, `(.L_x_73) ;  /* 0x000009d000017945 */ /* 0x000fe80003800000 */
[----:B------:R-:W-:-:S04]  /*a220*/  ISETP.NE.AND P0, PT, R4, 0x2, PT ;  /* 0x000000020400780c */ /* 0x000fc80003f05270 */
[----:B------:R-:W-:Y:S02]  /*a230*/  SEL R5, RZ, 0x1, P0 ;  /* 0x00000001ff057807 */ /* 0x000fe40000000000 */
[----:B------:R-:W-:Y:S02]  /*a240*/  SEL R4, R4, RZ, P0 ;  /* 0x000000ff04047207 */ /* 0x000fe40000000000 */
[----:B--2---:R-:W-:Y:S01]  /*a250*/  LOP3.LUT R5, R2, R5, RZ, 0x3c, !PT ;  /* 0x0000000502057212 */ /* 0x004fe200078e3cff */
[----:B01----:R-:W-:Y:S06]  /*a260*/  @!P1 BRA `(.L_x_74) ;  /* 0x00000008005c9947 */ /* 0x003fec0003800000 */
        /* <DEDUP_REMOVED lines=23> */
.L_x_75:
[----:B------:R-:W-:Y:S01]  /*a3e0*/  LEA R3, R4, UR36, 0x3 ;  /* 0x0000002404037c11 */ /* 0x000fe2000f8e18ff */
[----:B------:R-:W-:Y:S01]  /*a3f0*/  BSSY B2, `(.L_x_76) ;  /* 0x0000004000027945 */ /* 0x000fe20003800000 */
[----:B------:R-:W-:-:S04]  /*a400*/  SHF.L.U32 R2, R5, 0x1f, RZ ;  /* 0x0000001f05027819 */ /* 0x000fc800000006ff */
[----:B------:R-:W1:Y:S02]  /*a410*/  SYNCS.PHASECHK.TRANS64.TRYWAIT P0, [R3+URZ+0x34840], R2 ;  /* 0x03484002030075a7 */ /* 0x000e64000800017f */
[----:B-1----:R-:W-:Y:S05]  /*a420*/  @!P0 BRA `(.L_x_77) ;  /* 0x0000002800788947 */ /* 0x002fea0003800000 */
.L_x_155:
[----:B------:R-:W-:Y:S05]  /*a430*/  BSYNC B2 ;  /* 0x0000000000027941 */ /* 0x000fea0003800000 */
.L_x_76:
[----:B0-----:R-:W0:Y:S01]  /*a440*/  S2R R7, SR_TID.X ;  /* 0x0000000000077919 */ /* 0x001e220000002100 */
[----:B------:R-:W-:Y:S01]  /*a450*/  BSSY B2, `(.L_x_78) ;  /* 0x000000b000027945 */ /* 0x000fe20003800000 */
[----:B0-----:R-:W-:-:S04]  /*a460*/  LOP3.LUT R7, R7, 0x7f, RZ, 0xc0, !PT ;  /* 0x0000007f07077812 */ /* 0x001fc800078ec0ff */
[----:B------:R-:W-:-:S13]  /*a470*/  ISETP.NE.AND P1, PT, R7, RZ, PT ;  /* 0x000000ff0700720c */ /* 0x000fda0003f25270 */
[----:B------:R-:W-:Y:S05]  /*a480*/  @P1 BRA `(.L_x_79) ;  /* 0x00000000001c1947 */ /* 0x000fea0003800000 */
[----:B------:R-:W0:Y:S01]  /*a490*/  S2R R7, SR_TID.X ;  /* 0x0000000000077919 */ /* 0x000e220000002100 */
[----:B-1----:R-:W-:-:S04]  /*a4a0*/  IMAD.MOV.U32 R2, RZ, RZ, 0xc000 ;  /* 0x0000c000ff027424 */ /* 0x002fc800078e00ff */
[----:B------:R2:W-:Y:S01]  /*a4b0*/  SYNCS.ARRIVE.TRANS64 RZ, [R3+URZ+0x34830], R2 ;  /* 0x0348300203ff79a7 */ /* 0x0005e2000800003f */
[----:B0-----:R-:W-:-:S04]  /*a4c0*/  LOP3.LUT R7, R7, 0x1f, RZ, 0xc0, !PT ;  /* 0x0000001f07077812 */ /* 0x001fc800078ec0ff */
[----:B------:R-:W-:-:S13]  /*a4d0*/  ISETP.NE.AND P0, PT, R7, RZ, PT ;  /* 0x000000ff0700720c */ /* 0x000fda0003f05270 */
[----:B--2---:R-:W-:Y:S05]  /*a4e0*/  @!P0 BRA `(.L_x_79) ;  /* 0x0000000000048947 */ /* 0x004fea0003800000 */
[----:B------:R-:W-:Y:S01]  /*a4f0*/  BPT.TRAP 0x1 ;  /* 0x000000040000795c */ /* 0x000fe20000300000 */
.L_x_79:
[----:B------:R-:W-:Y:S05]  /*a500*/  BSYNC B2 ;  /* 0x0000000000027941 */ /* 0x000fea0003800000 */
.L_x_78:
        /* <DEDUP_REMOVED lines=8> */
[----:B------:R-:W-:Y:S01]  /*a590*/  VIADD R10, R7, 0x1c400 ;  /* 0x0001c400070a7836 */ /* 0x000fe20000000000 */
[----:B------:R-:W-:Y:S01]  /*a5a0*/  UMOV UR6, 0x0 ;  /* 0x0000000000067882 */ /* 0x000fe20000000000 */
[----:B------:R-:W-:-:S10]  /*a5b0*/  UMOV UR7, 0x14f00000 ;  /* 0x14f0000000077882 */ /* 0x000fd40000000000 */
.L_x_80:
        /* <DEDUP_REMOVED lines=16> */
.L_x_81:
        /* <DEDUP_REMOVED lines=15> */
.L_x_82:
        /* <DEDUP_REMOVED lines=16> */
.L_x_156:
[----:B------:R-:W-:Y:S05]  /*a8b0*/  BSYNC B2 ;  /* 0x0000000000027941 */ /* 0x000fea0003800000 */
.L_x_83:
[----:B------:R-:W-:Y:S01]  /*a8c0*/  BSSY B2, `(.L_x_85) ;  /* 0x000000b000027945 */ /* 0x000fe20003800000 */
[----:B------:R-:W-:Y:S02]  /*a8d0*/  IMAD.MOV.U32 R10, RZ, RZ, 0x0 ;  /* 0x00000000ff0a7424 */ /* 0x000fe400078e00ff */
[----:B------:R-:W-:Y:S01]  /*a8e0*/  IMAD.MOV.U32 R11, RZ, RZ, 0x14f00000 ;  /* 0x14f00000ff0b7424 */ /* 0x000fe200078e00ff */
[----:B------:R-:W-:Y:S06]  /*a8f0*/  @P1 BRA `(.L_x_86) ;  /* 0x00000000001c1947 */ /* 0x000fec0003800000 */
[----:B------:R-:W1:Y:S01]  /*a900*/  S2R R7, SR_TID.X ;  /* 0x0000000000077919 */ /* 0x000e620000002100 */
[----:B0-----:R-:W-:-:S04]  /*a910*/  IMAD.MOV.U32 R3, RZ, RZ, 0x8000 ;  /* 0x00008000ff037424 */ /* 0x001fc800078e00ff */
[----:B------:R2:W-:Y:S01]  /*a920*/  SYNCS.ARRIVE.TRANS64 RZ, [R2+URZ+0x50], R3 ;  /* 0x0000500302ff79a7 */ /* 0x0005e2000800003f */
[----:B-1----:R-:W-:-:S04]  /*a930*/  LOP3.LUT R7, R7, 0x1f, RZ, 0xc0, !PT ;  /* 0x0000001f07077812 */ /* 0x002fc800078ec0ff */
[----:B------:R-:W-:-:S13]  /*a940*/  ISETP.NE.AND P0, PT, R7, RZ, PT ;  /* 0x000000ff0700720c */ /* 0x000fda0003f05270 */
[----:B--2---:R-:W-:Y:S05]  /*a950*/  @!P0 BRA `(.L_x_86) ;  /* 0x0000000000048947 */ /* 0x004fea0003800000 */
[----:B------:R-:W-:Y:S01]  /*a960*/  BPT.TRAP 0x1 ;  /* 0x000000040000795c */ /* 0x000fe20000300000 */
.L_x_86:
[----:B------:R-:W-:Y:S05]  /*a970*/  BSYNC B2 ;  /* 0x0000000000027941 */ /* 0x000fea0003800000 */
.L_x_85:
[----:B0-----:R-:W2:Y:S01]  /*a980*/  LDL.LU R3, [R1+0x8] ;  /* 0x0000080001037983 */ /* 0x001ea20000300800 */
[----:B------:R-:W-:Y:S01]  /*a990*/  R2UR UR10, R12 ;  /* 0x000000000c0a72ca */ /* 0x000fe200000e0000 */
[----:B------:R-:W-:Y:S01]  /*a9a0*/  UIADD3 UR4, UP0, UR38, 0x470, URZ ;  /* 0x0000047026047890 */ /* 0x000fe2000ff1e03f */
[----:B------:R-:W-:Y:S01]  /*a9b0*/  R2UR UR6, R10 ;  /* 0x000000000a0672ca */ /* 0x000fe200000e0000 */
[----:B------:R-:W-:Y:S01]  /*a9c0*/  VIADD R2, R2, 0x50 ;  /* 0x0000005002027836 */ /* 0x000fe20000000000 */
[----:B------:R-:W-:Y:S01]  /*a9d0*/  R2UR UR7, R11 ;  /* 0x000000000b0772ca */ /* 0x000fe200000e0000 */
[----:B------:R-:W-:Y:S01]  /*a9e0*/  UIADD3.X UR5, URZ, UR39, URZ, UP0, !UPT ;  /* 0x000000273f057290 */ /* 0x000fe200087fe43f */
[----:B------:R-:W-:Y:S02]  /*a9f0*/  LEA R18, R18, UR36, 0xf ;  /* 0x0000002412127c11 */ /* 0x000fe4000f8e78ff */
[----:B------:R-:W-:-:S03]  /*aa00*/  PLOP3.LUT P0, PT, PT, PT, PT, 0x80, 0x0 ;  /* 0x000000000000781c */ /* 0x000fc60003f0f070 */
[----:B------:R-:W-:Y:S02]  /*aa10*/  VIADD R7, R18, 0x400 ;  /* 0x0000040012077836 */ /* 0x000fe40000000000 */
[----:B--2---:R-:W-:-:S08]  /*aa20*/  IMAD.SHL.U32 R3, R3, 0x80, RZ ;  /* 0x0000008003037824 */ /* 0x004fd000078e00ff */
.L_x_87:
        /* <DEDUP_REMOVED lines=15> */
.L_x_88:
        /* <DEDUP_REMOVED lines=12> */
.L_x_74:
[----:B------:R-:W-:Y:S05]  /*abe0*/  BSYNC B1 ;  /* 0x0000000000017941 */ /* 0x000fea0003800000 */
.L_x_73:
[----:B------:R-:W-:Y:S01]  /*abf0*/  VIADD R18, R4, 0x1 ;  /* 0x0000000104127836 */ /* 0x000fe20000000000 */
[----:B------:R-:W-:Y:S01]  /*ac00*/  LOP3.LUT P1, RZ, R19, 0x2, RZ, 0xc0, !PT ;  /* 0x0000000213ff7812 */ /* 0x000fe2000782c0ff */
[----:B------:R-:W-:Y:S03]  /*ac10*/  BSSY B1, `(.L_x_89) ;  /* 0x000009e000017945 */ /* 0x000fe60003800000 */
[----:B------:R-:W-:-:S04]  /*ac20*/  ISETP.NE.AND P0, PT, R18, 0x2, PT ;  /* 0x000000021200780c */ /* 0x000fc80003f05270 */
[----:B------:R-:W-:Y:S02]  /*ac30*/  SEL R2, RZ, 0x1, P0 ;  /* 0x00000001ff027807 */ /* 0x000fe40000000000 */
[----:B------:R-:W-:Y:S02]  /*ac40*/  SEL R18, R18, RZ, P0 ;  /* 0x000000ff12127207 */ /* 0x000fe40000000000 */
[----:B------:R-:W-:-:S05]  /*ac50*/  LOP3.LUT R10, R5, R2, RZ, 0x3c, !PT ;  /* 0x00000002050a7212 */ /* 0x000fca00078e3cff */
[----:B------:R1:W-:Y:S01]  /*ac60*/  STL [R1+0x4], R10 ;  /* 0x0000040a01007387 */ /* 0x0003e20000100800 */
[----:B------:R-:W-:Y:S05]  /*ac70*/  @!P1 BRA `(.L_x_90) ;  /* 0x00000008005c9947 */ /* 0x000fea0003800000 */
[----:B------:R-:W-:Y:S01]  /*ac80*/  LOP3.LUT P1, RZ, R19, 0x1, RZ, 0xc0, !PT ;  /* 0x0000000113ff7812 */ /* 0x000fe2000782c0ff */
[----:B0-----:R-:W-:-:S12]  /*ac90*/  VIADD R8, R0, 0xffffffff ;  /* 0xffffffff00087836 */ /* 0x001fd80000000000 */
        /* <DEDUP_REMOVED lines=21> */
.L_x_91:
[----:B------:R-:W-:Y:S01]  /*adf0*/  LEA R2, R18, UR36, 0x3 ;  /* 0x0000002412027c11 */ /* 0x000fe2000f8e18ff */
[----:B------:R-:W-:Y:S01]  /*ae00*/  BSSY B2, `(.L_x_92) ;  /* 0x0000004000027945 */ /* 0x000fe20003800000 */
[----:B------:R-:W-:-:S04]  /*ae10*/  SHF.L.U32 R3, R10, 0x1f, RZ ;  /* 0x0000001f0a037819 */ /* 0x000fc800000006ff */
[----:B------:R-:W2:Y:S02]  /*ae20*/  SYNCS.PHASECHK.TRANS64.TRYWAIT P0, [R2+URZ+0x34840], R3 ;  /* 0x03484003020075a7 */ /* 0x000ea4000800017f */
[----:B--2---:R-:W-:Y:S05]  /*ae30*/  @!P0 BRA `(.L_x_93) ;  /* 0x00000020001c8947 */ /* 0x004fea0003800000 */
.L_x_157:
[----:B------:R-:W-:Y:S05]  /*ae40*/  BSYNC B2 ;  /* 0x0000000000027941 */ /* 0x000fea0003800000 */
.L_x_92:
[----:B0-----:R-:W0:Y:S01]  /*ae50*/  S2R R7, SR_TID.X ;  /* 0x0000000000077919 */ /* 0x001e220000002100 */
[----:B------:R-:W-:Y:S01]  /*ae60*/  BSSY B2, `(.L_x_94) ;  /* 0x000000b000027945 */ /* 0x000fe20003800000 */
[----:B0-----:R-:W-:-:S04]  /*ae70*/  LOP3.LUT R7, R7, 0x7f, RZ, 0xc0, !PT ;  /* 0x0000007f07077812 */ /* 0x001fc800078ec0ff */
[----:B------:R-:W-:-:S13]  /*ae80*/  ISETP.NE.AND P1, PT, R7, RZ, PT ;  /* 0x000000ff0700720c */ /* 0x000fda0003f25270 */
[----:B------:R-:W-:Y:S05]  /*ae90*/  @P1 BRA `(.L_x_95) ;  /* 0x00000000001c1947 */ /* 0x000fea0003800000 */
[----:B------:R-:W0:Y:S01]  /*aea0*/  S2R R7, SR_TID.X ;  /* 0x0000000000077919 */ /* 0x000e220000002100 */
[----:B--2---:R-:W-:-:S04]  /*aeb0*/  IMAD.MOV.U32 R3, RZ, RZ, 0xc000 ;  /* 0x0000c000ff037424 */ /* 0x004fc800078e00ff */
[----:B------:R3:W-:Y:S01]  /*aec0*/  SYNCS.ARRIVE.TRANS64 RZ, [R2+URZ+0x34830], R3 ;  /* 0x0348300302ff79a7 */ /* 0x0007e2000800003f */
[----:B0-----:R-:W-:-:S04]  /*aed0*/  LOP3.LUT R7, R7, 0x1f, RZ, 0xc0, !PT ;  /* 0x0000001f07077812 */ /* 0x001fc800078ec0ff */
[----:B------:R-:W-:-:S13]  /*aee0*/  ISETP.NE.AND P0, PT, R7, RZ, PT ;  /* 0x000000ff0700720c */ /* 0x000fda0003f05270 */
[----:B---3--:R-:W-:Y:S05]  /*aef0*/  @!P0 BRA `(.L_x_95) ;  /* 0x0000000000048947 */ /* 0x008fea0003800000 */
[----:B------:R-:W-:Y:S01]  /*af00*/  BPT.TRAP 0x1 ;  /* 0x000000040000795c */ /* 0x000fe20000300000 */
.L_x_95:
[----:B------:R-:W-:Y:S05]  /*af10*/  BSYNC B2 ;  /* 0x0000000000027941 */ /* 0x000fea0003800000 */
.L_x_94:
[----:B------:R-:W-:Y:S01]  /*af20*/  IMAD.MOV.U32 R12, RZ, RZ, RZ ;  /* 0x000000ffff0c7224 */ /* 0x000fe200078e00ff */
[----:B------:R-:W-:Y:S01]  /*af30*/  UIADD3 UR4, UP0, UR38, 0x370, URZ ;  /* 0x0000037026047890 */ /* 0x000fe2000ff1e03f */
[C---:B--2---:R-:W-:Y:S01]  /*af40*/  IMAD R3, R18.reuse, 0x8, R9 ;  /* 0x0000000812037824 */ /* 0x044fe200078e0209 */
[----:B------:R-:W-:Y:S01]  /*af50*/  PLOP3.LUT P0, PT, PT, PT, PT, 0x80, 0x0 ;  /* 0x000000000000781c */ /* 0x000fe20003f0f070 */
[----:B------:R-:W-:Y:S01]  /*af60*/  IMAD R7, R18, 0xc000, R14 ;  /* 0x0000c00012077824 */ /* 0x000fe200078e020e */
[----:B------:R-:W-:Y:S01]  /*af70*/  R2UR UR10, R12 ;  /* 0x000000000c0a72ca */ /* 0x000fe200000e0000 */
[----:B------:R-:W-:Y:S01]  /*af80*/  VIADD R3, R3, 0x30 ;  /* 0x0000003003037836 */ /* 0x000fe20000000000 */
[----:B------:R-:W-:Y:S01]  /*af90*/  UIADD3.X UR5, URZ, UR39, URZ, UP0, !UPT ;  /* 0x000000273f057290 */ /* 0x000fe200087fe43f */
[----:B------:R-:W-:Y:S01]  /*afa0*/  IMAD.SHL.U32 R2, R8, 0x80, RZ ;  /* 0x0000008008027824 */ /* 0x000fe200078e00ff */
[----:B------:R-:W-:Y:S01]  /*afb0*/  UMOV UR6, 0x0 ;  /* 0x0000000000067882 */ /* 0x000fe20000000000 */
[----:B-1----:R-:W-:Y:S01]  /*afc0*/  VIADD R10, R7, 0x1c400 ;  /* 0x0001c400070a7836 */ /* 0x002fe20000000000 */
[----:B------:R-:W-:-:S09]  /*afd0*/  UMOV UR7, 0x14f00000 ;  /* 0x14f0000000077882 */ /* 0x000fd20000000000 */
.L_x_96:
        /* <DEDUP_REMOVED lines=16> */
.L_x_97:
        /* <DEDUP_REMOVED lines=15> */
.L_x_98:
        /* <DEDUP_REMOVED lines=10> */
[----:B------:R-:W-:Y:S01]  /*b270*/  SHF.L.U32 R5, R5, 0x1f, RZ ;  /* 0x0000001f05057819 */ /* 0x000fe200000006ff */
[----:B------:R-:W-:Y:S01]  /*b280*/  IMAD R2, R4, 0x8, R9 ;  /* 0x0000000804027824 */ /* 0x000fe200078e0209 */
[----:B------:R-:W-:Y:S03]  /*b290*/  BSSY B2, `(.L_x_99) ;  /* 0x0000003000027945 */ /* 0x000fe60003800000 */
[----:B------:R-:W0:Y:S02]  /*b2a0*/  SYNCS.PHASECHK.TRANS64.TRYWAIT P0, [R2+URZ+0x60], R5 ;  /* 0x00006005020075a7 */ /* 0x000e24000800017f */
[----:B0-----:R-:W-:Y:S05]  /*b2b0*/  @!P0 BRA `(.L_x_100) ;  /* 0x0000001c00108947 */ /* 0x001fea0003800000 */
.L_x_158:
[----:B------:R-:W-:Y:S05]  /*b2c0*/  BSYNC B2 ;  /* 0x0000000000027941 */ /* 0x000fea0003800000 */
.L_x_99:
[----:B------:R-:W-:Y:S01]  /*b2d0*/  BSSY B2, `(.L_x_101) ;  /* 0x000000b000027945 */ /* 0x000fe20003800000 */
[----:B------:R-:W-:Y:S02]  /*b2e0*/  IMAD.MOV.U32 R10, RZ, RZ, 0x0 ;  /* 0x00000000ff0a7424 */ /* 0x000fe400078e00ff */
[----:B------:R-:W-:Y:S01]  /*b2f0*/  IMAD.MOV.U32 R11, RZ, RZ, 0x14f00000 ;  /* 0x14f00000ff0b7424 */ /* 0x000fe200078e00ff */
[----:B------:R-:W-:Y:S06]  /*b300*/  @P1 BRA `(.L_x_102) ;  /* 0x00000000001c1947 */ /* 0x000fec0003800000 */
[----:B------:R-:W1:Y:S01]  /*b310*/  S2R R7, SR_TID.X ;  /* 0x0000000000077919 */ /* 0x000e620000002100 */
[----:B------:R-:W-:-:S04]  /*b320*/  IMAD.MOV.U32 R3, RZ, RZ, 0x8000 ;  /* 0x00008000ff037424 */ /* 0x000fc800078e00ff */
[----:B------:R2:W-:Y:S01]  /*b330*/  SYNCS.ARRIVE.TRANS64 RZ, [R2+URZ+0x50], R3 ;  /* 0x0000500302ff79a7 */ /* 0x0005e2000800003f */
[----:B-1----:R-:W-:-:S04]  /*b340*/  LOP3.LUT R7, R7, 0x1f, RZ, 0xc0, !PT ;  /* 0x0000001f07077812 */ /* 0x002fc800078ec0ff */
[----:B------:R-:W-:-:S13]  /*b350*/  ISETP.NE.AND P0, PT, R7, RZ, PT ;  /* 0x000000ff0700720c */ /* 0x000fda0003f05270 */
[----:B--2---:R-:W-:Y:S05]  /*b360*/  @!P0 BRA `(.L_x_102) ;  /* 0x0000000000048947 */ /* 0x004fea0003800000 */
[----:B------:R-:W-:Y:S01]  /*b370*/  BPT.TRAP 0x1 ;  /* 0x000000040000795c */ /* 0x000fe20000300000 */
.L_x_102:
[----:B------:R-:W-:Y:S05]  /*b380*/  BSYNC B2 ;  /* 0x0000000000027941 */ /* 0x000fea0003800000 */
.L_x_101:
[----:B------:R-:W2:Y:S01]  /*b390*/  LDL.LU R3, [R1+0x8] ;  /* 0x0000080001037983 */ /* 0x000ea20000300800 */
[----:B------:R-:W-:Y:S01]  /*b3a0*/  R2UR UR10, R12 ;  /* 0x000000000c0a72ca */ /* 0x000fe200000e0000 */
[----:B------:R-:W-:Y:S01]  /*b3b0*/  UIADD3 UR4, UP0, UR38, 0x470, URZ ;  /* 0x0000047026047890 */ /* 0x000fe2000ff1e03f */
[----:B------:R-:W-:Y:S01]  /*b3c0*/  R2UR UR6, R10 ;  /* 0x000000000a0672ca */ /* 0x000fe200000e0000 */
[----:B0-----:R-:W-:Y:S01]  /*b3d0*/  VIADD R2, R2, 0x50 ;  /* 0x0000005002027836 */ /* 0x001fe20000000000 */
[----:B------:R-:W-:Y:S01]  /*b3e0*/  R2UR UR7, R11 ;  /* 0x000000000b0772ca */ /* 0x000fe200000e0000 */
[----:B------:R-:W-:Y:S01]  /*b3f0*/  UIADD3.X UR5, URZ, UR39, URZ, UP0, !UPT ;  /* 0x000000273f057290 */ /* 0x000fe200087fe43f */
[----:B------:R-:W-:Y:S02]  /*b400*/  LEA R4, R4, UR36, 0xf ;  /* 0x0000002404047c11 */ /* 0x000fe4000f8e78ff */
[----:B------:R-:W-:-:S03]  /*b410*/  PLOP3.LUT P0, PT, PT, PT, PT, 0x80, 0x0 ;  /* 0x000000000000781c */ /* 0x000fc60003f0f070 */
[----:B------:R-:W-:Y:S02]  /*b420*/  VIADD R5, R4, 0x400 ;  /* 0x0000040004057836 */ /* 0x000fe40000000000 */
[----:B--2---:R-:W-:-:S08]  /*b430*/  IMAD.SHL.U32 R3, R3, 0x80, RZ ;  /* 0x0000008003037824 */ /* 0x004fd000078e00ff */
.L_x_103:
        /* <DEDUP_REMOVED lines=15> */
.L_x_104:
        /* <DEDUP_REMOVED lines=12> */
.L_x_90:
[----:B------:R-:W-:Y:S05]  /*b5f0*/  BSYNC B1 ;  /* 0x0000000000017941 */ /* 0x000fea0003800000 */
.L_x_89:
[C---:B------:R-:W-:Y:S01]  /*b600*/  ISETP.GT.AND P0, PT, R0.reuse, 0x1, PT ;  /* 0x000000010000780c */ /* 0x040fe20003f04270 */
[----:B------:R-:W-:-:S12]  /*b610*/  VIADD R0, R0, 0xfffffffe ;  /* 0xfffffffe00007836 */ /* 0x000fd80000000000 */
[----:B------:R-:W-:Y:S05]  /*b620*/  @P0 BRA `(.L_x_105) ;  /* 0xffffffe800ec0947 */ /* 0x000fea000383ffff */
.L_x_72:
[----:B------:R-:W-:Y:S05]  /*b630*/  BSYNC B0 ;  /* 0x0000000000007941 */ /* 0x000fea0003800000 */
.L_x_54:
[----:B------:R-:W-:Y:S01]  /*b640*/  LOP3.LUT P0, RZ, R19, 0x2, RZ, 0xc0, !PT ;  /* 0x0000000213ff7812 */ /* 0x000fe2000780c0ff */
[----:B------:R-:W-:-:S12]  /*b650*/  BSSY B0, `(.L_x_106) ;  /* 0x000003a000007945 */ /* 0x000fd80003800000 */
[----:B------:R-:W-:Y:S05]  /*b660*/  @!P0 BRA `(.L_x_107) ;  /* 0x0000000000e08947 */ /* 0x000fea0003800000 */
[----:B-1----:R-:W3:Y:S01]  /*b670*/  LDL R0, [R1+0x4] ;  /* 0x0000040001007983 */ /* 0x002ee20000100800 */
[----:B------:R-:W-:Y:S01]  /*b680*/  LEA R3, R18, UR36, 0x3 ;  /* 0x0000002412037c11 */ /* 0x000fe2000f8e18ff */
[----:B------:R-:W-:Y:S01]  /*b690*/  BSSY B1, `(.L_x_108) ;  /* 0x0000007000017945 */ /* 0x000fe20003800000 */
[----:B------:R-:W1:Y:S02]  /*b6a0*/  S2R R2, SR_TID.X ;  /* 0x0000000000027919 */ /* 0x000e640000002100 */
[----:B-1----:R-:W-:-:S04]  /*b6b0*/  LOP3.LUT R2, R2, 0x7f, RZ, 0xc0, !PT ;  /* 0x0000007f02027812 */ /* 0x002fc800078ec0ff */
[----:B------:R-:W-:Y:S02]  /*b6c0*/  ISETP.NE.AND P1, PT, R2, RZ, PT ;  /* 0x000000ff0200720c */ /* 0x000fe40003f25270 */
[----:B---3--:R-:W-:-:S04]  /*b6d0*/  SHF.L.U32 R0, R0, 0x1f, RZ ;  /* 0x0000001f00007819 */ /* 0x008fc800000006ff */
[----:B------:R-:W1:Y:S02]  /*b6e0*/  SYNCS.PHASECHK.TRANS64.TRYWAIT P0, [R3+URZ+0x34860], R0 ;  /* 0x03486000030075a7 */ /* 0x000e64000800017f */
[----:B-1----:R-:W-:Y:S05]  /*b6f0*/  @!P0 BRA `(.L_x_109) ;  /* 0x0000001800148947 */ /* 0x002fea0003800000 */
.L_x_159:
[----:B------:R-:W-:Y:S05]  /*b700*/  BSYNC B1 ;  /* 0x0000000000017941 */ /* 0x000fea0003800000 */
.L_x_108:
[----:B------:R-:W-:Y:S04]  /*b710*/  BSSY B1, `(.L_x_110) ;  /* 0x0000009000017945 */ /* 0x000fe80003800000 */
[----:B------:R-:W-:Y:S05]  /*b720*/  @P1 BRA `(.L_x_111) ;  /* 0x00000000001c1947 */ /* 0x000fea0003800000 */
[----:B------:R-:W3:Y:S01]  /*b730*/  S2R R2, SR_TID.X ;  /* 0x0000000000027919 */ /* 0x000ee20000002100 */
[----:B-1----:R-:W-:-:S04]  /*b740*/  IMAD.MOV.U32 R0, RZ, RZ, 0x8000 ;  /* 0x00008000ff007424 */ /* 0x002fc800078e00ff */
[----:B------:R4:W-:Y:S01]  /*b750*/  SYNCS.ARRIVE.TRANS64 RZ, [R3+URZ+0x34850], R0 ;  /* 0x0348500003ff79a7 */ /* 0x0009e2000800003f */
[----:B---3--:R-:W-:-:S04]  /*b760*/  LOP3.LUT R2, R2, 0x1f, RZ, 0xc0, !PT ;  /* 0x0000001f02027812 */ /* 0x008fc800078ec0ff */
[----:B------:R-:W-:-:S13]  /*b770*/  ISETP.NE.AND P0, PT, R2, RZ, PT ;  /* 0x000000ff0200720c */ /* 0x000fda0003f05270 */
[----:B----4-:R-:W-:Y:S05]  /*b780*/  @!P0 BRA `(.L_x_111) ;  /* 0x0000000000048947 */ /* 0x010fea0003800000 */
[----:B------:R-:W-:Y:S01]  /*b790*/  BPT.TRAP 0x1 ;  /* 0x000000040000795c */ /* 0x000fe20000300000 */
.L_x_111:
[----:B------:R-:W-:Y:S05]  /*b7a0*/  BSYNC B1 ;  /* 0x0000000000017941 */ /* 0x000fea0003800000 */
.L_x_110:
[----:B------:R-:W3:Y:S01]  /*b7b0*/  LDL R4, [R1+0x8] ;  /* 0x0000080001047983 */ /* 0x000ee20000100800 */
[----:B------:R-:W-:Y:S01]  /*b7c0*/  LEA R2, R18, UR36, 0xf ;  /* 0x0000002412027c11 */ /* 0x000fe2000f8e78ff */
[----:B-1----:R-:W-:Y:S01]  /*b7d0*/  VIADD R0, R3, 0x34850 ;  /* 0x0003485003007836 */ /* 0x002fe20000000000 */
[----:B------:R-:W-:Y:S01]  /*b7e0*/  UIADD3 UR4, UP0, UR38, 0x470, URZ ;  /* 0x0000047026047890 */ /* 0x000fe2000ff1e03f */
[----:B------:R-:W-:Y:S01]  /*b7f0*/  PLOP3.LUT P0, PT, PT, PT, PT, 0x80, 0x0 ;  /* 0x000000000000781c */ /* 0x000fe20003f0f070 */
[----:B------:R-:W-:Y:S01]  /*b800*/  UMOV UR6, 0x0 ;  /* 0x0000000000067882 */ /* 0x000fe20000000000 */
[----:B------:R-:W-:Y:S01]  /*b810*/  UMOV UR7, 0x14f00000 ;  /* 0x14f0000000077882 */ /* 0x000fe20000000000 */
[----:B------:R-:W-:Y:S01]  /*b820*/  UIADD3.X UR5, URZ, UR39, URZ, UP0, !UPT ;  /* 0x000000273f057290 */ /* 0x000fe200087fe43f */
[----:B------:R-:W-:Y:S01]  /*b830*/  UMOV UR10, URZ ;  /* 0x0000003f000a7c82 */ /* 0x000fe20008000000 */
[----:B---3--:R-:W-:Y:S02]  /*b840*/  IMAD.SHL.U32 R3, R4, 0x80, RZ ;  /* 0x0000008004037824 */ /* 0x008fe400078e00ff */
[----:B------:R-:W-:-:S08]  /*b850*/  VIADD R4, R2, 0x400 ;  /* 0x0000040002047836 */ /* 0x000fd00000000000 */
.L_x_112:
        /* <DEDUP_REMOVED lines=9> */
[----:B-1----:R-:W-:Y:S05]  /*b8f0*/  @P0 BRA.U.ANY `(.L_x_112) ;  /* 0xfffffffd00d80947 */ /* 0x002fea000393ffff */
[----:B------:R-:W-:Y:S01]  /*b900*/  PLOP3.LUT P0, PT, PT, PT, PT, 0x80, 0x0 ;  /* 0x000000000000781c */ /* 0x000fe20003f0f070 */
[----:B------:R-:W-:Y:S01]  /*b910*/  VIADD R2, R2, 0x4400 ;  /* 0x0000440002027836 */ /* 0x000fe20000000000 */
[----:B------:R-:W-:Y:S01]  /*b920*/  UMOV UR6, 0x0 ;  /* 0x0000000000067882 */ /* 0x000fe20000000000 */
[----:B------:R-:W-:Y:S01]  /*b930*/  UMOV UR7, 0x14f00000 ;  /* 0x14f0000000077882 */ /* 0x000fe20000000000 */
[----:B------:R-:W-:-:S09]  /*b940*/  UMOV UR10, 0x40 ;  /* 0x00000040000a7882 */ /* 0x000fd20000000000 */
.L_x_113:
        /* <DEDUP_REMOVED lines=9> */
[----:B---3--:R-:W-:Y:S05]  /*b9e0*/  @P0 BRA.U.ANY `(.L_x_113) ;  /* 0xfffffffd00d80947 */ /* 0x008fea000393ffff */
.L_x_107:
[----:B------:R-:W-:Y:S05]  /*b9f0*/  BSYNC B0 ;  /* 0x0000000000007941 */ /* 0x000fea0003800000 */
.L_x_106:
[----:B0-----:R-:W3:Y:S01]  /*ba00*/  LDL.LU R6, [R1+0x24] ;  /* 0x0000240001067983 */ /* 0x001ee20000300800 */
[----:B------:R-:W-:Y:S01]  /*ba10*/  VIADD R18, R18, 0x1 ;  /* 0x0000000112127836 */ /* 0x000fe20000000000 */
[----:B------:R-:W-:Y:S02]  /*ba20*/  ULDC UR4, c[0x0][0xc34] ;  /* 0x00030d0000047ab9 */ /* 0x000fe40000000800 */
[----:B------:R-:W4:Y:S04]  /*ba30*/  LDL.LU R5, [R1+0x4] ;  /* 0x0000040001057983 */ /* 0x000f280000300800 */
[----:B------:R-:W5:Y:S01]  /*ba40*/  LDL.LU R4, [R1+0x2c] ;  /* 0x00002c0001047983 */ /* 0x000f620000300800 */
[----:B------:R-:W-:-:S04]  /*ba50*/  ISETP.NE.AND P0, PT, R18, 0x2, PT ;  /* 0x000000021200780c */ /* 0x000fc80003f05270 */
[----:B-1----:R-:W-:Y:S02]  /*ba60*/  SEL R0, RZ, 0x1, P0 ;  /* 0x00000001ff007807 */ /* 0x002fe40000000000 */
[----:B------:R-:W-:Y:S01]  /*ba70*/  SEL R18, R18, RZ, P0 ;  /* 0x000000ff12127207 */ /* 0x000fe20000000000 */
[----:B---3--:R-:W-:Y:S01]  /*ba80*/  VIADD R6, R6, UR37 ;  /* 0x0000002506067c36 */ /* 0x008fe20008000000 */
[----:B----4-:R-:W-:-:S04]  /*ba90*/  LOP3.LUT R5, R5, R0, RZ, 0x3c, !PT ;  /* 0x0000000005057212 */ /* 0x010fc800078e3cff */
[----:B------:R0:W-:Y:S01]  /*baa0*/  STL [R1+0x24], R6 ;  /* 0x0000240601007387 */ /* 0x0001e20000100800 */
[----:B------:R-:W-:Y:S01]  /*bab0*/  ISETP.GE.AND P1, PT, R6, UR4, PT ;  /* 0x0000000406007c0c */ /* 0x000fe2000bf26270 */
[----:B-----5:R-:W-:-:S05]  /*bac0*/  VIADD R4, R4, 0x1 ;  /* 0x0000000104047836 */ /* 0x020fca0000000000 */
[----:B------:R0:W-:Y:S04]  /*bad0*/  STL [R1+0x2c], R4 ;  /* 0x00002c0401007387 */ /* 0x0001e80000100800 */
[----:B------:R0:W-:Y:S03]  /*bae0*/  STL [R1+0x4], R5 ;  /* 0x0000040501007387 */ /* 0x0001e60000100800 */
[----:B------:R-:W-:Y:S05]  /*baf0*/  @!P1 BRA `(.L_x_114) ;  /* 0xffffffc000b09947 */ /* 0x000fea000383ffff */
[----:B------:R-:W-:-:S07]  /*bb00*/  LOP3.LUT R2, R4, 0x1, RZ, 0xc, !PT ;  /* 0x0000000104027812 */ /* 0x000fce00078e0cff */
.L_x_38:
[----:B0-----:R-:W0:Y:S01]  /*bb10*/  S2R R3, SR_CgaCtaId ;  /* 0x0000000000037919 */ /* 0x001e220000008800 */
[----:B------:R-:W-:Y:S01]  /*bb20*/  MOV R0, 0x400 ;  /* 0x0000040000007802 */ /* 0x000fe20000000f00 */
[----:B------:R-:W-:Y:S03]  /*bb30*/  BSSY B0, `(.L_x_115) ;  /* 0x0000005000007945 */ /* 0x000fe60003800000 */
[----:B0-----:R-:W-:Y:S02]  /*bb40*/  LEA R0, R3, R0, 0x18 ;  /* 0x0000000003007211 */ /* 0x001fe400078ec0ff */
[----:B------:R-:W-:-:S04]  /*bb50*/  SHF.L.U32 R3, R2, 0x1f, RZ ;  /* 0x0000001f02037819 */ /* 0x000fc800000006ff */
[----:B------:R-:W0:Y:S02]  /*bb60*/  SYNCS.PHASECHK.TRANS64.TRYWAIT P0, [R0+URZ+0x34820], R3 ;  /* 0x03482003000075a7 */ /* 0x000e24000800017f */
[----:B0-----:R-:W-:Y:S05]  /*bb70*/  @!P0 BRA `(.L_x_116) ;  /* 0x0000001400088947 */ /* 0x001fea0003800000 */
.L_x_160:
[----:B------:R-:W-:Y:S05]  /*bb80*/  BSYNC B0 ;  /* 0x0000000000007941 */ /* 0x000fea0003800000 */
.L_x_115:
[----:B------:R-:W-:-:S03]  /*bb90*/  UMOV UR4, 0xffffffff ;  /* 0xffffffff00047882 */ /* 0x000fc60000000000 */
[----:B------:R-:W-:Y:S05]  /*bba0*/  BRA.DIV UR4, `(.L_x_117) ;  /* 0x0000001604107947 */ /* 0x000fea000b800000 */
[----:B------:R-:W1:Y:S02]  /*bbb0*/  S2R R2, SR_TID.X ;  /* 0x0000000000027919 */ /* 0x000e640000002100 */
[----:B-1----:R-:W-:-:S04]  /*bbc0*/  SHF.R.U32.HI R2, RZ, 0x5, R2 ;  /* 0x00000005ff027819 */ /* 0x002fc80000011602 */
[----:B------:R-:W-:-:S05]  /*bbd0*/  LOP3.LUT R2, R2, 0x3, RZ, 0xc0, !PT ;  /* 0x0000000302027812 */ /* 0x000fca00078ec0ff */
[----:B------:R1:W3:Y:S02]  /*bbe0*/  SHFL.IDX PT, R14, R2, RZ, 0x1f ;  /* 0x00001fff020e7589 */ /* 0x0002e400000e0000 */
.L_x_163:
[----:B---3--:R-:W-:Y:S01]  /*bbf0*/  ISETP.NE.AND P0, PT, R14, RZ, PT ;  /* 0x000000ff0e00720c */ /* 0x008fe20003f05270 */
[----:B------:R-:W-:-:S12]  /*bc00*/  BSSY B0, `(.L_x_118) ;  /* 0x0000025000007945 */ /* 0x000fd80003800000 */
[----:B------:R-:W-:Y:S05]  /*bc10*/  @P0 BRA `(.L_x_119) ;  /* 0x00000000008c0947 */ /* 0x000fea0003800000 */
[----:B------:R-:W-:-:S03]  /*bc20*/  UMOV UR4, 0xffffffff ;  /* 0xffffffff00047882 */ /* 0x000fc60000000000 */
[----:B------:R-:W-:Y:S05]  /*bc30*/  BRA.DIV UR4, `(.L_x_120) ;  /* 0x0000001604207947 */ /* 0x000fea000b800000 */
[----:B------:R-:W-:-:S13]  /*bc40*/  ELECT P6, URZ, PT ;  /* 0x00000000003f782f */ /* 0x000fda00038c0000 */
.L_x_166:
[----:B------:R-:W-:Y:S05]  /*bc50*/  @!P6 BRA `(.L_x_119) ;  /* 0x00000000007ce947 */ /* 0x000fea0003800000 */
[----:B-1----:R-:W3:Y:S02]  /*bc60*/  LDL.LU R2, [R1+0x30] ;  /* 0x0000300001027983 */ /* 0x002ee40000300800 */
[----:B---3--:R-:W-:-:S04]  /*bc70*/  LOP3.LUT R2, R2, 0x2, RZ, 0xfc, !PT ;  /* 0x0000000202027812 */ /* 0x008fc800078efcff */
[----:B------:R-:W-:-:S13]  /*bc80*/  ISETP.NE.AND P2, PT, R2, 0x3, PT ;  /* 0x000000030200780c */ /* 0x000fda0003f45270 */
[----:B------:R-:W-:Y:S05]  /*bc90*/  @!P2 BRA `(.L_x_121) ;  /* 0x000000000004a947 */ /* 0x000fea0003800000 */
[----:B------:R-:W-:Y:S01]  /*bca0*/  BPT.TRAP 0x1 ;  /* 0x000000040000795c */ /* 0x000fe20000300000 */
.L_x_121:
[----:B------:R-:W3:Y:S01]  /*bcb0*/  LDL.LU R7, [R1+0x4] ;  /* 0x0000040001077983 */ /* 0x000ee20000300800 */
[----:B0-----:R-:W-:Y:S02]  /*bcc0*/  VIADD R3, R0, 0x34840 ;  /* 0x0003484000037836 */ /* 0x001fe40000000000 */
[C---:B------:R-:W-:Y:S02]  /*bcd0*/  VIADD R2, R18.reuse, 0x1 ;  /* 0x0000000112027836 */ /* 0x040fe40000000000 */
[----:B------:R-:W-:-:S03]  /*bce0*/  IMAD R6, R18, 0x8, R3 ;  /* 0x0000000812067824 */ /* 0x000fc600078e0203 */
[----:B------:R-:W-:-:S04]  /*bcf0*/  ISETP.NE.AND P1, PT, R2, 0x2, PT ;  /* 0x000000020200780c */ /* 0x000fc80003f25270 */
[----:B------:R-:W-:Y:S02]  /*bd00*/  SEL R4, RZ, 0x1, P1 ;  /* 0x00000001ff047807 */ /* 0x000fe40000800000 */
[C---:B---3--:R-:W-:Y:S02]  /*bd10*/  SHF.L.U32 R5, R7.reuse, 0x1f, RZ ;  /* 0x0000001f07057819 */ /* 0x048fe400000006ff */
[----:B------:R-:W-:Y:S02]  /*bd20*/  LOP3.LUT R7, R7, R4, RZ, 0x3c, !PT ;  /* 0x0000000407077212 */ /* 0x000fe400078e3cff */
[----:B------:R-:W0:Y:S01]  /*bd30*/  SYNCS.PHASECHK.TRANS64.TRYWAIT P0, [R6+URZ], R5 ;  /* 0x00000005060075a7 */ /* 0x000e22000800017f */
[----:B------:R-:W-:Y:S02]  /*bd40*/  SEL R4, R2, RZ, P1 ;  /* 0x000000ff02047207 */ /* 0x000fe40000800000 */
[----:B------:R-:W-:-:S03]  /*bd50*/  SHF.L.U32 R2, R7, 0x1f, RZ ;  /* 0x0000001f07027819 */ /* 0x000fc600000006ff */
[----:B------:R-:W-:Y:S01]  /*bd60*/  IMAD R3, R4, 0x8, R3 ;  /* 0x0000000804037824 */ /* 0x000fe200078e0203 */
[----:B0-----:R-:W-:Y:S06]  /*bd70*/  @!P0 BRA `(.L_x_122) ;  /* 0x0000001000f08947 */ /* 0x001fec0003800000 */
.L_x_167:
[----:B------:R-:W1:Y:S02]  /*bd80*/  SYNCS.PHASECHK.TRANS64.TRYWAIT P0, [R3+URZ], R2 ;  /* 0x00000002030075a7 */ /* 0x000e64000800017f */
[----:B-1----:R-:W-:Y:S05]  /*bd90*/  @!P0 BRA `(.L_x_123) ;  /* 0x0000001000fc8947 */ /* 0x002fea0003800000 */
.L_x_168:
[----:B------:R-:W-:Y:S05]  /*bda0*/  @!P2 BRA `(.L_x_124) ;  /* 0x000000000004a947 */ /* 0x000fea0003800000 */
[----:B------:R-:W-:Y:S01]  /*bdb0*/  BPT.TRAP 0x1 ;  /* 0x000000040000795c */ /* 0x000fe20000300000 */
.L_x_124:
[----:B-1----:R-:W-:-:S04]  /*bdc0*/  VIADD R3, R0, 0x34860 ;  /* 0x0003486000037836 */ /* 0x002fc80000000000 */
[----:B------:R-:W-:-:S04]  /*bdd0*/  IMAD R18, R18, 0x8, R3 ;  /* 0x0000000812127824 */ /* 0x000fc800078e0203 */
[----:B------:R-:W1:Y:S02]  /*bde0*/  SYNCS.PHASECHK.TRANS64.TRYWAIT P0, [R18+URZ], R5 ;  /* 0x00000005120075a7 */ /* 0x000e64000800017f */
[----:B-1----:R-:W-:Y:S05]  /*bdf0*/  @!P0 BRA `(.L_x_125) ;  /* 0x0000001000f88947 */ /* 0x002fea0003800000 */
.L_x_169:
[----:B------:R-:W-:-:S07]  /*be00*/  IMAD R3, R4, 0x8, R3 ;  /* 0x0000000804037824 */ /* 0x000fce00078e0203 */
.L_x_126:
[----:B---3--:R3:W4:Y:S02]  /*be10*/  SYNCS.PHASECHK.TRANS64.TRYWAIT P0, [R3+URZ], R2 ;  /* 0x00000002030075a7 */ /* 0x008724000800017f */
[----:B----4-:R-:W-:Y:S05]  /*be20*/  @!P0 NANOSLEEP.SYNCS 0x989680 ;  /* 0x009896800000895d */ /* 0x010fea0003900000 */
[----:B------:R-:W4:Y:S02]  /*be30*/  @!P0 SYNCS.PHASECHK.TRANS64 P0, [R3+URZ], R2 ;  /* 0x00000002030085a7 */ /* 0x000f24000800007f */
[----:B----4-:R-:W-:Y:S05]  /*be40*/  @!P0 BRA `(.L_x_126) ;  /* 0xfffffffc00f08947 */ /* 0x010fea000383ffff */
.L_x_119:
[----:B------:R-:W-:Y:S05]  /*be50*/  BSYNC B0 ;  /* 0x0000000000007941 */ /* 0x000fea0003800000 */
.L_x_118:
[----:B------:R-:W-:Y:S05]  /*be60*/  EXIT ;  /* 0x000000000000794d */ /* 0x000fea0003800000 */
.L_x_10:
[----:B0-----:R-:W-:-:S04]  /*be70*/  IMAD.U32 R3, RZ, RZ, UR38 ;  /* 0x00000026ff037e24 */ /* 0x001fc8000f8e00ff */
[----:B------:R0:W1:Y:S03]  /*be80*/  SYNCS.PHASECHK.TRANS64.TRYWAIT P1, [R3+URZ+0x34800], R0 ;  /* 0x03480000030075a7 */ /* 0x000066000802017f */
[----:B-1----:R-:W-:Y:S05]  /*be90*/  @!P1 NANOSLEEP.SYNCS 0x989680 ;  /* 0x009896800000995d */ /* 0x002fea0003900000 */
[----:B------:R-:W1:Y:S02]  /*bea0*/  @!P1 SYNCS.PHASECHK.TRANS64 P1, [R3+URZ+0x34800], R0 ;  /* 0x03480000030095a7 */ /* 0x000e64000802007f */
[----:B-1----:R-:W-:Y:S05]  /*beb0*/  @!P1 BRA `(.L_x_10) ;  /* 0xfffffffc00ec9947 */ /* 0x002fea000383ffff */
[----:B------:R-:W-:Y:S05]  /*bec0*/  BRA `(.L_x_127) ;  /* 0xffffff5000a87947 */ /* 0x000fea000383ffff */
.L_x_14:
[----:B-1----:R1:W2:Y:S02]  /*bed0*/  SYNCS.PHASECHK.TRANS64.TRYWAIT P2, [R6+URZ+0x34830], R3 ;  /* 0x03483003060075a7 */ /* 0x0022a4000804017f */
[----:B--2---:R-:W-:Y:S05]  /*bee0*/  @!P2 NANOSLEEP.SYNCS 0x989680 ;  /* 0x009896800000a95d */ /* 0x004fea0003900000 */
[----:B------:R-:W2:Y:S02]  /*bef0*/  @!P2 SYNCS.PHASECHK.TRANS64 P2, [R6+URZ+0x34830], R3 ;  /* 0x034830030600a5a7 */ /* 0x000ea4000804007f */
[----:B--2---:R-:W-:Y:S05]  /*bf00*/  @!P2 BRA `(.L_x_14) ;  /* 0xfffffffc00f0a947 */ /* 0x004fea000383ffff */
[----:B------:R-:W-:Y:S05]  /*bf10*/  BRA `(.L_x_13) ;  /* 0xffffff5000d47947 */ /* 0x000fea000383ffff */
.L_x_19:
[----:B-1----:R-:W-:-:S04]  /*bf20*/  IMAD.U32 R3, RZ, RZ, UR7 ;  /* 0x00000007ff037e24 */ /* 0x002fc8000f8e00ff */
[----:B------:R1:W2:Y:S03]  /*bf30*/  SYNCS.PHASECHK.TRANS64.TRYWAIT P2, [R3+URZ+0x34830], R0 ;  /* 0x03483000030075a7 */ /* 0x0002a6000804017f */
[----:B--2---:R-:W-:Y:S05]  /*bf40*/  @!P2 NANOSLEEP.SYNCS 0x989680 ;  /* 0x009896800000a95d */ /* 0x004fea0003900000 */
[----:B------:R-:W2:Y:S02]  /*bf50*/  @!P2 SYNCS.PHASECHK.TRANS64 P2, [R3+URZ+0x34830], R0 ;  /* 0x034830000300a5a7 */ /* 0x000ea4000804007f */
[----:B--2---:R-:W-:Y:S05]  /*bf60*/  @!P2 BRA `(.L_x_19) ;  /* 0xfffffffc00eca947 */ /* 0x004fea000383ffff */
[----:B------:R-:W-:Y:S05]  /*bf70*/  BRA `(.L_x_18) ;  /* 0xffffff7800947947 */ /* 0x000fea000383ffff */
.L_x_23:
[----:B-1----:R-:W-:-:S04]  /*bf80*/  IMAD.U32 R3, RZ, RZ, UR10 ;  /* 0x0000000aff037e24 */ /* 0x002fc8000f8e00ff */
[----:B------:R1:W2:Y:S03]  /*bf90*/  SYNCS.PHASECHK.TRANS64.TRYWAIT P2, [R3+URZ+0x34850], R0 ;  /* 0x03485000030075a7 */ /* 0x0002a6000804017f */
[----:B--2---:R-:W-:Y:S05]  /*bfa0*/  @!P2 NANOSLEEP.SYNCS 0x989680 ;  /* 0x009896800000a95d */ /* 0x004fea0003900000 */
[----:B------:R-:W2:Y:S02]  /*bfb0*/  @!P2 SYNCS.PHASECHK.TRANS64 P2, [R3+URZ+0x34850], R0 ;  /* 0x034850000300a5a7 */ /* 0x000ea4000804007f */
[----:B--2---:R-:W-:Y:S05]  /*bfc0*/  @!P2 BRA `(.L_x_23) ;  /* 0xfffffffc00eca947 */ /* 0x004fea000383ffff */
[----:B------:R-:W-:Y:S05]  /*bfd0*/  BRA `(.L_x_22) ;  /* 0xffffff8000c47947 */ /* 0x000fea000383ffff */
.L_x_28:
[----:B-1----:R-:W-:-:S04]  /*bfe0*/  IMAD.U32 R5, RZ, RZ, UR12 ;  /* 0x0000000cff057e24 */ /* 0x002fc8000f8e00ff */
[----:B------:R1:W2:Y:S03]  /*bff0*/  SYNCS.PHASECHK.TRANS64.TRYWAIT P0, [R5+URZ+0x34850], R4 ;  /* 0x03485004050075a7 */ /* 0x0002a6000800017f */
[----:B--2---:R-:W-:Y:S05]  /*c000*/  @!P0 NANOSLEEP.SYNCS 0x989680 ;  /* 0x009896800000895d */ /* 0x004fea0003900000 */
[----:B------:R-:W2:Y:S02]  /*c010*/  @!P0 SYNCS.PHASECHK.TRANS64 P0, [R5+URZ+0x34850], R4 ;  /* 0x03485004050085a7 */ /* 0x000ea4000800007f */
[----:B--2---:R-:W-:Y:S05]  /*c020*/  @!P0 BRA `(.L_x_28) ;  /* 0xfffffffc00ec8947 */ /* 0x004fea000383ffff */
[----:B------:R-:W-:Y:S05]  /*c030*/  BRA `(.L_x_27) ;  /* 0xffffff9c00b87947 */ /* 0x000fea000383ffff */
.L_x_42:
[----:B------:R-:W1:Y:S01]  /*c040*/  S2R R0, SR_TID.X ;  /* 0x0000000000007919 */ /* 0x000e620000002100 */
[----:B------:R-:W-:Y:S01]  /*c050*/  BSSY B0, `(.L_x_128) ;  /* 0x000000a000007945 */ /* 0x000fe20003800000 */
[----:B------:R-:W-:Y:S02]  /*c060*/  IMAD.MOV.U32 R12, RZ, RZ, RZ ;  /* 0x000000ffff0c7224 */ /* 0x000fe400078e00ff */
[----:B------:R-:W-:Y:S02]  /*c070*/  IMAD.MOV.U32 R11, RZ, RZ, 0x1f ;  /* 0x0000001fff0b7424 */ /* 0x000fe400078e00ff */
[----:B------:R-:W-:Y:S01]  /*c080*/  IMAD.MOV.U32 R15, RZ, RZ, -0x1 ;  /* 0xffffffffff0f7424 */ /* 0x000fe200078e00ff */
[----:B-1----:R-:W-:-:S04]  /*c090*/  SHF.R.U32.HI R0, RZ, 0x5, R0 ;  /* 0x00000005ff007819 */ /* 0x002fc80000011600 */
[----:B------:R-:W-:-:S05]  /*c0a0*/  LOP3.LUT R0, R0, 0x3, RZ, 0xc0, !PT ;  /* 0x0000000300007812 */ /* 0x000fca00078ec0ff */
[----:B------:R-:W-:-:S07]  /*c0b0*/  IMAD.MOV.U32 R13, RZ, RZ, R0 ;  /* 0x000000ffff0d7224 */ /* 0x000fce00078e0000 */
[----:B0-2---:R-:W-:Y:S05]  /*c0c0*/  WARPSYNC.COLLECTIVE R15, `(.L_x_129) ;  /* 0x000000000f087348 */ /* 0x005fea0003c00000 */
[----:B------:R1:W3:Y:S02]  /*c0d0*/  SHFL.IDX P6, R14, R13, R12, R11 ;  /* 0x0000000c0d0e7389 */ /* 0x0002e400000c000b */
[----:B0123--:R-:W-:Y:S01]  /*c0e0*/  ENDCOLLECTIVE ;  /* 0x000000000000791b */ /* 0x00ffe20003800000 */
.L_x_129:
[----:B------:R-:W-:Y:S05]  /*c0f0*/  BSYNC B0 ;  /* 0x0000000000007941 */ /* 0x000fea0003800000 */
.L_x_128:
[----:B------:R-:W-:Y:S05]  /*c100*/  BRA `(.L_x_130) ;  /* 0xffffffc000f47947 */ /* 0x000fea000383ffff */
.L_x_44:
[----:B------:R-:W-:Y:S01]  /*c110*/  BSSY B0, `(.L_x_131) ;  /* 0x0000006000007945 */ /* 0x000fe20003800000 */
[----:B------:R-:W-:-:S07]  /*c120*/  IMAD.MOV.U32 R15, RZ, RZ, -0x1 ;  /* 0xffffffffff0f7424 */ /* 0x000fce00078e00ff */
[----:B012---:R-:W-:Y:S05]  /*c130*/  WARPSYNC.COLLECTIVE R15, `(.L_x_132) ;  /* 0x000000000f0c7348 */ /* 0x007fea0003c00000 */
[----:B------:R-:W-:Y:S02]  /*c140*/  ELECT P6, UR62, PT ;  /* 0x00000000003e782f */ /* 0x000fe400038c0000 */
[----:B------:R-:W-:Y:S01]  /*c150*/  MOV R14, UR62 ;  /* 0x0000003e000e7c02 */ /* 0x000fe20008000f00 */
[----:B012---:R-:W-:Y:S10]  /*c160*/  ENDCOLLECTIVE ;  /* 0x000000000000791b */ /* 0x007ff40003800000 */
.L_x_132:
[----:B------:R-:W-:Y:S05]  /*c170*/  BSYNC B0 ;  /* 0x0000000000007941 */ /* 0x000fea0003800000 */
.L_x_131:
[----:B------:R-:W-:Y:S05]  /*c180*/  BRA `(.L_x_133) ;  /* 0xffffffc000f47947 */ /* 0x000fea000383ffff */
.L_x_46:
[----:B-1----:R1:W4:Y:S02]  /*c190*/  SYNCS.PHASECHK.TRANS64.TRYWAIT P0, [R0+URZ+0x34840], R2 ;  /* 0x03484002000075a7 */ /* 0x002324000800017f */
[----:B----4-:R-:W-:Y:S05]  /*c1a0*/  @!P0 NANOSLEEP.SYNCS 0x989680 ;  /* 0x009896800000895d */ /* 0x010fea0003900000 */
[----:B------:R-:W4:Y:S02]  /*c1b0*/  @!P0 SYNCS.PHASECHK.TRANS64 P0, [R0+URZ+0x34840], R2 ;  /* 0x03484002000085a7 */ /* 0x000f24000800007f */
[----:B----4-:R-:W-:Y:S05]  /*c1c0*/  @!P0 BRA `(.L_x_46) ;  /* 0xfffffffc00f08947 */ /* 0x010fea000383ffff */
[----:B------:R-:W-:Y:S05]  /*c1d0*/  BRA `(.L_x_134) ;  /* 0xffffffc400507947 */ /* 0x000fea000383ffff */
.L_x_49:
[----:B------:R-:W-:Y:S01]  /*c1e0*/  IMAD.MOV.U32 R13, RZ, RZ, R4 ;  /* 0x000000ffff0d7224 */ /* 0x000fe200078e0004 */
[----:B------:R-:W0:Y:S01]  /*c1f0*/  S2R R7, SR_TID.X ;  /* 0x0000000000077919 */ /* 0x000e220000002100 */
[----:B------:R-:W-:Y:S02]  /*c200*/  IMAD.MOV.U32 R12, RZ, RZ, RZ ;  /* 0x000000ffff0c7224 */ /* 0x000fe400078e00ff */
[----:B------:R-:W-:Y:S02]  /*c210*/  IMAD.MOV.U32 R11, RZ, RZ, 0x181f ;  /* 0x0000181fff0b7424 */ /* 0x000fe400078e00ff */
[----:B------:R-:W-:-:S07]  /*c220*/  IMAD.MOV.U32 R15, RZ, RZ, -0x1 ;  /* 0xffffffffff0f7424 */ /* 0x000fce00078e00ff */
[----:B0----5:R-:W-:Y:S05]  /*c230*/  WARPSYNC.COLLECTIVE R15, `(.L_x_135) ;  /* 0x000000000f087348 */ /* 0x021fea0003c00000 */
[----:B------:R1:W2:Y:S02]  /*c240*/  SHFL.IDX P6, R14, R13, R12, R11 ;  /* 0x0000000c0d0e7389 */ /* 0x0002a400000c000b */
[----:B012--5:R-:W-:Y:S01]  /*c250*/  ENDCOLLECTIVE ;  /* 0x000000000000791b */ /* 0x027fe20003800000 */
.L_x_135:
[----:B------:R-:W-:Y:S01]  /*c260*/  IMAD.MOV.U32 R13, RZ, RZ, R0 ;  /* 0x000000ffff0d7224 */ /* 0x000fe200078e0000 */
[----:B------:R-:W-:Y:S01]  /*c270*/  LOP3.LUT R7, R7, 0x7f, RZ, 0xc0, !PT ;  /* 0x0000007f07077812 */ /* 0x000fe200078ec0ff */
[----:B------:R-:W-:-:S07]  /*c280*/  IMAD.MOV.U32 R6, RZ, RZ, R14 ;  /* 0x000000ffff067224 */ /* 0x000fce00078e000e */
[----:B------:R-:W-:Y:S05]  /*c290*/  WARPSYNC.COLLECTIVE R15, `(.L_x_136) ;  /* 0x000000000f087348 */ /* 0x000fea0003c00000 */
[----:B------:R0:W1:Y:S02]  /*c2a0*/  SHFL.IDX P6, R14, R13, R12, R11 ;  /* 0x0000000c0d0e7389 */ /* 0x00006400000c000b */
[----:B01----:R-:W-:Y:S01]  /*c2b0*/  ENDCOLLECTIVE ;  /* 0x000000000000791b */ /* 0x003fe20003800000 */
.L_x_136:
[----:B------:R-:W-:Y:S01]  /*c2c0*/  SHF.R.U32.HI R2, RZ, 0x3, R7 ;  /* 0x00000003ff027819 */ /* 0x000fe20000011607 */
[----:B------:R-:W-:Y:S02]  /*c2d0*/  ULDC UR4, c[0x0][0x288] ;  /* 0x0000a20000047ab9 */ /* 0x000fe40000000800 */
[----:B------:R-:W-:Y:S02]  /*c2e0*/  IMAD R3, R8, UR4, RZ ;  /* 0x0000000408037c24 */ /* 0x000fe4000f8e02ff */
[----:B------:R-:W-:-:S04]  /*c2f0*/  IMAD.IADD R2, R2, 0x1, R5 ;  /* 0x0000000102027824 */ /* 0x000fc800078e0205 */
[C---:B------:R-:W-:Y:S01]  /*c300*/  VIADD R5, R2.reuse, 0x10 ;  /* 0x0000001002057836 */ /* 0x040fe20000000000 */
[----:B------:R-:W-:Y:S01]  /*c310*/  ISETP.GE.AND P3, PT, R2, R3, PT ;  /* 0x000000030200720c */ /* 0x000fe20003f66270 */
[----:B------:R-:W-:Y:S02]  /*c320*/  IMAD.MOV.U32 R13, RZ, RZ, R4 ;  /* 0x000000ffff0d7224 */ /* 0x000fe400078e0004 */
[----:B------:R-:W-:Y:S02]  /*c330*/  IMAD.MOV.U32 R12, RZ, RZ, 0x1 ;  /* 0x00000001ff0c7424 */ /* 0x000fe400078e00ff */
[----:B------:R-:W-:-:S08]  /*c340*/  IMAD.MOV.U32 R7, RZ, RZ, R14 ;  /* 0x000000ffff077224 */ /* 0x000fd000078e000e */
[----:B------:R-:W-:Y:S05]  /*c350*/  WARPSYNC.COLLECTIVE R15, `(.L_x_137) ;  /* 0x000000000f087348 */ /* 0x000fea0003c00000 */
[----:B------:R0:W1:Y:S02]  /*c360*/  SHFL.IDX P6, R14, R13, R12, R11 ;  /* 0x0000000c0d0e7389 */ /* 0x00006400000c000b */
[----:B01----:R-:W-:Y:S01]  /*c370*/  ENDCOLLECTIVE ;  /* 0x000000000000791b */ /* 0x003fe20003800000 */
.L_x_137:
[----:B------:R-:W-:-:S05]  /*c380*/  @!P3 LEA R7, P5, R9, R7, 0x1 ;  /* 0x000000070907b211 */ /* 0x000fca00078a08ff */
[----:B------:R-:W-:-:S05]  /*c390*/  @!P3 IMAD.X R6, RZ, RZ, R6, P5 ;  /* 0x000000ffff06b224 */ /* 0x000fca00028e0606 */
[----:B------:R-:W-:Y:S01]  /*c3a0*/  @!P3 LOP3.LUT R7, R7, R6, RZ, 0x3c, !PT ;  /* 0x000000060707b212 */ /* 0x000fe200078e3cff */
[----:B------:R-:W-:-:S03]  /*c3b0*/  IMAD.MOV.U32 R13, RZ, RZ, R0 ;  /* 0x000000ffff0d7224 */ /* 0x000fc600078e0000 */
[----:B------:R-:W-:-:S04]  /*c3c0*/  @!P3 LOP3.LUT R6, R7, R6, RZ, 0x3c, !PT ;  /* 0x000000060706b212 */ /* 0x000fc800078e3cff */
[----:B------:R-:W-:-:S05]  /*c3d0*/  @!P3 LOP3.LUT R7, R7, R6, RZ, 0x3c, !PT ;  /* 0x000000060707b212 */ /* 0x000fca00078e3cff */
[----:B------:R-:W-:Y:S01]  /*c3e0*/  @!PT LDS RZ, [RZ] ;  /* 0x00000000fffff984 */ /* 0x000fe20000000800 */
[----:B------:R-:W-:Y:S01]  /*c3f0*/  @!PT LDS RZ, [RZ] ;  /* 0x00000000fffff984 */ /* 0x000fe20000000800 */
[----:B------:R-:W-:Y:S01]  /*c400*/  @!PT LDS RZ, [RZ] ;  /* 0x00000000fffff984 */ /* 0x000fe20000000800 */
[----:B------:R0:W-:Y:S04]  /*c410*/  @!P3 LDGSTS.E.BYPASS.LTC128B.128 [R10+0x10400], desc[UR60][R6.64], !P0 ;  /* 0x10400000060abfae */ /* 0x0001e8000c101d7c */
[----:B------:R0:W-:Y:S04]  /*c420*/  @!P3 LDGSTS.E.BYPASS.LTC128B.128 [R10+0x14400], desc[UR60][R6.64+0x80], !P1 ;  /* 0x14400080060abfae */ /* 0x0001e8000c901d7c */
[----:B------:R0:W-:Y:S01]  /*c430*/  @!P3 LDGSTS.E.BYPASS.LTC128B.128 [R10+0x18400], desc[UR60][R6.64+0x100], !P2 ;  /* 0x18400100060abfae */ /* 0x0001e2000d101d7c */
[----:B------:R-:W-:Y:S01]  /*c440*/  ISETP.GE.AND P3, PT, R5, R3, PT ;  /* 0x000000030500720c */ /* 0x000fe20003f66270 */
[----:B------:R-:W-:-:S12]  /*c450*/  IMAD.MOV.U32 R5, RZ, RZ, R14 ;  /* 0x000000ffff057224 */ /* 0x000fd800078e000e */
[----:B0-----:R-:W-:Y:S05]  /*c460*/  WARPSYNC.COLLECTIVE R15, `(.L_x_138) ;  /* 0x000000000f087348 */ /* 0x001fea0003c00000 */
[----:B------:R1:W2:Y:S02]  /*c470*/  SHFL.IDX P6, R14, R13, R12, R11 ;  /* 0x0000000c0d0e7389 */ /* 0x0002a400000c000b */
[----:B012---:R-:W-:Y:S01]  /*c480*/  ENDCOLLECTIVE ;  /* 0x000000000000791b */ /* 0x007fe20003800000 */
.L_x_138:
[----:B------:R-:W-:Y:S02]  /*c490*/  IMAD.MOV.U32 R13, RZ, RZ, R4 ;  /* 0x000000ffff0d7224 */ /* 0x000fe400078e0004 */
[----:B------:R-:W-:Y:S02]  /*c4a0*/  IMAD.MOV.U32 R12, RZ, RZ, 0x2 ;  /* 0x00000002ff0c7424 */ /* 0x000fe400078e00ff */
[----:B------:R-:W-:-:S07]  /*c4b0*/  IMAD.MOV.U32 R8, RZ, RZ, R14 ;  /* 0x000000ffff087224 */ /* 0x000fce00078e000e */
[----:B------:R-:W-:Y:S05]  /*c4c0*/  WARPSYNC.COLLECTIVE R15, `(.L_x_139) ;  /* 0x000000000f087348 */ /* 0x000fea0003c00000 */
[----:B------:R0:W1:Y:S02]  /*c4d0*/  SHFL.IDX P6, R14, R13, R12, R11 ;  /* 0x0000000c0d0e7389 */ /* 0x00006400000c000b */
[----:B01----:R-:W-:Y:S01]  /*c4e0*/  ENDCOLLECTIVE ;  /* 0x000000000000791b */ /* 0x003fe20003800000 */
.L_x_139:
[----:B------:R-:W-:-:S05]  /*c4f0*/  @!P3 LEA R8, P5, R9, R8, 0x1 ;  /* 0x000000080908b211 */ /* 0x000fca00078a08ff */
[----:B------:R-:W-:Y:S02]  /*c500*/  @!P3 IMAD.X R5, RZ, RZ, R5, P5 ;  /* 0x000000ffff05b224 */ /* 0x000fe400028e0605 */
[----:B------:R-:W-:Y:S02]  /*c510*/  @!P3 IMAD.MOV.U32 R6, RZ, RZ, R8 ;  /* 0x000000ffff06b224 */ /* 0x000fe400078e0008 */
[----:B------:R-:W-:Y:S02]  /*c520*/  @!P3 IMAD.MOV.U32 R7, RZ, RZ, R5 ;  /* 0x000000ffff07b224 */ /* 0x000fe400078e0005 */
[----:B------:R-:W-:Y:S02]  /*c530*/  VIADD R5, R2, 0x20 ;  /* 0x0000002002057836 */ /* 0x000fe40000000000 */
[----:B------:R-:W-:Y:S01]  /*c540*/  IMAD.MOV.U32 R13, RZ, RZ, R0 ;  /* 0x000000ffff0d7224 */ /* 0x000fe200078e0000 */
        /* <DEDUP_REMOVED lines=11> */
.L_x_140:
[----:B------:R-:W-:Y:S02]  /*c600*/  IMAD.MOV.U32 R13, RZ, RZ, R4 ;  /* 0x000000ffff0d7224 */ /* 0x000fe400078e0004 */
[----:B------:R-:W-:Y:S02]  /*c610*/  IMAD.MOV.U32 R12, RZ, RZ, 0x3 ;  /* 0x00000003ff0c7424 */ /* 0x000fe400078e00ff */
[----:B------:R-:W-:-:S07]  /*c620*/  IMAD.MOV.U32 R8, RZ, RZ, R14 ;  /* 0x000000ffff087224 */ /* 0x000fce00078e000e */
[----:B------:R-:W-:Y:S05]  /*c630*/  WARPSYNC.COLLECTIVE R15, `(.L_x_141) ;  /* 0x000000000f087348 */ /* 0x000fea0003c00000 */
[----:B------:R0:W1:Y:S02]  /*c640*/  SHFL.IDX P6, R14, R13, R12, R11 ;  /* 0x0000000c0d0e7389 */ /* 0x00006400000c000b */
[----:B01----:R-:W-:Y:S01]  /*c650*/  ENDCOLLECTIVE ;  /* 0x000000000000791b */ /* 0x003fe20003800000 */
.L_x_141:
[----:B------:R-:W-:-:S05]  /*c660*/  @!P3 LEA R8, P4, R9, R8, 0x1 ;  /* 0x000000080908b211 */ /* 0x000fca00078808ff */
[----:B------:R-:W-:Y:S02]  /*c670*/  @!P3 IMAD.X R9, RZ, RZ, R5, P4 ;  /* 0x000000ffff09b224 */ /* 0x000fe400020e0605 */
[----:B------:R-:W-:Y:S02]  /*c680*/  @!P3 IMAD.MOV.U32 R6, RZ, RZ, R8 ;  /* 0x000000ffff06b224 */ /* 0x000fe400078e0008 */
[----:B------:R-:W-:Y:S02]  /*c690*/  @!P3 IMAD.MOV.U32 R7, RZ, RZ, R9 ;  /* 0x000000ffff07b224 */ /* 0x000fe400078e0009 */
[----:B------:R-:W0:Y:S01]  /*c6a0*/  S2R R9, SR_TID.X ;  /* 0x0000000000097919 */ /* 0x000e220000002100 */
[C---:B------:R-:W-:Y:S02]  /*c6b0*/  VIADD R5, R2.reuse, 0x30 ;  /* 0x0000003002057836 */ /* 0x040fe40000000000 */
[----:B------:R-:W-:Y:S01]  /*c6c0*/  IMAD.MOV.U32 R13, RZ, RZ, R0 ;  /* 0x000000ffff0d7224 */ /* 0x000fe200078e0000 */
[----:B------:R-:W-:Y:S01]  /*c6d0*/  @!PT LDS RZ, [RZ] ;  /* 0x00000000fffff984 */ /* 0x000fe20000000800 */
[----:B------:R-:W-:Y:S01]  /*c6e0*/  @!PT LDS RZ, [RZ] ;  /* 0x00000000fffff984 */ /* 0x000fe20000000800 */
[----:B------:R-:W-:Y:S01]  /*c6f0*/  @!PT LDS RZ, [RZ] ;  /* 0x00000000fffff984 */ /* 0x000fe20000000800 */
[----:B------:R1:W-:Y:S01]  /*c700*/  @!P3 LDGSTS.E.BYPASS.LTC128B.128 [R10+0x11400], desc[UR60][R6.64], !P0 ;  /* 0x11400000060abfae */ /* 0x0003e2000c101d7c */
[----:B------:R-:W-:-:S03]  /*c710*/  VIADD R8, R2, 0x60 ;  /* 0x0000006002087836 */ /* 0x000fc60000000000 */
[----:B------:R1:W-:Y:S04]  /*c720*/  @!P3 LDGSTS.E.BYPASS.LTC128B.128 [R10+0x15400], desc[UR60][R6.64+0x80], !P1 ;  /* 0x15400080060abfae */ /* 0x0003e8000c901d7c */
[----:B------:R1:W-:Y:S01]  /*c730*/  @!P3 LDGSTS.E.BYPASS.LTC128B.128 [R10+0x19400], desc[UR60][R6.64+0x100], !P2 ;  /* 0x19400100060abfae */ /* 0x0003e2000d101d7c */
[----:B------:R-:W-:Y:S01]  /*c740*/  ISETP.GE.AND P3, PT, R5, R3, PT ;  /* 0x000000030500720c */ /* 0x000fe20003f66270 */
[----:B------:R-:W-:-:S12]  /*c750*/  IMAD.MOV.U32 R5, RZ, RZ, R14 ;  /* 0x000000ffff057224 */ /* 0x000fd800078e000e */
[----:B01----:R-:W-:Y:S05]  /*c760*/  WARPSYNC.COLLECTIVE R15, `(.L_x_142) ;  /* 0x000000000f087348 */ /* 0x003fea0003c00000 */
[----:B------:R2:W3:Y:S02]  /*c770*/  SHFL.IDX P6, R14, R13, R12, R11 ;  /* 0x0000000c0d0e7389 */ /* 0x0004e400000c000b */
[----:B0123--:R-:W-:Y:S01]  /*c780*/  ENDCOLLECTIVE ;  /* 0x000000000000791b */ /* 0x00ffe20003800000 */
.L_x_142:
[----:B------:R-:W-:Y:S02]  /*c790*/  IMAD.MOV.U32 R13, RZ, RZ, R4 ;  /* 0x000000ffff0d7224 */ /* 0x000fe400078e0004 */
[----:B------:R-:W-:Y:S02]  /*c7a0*/  IMAD.MOV.U32 R12, RZ, RZ, 0x4 ;  /* 0x00000004ff0c7424 */ /* 0x000fe400078e00ff */
[----:B------:R-:W-:-:S05]  /*c7b0*/  IMAD.SHL.U32 R9, R9, 0x8, RZ ;  /* 0x0000000809097824 */ /* 0x000fca00078e00ff */
[----:B------:R-:W-:Y:S01]  /*c7c0*/  LOP3.LUT R9, R9, 0x38, RZ, 0xc0, !PT ;  /* 0x0000003809097812 */ /* 0x000fe200078ec0ff */
[----:B------:R-:W-:-:S07]  /*c7d0*/  IMAD.MOV.U32 R6, RZ, RZ, R14 ;  /* 0x000000ffff067224 */ /* 0x000fce00078e000e */
[----:B------:R-:W-:Y:S05]  /*c7e0*/  WARPSYNC.COLLECTIVE R15, `(.L_x_143) ;  /* 0x000000000f087348 */ /* 0x000fea0003c00000 */
[----:B------:R0:W1:Y:S02]  /*c7f0*/  SHFL.IDX P6, R14, R13, R12, R11 ;  /* 0x0000000c0d0e7389 */ /* 0x00006400000c000b */
[----:B01----:R-:W-:Y:S01]  /*c800*/  ENDCOLLECTIVE ;  /* 0x000000000000791b */ /* 0x003fe20003800000 */
.L_x_143:
[----:B------:R-:W-:-:S05]  /*c810*/  @!P3 LEA R6, P4, R9, R6, 0x1 ;  /* 0x000000060906b211 */ /* 0x000fca00078808ff */
[----:B------:R-:W-:-:S04]  /*c820*/  @!P3 IMAD.X R5, RZ, RZ, R5, P4 ;  /* 0x000000ffff05b224 */ /* 0x000fc800020e0605 */
        /* <DEDUP_REMOVED lines=14> */
.L_x_144:
[----:B------:R-:W-:Y:S02]  /*c910*/  IMAD.MOV.U32 R13, RZ, RZ, R4 ;  /* 0x000000ffff0d7224 */ /* 0x000fe400078e0004 */
[----:B------:R-:W-:Y:S02]  /*c920*/  IMAD.MOV.U32 R12, RZ, RZ, 0x5 ;  /* 0x00000005ff0c7424 */ /* 0x000fe400078e00ff */
[----:B------:R-:W-:-:S07]  /*c930*/  IMAD.MOV.U32 R6, RZ, RZ, R14 ;  /* 0x000000ffff067224 */ /* 0x000fce00078e000e */
[----:B------:R-:W-:Y:S05]  /*c940*/  WARPSYNC.COLLECTIVE R15, `(.L_x_145) ;  /* 0x000000000f087348 */ /* 0x000fea0003c00000 */
[----:B------:R0:W1:Y:S02]  /*c950*/  SHFL.IDX P6, R14, R13, R12, R11 ;  /* 0x0000000c0d0e7389 */ /* 0x00006400000c000b */
[----:B01----:R-:W-:Y:S01]  /*c960*/  ENDCOLLECTIVE ;  /* 0x000000000000791b */ /* 0x003fe20003800000 */
.L_x_145:
        /* <DEDUP_REMOVED lines=16> */
.L_x_146:
[----:B------:R-:W-:Y:S02]  /*ca70*/  IMAD.MOV.U32 R13, RZ, RZ, R4 ;  /* 0x000000ffff0d7224 */ /* 0x000fe400078e0004 */
[----:B------:R-:W-:Y:S02]  /*ca80*/  IMAD.MOV.U32 R12, RZ, RZ, 0x6 ;  /* 0x00000006ff0c7424 */ /* 0x000fe400078e00ff */
[----:B------:R-:W-:-:S07]  /*ca90*/  IMAD.MOV.U32 R6, RZ, RZ, R14 ;  /* 0x000000ffff067224 */ /* 0x000fce00078e000e */
[----:B------:R-:W-:Y:S05]  /*caa0*/  WARPSYNC.COLLECTIVE R15, `(.L_x_147) ;  /* 0x000000000f087348 */ /* 0x000fea0003c00000 */
[----:B------:R0:W1:Y:S02]  /*cab0*/  SHFL.IDX P6, R14, R13, R12, R11 ;  /* 0x0000000c0d0e7389 */ /* 0x00006400000c000b */
[----:B01----:R-:W-:Y:S01]  /*cac0*/  ENDCOLLECTIVE ;  /* 0x000000000000791b */ /* 0x003fe20003800000 */
.L_x_147:
[----:B------:R-:W-:-:S05]  /*cad0*/  @!P3 LEA R6, P4, R9, R6, 0x1 ;  /* 0x000000060906b211 */ /* 0x000fca00078808ff */
[----:B------:R-:W-:Y:S01]  /*cae0*/  @!P3 IMAD.X R5, RZ, RZ, R5, P4 ;  /* 0x000000ffff05b224 */ /* 0x000fe200020e0605 */
[----:B------:R-:W-:-:S03]  /*caf0*/  ISETP.GE.AND P4, PT, R8, R3, PT ;  /* 0x000000030800720c */ /* 0x000fc60003f86270 */
[----:B------:R-:W-:Y:S02]  /*cb00*/  @!P3 IMAD.MOV.U32 R7, RZ, RZ, R5 ;  /* 0x000000ffff07b224 */ /* 0x000fe400078e0005 */
[----:B------:R-:W-:-:S03]  /*cb10*/  IMAD.MOV.U32 R13, RZ, RZ, R0 ;  /* 0x000000ffff0d7224 */ /* 0x000fc600078e0000 */
[----:B------:R-:W-:Y:S01]  /*cb20*/  @!PT LDS RZ, [RZ] ;  /* 0x00000000fffff984 */ /* 0x000fe20000000800 */
[----:B------:R-:W-:Y:S01]  /*cb30*/  @!PT LDS RZ, [RZ] ;  /* 0x00000000fffff984 */ /* 0x000fe20000000800 */
[----:B------:R-:W-:Y:S01]  /*cb40*/  @!PT LDS RZ, [RZ] ;  /* 0x00000000fffff984 */ /* 0x000fe20000000800 */
[----:B------:R0:W-:Y:S04]  /*cb50*/  @!P3 LDGSTS.E.BYPASS.LTC128B.128 [R10+0x12c00], desc[UR60][R6.64], !P0 ;  /* 0x12c00000060abfae */ /* 0x0001e8000c101d7c */
[----:B------:R0:W-:Y:S01]  /*cb60*/  @!P3 LDGSTS.E.BYPASS.LTC128B.128 [R10+0x16c00], desc[UR60][R6.64+0x80], !P1 ;  /* 0x16c00080060abfae */ /* 0x0001e2000c901d7c */
[----:B------:R-:W-:-:S03]  /*cb70*/  IMAD.MOV.U32 R5, RZ, RZ, R14 ;  /* 0x000000ffff057224 */ /* 0x000fc600078e000e */
[----:B------:R0:W-:Y:S04]  /*cb80*/  @!P3 LDGSTS.E.BYPASS.LTC128B.128 [R10+0x1ac00], desc[UR60][R6.64+0x100], !P2 ;  /* 0x1ac00100060abfae */ /* 0x0001e8000d101d7c */
[----:B0-----:R-:W-:Y:S05]  /*cb90*/  WARPSYNC.COLLECTIVE R15, `(.L_x_148) ;  /* 0x000000000f087348 */ /* 0x001fea0003c00000 */
[----:B------:R1:W2:Y:S02]  /*cba0*/  SHFL.IDX P6, R14, R13, R12, R11 ;  /* 0x0000000c0d0e7389 */ /* 0x0002a400000c000b */
[----:B012---:R-:W-:Y:S01]  /*cbb0*/  ENDCOLLECTIVE ;  /* 0x000000000000791b */ /* 0x007fe20003800000 */
.L_x_148:
[----:B------:R-:W-:Y:S02]  /*cbc0*/  IMAD.MOV.U32 R13, RZ, RZ, R4 ;  /* 0x000000ffff0d7224 */ /* 0x000fe400078e0004 */
[----:B------:R-:W-:Y:S02]  /*cbd0*/  IMAD.MOV.U32 R12, RZ, RZ, 0x7 ;  /* 0x00000007ff0c7424 */ /* 0x000fe400078e00ff */
[----:B------:R-:W-:-:S07]  /*cbe0*/  IMAD.MOV.U32 R6, RZ, RZ, R14 ;  /* 0x000000ffff067224 */ /* 0x000fce00078e000e */
[----:B------:R-:W-:Y:S05]  /*cbf0*/  WARPSYNC.COLLECTIVE R15, `(.L_x_149) ;  /* 0x000000000f087348 */ /* 0x000fea0003c00000 */
[----:B------:R0:W1:Y:S02]  /*cc00*/  SHFL.IDX P6, R14, R13, R12, R11 ;  /* 0x0000000c0d0e7389 */ /* 0x00006400000c000b */
[----:B01----:R-:W-:Y:S01]  /*cc10*/  ENDCOLLECTIVE ;  /* 0x000000000000791b */ /* 0x003fe20003800000 */
.L_x_149:
[----:B------:R-:W-:-:S05]  /*cc20*/  @!P4 LEA R6, P3, R9, R6, 0x1 ;  /* 0x000000060906c211 */ /* 0x000fca00078608ff */
[----:B------:R-:W-:-:S04]  /*cc30*/  @!P4 IMAD.X R5, RZ, RZ, R5, P3 ;  /* 0x000000ffff05c224 */ /* 0x000fc800018e0605 */
        /* <DEDUP_REMOVED lines=12> */
.L_x_150:
[----:B------:R-:W-:Y:S01]  /*cd00*/  IMAD.MOV.U32 R0, RZ, RZ, R14 ;  /* 0x000000ffff007224 */ /* 0x000fe200078e000e */
[----:B------:R-:W-:Y:S06]  /*cd10*/  BRA `(.L_x_151) ;  /* 0xffffffc400d47947 */ /* 0x000fec000383ffff */
.L_x_53:
[----:B-1----:R1:W2:Y:S02]  /*cd20*/  SYNCS.PHASECHK.TRANS64.TRYWAIT P0, [R14+URZ+0x34820], R0 ;  /* 0x034820000e0075a7 */ /* 0x0022a4000800017f */
[----:B--2---:R-:W-:Y:S05]  /*cd30*/  @!P0 NANOSLEEP.SYNCS 0x989680 ;  /* 0x009896800000895d */ /* 0x004fea0003900000 */
[----:B------:R-:W2:Y:S02]  /*cd40*/  @!P0 SYNCS.PHASECHK.TRANS64 P0, [R14+URZ+0x34820], R0 ;  /* 0x034820000e0085a7 */ /* 0x000ea4000800007f */
[----:B--2---:R-:W-:Y:S05]  /*cd50*/  @!P0 BRA `(.L_x_53) ;  /* 0xfffffffc00f08947 */ /* 0x004fea000383ffff */
[----:B------:R-:W-:Y:S05]  /*cd60*/  BRA `(.L_x_152) ;  /* 0xffffffc800387947 */ /* 0x000fea000383ffff */
.L_x_60:
[----:B-1----:R1:W2:Y:S02]  /*cd70*/  SYNCS.PHASECHK.TRANS64.TRYWAIT P0, [R3+URZ+0x34840], R2 ;  /* 0x03484002030075a7 */ /* 0x0022a4000800017f */
[----:B--2---:R-:W-:Y:S05]  /*cd80*/  @!P0 NANOSLEEP.SYNCS 0x989680 ;  /* 0x009896800000895d */ /* 0x004fea0003900000 */
[----:B------:R-:W2:Y:S02]  /*cd90*/  @!P0 SYNCS.PHASECHK.TRANS64 P0, [R3+URZ+0x34840], R2 ;  /* 0x03484002030085a7 */ /* 0x000ea4000800007f */
[----:B--2---:R-:W-:Y:S05]  /*cda0*/  @!P0 BRA `(.L_x_60) ;  /* 0xfffffffc00f08947 */ /* 0x004fea000383ffff */
[----:B------:R-:W-:Y:S05]  /*cdb0*/  BRA `(.L_x_153) ;  /* 0xffffffc800e87947 */ /* 0x000fea000383ffff */
.L_x_67:
[----:B0-----:R0:W1:Y:S02]  /*cdc0*/  SYNCS.PHASECHK.TRANS64.TRYWAIT P0, [R3+URZ+0x60], R2 ;  /* 0x00006002030075a7 */ /* 0x001064000800017f */
[----:B-1----:R-:W-:Y:S05]  /*cdd0*/  @!P0 NANOSLEEP.SYNCS 0x989680 ;  /* 0x009896800000895d */ /* 0x002fea0003900000 */
[----:B------:R-:W1:Y:S02]  /*cde0*/  @!P0 SYNCS.PHASECHK.TRANS64 P0, [R3+URZ+0x60], R2 ;  /* 0x00006002030085a7 */ /* 0x000e64000800007f */
[----:B-1----:R-:W-:Y:S05]  /*cdf0*/  @!P0 BRA `(.L_x_67) ;  /* 0xfffffffc00f08947 */ /* 0x002fea000383ffff */
[----:B------:R-:W-:Y:S05]  /*ce00*/  BRA `(.L_x_154) ;  /* 0xffffffcc00f47947 */ /* 0x000fea000383ffff */
.L_x_77:
[----:B-1----:R1:W2:Y:S02]  /*ce10*/  SYNCS.PHASECHK.TRANS64.TRYWAIT P0, [R3+URZ+0x34840], R2 ;  /* 0x03484002030075a7 */ /* 0x0022a4000800017f */
[----:B--2---:R-:W-:Y:S05]  /*ce20*/  @!P0 NANOSLEEP.SYNCS 0x989680 ;  /* 0x009896800000895d */ /* 0x004fea0003900000 */
[----:B------:R-:W2:Y:S02]  /*ce30*/  @!P0 SYNCS.PHASECHK.TRANS64 P0, [R3+URZ+0x34840], R2 ;  /* 0x03484002030085a7 */ /* 0x000ea4000800007f */
[----:B--2---:R-:W-:Y:S05]  /*ce40*/  @!P0 BRA `(.L_x_77) ;  /* 0xfffffffc00f08947 */ /* 0x004fea000383ffff */
[----:B------:R-:W-:Y:S05]  /*ce50*/  BRA `(.L_x_155) ;  /* 0xffffffd400747947 */ /* 0x000fea000383ffff */
.L_x_84:
[----:B0-----:R0:W1:Y:S02]  /*ce60*/  SYNCS.PHASECHK.TRANS64.TRYWAIT P0, [R2+URZ+0x60], R3 ;  /* 0x00006003020075a7 */ /* 0x001064000800017f */
[----:B-1----:R-:W-:Y:S05]  /*ce70*/  @!P0 NANOSLEEP.SYNCS 0x989680 ;  /* 0x009896800000895d */ /* 0x002fea0003900000 */
[----:B------:R-:W1:Y:S02]  /*ce80*/  @!P0 SYNCS.PHASECHK.TRANS64 P0, [R2+URZ+0x60], R3 ;  /* 0x00006003020085a7 */ /* 0x000e64000800007f */
[----:B-1----:R-:W-:Y:S05]  /*ce90*/  @!P0 BRA `(.L_x_84) ;  /* 0xfffffffc00f08947 */ /* 0x002fea000383ffff */
[----:B------:R-:W-:Y:S05]  /*cea0*/  BRA `(.L_x_156) ;  /* 0xffffffd800807947 */ /* 0x000fea000383ffff */
.L_x_93:
[----:B--2---:R2:W3:Y:S02]  /*ceb0*/  SYNCS.PHASECHK.TRANS64.TRYWAIT P0, [R2+URZ+0x34840], R3 ;  /* 0x03484003020075a7 */ /* 0x0044e4000800017f */
[----:B---3--:R-:W-:Y:S05]  /*cec0*/  @!P0 NANOSLEEP.SYNCS 0x989680 ;  /* 0x009896800000895d */ /* 0x008fea0003900000 */
[----:B------:R-:W3:Y:S02]  /*ced0*/  @!P0 SYNCS.PHASECHK.TRANS64 P0, [R2+URZ+0x34840], R3 ;  /* 0x03484003020085a7 */ /* 0x000ee4000800007f */
[----:B---3--:R-:W-:Y:S05]  /*cee0*/  @!P0 BRA `(.L_x_93) ;  /* 0xfffffffc00f08947 */ /* 0x008fea000383ffff */
[----:B------:R-:W-:Y:S05]  /*cef0*/  BRA `(.L_x_157) ;  /* 0xffffffdc00d07947 */ /* 0x000fea000383ffff */
.L_x_100:
[----:B0-----:R0:W1:Y:S02]  /*cf00*/  SYNCS.PHASECHK.TRANS64.TRYWAIT P0, [R2+URZ+0x60], R5 ;  /* 0x00006005020075a7 */ /* 0x001064000800017f */
[----:B-1----:R-:W-:Y:S05]  /*cf10*/  @!P0 NANOSLEEP.SYNCS 0x989680 ;  /* 0x009896800000895d */ /* 0x002fea0003900000 */
[----:B------:R-:W1:Y:S02]  /*cf20*/  @!P0 SYNCS.PHASECHK.TRANS64 P0, [R2+URZ+0x60], R5 ;  /* 0x00006005020085a7 */ /* 0x000e64000800007f */
[----:B-1----:R-:W-:Y:S05]  /*cf30*/  @!P0 BRA `(.L_x_100) ;  /* 0xfffffffc00f08947 */ /* 0x002fea000383ffff */
[----:B------:R-:W-:Y:S05]  /*cf40*/  BRA `(.L_x_158) ;  /* 0xffffffe000dc7947 */ /* 0x000fea000383ffff */
.L_x_109:
[----:B-1----:R1:W3:Y:S02]  /*cf50*/  SYNCS.PHASECHK.TRANS64.TRYWAIT P0, [R3+URZ+0x34860], R0 ;  /* 0x03486000030075a7 */ /* 0x0022e4000800017f */
[----:B---3--:R-:W-:Y:S05]  /*cf60*/  @!P0 NANOSLEEP.SYNCS 0x989680 ;  /* 0x009896800000895d */ /* 0x008fea0003900000 */
[----:B------:R-:W3:Y:S02]  /*cf70*/  @!P0 SYNCS.PHASECHK.TRANS64 P0, [R3+URZ+0x34860], R0 ;  /* 0x03486000030085a7 */ /* 0x000ee4000800007f */
[----:B---3--:R-:W-:Y:S05]  /*cf80*/  @!P0 BRA `(.L_x_109) ;  /* 0xfffffffc00f08947 */ /* 0x008fea000383ffff */
[----:B------:R-:W-:Y:S05]  /*cf90*/  BRA `(.L_x_159) ;  /* 0xffffffe400d87947 */ /* 0x000fea000383ffff */
.L_x_116:
[----:B0-----:R0:W1:Y:S02]  /*cfa0*/  SYNCS.PHASECHK.TRANS64.TRYWAIT P0, [R0+URZ+0x34820], R3 ;  /* 0x03482003000075a7 */ /* 0x001064000800017f */
[----:B-1----:R-:W-:Y:S05]  /*cfb0*/  @!P0 NANOSLEEP.SYNCS 0x989680 ;  /* 0x009896800000895d */ /* 0x002fea0003900000 */
[----:B------:R-:W1:Y:S02]  /*cfc0*/  @!P0 SYNCS.PHASECHK.TRANS64 P0, [R0+URZ+0x34820], R3 ;  /* 0x03482003000085a7 */ /* 0x000e64000800007f */
[----:B-1----:R-:W-:Y:S05]  /*cfd0*/  @!P0 BRA `(.L_x_116) ;  /* 0xfffffffc00f08947 */ /* 0x002fea000383ffff */
[----:B------:R-:W-:Y:S05]  /*cfe0*/  BRA `(.L_x_160) ;  /* 0xffffffe800e47947 */ /* 0x000fea000383ffff */
.L_x_117:
        /* <DEDUP_REMOVED lines=11> */
.L_x_162:
[----:B------:R-:W-:Y:S05]  /*d0a0*/  BSYNC B0 ;  /* 0x0000000000007941 */ /* 0x000fea0003800000 */
.L_x_161:
[----:B------:R-:W-:Y:S05]  /*d0b0*/  BRA `(.L_x_163) ;  /* 0xffffffe800cc7947 */ /* 0x000fea000383ffff */
.L_x_120:
[----:B------:R-:W-:Y:S01]  /*d0c0*/  BSSY B1, `(.L_x_164) ;  /* 0x0000006000017945 */ /* 0x000fe20003800000 */
[----:B------:R-:W-:-:S07]  /*d0d0*/  IMAD.MOV.U32 R15, RZ, RZ, -0x1 ;  /* 0xffffffffff0f7424 */ /* 0x000fce00078e00ff */
[----:B012---:R-:W-:Y:S05]  /*d0e0*/  WARPSYNC.COLLECTIVE R15, `(.L_x_165) ;  /* 0x000000000f0c7348 */ /* 0x007fea0003c00000 */
[----:B------:R-:W-:Y:S02]  /*d0f0*/  ELECT P6, UR62, PT ;  /* 0x00000000003e782f */ /* 0x000fe400038c0000 */
[----:B------:R-:W-:Y:S01]  /*d100*/  MOV R14, UR62 ;  /* 0x0000003e000e7c02 */ /* 0x000fe20008000f00 */
[----:B012---:R-:W-:Y:S10]  /*d110*/  ENDCOLLECTIVE ;  /* 0x000000000000791b */ /* 0x007ff40003800000 */
.L_x_165:
[----:B------:R-:W-:Y:S05]  /*d120*/  BSYNC B1 ;  /* 0x0000000000017941 */ /* 0x000fea0003800000 */
.L_x_164:
[----:B------:R-:W-:Y:S05]  /*d130*/  BRA `(.L_x_166) ;  /* 0xffffffe800c47947 */ /* 0x000fea000383ffff */
.L_x_122:
[----:B0-----:R0:W1:Y:S02]  /*d140*/  SYNCS.PHASECHK.TRANS64.TRYWAIT P0, [R6+URZ], R5 ;  /* 0x00000005060075a7 */ /* 0x001064000800017f */
[----:B-1----:R-:W-:Y:S05]  /*d150*/  @!P0 NANOSLEEP.SYNCS 0x989680 ;  /* 0x009896800000895d */ /* 0x002fea0003900000 */
[----:B------:R-:W1:Y:S02]  /*d160*/  @!P0 SYNCS.PHASECHK.TRANS64 P0, [R6+URZ], R5 ;  /* 0x00000005060085a7 */ /* 0x000e64000800007f */
[----:B-1----:R-:W-:Y:S05]  /*d170*/  @!P0 BRA `(.L_x_122) ;  /* 0xfffffffc00f08947 */ /* 0x002fea000383ffff */
[----:B------:R-:W-:Y:S05]  /*d180*/  BRA `(.L_x_167) ;  /* 0xffffffe800fc7947 */ /* 0x000fea000383ffff */
.L_x_123:
[----:B-1----:R1:W3:Y:S02]  /*d190*/  SYNCS.PHASECHK.TRANS64.TRYWAIT P0, [R3+URZ], R2 ;  /* 0x00000002030075a7 */ /* 0x0022e4000800017f */
[----:B---3--:R-:W-:Y:S05]  /*d1a0*/  @!P0 NANOSLEEP.SYNCS 0x989680 ;  /* 0x009896800000895d */ /* 0x008fea0003900000 */
[----:B------:R-:W3:Y:S02]  /*d1b0*/  @!P0 SYNCS.PHASECHK.TRANS64 P0, [R3+URZ], R2 ;  /* 0x00000002030085a7 */ /* 0x000ee4000800007f */
[----:B---3--:R-:W-:Y:S05]  /*d1c0*/  @!P0 BRA `(.L_x_123) ;  /* 0xfffffffc00f08947 */ /* 0x008fea000383ffff */
[----:B------:R-:W-:Y:S05]  /*d1d0*/  BRA `(.L_x_168) ;  /* 0xffffffe800f07947 */ /* 0x000fea000383ffff */
.L_x_125:
[----:B-1----:R1:W3:Y:S02]  /*d1e0*/  SYNCS.PHASECHK.TRANS64.TRYWAIT P0, [R18+URZ], R5 ;  /* 0x00000005120075a7 */ /* 0x0022e4000800017f */
[----:B---3--:R-:W-:Y:S05]  /*d1f0*/  @!P0 NANOSLEEP.SYNCS 0x989680 ;  /* 0x009896800000895d */ /* 0x008fea0003900000 */
[----:B------:R-:W3:Y:S02]  /*d200*/  @!P0 SYNCS.PHASECHK.TRANS64 P0, [R18+URZ], R5 ;  /* 0x00000005120085a7 */ /* 0x000ee4000800007f */
[----:B---3--:R-:W-:Y:S05]  /*d210*/  @!P0 BRA `(.L_x_125) ;  /* 0xfffffffc00f08947 */ /* 0x008fea000383ffff */
[----:B------:R-:W-:Y:S05]  /*d220*/  BRA `(.L_x_169) ;  /* 0xffffffe800f47947 */ /* 0x000fea000383ffff */
.L_x_170:
[----:B------:R-:W-:-:S00]  /*d230*/  BRA `(.L_x_170) ;  /* 0xfffffffc00fc7947 */ /* 0x000fc0000383ffff */
[----:B------:R-:W-:-:S00]  /*d240*/  NOP ;  /* 0x0000000000007918 */ /* 0x000fc00000000000 */
        /* <DEDUP_REMOVED lines=11> */
.L_x_3193:


//--------------------- .text._ZN7cutlass13device_kernelIN5flash11enable_sm90INS1_16FlashAttnFwdSm90INS1_25CollectiveMainloopFwdSm90ILi2EN4cute5tupleIJNS5_1CILi2EEENS7_ILi1EEES9_EEENS6_IJNS7_ILi128EEESB_NS7_ILi192EEEEEELi128ENS_10bfloat16_tEfNS_4arch4Sm90ELb0ELb0ELb0ELb0ELb0ELb0ELb0ELb1ELb1ELb1ELb0ELb0EEENS1_21CollectiveEpilogueFwdINS6_IJSB_SB_SB_EEESA_SE_SG_Li256ELb0ELb1ELb0ELb0EEENS1_29StaticPersistentTileSchedulerILb0EEEEEEEEEvNT_6ParamsE --------------------------
	.section	.text._ZN7cutlass13device_kernelIN5flash11enable_sm90INS1_16FlashAttnFwdSm90INS1_25CollectiveMainloopFwdSm90ILi2EN4cute5tupleIJNS5_1CILi2EEENS7_ILi1EEES9_EEENS6_IJNS7_ILi128EEESB_NS7_ILi192EEEEEELi128ENS_10bfloat16_tEfNS_4arch4Sm90ELb0ELb0ELb0ELb0ELb0ELb0ELb0ELb1ELb1ELb1ELb0ELb0EEENS1_21CollectiveEpilogueFwdINS6_IJSB_SB_SB_EEESA_SE_SG_Li256ELb0ELb1ELb0ELb0EEENS1_29StaticPersistentTileSchedulerILb0EEEEEEEEEvNT_6ParamsE,"ax",@progbits
	.align	128
.text._ZN7cutlass13device_kernelIN5flash11enable_sm90INS1_16FlashAttnFwdSm90INS1_25CollectiveMainloopFwdSm90ILi2EN4cute5tupleIJNS5_1CILi2EEENS7_ILi1EEES9_EEENS6_IJNS7_ILi128EEESB_NS7_ILi192EEEEEELi128ENS_10bfloat16_tEfNS_4arch4Sm90ELb0ELb0ELb0ELb0ELb0ELb0ELb0ELb1ELb1ELb1ELb0ELb0EEENS1_21CollectiveEpilogueFwdINS6_IJSB_SB_SB_EEESA_SE_SG_Li256ELb0ELb1ELb0ELb0EEENS1_29StaticPersistentTileSchedulerILb0EEEEEEEEEvNT_6ParamsE:
        .type           _ZN7cutlass13device_kernelIN5flash11enable_sm90INS1_16FlashAttnFwdSm90INS1_25CollectiveMainloopFwdSm90ILi2EN4cute5tupleIJNS5_1CILi2EEENS7_ILi1EEES9_EEENS6_IJNS7_ILi128EEESB_NS7_ILi192EEEEEELi128ENS_10bfloat16_tEfNS_4arch4Sm90ELb0ELb0ELb0ELb0ELb0ELb0ELb0ELb1ELb1ELb1ELb0ELb0EEENS1_21CollectiveEpilogueFwdINS6_IJSB_SB_SB_EEESA_SE_SG_Li256ELb0ELb1ELb0ELb0EEENS1_29StaticPersistentTileSchedulerILb0EEEEEEEEEvNT_6ParamsE,@function
        .size           _ZN7cutlass13device_kernelIN5flash11enable_sm90INS1_16FlashAttnFwdSm90INS1_25CollectiveMainloopFwdSm90ILi2EN4cute5tupleIJNS5_1CILi2EEENS7_ILi1EEES9_EEENS6_IJNS7_ILi128EEESB_NS7_ILi192EEEEEELi128ENS_10bfloat16_tEfNS_4arch4Sm90ELb0ELb0ELb0ELb0ELb0ELb0ELb0ELb1ELb1ELb1ELb0ELb0EEENS1_21CollectiveEpilogueFwdINS6_IJSB_SB_SB_EEESA_SE_SG_Li256ELb0ELb1ELb0ELb0EEENS1_29StaticPersistentTileSchedulerILb0EEEEEEEEEvNT_6ParamsE,(.L_x_3194 - _ZN7cutlass13device_kernelIN5flash11enable_sm90INS1_16FlashAttnFwdSm90INS1_25CollectiveMainloopFwdSm90ILi2EN4cute5tupleIJNS5_1CILi2EEENS7_ILi1EEES9_EEENS6_IJNS7_ILi128EEESB_NS7_ILi192EEEEEELi128ENS_10bfloat16_tEfNS_4arch4Sm90ELb0ELb0ELb0ELb0ELb0ELb0ELb0ELb1ELb1ELb1ELb0ELb0EEENS1_21CollectiveEpilogueFwdINS6_IJSB_SB_SB_EEESA_SE_SG_Li256ELb0ELb1ELb0ELb0EEENS1_29StaticPersistentTileSchedulerILb0EEEEEEEEEvNT_6ParamsE)
        .other          _ZN7cutlass13device_kernelIN5flash11enable_sm90INS1_16FlashAttnFwdSm90INS1_25CollectiveMainloopFwdSm90ILi2EN4cute5tupleIJNS5_1CILi2EEENS7_ILi1EEES9_EEENS6_IJNS7_ILi128EEESB_NS7_ILi192EEEEEELi128ENS_10bfloat16_tEfNS_4arch4Sm90ELb0ELb0ELb0ELb0ELb0ELb0ELb0ELb1ELb1ELb1ELb0ELb0EEENS1_21CollectiveEpilogueFwdINS6_IJSB_SB_SB_EEESA_SE_SG_Li256ELb0ELb1ELb0ELb0EEENS1_29StaticPersistentTileSchedulerILb0EEEEEEEEEvNT_6ParamsE,@"STO_CUDA_ENTRY STV_DEFAULT"
_ZN7cutlass13device_kernelIN5flash11enable_sm90INS1_16FlashAttnFwdSm90INS1_25CollectiveMainloopFwdSm90ILi2EN4cute5tupleIJNS5_1CILi2EEENS7_ILi1EEES9_EEENS6_IJNS7_ILi128EEESB_NS7_ILi192EEEEEELi128ENS_10bfloat16_tEfNS_4arch4Sm90ELb0ELb0ELb0ELb0ELb0ELb0ELb0ELb1ELb1ELb1ELb0ELb0EEENS1_21CollectiveEpilogueFwdINS6_IJSB_SB_SB_EEESA_SE_SG_Li256ELb0ELb1ELb0ELb0EEENS1_29StaticPersistentTileSchedulerILb0EEEEEEEEEvNT_6ParamsE:
[----:B------:R-:W0:Y:S02]  /*0000*/  LDC R1, c[0x0][0x28] ;  /* 0x00000a00ff017b82 */ /* 0x000e240000000800 */
[----:B0-----:R-:W-:Y:S01]  /*0010*/  VIADD R1, R1, 0xffffffc8 ;  /* 0xffffffc801017836 */ /* 0x001fe20000000000 */
[----:B------:R-:W0:Y:S01]  /*0020*/  S2R R0, SR_TID.X ;  /* 0x0000000000007919 */ /* 0x000e220000002100 */
[----:B------:R-:W-:Y:S01]  /*0030*/  ELECT P0, URZ, PT ;  /* 0x00000000003f782f */ /* 0x000fe20003800000 */
[----:B------:R-:W-:Y:S01]  /*0040*/  BSSY B0, `(.L_x_171) ;  /* 0x000000e000007945 */ /* 0x000fe20003800000 */
[----:B0-----:R-:W-:-:S05]  /*0050*/  SHF.R.U32.HI R3, RZ, 0x5, R0 ;  /* 0x00000005ff037819 */ /* 0x001fca0000011600 */
[----:B------:R-:W0:Y:S02]  /*0060*/  SHFL.IDX PT, R2, R3, RZ, 0x1f ;  /* 0x00001fff03027589 */ /* 0x000e2400000e0000 */
[----:B0-----:R-:W-:Y:S02]  /*0070*/  ISETP.EQ.AND P0, PT, R2, RZ, P0 ;  /* 0x000000ff0200720c */ /* 0x001fe40000702270 */
[----:B------:R-:W-:-:S11]  /*0080*/  SHF.R.U32.HI R2, RZ, 0x7, R0 ;  /* 0x00000007ff027819 */ /* 0x000fd60000011600 */
        /* <DEDUP_REMOVED lines=9> */
.L_x_172:
[----:B------:R-:W-:Y:S05]  /*0120*/  BSYNC B0 ;  /* 0x0000000000007941 */ /* 0x000fea0003800000 */
.L_x_171:
[----:B------:R-:W-:Y:S01]  /*0130*/  VOTEU.ANY UP0, P0 ;  /* 0x00000000003f7886 */ /* 0x000fe20000000100 */
[----:B------:R-:W0:Y:S01]  /*0140*/  SHFL.IDX PT, R2, R2, RZ, 0x1f ;  /* 0x00001fff02027589 */ /* 0x000e2200000e0000 */
[----:B------:R-:W-:Y:S01]  /*0150*/  UMOV UR4, 0x80 ;  /* 0x0000008000047882 */ /* 0x000fe20000000000 */
[----:B------:R-:W-:Y:S01]  /*0160*/  UMOV UR7, 0x200 ;  /* 0x0000020000077882 */ /* 0x000fe20000000000 */
[----:B------:R-:W-:Y:S01]  /*0170*/  VOTEU.ANY UP1, P0 ;  /* 0x00000000003f7886 */ /* 0x000fe20000020100 */
[----:B------:R-:W1:Y:S01]  /*0180*/  @UP0 S2UR UR8, SR_CgaCtaId ;  /* 0x00000000000809c3 */ /* 0x000e620000008800 */
[----:B------:R-:W2:Y:S01]  /*0190*/  SHFL.IDX PT, R4, R3, RZ, 0x1f ;  /* 0x00001fff03047589 */ /* 0x000ea200000e0000 */
[----:B------:R-:W-:Y:S01]  /*01a0*/  @UP0 UMOV UR6, 0x400 ;  /* 0x0000040000060882 */ /* 0x000fe20000000000 */
[----:B------:R-:W-:-:S04]  /*01b0*/  @UP0 UIADD3 UR4, -UR4, 0x100000, URZ ;  /* 0x0010000004040890 */ /* 0x000fc8000fffe13f */
[----:B------:R-:W-:Y:S02]  /*01c0*/  @UP0 USHF.L.U32 UR5, UR4, 0xb, URZ ;  /* 0x0000000b04050899 */ /* 0x000fe4000800063f */
[----:B------:R-:W-:Y:S01]  /*01d0*/  @UP0 USHF.L.U32 UR4, UR4, 0x1, URZ ;  /* 0x0000000104040899 */ /* 0x000fe2000800063f */
[----:B------:R-:W-:Y:S01]  /*01e0*/  VOTEU.ANY UP2, P0 ;  /* 0x00000000003f7886 */ /* 0x000fe20000040100 */
[----:B0-----:R-:W-:Y:S01]  /*01f0*/  R2UR UR9, R2 ;  /* 0x00000000020972ca */ /* 0x001fe200000e0000 */
[----:B-1----:R-:W-:Y:S01]  /*0200*/  @UP0 ULEA UR8, UR8, UR6, 0x18 ;  /* 0x0000000608080291 */ /* 0x002fe2000f8ec03f */
[----:B--2---:R-:W-:Y:S01]  /*0210*/  ISETP.NE.AND P1, PT, R4, RZ, PT ;  /* 0x000000ff0400720c */ /* 0x004fe20003f25270 */
[----:B------:R-:W-:-:S04]  /*0220*/  @UP0 UIADD3 UR6, -UR7, 0x100000, URZ ;  /* 0x0010000007060890 */ /* 0x000fc8000fffe13f */
[----:B------:R-:W-:Y:S02]  /*0230*/  @UP0 USHF.L.U32 UR7, UR6, 0xb, URZ ;  /* 0x0000000b06070899 */ /* 0x000fe4000800063f */
[----:B------:R-:W-:-:S04]  /*0240*/  @UP0 USHF.L.U32 UR6, UR6, 0x1, URZ ;  /* 0x0000000106060899 */ /* 0x000fc8000800063f */
[----:B------:R-:W-:Y:S01]  /*0250*/  UISETP.NE.AND UP0, UPT, UR9, URZ, UPT ;  /* 0x0000003f0900728c */ /* 0x000fe2000bf05270 */
[----:B------:R-:W0:Y:S02]  /*0260*/  FENCE.VIEW.ASYNC.S ;  /* 0x00000000000073c6 */ /* 0x000e240000000000 */
[----:B0-----:R0:W1:Y:S05]  /*0270*/  @UP1 SYNCS.EXCH.64 URZ, [UR8+0x34800], UR4 ;  /* 0x03480004083f15b2 */ /* 0x00106a0008000100 */
[----:B------:R0:W2:Y:S01]  /*0280*/  @UP2 SYNCS.EXCH.64 URZ, [UR8+0x34820], UR6 ;  /* 0x03482006083f25b2 */ /* 0x0000a20008000100 */
[----:B------:R-:W-:Y:S05]  /*0290*/  @P1 BRA `(.L_x_173) ;  /* 0x0000000000481947 */ /* 0x000fea0003800000 */
[----:B0-----:R-:W0:Y:S01]  /*02a0*/  S2UR UR5, SR_CgaCtaId ;  /* 0x00000000000579c3 */ /* 0x001e220000008800 */
[----:B------:R-:W-:Y:S01]  /*02b0*/  UMOV UR4, 0x400 ;  /* 0x0000040000047882 */ /* 0x000fe20000000000 */
[----:B------:R-:W-:Y:S01]  /*02c0*/  UMOV UR6, 0x1 ;  /* 0x0000000100067882 */ /* 0x000fe20000000000 */
[----:B------:R-:W-:Y:S01]  /*02d0*/  UMOV UR7, 0x4 ;  /* 0x0000000400077882 */ /* 0x000fe20000000000 */
[----:B------:R-:W-:Y:S01]  /*02e0*/  ELECT P0, URZ, PT ;  /* 0x00000000003f782f */ /* 0x000fe20003800000 */
[----:B0-----:R-:W-:Y:S02]  /*02f0*/  ULEA UR8, UR5, UR4, 0x18 ;  /* 0x0000000405087291 */ /* 0x001fe4000f8ec03f */
[----:B------:R-:W-:-:S04]  /*0300*/  UIADD3 UR4, -UR6, 0x100000, URZ ;  /* 0x0010000006047890 */ /* 0x000fc8000fffe13f */
[----:B------:R-:W-:Y:S02]  /*0310*/  USHF.L.U32 UR5, UR4, 0xb, URZ ;  /* 0x0000000b04057899 */ /* 0x000fe4000800063f */
[----:B------:R-:W-:Y:S02]  /*0320*/  USHF.L.U32 UR4, UR4, 0x1, URZ ;  /* 0x0000000104047899 */ /* 0x000fe4000800063f */
[----:B------:R-:W-:-:S04]  /*0330*/  UIADD3 UR6, -UR7, 0x100000, URZ ;  /* 0x0010000007067890 */ /* 0x000fc8000fffe13f */
[----:B------:R-:W-:Y:S02]  /*0340*/  USHF.L.U32 UR7, UR6, 0xb, URZ ;  /* 0x0000000b06077899 */ /* 0x000fe4000800063f */
[----:B------:R-:W-:Y:S01]  /*0350*/  USHF.L.U32 UR6, UR6, 0x1, URZ ;  /* 0x0000000106067899 */ /* 0x000fe2000800063f */
[----:B------:R-:W0:Y:S03]  /*0360*/  FENCE.VIEW.ASYNC.S ;  /* 0x00000000000073c6 */ /* 0x000e260000000000 */
[----:B0-----:R3:W4:Y:S08]  /*0370*/  SYNCS.EXCH.64 URZ, [UR8+0x34830], UR4 ;  /* 0x03483004083f75b2 */ /* 0x0017300008000100 */
[----:B------:R3:W0:Y:S01]  /*0380*/  SYNCS.EXCH.64 URZ, [UR8+0x34840], UR6 ;  /* 0x03484006083f75b2 */ /* 0x0006220008000100 */
[----:B------:R3:W0:Y:S01]  /*0390*/  SYNCS.EXCH.64 URZ, [UR8+0x34838], UR4 ;  /* 0x03483804083f75b2 */ /* 0x0006220008000100 */
[----:B------:R3:W0:Y:S02]  /*03a0*/  SYNCS.EXCH.64 URZ, [UR8+0x34848], UR6 ;  /* 0x03484806083f75b2 */ /* 0x0006240008000100 */
[----:B---3--:R-:W-:Y:S01]  /*03b0*/  NOP ;  /* 0x0000000000007918 */ /* 0x008fe20000000000 */
.L_x_173:
[----:B0-----:R-:W0:Y:S01]  /*03c0*/  S2UR UR4, SR_CTAID.Y ;  /* 0x00000000000479c3 */ /* 0x001e220000002600 */
[----:B------:R-:W3:Y:S01]  /*03d0*/  SHFL.IDX PT, R8, R3, RZ, 0x1f ;  /* 0x00001fff03087589 */ /* 0x000ee200000e0000 */
[----:B------:R-:W-:Y:S01]  /*03e0*/  ULDC UR5, c[0x0][0x154] ;  /* 0x0000550000057ab9 */ /* 0x000fe20000000800 */
[----:B------:R-:W-:Y:S01]  /*03f0*/  SHF.R.S32.HI R5, RZ, 0x1f, R0 ;  /* 0x0000001fff057819 */ /* 0x000fe20000011400 */
[----:B------:R-:W-:-:S03]  /*0400*/  NOP ;  /* 0x0000000000007918 */ /* 0x000fc60000000000 */
[----:B------:R-:W-:Y:S01]  /*0410*/  LEA.HI R5, R5, R0, RZ, 0x7 ;  /* 0x0000000005057211 */ /* 0x000fe200078f38ff */
[----:B------:R-:W5:Y:S08]  /*0420*/  S2UR UR6, SR_CTAID.X ;  /* 0x00000000000679c3 */ /* 0x000f700000002500 */
[----:B------:R-:W1:Y:S01]  /*0430*/  LDC R7, c[0x0][0x148] ;  /* 0x00005200ff077b82 */ /* 0x000e620000000800 */
[----:B0-----:R-:W-:-:S02]  /*0440*/  I2FP.F32.U32 R2, UR4 ;  /* 0x0000000400027c45 */ /* 0x001fc40008201000 */
[----:B---3--:R-:W-:-:S03]  /*0450*/  ISETP.NE.AND P0, PT, R8, RZ, PT ;  /* 0x000000ff0800720c */ /* 0x008fc60003f05270 */
[----:B------:R-:W-:Y:S01]  /*0460*/  FMUL R6, R2, UR5 ;  /* 0x0000000502067c20 */ /* 0x000fe20008400000 */
[----:B-----5:R-:W-:-:S05]  /*0470*/  I2FP.F32.U32 R2, UR6 ;  /* 0x0000000600027c45 */ /* 0x020fca0008201000 */
[----:B------:R-:W0:Y:S02]  /*0480*/  F2I.U32.TRUNC.NTZ R6, R6 ;  /* 0x0000000600067305 */ /* 0x000e24000020f000 */
[----:B0-----:R-:W-:-:S04]  /*0490*/  IMAD.MOV R10, RZ, RZ, -R6 ;  /* 0x000000ffff0a7224 */ /* 0x001fc800078e0a06 */
[----:B-1----:R-:W-:Y:S01]  /*04a0*/  IMAD R13, R7, R10, UR4 ;  /* 0x00000004070d7e24 */ /* 0x002fe2000f8e020a */
[----:B------:R-:W-:Y:S02]  /*04b0*/  ULDC UR4, c[0x0][0x150] ;  /* 0x0000540000047ab9 */ /* 0x000fe40000000800 */
[----:B------:R-:W-:Y:S01]  /*04c0*/  FMUL R10, R2, UR4 ;  /* 0x00000004020a7c20 */ /* 0x000fe20008400000 */
[----:B------:R-:W-:Y:S06]  /*04d0*/  @P0 BRA `(.L_x_174) ;  /* 0x0000000000480947 */ /* 0x000fec0003800000 */
[----:B------:R-:W0:Y:S01]  /*04e0*/  S2UR UR5, SR_CgaCtaId ;  /* 0x00000000000579c3 */ /* 0x000e220000008800 */
        /* <DEDUP_REMOVED lines=12> */
[----:B0-----:R0:W1:Y:S08]  /*05b0*/  SYNCS.EXCH.64 URZ, [UR8+0x34850], UR4 ;  /* 0x03485004083f75b2 */ /* 0x0010700008000100 */
[----:B------:R0:W3:Y:S01]  /*05c0*/  SYNCS.EXCH.64 URZ, [UR8+0x34860], UR6 ;  /* 0x03486006083f75b2 */ /* 0x0000e20008000100 */
[----:B------:R0:W0:Y:S01]  /*05d0*/  SYNCS.EXCH.64 URZ, [UR8+0x34858], UR4 ;  /* 0x03485804083f75b2 */ /* 0x0000220008000100 */
[----:B------:R0:W0:Y:S01]  /*05e0*/  SYNCS.EXCH.64 URZ, [UR8+0x34868], UR6 ;  /* 0x03486806083f75b2 */ /* 0x0000220008000100 */
[----:B------:R-:W-:Y:S01]  /*05f0*/  NOP ;  /* 0x0000000000007918 */ /* 0x000fe20000000000 */
.L_x_174:
[----:B------:R-:W5:Y:S01]  /*0600*/  SHFL.IDX PT, R9, R3, RZ, 0x1f ;  /* 0x00001fff03097589 */ /* 0x000f6200000e0000 */
[----:B------:R-:W-:Y:S01]  /*0610*/  LOP3.LUT R5, R5, 0xffffff80, RZ, 0xc0, !PT ;  /* 0xffffff8005057812 */ /* 0x000fe200078ec0ff */
[----:B------:R-:W0:Y:S01]  /*0620*/  LDC R12, c[0x0][0x144] ;  /* 0x00005100ff0c7b82 */ /* 0x000e220000000800 */
[----:B------:R-:W0:Y:S01]  /*0630*/  F2I.U32.TRUNC.NTZ R10, R10 ;  /* 0x0000000a000a7305 */ /* 0x000e22000020f000 */
[----:B------:R-:W-:Y:S01]  /*0640*/  SHF.R.S32.HI R11, RZ, 0x1f, R8 ;  /* 0x0000001fff0b7819 */ /* 0x000fe20000011408 */
[----:B------:R-:W-:Y:S01]  /*0650*/  NOP ;  /* 0x0000000000007918 */ /* 0x000fe20000000000 */
[----:B------:R-:W-:-:S05]  /*0660*/  IMAD.IADD R5, R0, 0x1, -R5 ;  /* 0x0000000100057824 */ /* 0x000fca00078e0a05 */
[----:B------:R-:W-:-:S04]  /*0670*/  SHF.R.S32.HI R2, RZ, 0x1f, R5 ;  /* 0x0000001fff027819 */ /* 0x000fc80000011405 */
[----:B------:R-:W-:-:S04]  /*0680*/  LEA.HI R2, R2, R5, RZ, 0x3 ;  /* 0x0000000502027211 */ /* 0x000fc800078f18ff */
[--C-:B------:R-:W-:Y:S02]  /*0690*/  SHF.R.S32.HI R6, RZ, 0x3, R2.reuse ;  /* 0x00000003ff067819 */ /* 0x100fe40000011402 */
[----:B------:R-:W-:Y:S02]  /*06a0*/  SHF.R.S32.HI R7, RZ, 0x1f, R2 ;  /* 0x0000001fff077819 */ /* 0x000fe40000011402 */
[----:B-----5:R-:W-:Y:S02]  /*06b0*/  ISETP.NE.AND P0, PT, R9, RZ, PT ;  /* 0x000000ff0900720c */ /* 0x020fe40003f05270 */
[----:B------:R-:W-:Y:S02]  /*06c0*/  LEA.HI R7, R7, R6, RZ, 0x2 ;  /* 0x0000000607077211 */ /* 0x000fe400078f10ff */
[----:B------:R-:W-:Y:S02]  /*06d0*/  SHF.R.S32.HI R9, RZ, 0x1f, R4 ;  /* 0x0000001fff097819 */ /* 0x000fe40000011404 */
[----:B------:R-:W-:-:S02]  /*06e0*/  LOP3.LUT R7, R7, 0xfffffffc, RZ, 0xc0, !PT ;  /* 0xfffffffc07077812 */ /* 0x000fc400078ec0ff */
[----:B------:R-:W-:-:S05]  /*06f0*/  LEA.HI R9, R9, R4, RZ, 0x2 ;  /* 0x0000000409097211 */ /* 0x000fca00078f10ff */
[----:B------:R-:W-:Y:S05]  /*0700*/  @P0 BRA `(.L_x_175) ;  /* 0x0000000000480947 */ /* 0x000fea0003800000 */
[----:B0-----:R-:W0:Y:S01]  /*0710*/  S2UR UR5, SR_CgaCtaId ;  /* 0x00000000000579c3 */ /* 0x001e220000008800 */
[----:B------:R-:W-:Y:S01]  /*0720*/  UMOV UR4, 0x400 ;  /* 0x0000040000047882 */ /* 0x000fe20000000000 */
[----:B------:R-:W-:Y:S01]  /*0730*/  UMOV UR6, 0x1 ;  /* 0x0000000100067882 */ /* 0x000fe20000000000 */
[----:B------:R-:W-:Y:S01]  /*0740*/  UMOV UR9, 0x2 ;  /* 0x0000000200097882 */ /* 0x000fe20000000000 */
[----:B------:R-:W-:-:S04]  /*0750*/  UIADD3 UR6, -UR6, 0x100000, URZ ;  /* 0x0010000006067890 */ /* 0x000fc8000fffe13f */
[----:B------:R-:W-:Y:S02]  /*0760*/  USHF.L.U32 UR7, UR6, 0xb, URZ ;  /* 0x0000000b06077899 */ /* 0x000fe4000800063f */
[----:B------:R-:W-:Y:S01]  /*0770*/  USHF.L.U32 UR6, UR6, 0x1, URZ ;  /* 0x0000000106067899 */ /* 0x000fe2000800063f */
[----:B------:R-:W-:Y:S01]  /*0780*/  ELECT P0, URZ, PT ;  /* 0x00000000003f782f */ /* 0x000fe20003800000 */
[----:B0-----:R-:W-:Y:S02]  /*0790*/  ULEA UR8, UR5, UR4, 0x18 ;  /* 0x0000000405087291 */ /* 0x001fe4000f8ec03f */
[----:B------:R-:W-:-:S04]  /*07a0*/  UIADD3 UR4, -UR9, 0x100000, URZ ;  /* 0x0010000009047890 */ /* 0x000fc8000fffe13f */
[----:B------:R-:W-:Y:S02]  /*07b0*/  USHF.L.U32 UR5, UR4, 0xb, URZ ;  /* 0x0000000b04057899 */ /* 0x000fe4000800063f */
[----:B------:R-:W-:Y:S01]  /*07c0*/  USHF.L.U32 UR4, UR4, 0x1, URZ ;  /* 0x0000000104047899 */ /* 0x000fe2000800063f */
[----:B------:R-:W0:Y:S03]  /*07d0*/  FENCE.VIEW.ASYNC.S ;  /* 0x00000000000073c6 */ /* 0x000e260000000000 */
[----:B0-----:R0:W0:Y:S08]  /*07e0*/  SYNCS.EXCH.64 URZ, [UR8+0x34870], UR6 ;  /* 0x03487006083f75b2 */ /* 0x0010300008000100 */
[----:B------:R0:W0:Y:S01]  /*07f0*/  SYNCS.EXCH.64 URZ, [UR8+0x34880], UR4 ;  /* 0x03488004083f75b2 */ /* 0x0000220008000100 */
[----:B------:R0:W0:Y:S01]  /*0800*/  SYNCS.EXCH.64 URZ, [UR8+0x34878], UR6 ;  /* 0x03487806083f75b2 */ /* 0x0000220008000100 */
[----:B------:R0:W0:Y:S01]  /*0810*/  SYNCS.EXCH.64 URZ, [UR8+0x34888], UR4 ;  /* 0x03488804083f75b2 */ /* 0x0000220008000100 */
[----:B------:R-:W-:Y:S01]  /*0820*/  NOP ;  /* 0x0000000000007918 */ /* 0x000fe20000000000 */
.L_x_175:
[----:B------:R-:W5:Y:S01]  /*0830*/  SHFL.IDX PT, R14, R3, RZ, 0x1f ;  /* 0x00001fff030e7589 */ /* 0x000f6200000e0000 */
[----:B0-----:R-:W0:Y:S01]  /*0840*/  S2UR UR4, SR_CTAID.X ;  /* 0x00000000000479c3 */ /* 0x001e220000002500 */
[----:B------:R-:W-:Y:S01]  /*0850*/  LOP3.LUT R9, R9, 0x3ffffffc, RZ, 0xc0, !PT ;  /* 0x3ffffffc09097812 */ /* 0x000fe200078ec0ff */
[----:B------:R-:W-:Y:S01]  /*0860*/  IMAD.IADD R7, R6, 0x1, -R7 ;  /* 0x0000000106077824 */ /* 0x000fe200078e0a07 */
[----:B------:R-:W-:Y:S01]  /*0870*/  LEA.HI R11, R11, R8, RZ, 0x2 ;  /* 0x000000080b0b7211 */ /* 0x000fe200078f10ff */
[----:B------:R-:W-:Y:S02]  /*0880*/  NOP ;  /* 0x0000000000007918 */ /* 0x000fe40000000000 */
[----:B------:R-:W-:Y:S01]  /*0890*/  IMAD.IADD R4, R4, 0x1, -R9 ;  /* 0x0000000104047824 */ /* 0x000fe200078e0a09 */
[----:B------:R-:W-:Y:S01]  /*08a0*/  LOP3.LUT R11, R11, 0x3ffffffc, RZ, 0xc0, !PT ;  /* 0x3ffffffc0b0b7812 */ /* 0x000fe200078ec0ff */
[----:B------:R-:W1:Y:S02]  /*08b0*/  LDC R6, c[0x0][0x140] ;  /* 0x00005000ff067b82 */ /* 0x000e640000000800 */
[----:B------:R-:W-:-:S02]  /*08c0*/  IMAD R4, R4, 0x4, R7 ;  /* 0x0000000404047824 */ /* 0x000fc400078e0207 */
[----:B------:R-:W-:Y:S02]  /*08d0*/  IMAD.IADD R8, R8, 0x1, -R11 ;  /* 0x0000000108087824 */ /* 0x000fe400078e0a0b */
[----:B------:R-:W-:Y:S01]  /*08e0*/  IMAD.MOV R11, RZ, RZ, -R10 ;  /* 0x000000ffff0b7224 */ /* 0x000fe200078e0a0a */
[----:B------:R-:W-:Y:S01]  /*08f0*/  LEA.HI R2, R4, R4, RZ, 0x1 ;  /* 0x0000000404027211 */ /* 0x000fe200078f08ff */
[----:B------:R-:W-:-:S03]  /*0900*/  IMAD R8, R8, 0x4, R7 ;  /* 0x0000000408087824 */ /* 0x000fc600078e0207 */
[----:B------:R-:W-:Y:S02]  /*0910*/  LOP3.LUT R9, R2, 0xfffffffe, RZ, 0xc0, !PT ;  /* 0xfffffffe02097812 */ /* 0x000fe400078ec0ff */
[----:B------:R-:W-:Y:S02]  /*0920*/  LEA.HI R2, R8, R8, RZ, 0x1 ;  /* 0x0000000808027211 */ /* 0x000fe400078f08ff */
[----:B-----5:R-:W-:Y:S01]  /*0930*/  ISETP.NE.AND P0, PT, R14, RZ, PT ;  /* 0x000000ff0e00720c */ /* 0x020fe20003f05270 */
[----:B0-----:R-:W-:Y:S01]  /*0940*/  IMAD R12, R12, R11, UR4 ;  /* 0x000000040c0c7e24 */ /* 0x001fe2000f8e020b */
[----:B------:R-:W-:Y:S01]  /*0950*/  LOP3.LUT R7, R2, 0xfffffffe, RZ, 0xc0, !PT ;  /* 0xfffffffe02077812 */ /* 0x000fe200078ec0ff */
[----:B------:R-:W-:-:S04]  /*0960*/  IMAD.IADD R9, R4, 0x1, -R9 ;  /* 0x0000000104097824 */ /* 0x000fc800078e0a09 */
[----:B------:R-:W-:Y:S01]  /*0970*/  IMAD.IADD R7, R8, 0x1, -R7 ;  /* 0x0000000108077824 */ /* 0x000fe200078e0a07 */
[----:B------:R-:W-:-:S05]  /*0980*/  ISETP.NE.AND P5, PT, R9, R12, PT ;  /* 0x0000000c0900720c */ /* 0x000fca0003fa5270 */
[----:B------:R-:W-:Y:S08]  /*0990*/  @P0 BRA `(.L_x_176) ;  /* 0x0000000000480947 */ /* 0x000ff00003800000 */
        /* <DEDUP_REMOVED lines=18> */
.L_x_176:
[----:B------:R-:W5:Y:S01]  /*0ac0*/  SHFL.IDX PT, R9, R3, RZ, 0x1f ;  /* 0x00001fff03097589 */ /* 0x000f6200000e0000 */
[----:B------:R-:W-:Y:S01]  /*0ad0*/  ISETP.NE.AND P2, PT, R7, R12, PT ;  /* 0x0000000c0700720c */ /* 0x000fe20003f45270 */
[----:B------:R-:W-:Y:S01]  /*0ae0*/  IMAD.SHL.U32 R7, R4, 0x4, RZ ;  /* 0x0000000404077824 */ /* 0x000fe200078e00ff */
[----:B------:R-:W-:Y:S01]  /*0af0*/  LOP3.LUT P0, RZ, R5, 0x7, RZ, 0xc0, !PT ;  /* 0x0000000705ff7812 */ /* 0x000fe2000780c0ff */
[----:B------:R-:W-:Y:S01]  /*0b00*/  IMAD.SHL.U32 R17, R8, 0x4, RZ ;  /* 0x0000000408117824 */ /* 0x000fe200078e00ff */
[----:B-1----:R-:W-:Y:S01]  /*0b10*/  ISETP.EQ.U32.AND P1, PT, R6, 0x1, PT ;  /* 0x000000010600780c */ /* 0x002fe20003f22070 */
[----:B------:R-:W-:Y:S01]  /*0b20*/  IMAD.MOV.U32 R16, RZ, RZ, 0x1 ;  /* 0x00000001ff107424 */ /* 0x000fe200078e00ff */
[----:B------:R-:W-:Y:S01]  /*0b30*/  LOP3.LUT R18, R4, 0xc, R7, 0x78, !PT ;  /* 0x0000000c04127812 */ /* 0x000fe200078e7807 */
[----:B------:R-:W-:Y:S01]  /*0b40*/  NOP ;  /* 0x0000000000007918 */ /* 0x000fe20000000000 */
[----:B------:R-:W-:Y:S02]  /*0b50*/  LOP3.LUT R17, R8, 0xc, R17, 0x78, !PT ;  /* 0x0000000c08117812 */ /* 0x000fe400078e7811 */
[----:B------:R-:W-:-:S02]  /*0b60*/  ISETP.LT.U32.AND P4, PT, R18, 0x2, !P0 ;  /* 0x000000021200780c */ /* 0x000fc40004781070 */
[----:B------:R-:W-:Y:S02]  /*0b70*/  @P5 LEA.HI R2, R18, R18, RZ, 0x1 ;  /* 0x0000001212025211 */ /* 0x000fe400078f08ff */
[----:B------:R-:W-:Y:S02]  /*0b80*/  SEL R5, RZ, 0x1, !P4 ;  /* 0x00000001ff057807 */ /* 0x000fe40006000000 */
[----:B------:R-:W-:Y:S02]  /*0b90*/  @P5 SHF.R.S32.HI R2, RZ, 0x1, R2 ;  /* 0x00000001ff025819 */ /* 0x000fe40000011402 */
[----:B------:R-:W-:Y:S02]  /*0ba0*/  @P2 LEA.HI R4, R17, R17, RZ, 0x1 ;  /* 0x0000001111042211 */ /* 0x000fe400078f08ff */
[----:B------:R-:W-:Y:S01]  /*0bb0*/  @P5 ISETP.NE.AND P6, PT, R2, R13, PT ;  /* 0x0000000d0200520c */ /* 0x000fe20003fc5270 */
[----:B------:R-:W-:Y:S01]  /*0bc0*/  IMAD.MOV.U32 R2, RZ, RZ, 0x1 ;  /* 0x00000001ff027424 */ /* 0x000fe200078e00ff */
[----:B------:R-:W-:-:S02]  /*0bd0*/  @P2 SHF.R.S32.HI R4, RZ, 0x1, R4 ;  /* 0x00000001ff042819 */ /* 0x000fc40000011404 */
[----:B-----5:R-:W-:Y:S02]  /*0be0*/  ISETP.NE.AND P4, PT, R9, RZ, PT ;  /* 0x000000ff0900720c */ /* 0x020fe40003f85270 */
[----:B------:R-:W-:Y:S02]  /*0bf0*/  @P5 SEL R16, RZ, 0x1, P6 ;  /* 0x00000001ff105807 */ /* 0x000fe40003000000 */
[----:B------:R-:W-:Y:S02]  /*0c00*/  @P2 ISETP.NE.AND P3, PT, R4, R13, PT ;  /* 0x0000000d0400220c */ /* 0x000fe40003f65270 */
[----:B------:R-:W-:Y:S02]  /*0c10*/  ISETP.LT.U32.AND P0, PT, R17, 0x2, !P0 ;  /* 0x000000021100780c */ /* 0x000fe40004701070 */
[----:B------:R-:W-:Y:S02]  /*0c20*/  LOP3.LUT R16, R16, R5, RZ, 0xc0, !PT ;  /* 0x0000000510107212 */ /* 0x000fe400078ec0ff */
[----:B------:R-:W-:-:S02]  /*0c30*/  SEL R5, RZ, 0x1, !P0 ;  /* 0x00000001ff057807 */ /* 0x000fc40004000000 */
[----:B------:R-:W-:Y:S01]  /*0c40*/  @P2 SEL R2, RZ, 0x1, P3 ;  /* 0x00000001ff022807 */ /* 0x000fe20001800000 */
[----:B------:R-:W-:Y:S06]  /*0c50*/  @P4 BRA `(.L_x_177) ;  /* 0x0000000000484947 */ /* 0x000fec0003800000 */
        /* <DEDUP_REMOVED lines=16> */
[----:B------:R1:W0:Y:S02]  /*0d60*/  SYNCS.EXCH.64 URZ, [UR8+0x348c8], UR6 ;  /* 0x0348c806083f75b2 */ /* 0x0002240008000100 */
[----:B-1----:R-:W-:Y:S01]  /*0d70*/  NOP ;  /* 0x0000000000007918 */ /* 0x002fe20000000000 */
.L_x_177:
[----:B------:R-:W-:Y:S01]  /*0d80*/  LOP3.LUT R2, R2, R5, RZ, 0xc0, !PT ;  /* 0x0000000502027212 */ /* 0x000fe200078ec0ff */
[----:B------:R-:W-:Y:S01]  /*0d90*/  NOP ;  /* 0x0000000000007918 */ /* 0x000fe20000000000 */
[----:B------:R-:W-:Y:S05]  /*0da0*/  @!P1 BRA `(.L_x_178) ;  /* 0x0000000000089947 */ /* 0x000fea0003800000 */
[----:B0-234-:R-:W-:Y:S01]  /*0db0*/  UCGABAR_ARV ;  /* 0x00000000000079c7 */ /* 0x01dfe20008000000 */
[----:B------:R-:W-:Y:S05]  /*0dc0*/  BRA `(.L_x_179) ;  /* 0x0000000000047947 */ /* 0x000fea0003800000 */
.L_x_178:
[----:B0-234-:R-:W-:Y:S01]  /*0dd0*/  NOP ;  /* 0x0000000000007918 */ /* 0x01dfe20000000000 */
.L_x_179:
[----:B------:R-:W-:Y:S05]  /*0de0*/  @!P1 BRA `(.L_x_180) ;  /* 0x00000000000c9947 */ /* 0x000fea0003800000 */
[----:B------:R-:W-:Y:S01]  /*0df0*/  UCGABAR_WAIT ;  /* 0x0000000000007dc7 */ /* 0x000fe20008000000 */
[----:B------:R-:W-:Y:S01]  /*0e00*/  CCTL.IVALL ;  /* 0x00000000ff00798f */ /* 0x000fe20002000000 */
[----:B------:R-:W-:Y:S05]  /*0e10*/  BRA `(.L_x_181) ;  /* 0x0000000000047947 */ /* 0x000fea0003800000 */
.L_x_180:
[----:B------:R-:W-:Y:S06]  /*0e20*/  BAR.SYNC.DEFER_BLOCKING 0x0 ;  /* 0x0000000000007b1d */ /* 0x000fec0000010000 */
.L_x_181:
[----:B------:R-:W-:Y:S01]  /*0e30*/  UMOV UR4, 0x1 ;  /* 0x0000000100047882 */ /* 0x000fe20000000000 */
[----:B------:R-:W-:Y:S01]  /*0e40*/  PLOP3.LUT P0, PT, PT, PT, UP0, 0x80, 0x0 ;  /* 0x000000000000781c */ /* 0x000fe20003f0f008 */
[----:B------:R-:W-:Y:S01]  /*0e50*/  USEL UR4, UR4, 0x2, !UP0 ;  /* 0x0000000204047887 */ /* 0x000fe2000c000000 */
[----:B------:R-:W-:-:S05]  /*0e60*/  ULDC.64 UR60, c[0x0][0x208] ;  /* 0x00008200003c7ab9 */ /* 0x000fca0000000a00 */
[----:B------:R-:W-:-:S05]  /*0e70*/  IMAD.U32 R4, RZ, RZ, UR4 ;  /* 0x00000004ff047e24 */ /* 0x000fca000f8e00ff */
[----:B------:R0:W-:Y:S01]  /*0e80*/  STL [R1+0x30], R4 ;  /* 0x0000300401007387 */ /* 0x0001e20000100800 */
[----:B------:R-:W-:Y:S05]  /*0e90*/  @!P0 BRA `(.L_x_182) ;  /* 0x0000006c00cc8947 */ /* 0x000fea0003800000 */
.L_x_183:
        /* <DEDUP_REMOVED lines=9> */
[----:B0-----:R-:W2:Y:S01]  /*0f30*/  LDL R4, [R1+0x30] ;  /* 0x0000300001047983 */ /* 0x001ea20000100800 */
[----:B------:R-:W-:Y:S01]  /*0f40*/  VIADD R0, R0, 0xffffff80 ;  /* 0xffffff8000007836 */ /* 0x000fe20000000000 */
[----:B------:R-:W-:Y:S01]  /*0f50*/  UMOV UR37, URZ ;  /* 0x0000003f00257c82 */ /* 0x000fe20008000000 */
[----:B------:R-:W-:Y:S01]  /*0f60*/  IMAD.U32 R184, RZ, RZ, UR4 ;  /* 0x00000004ffb87e24 */ /* 0x000fe2000f8e00ff */
[----:B------:R-:W-:Y:S01]  /*0f70*/  UMOV UR36, URZ ;  /* 0x0000003f00247c82 */ /* 0x000fe20008000000 */
[----:B------:R-:W-:Y:S01]  /*0f80*/  IMAD.MOV.U32 R185, RZ, RZ, RZ ;  /* 0x000000ffffb97224 */ /* 0x000fe200078e00ff */
[----:B------:R-:W-:-:S04]  /*0f90*/  SHF.R.S32.HI R3, RZ, 0x1f, R0 ;  /* 0x0000001fff037819 */ /* 0x000fc80000011400 */
[CC--:B------:R-:W-:Y:S02]  /*0fa0*/  LEA.HI R5, R3.reuse, R0.reuse, RZ, 0x7 ;  /* 0x0000000003057211 */ /* 0x0c0fe400078f38ff */
[-C--:B------:R-:W-:Y:S02]  /*0fb0*/  LEA.HI R7, R3, R0.reuse, RZ, 0x4 ;  /* 0x0000000003077211 */ /* 0x080fe400078f20ff */
[----:B------:R-:W-:Y:S02]  /*0fc0*/  LOP3.LUT R187, R5, 0xffffff80, RZ, 0xc0, !PT ;  /* 0xffffff8005bb7812 */ /* 0x000fe400078ec0ff */
[----:B------:R-:W-:Y:S02]  /*0fd0*/  LOP3.LUT R9, R7, 0x3fffff0, RZ, 0xc0, !PT ;  /* 0x03fffff007097812 */ /* 0x000fe400078ec0ff */
[----:B------:R-:W-:Y:S01]  /*0fe0*/  LEA.HI R11, R3, R0, RZ, 0x2 ;  /* 0x00000000030b7211 */ /* 0x000fe200078f10ff */
[C---:B------:R-:W-:Y:S01]  /*0ff0*/  IMAD.IADD R187, R0.reuse, 0x1, -R187 ;  /* 0x0000000100bb7824 */ /* 0x040fe200078e0abb */
[----:B------:R-:W-:Y:S01]  /*1000*/  SHF.R.S32.HI R8, RZ, 0x4, R7 ;  /* 0x00000004ff087819 */ /* 0x000fe20000011407 */
[----:B------:R-:W-:Y:S01]  /*1010*/  IMAD.IADD R9, R0, 0x1, -R9 ;  /* 0x0000000100097824 */ /* 0x000fe200078e0a09 */
[----:B------:R-:W-:-:S02]  /*1020*/  LOP3.LUT R11, R11, 0xfffffffc, RZ, 0xc0, !PT ;  /* 0xfffffffc0b0b7812 */ /* 0x000fc400078ec0ff */
[----:B------:R-:W-:Y:S02]  /*1030*/  SHF.R.S32.HI R190, RZ, 0x7, R5 ;  /* 0x00000007ffbe7819 */ /* 0x000fe40000011405 */
[----:B------:R-:W-:Y:S01]  /*1040*/  LEA.HI R7, R7, R8, RZ, 0x1 ;  /* 0x0000000807077211 */ /* 0x000fe200078f08ff */
[----:B------:R-:W-:Y:S01]  /*1050*/  IMAD.IADD R11, R0, 0x1, -R11 ;  /* 0x00000001000b7824 */ /* 0x000fe200078e0a0b */
[----:B------:R-:W-:Y:S02]  /*1060*/  LEA.HI R5, R5, R190, RZ, 0x1 ;  /* 0x000000be05057211 */ /* 0x000fe400078f08ff */
[----:B------:R-:W-:Y:S02]  /*1070*/  LOP3.LUT R7, R7, 0x1ffffffe, RZ, 0xc0, !PT ;  /* 0x1ffffffe07077812 */ /* 0x000fe400078ec0ff */
[----:B------:R-:W-:-:S03]  /*1080*/  LOP3.LUT R5, R5, 0x3fffffe, RZ, 0xc0, !PT ;  /* 0x03fffffe05057812 */ /* 0x000fc600078ec0ff */
[----:B------:R-:W-:Y:S02]  /*1090*/  IMAD.IADD R7, R8, 0x1, -R7 ;  /* 0x0000000108077824 */ /* 0x000fe400078e0a07 */
[----:B------:R-:W-:Y:S01]  /*10a0*/  IMAD.IADD R5, R190, 0x1, -R5 ;  /* 0x00000001be057824 */ /* 0x000fe200078e0a05 */
[----:B--2---:R-:W-:Y:S02]  /*10b0*/  R2UR UR5, R4 ;  /* 0x00000000040572ca */ /* 0x004fe400000e0000 */
[CC--:B------:R-:W-:Y:S02]  /*10c0*/  LEA.HI R4, R3.reuse, R0.reuse, RZ, 0x5 ;  /* 0x0000000003047211 */ /* 0x0c0fe400078f28ff */
[----:B------:R-:W-:-:S03]  /*10d0*/  LEA.HI R3, R3, R0, RZ, 0x3 ;  /* 0x0000000003037211 */ /* 0x000fc600078f18ff */
[----:B------:R-:W-:Y:S01]  /*10e0*/  IMAD.SHL.U32 R4, R4, 0x20, RZ ;  /* 0x0000002004047824 */ /* 0x000fe200078e00ff */
[----:B------:R-:W-:Y:S02]  /*10f0*/  LOP3.LUT R23, R3, 0xfffffff8, RZ, 0xc0, !PT ;  /* 0xfffffff803177812 */ /* 0x000fe400078ec0ff */
[----:B------:R-:W-:Y:S02]  /*1100*/  SHF.R.S32.HI R186, RZ, 0x3, R3 ;  /* 0x00000003ffba7819 */ /* 0x000fe40000011403 */
[----:B------:R-:W-:Y:S01]  /*1110*/  LOP3.LUT R10, R4, 0xfffffc00, RZ, 0xc0, !PT ;  /* 0xfffffc00040a7812 */ /* 0x000fe200078ec0ff */
[----:B------:R-:W-:Y:S01]  /*1120*/  IMAD.IADD R23, R0, 0x1, -R23 ;  /* 0x0000000100177824 */ /* 0x000fe200078e0a17 */
[----:B------:R-:W-:Y:S01]  /*1130*/  SHF.R.S32.HI R4, RZ, 0x1f, R187 ;  /* 0x0000001fff047819 */ /* 0x000fe200000114bb */
[----:B------:R-:W-:Y:S01]  /*1140*/  ULOP3.LUT UR5, UR5, 0x1, URZ, 0xfc, !UPT ;  /* 0x0000000105057892 */ /* 0x000fe2000f8efc3f */
[----:B------:R-:W-:Y:S01]  /*1150*/  LEA.HI R0, R11, R11, RZ, 0x1 ;  /* 0x0000000b0b007211 */ /* 0x000fe200078f08ff */
[----:B------:R-:W-:Y:S01]  /*1160*/  IMAD R10, R9, 0x40, R10 ;  /* 0x00000040090a7824 */ /* 0x000fe200078e020a */
[CC--:B------:R-:W-:Y:S01]  /*1170*/  LEA.HI R6, R4.reuse, R187.reuse, RZ, 0x2 ;  /* 0x000000bb04067211 */ /* 0x0c0fe200078f10ff */
[----:B------:R-:W-:Y:S01]  /*1180*/  IMAD.SHL.U32 R19, R23, 0x8, RZ ;  /* 0x0000000817137824 */ /* 0x000fe200078e00ff */
[----:B------:R-:W-:Y:S01]  /*1190*/  LEA.HI R4, R4, R187, RZ, 0x5 ;  /* 0x000000bb04047211 */ /* 0x000fe200078f28ff */
[----:B------:R-:W-:Y:S01]  /*11a0*/  IMAD R193, R7, 0x8, R10 ;  /* 0x0000000807c17824 */ /* 0x000fe200078e020a */
[--C-:B------:R-:W-:Y:S01]  /*11b0*/  SHF.R.S32.HI R9, RZ, 0x2, R6.reuse ;  /* 0x00000002ff097819 */ /* 0x100fe20000011406 */
[----:B------:R-:W-:Y:S01]  /*11c0*/  VIADD R22, R19, 0x40 ;  /* 0x0000004013167836 */ /* 0x000fe20000000000 */
[----:B------:R-:W-:Y:S01]  /*11d0*/  SHF.R.S32.HI R12, RZ, 0x1f, R6 ;  /* 0x0000001fff0c7819 */ /* 0x000fe20000011406 */
[----:B------:R-:W-:Y:S01]  /*11e0*/  IMAD.MOV.U32 R7, RZ, RZ, -0x2 ;  /* 0xfffffffeff077424 */ /* 0x000fe200078e00ff */
[----:B------:R-:W-:Y:S01]  /*11f0*/  SHF.R.S32.HI R4, RZ, 0x5, R4 ;  /* 0x00000005ff047819 */ /* 0x000fe20000011404 */
[----:B------:R-:W-:Y:S01]  /*1200*/  IMAD.U32 R195, RZ, RZ, UR5 ;  /* 0x00000005ffc37e24 */ /* 0x000fe2000f8e00ff */
[----:B------:R-:W-:-:S02]  /*1210*/  LEA.HI R12, R12, R9, RZ, 0x3 ;  /* 0x000000090c0c7211 */ /* 0x000fc400078f18ff */
[----:B------:R-:W-:Y:S02]  /*1220*/  LOP3.LUT R6, R6, 0x7ffffffc, RZ, 0xc0, !PT ;  /* 0x7ffffffc06067812 */ /* 0x000fe400078ec0ff */
[----:B------:R-:W-:Y:S02]  /*1230*/  LOP3.LUT R12, R12, 0xfffffff8, RZ, 0xc0, !PT ;  /* 0xfffffff80c0c7812 */ /* 0x000fe400078ec0ff */
[----:B------:R-:W-:Y:S01]  /*1240*/  LOP3.LUT R0, R0, 0x1ffffffe, RZ, 0xc0, !PT ;  /* 0x1ffffffe00007812 */ /* 0x000fe200078ec0ff */
[----:B------:R-:W-:Y:S01]  /*1250*/  IMAD.IADD R6, R187, 0x1, -R6 ;  /* 0x00000001bb067824 */ /* 0x000fe200078e0a06 */
[----:B------:R-:W-:Y:S01]  /*1260*/  SHF.R.S32.HI R196, RZ, 0x1f, R22 ;  /* 0x0000001fffc47819 */ /* 0x000fe20000011416 */
[----:B------:R-:W-:Y:S02]  /*1270*/  IMAD.IADD R9, R9, 0x1, -R12 ;  /* 0x0000000109097824 */ /* 0x000fe400078e0a0c */
[----:B------:R-:W-:Y:S02]  /*1280*/  IMAD.IADD R0, R11, 0x1, -R0 ;  /* 0x000000010b007824 */ /* 0x000fe400078e0a00 */
[----:B------:R-:W-:-:S02]  /*1290*/  IMAD R4, R4, 0x10, R9 ;  /* 0x0000001004047824 */ /* 0x000fc400078e0209 */
[----:B------:R-:W-:Y:S02]  /*12a0*/  IMAD R194, R6, R7, 0x80 ;  /* 0x0000008006c27424 */ /* 0x000fe400078e0207 */
[----:B------:R-:W-:-:S04]  /*12b0*/  IMAD R191, R5, 0x40, R4 ;  /* 0x0000004005bf7824 */ /* 0x000fc800078e0204 */
[----:B------:R-:W-:-:S07]  /*12c0*/  IMAD R192, R0, 0x8, R191 ;  /* 0x0000000800c07824 */ /* 0x000fce00078e02bf */
.L_x_216:
[----:B0-----:R-:W0:Y:S01]  /*12d0*/  SHFL.IDX PT, R0, R190, RZ, 0x1f ;  /* 0x00001fffbe007589 */ /* 0x001e2200000e0000 */
[----:B------:R-:W1:Y:S01]  /*12e0*/  S2UR UR4, SR_CgaCtaId ;  /* 0x00000000000479c3 */ /* 0x000e620000008800 */
[----:B------:R-:W-:Y:S01]  /*12f0*/  ULDC UR5, c[0x0][0xc38] ;  /* 0x00030e0000057ab9 */ /* 0x000fe20000000800 */
[----:B------:R-:W-:Y:S01]  /*1300*/  R2UR UR11, R184 ;  /* 0x00000000b80b72ca */ /* 0x000fe200000e0000 */
[----:B------:R-:W-:Y:S01]  /*1310*/  ULDC.64 UR8, c[0x0][0x418] ;  /* 0x0001060000087ab9 */ /* 0x000fe20000000a00 */
[----:B------:R-:W-:Y:S02]  /*1320*/  UISETP.NE.AND UP1, UPT, UR5, 0x1, UPT ;  /* 0x000000010500788c */ /* 0x000fe4000bf25270 */
[----:B------:R-:W-:Y:S02]  /*1330*/  UISETP.NE.U32.AND UP0, UPT, UR8, URZ, UPT ;  /* 0x0000003f0800728c */ /* 0x000fe4000bf05070 */
[----:B--2---:R-:W2:Y:S01]  /*1340*/  LDC R89, c[0x0][0x2f0] ;  /* 0x0000bc00ff597b82 */ /* 0x004ea20000000800 */
        /* <DEDUP_REMOVED lines=34> */
[----:B---345:R-:W-:Y:S08]  /*1570*/  @!P0 BRA `(.L_x_184) ;  /* 0x0000000000408947 */ /* 0x038ff00003800000 */
        /* <DEDUP_REMOVED lines=16> */
.L_x_184:
[----:B------:R-:W-:Y:S02]  /*1680*/  LOP3.LUT R0, R185, 0x1, RZ, 0xc0, !PT ;  /* 0x00000001b9007812 */ /* 0x000fe400078ec0ff */
[----:B------:R-:W-:Y:S02]  /*1690*/  R2UR UR4, R195 ;  /* 0x00000000c30472ca */ /* 0x000fe400000e0000 */
[----:B------:R-:W-:-:S04]  /*16a0*/  SHF.L.U32 R0, R0, 0x1f, RZ ;  /* 0x0000001f00007819 */ /* 0x000fc800000006ff */
[----:B------:R-:W0:Y:S07]  /*16b0*/  SYNCS.PHASECHK.TRANS64.TRYWAIT P1, [UR38+0x34800], R0 ;  /* 0x03480000ff0075a7 */ /* 0x000e2e0008020166 */
[----:B------:R-:W-:-:S05]  /*16c0*/  IMAD.U32 R3, RZ, RZ, UR4 ;  /* 0x00000004ff037e24 */ /* 0x000fca000f8e00ff */
[----:B------:R-:W-:Y:S01]  /*16d0*/  ISETP.NE.AND P0, PT, R3, 0x3, PT ;  /* 0x000000030300780c */ /* 0x000fe20003f05270 */
[----:B0-----:R-:W-:-:S12]  /*16e0*/  @!P1 BRA `(.L_x_185) ;  /* 0x000000ac00ec9947 */ /* 0x001fd80003800000 */
.L_x_314:
[----:B------:R-:W-:Y:S05]  /*16f0*/  @!P0 BRA `(.L_x_186) ;  /* 0x0000000000048947 */ /* 0x000fea0003800000 */
[----:B------:R-:W-:Y:S01]  /*1700*/  BPT.TRAP 0x1 ;  /* 0x000000040000795c */ /* 0x000fe20000300000 */
.L_x_186:
[----:B------:R-:W-:Y:S02]  /*1710*/  IMAD.U32 R6, RZ, RZ, UR36 ;  /* 0x00000024ff067e24 */ /* 0x000fe4000f8e00ff */
[----:B0-----:R-:W-:-:S03]  /*1720*/  IMAD.U32 R3, RZ, RZ, UR37 ;  /* 0x00000025ff037e24 */ /* 0x001fc6000f8e00ff */
[----:B------:R-:W-:Y:S02]  /*1730*/  LEA R6, R6, UR38, 0x3 ;  /* 0x0000002606067c11 */ /* 0x000fe4000f8e18ff */
[----:B------:R-:W-:-:S04]  /*1740*/  SHF.L.U32 R3, R3, 0x1f, RZ ;  /* 0x0000001f03037819 */ /* 0x000fc800000006ff */
[----:B------:R0:W1:Y:S01]  /*1750*/  SYNCS.PHASECHK.TRANS64.TRYWAIT P1, [R6+URZ+0x34830], R3 ;  /* 0x03483003060075a7 */ /* 0x000062000802017f */
[----:B------:R-:W-:Y:S05]  /*1760*/  @!P0 BRA `(.L_x_187) ;  /* 0x0000000000048947 */ /* 0x000fea0003800000 */
[----:B------:R-:W-:Y:S01]  /*1770*/  BPT.TRAP 0x1 ;  /* 0x000000040000795c */ /* 0x000fe20000300000 */
.L_x_187:
[----:B-1----:R-:W-:Y:S05]  /*1780*/  @P1 BRA `(.L_x_188) ;  /* 0x0000000000081947 */ /* 0x002fea0003800000 */
[----:B------:R-:W1:Y:S02]  /*1790*/  SYNCS.PHASECHK.TRANS64.TRYWAIT P1, [R6+URZ+0x34830], R3 ;  /* 0x03483003060075a7 */ /* 0x000e64000802017f */
[----:B-1----:R-:W-:Y:S05]  /*17a0*/  @!P1 BRA `(.L_x_189) ;  /* 0x000000ac00d49947 */ /* 0x002fea0003800000 */
.L_x_188:
[----:B------:R-:W-:Y:S05]  /*17b0*/  WARPSYNC.ALL ;  /* 0x0000000000007948 */ /* 0x000fea0003800000 */
[----:B------:R-:W-:Y:S01]  /*17c0*/  UIADD3 UR38, UR38, 0x1c400, URZ ;  /* 0x0001c40026267890 */ /* 0x000fe2000fffe03f */
[----:B------:R-:W-:Y:S01]  /*17d0*/  WARPGROUP.ARRIVE ;  /* 0x00000000000079c5 */ /* 0x000fe20000000000 */
[----:B------:R-:W-:Y:S02]  /*17e0*/  ULOP3.LUT UR4, UR40, 0x10000, URZ, 0xfc, !UPT ;  /* 0x0001000028047892 */ /* 0x000fe4000f8efc3f */
[----:B------:R-:W-:Y:S01]  /*17f0*/  USHF.R.U32.HI UR38, URZ, 0x4, UR38 ;  /* 0x000000043f267899 */ /* 0x000fe20008011626 */
[----:B------:R-:W-:Y:S01]  /*1800*/  UMOV UR9, 0x40000040 ;  /* 0x4000004000097882 */ /* 0x000fe20000000000 */
[----:B------:R-:W-:-:S02]  /*1810*/  UMOV UR11, 0x40000040 ;  /* 0x40000040000b7882 */ /* 0x000fc40000000000 */
[----:B------:R-:W-:Y:S01]  /*1820*/  ULOP3.LUT UR38, UR38, 0x3fff, URZ, 0xc0, !UPT ;  /* 0x00003fff26267892 */ /* 0x000fe2000f8ec03f */
[----:B------:R-:W-:Y:S01]  /*1830*/  IMAD.U32 R5, RZ, RZ, UR9 ;  /* 0x00000009ff057e24 */ /* 0x000fe2000f8e00ff */
[----:B------:R-:W-:Y:S01]  /*1840*/  UMOV UR8, UR4 ;  /* 0x0000000400087c82 */ /* 0x000fe20008000000 */
[----:B------:R-:W-:Y:S01]  /*1850*/  UIADD3 UR56, UR4, 0x2, URZ ;  /* 0x0000000204387890 */ /* 0x000fe2000fffe03f */
[----:B------:R-:W-:Y:S01]  /*1860*/  IMAD.U32 R4, RZ, RZ, UR8 ;  /* 0x00000008ff047e24 */ /* 0x000fe2000f8e00ff */
[----:B------:R-:W-:Y:S01]  /*1870*/  ULOP3.LUT UR38, UR38, 0x10000, URZ, 0xfc, !UPT ;  /* 0x0001000026267892 */ /* 0x000fe2000f8efc3f */
[----:B------:R-:W-:Y:S01]  /*1880*/  UMOV UR57, 0x40000040 ;  /* 0x4000004000397882 */ /* 0x000fe20000000000 */
[----:B------:R-:W-:Y:S02]  /*1890*/  UMOV UR59, 0x40000040 ;  /* 0x40000040003b7882 */ /* 0x000fe40000000000 */
[----:B------:R-:W-:Y:S02]  /*18a0*/  UIMAD UR5, UR36, 0xc00, UR38 ;  /* 0x00000c00240578a4 */ /* 0x000fe4000f8e0226 */
[----:B------:R-:W-:-:S02]  /*18b0*/  UIADD3 UR52, UR4, 0x4, URZ ;  /* 0x0000000404347890 */ /* 0x000fc4000fffe03f */
[----:B------:R-:W-:Y:S02]  /*18c0*/  UIADD3 UR58, UR5, 0x2, URZ ;  /* 0x00000002053a7890 */ /* 0x000fe4000fffe03f */
[----:B------:R-:W-:Y:S02]  /*18d0*/  UIADD3 UR54, UR5, 0x4, URZ ;  /* 0x0000000405367890 */ /* 0x000fe4000fffe03f */
[----:B------:R-:W-:Y:S01]  /*18e0*/  UMOV UR10, UR5 ;  /* 0x00000005000a7c82 */ /* 0x000fe20008000000 */
[----:B------:R-:W-:Y:S01]  /*18f0*/  UMOV UR53, 0x40000040 ;  /* 0x4000004000357882 */ /* 0x000fe20000000000 */
[----:B------:R-:W-:Y:S01]  /*1900*/  HGMMA.64x128x16.F32.BF16 R24, gdesc[UR8], RZ, !UPT, gsb0 ;  /* 0x01e00000081879f0 */ /* 0x000fe2000c0018ff */
[----:B------:R-:W-:Y:S01]  /*1910*/  UMOV UR55, 0x40000040 ;  /* 0x4000004000377882 */ /* 0x000fe20000000000 */
[----:B------:R-:W-:Y:S02]  /*1920*/  UIADD3 UR8, UR4, 0x6, URZ ;  /* 0x0000000604087890 */ /* 0x000fe4000fffe03f */
[----:B------:R-:W-:Y:S01]  /*1930*/  UIADD3 UR10, UR5, 0x6, URZ ;  /* 0x00000006050a7890 */ /* 0x000fe2000fffe03f */
[----:B------:R-:W-:Y:S01]  /*1940*/  UMOV UR9, 0x40000040 ;  /* 0x4000004000097882 */ /* 0x000fe20000000000 */
[----:B------:R-:W-:Y:S01]  /*1950*/  UMOV UR11, 0x40000040 ;  /* 0x40000040000b7882 */ /* 0x000fe20000000000 */
[----:B------:R-:W-:-:S02]  /*1960*/  UIADD3 UR12, UR4, 0x400, URZ ;  /* 0x00000400040c7890 */ /* 0x000fc4000fffe03f */
[----:B------:R-:W-:Y:S01]  /*1970*/  UIADD3 UR14, UR5, 0x400, URZ ;  /* 0x00000400050e7890 */ /* 0x000fe2000fffe03f */
[----:B------:R-:W-:Y:S01]  /*1980*/  UMOV UR13, 0x40000040 ;  /* 0x40000040000d7882 */ /* 0x000fe20000000000 */
[----:B------:R-:W-:Y:S01]  /*1990*/  UMOV UR15, 0x40000040 ;  /* 0x40000040000f7882 */ /* 0x000fe20000000000 */
[----:B------:R-:W-:Y:S02]  /*19a0*/  UIADD3 UR16, UR4, 0x402, URZ ;  /* 0x0000040204107890 */ /* 0x000fe4000fffe03f */
[----:B------:R-:W-:Y:S01]  /*19b0*/  UIADD3 UR18, UR5, 0x402, URZ ;  /* 0x0000040205127890 */ /* 0x000fe2000fffe03f */
[----:B------:R-:W-:Y:S01]  /*19c0*/  UMOV UR17, 0x40000040 ;  /* 0x4000004000117882 */ /* 0x000fe20000000000 */
        /* <DEDUP_REMOVED lines=61> */
.L_x_190:
[----:B------:R-:W-:Y:S01]  /*1da0*/  IMAD.IADD R0, R194, 0x1, R89 ;  /* 0x00000001c2007824 */ /* 0x000fe200078e0259 */
[----:B------:R-:W-:Y:S01]  /*1db0*/  P2R R91, PR, RZ, 0x1 ;  /* 0x00000001ff5b7803 */ /* 0x000fe20000000000 */
[----:B------:R-:W-:Y:S01]  /*1dc0*/  ULDC UR4, c[0x0][0x988] ;  /* 0x0002620000047ab9 */ /* 0x000fe20000000800 */
[----:B------:R-:W-:Y:S01]  /*1dd0*/  CS2R R150, SRZ ;  /* 0x0000000000967805 */ /* 0x000fe2000001ff00 */
[----:B------:R-:W-:Y:S01]  /*1de0*/  IMAD R7, R197, -0x80, R0 ;  /* 0xffffff80c5077824 */ /* 0x000fe200078e0200 */
[----:B------:R-:W-:Y:S02]  /*1df0*/  CS2R R148, SRZ ;  /* 0x0000000000947805 */ /* 0x000fe4000001ff00 */
[----:B------:R-:W-:Y:S02]  /*1e00*/  CS2R R146, SRZ ;  /* 0x0000000000927805 */ /* 0x000fe4000001ff00 */
[----:B------:R-:W-:Y:S02]  /*1e10*/  CS2R R144, SRZ ;  /* 0x0000000000907805 */ /* 0x000fe4000001ff00 */
[----:B------:R-:W-:-:S02]  /*1e20*/  CS2R R142, SRZ ;  /* 0x00000000008e7805 */ /* 0x000fc4000001ff00 */
[C---:B------:R-:W-:Y:S02]  /*1e30*/  ISETP.GT.AND P4, PT, R7.reuse, RZ, PT ;  /* 0x000000ff0700720c */ /* 0x040fe40003f84270 */
[----:B------:R-:W-:Y:S02]  /*1e40*/  CS2R R140, SRZ ;  /* 0x00000000008c7805 */ /* 0x000fe4000001ff00 */
[C---:B------:R-:W-:Y:S02]  /*1e50*/  ISETP.GT.AND P3, PT, R7.reuse, 0x1, PT ;  /* 0x000000010700780c */ /* 0x040fe40003f64270 */
[----:B------:R-:W-:Y:S02]  /*1e60*/  CS2R R138, SRZ ;  /* 0x00000000008a7805 */ /* 0x000fe4000001ff00 */
[----:B------:R-:W-:Y:S02]  /*1e70*/  ISETP.GT.AND P1, PT, R7, 0x8, PT ;  /* 0x000000080700780c */ /* 0x000fe40003f24270 */
[----:B------:R-:W-:-:S02]  /*1e80*/  CS2R R136, SRZ ;  /* 0x0000000000887805 */ /* 0x000fc4000001ff00 */
[----:B------:R-:W-:Y:S02]  /*1e90*/  FSEL R8, R24, -INF , P4 ;  /* 0xff80000018087808 */ /* 0x000fe40002000000 */
[----:B------:R-:W-:Y:S02]  /*1ea0*/  CS2R R134, SRZ ;  /* 0x0000000000867805 */ /* 0x000fe4000001ff00 */
[----:B------:R-:W-:Y:S02]  /*1eb0*/  FSEL R25, R25, -INF , P3 ;  /* 0xff80000019197808 */ /* 0x000fe40001800000 */
[----:B------:R-:W-:Y:S02]  /*1ec0*/  ISETP.GT.AND P2, PT, R7, 0x9, PT ;  /* 0x000000090700780c */ /* 0x000fe40003f44270 */
[----:B------:R-:W-:Y:S02]  /*1ed0*/  FSEL R88, R28, -INF , P1 ;  /* 0xff8000001c587808 */ /* 0x000fe40000800000 */
[----:B01----:R-:W-:-:S02]  /*1ee0*/  FMNMX.FTZ R3, R8, R25, !PT ;  /* 0x0000001908037209 */ /* 0x003fc40007810000 */
[----:B------:R-:W-:Y:S02]  /*1ef0*/  ISETP.GT.AND P6, PT, R7, 0x10, PT ;  /* 0x000000100700780c */ /* 0x000fe40003fc4270 */
        /* <DEDUP_REMOVED lines=18> */
[C---:B------:R-:W-:Y:S02]  /*2020*/  ISETP.GT.AND P2, PT, R7.reuse, 0x21, PT ;  /* 0x000000210700780c */ /* 0x040fe40003f44270 */
        /* <DEDUP_REMOVED lines=54> */
[----:B------:R-:W-:Y:S02]  /*2390*/  ISETP.GT.AND P0, PT, R7, 0x59, PT ;  /* 0x000000590700780c */ /* 0x000fe40003f04270 */
[----:B------:R-:W-:Y:S02]  /*23a0*/  FSEL R68, R68, -INF , P6 ;  /* 0xff80000044447808 */ /* 0x000fe40003000000 */
[----:B------:R-:W-:Y:S02]  /*23b0*/  FMNMX.FTZ R3, R120, R3, !PT ;  /* 0x0000000378037209 */ /* 0x000fe40007810000 */
[----:B------:R-:W-:-:S02]  /*23c0*/  FSEL R36, R59, -INF , P5 ;  /* 0xff8000003b247808 */ /* 0x000fc40002800000 */
        /* <DEDUP_REMOVED lines=22> */
[----:B------:R-:W-:Y:S02]  /*2530*/  FMNMX.FTZ R3, R128, R3, !PT ;  /* 0x0000000380037209 */ /* 0x000fe40007810000 */
[----:B------:R-:W-:-:S02]  /*2540*/  FSEL R130, R81, -INF , P4 ;  /* 0xff80000051827808 */ /* 0x000fc40002000000 */
[C---:B------:R-:W-:Y:S02]  /*2550*/  ISETP.GT.AND P5, PT, R7.reuse, 0x78, PT ;  /* 0x000000780700780c */ /* 0x040fe40003fa4270 */
[----:B------:R-:W-:Y:S02]  /*2560*/  FMNMX.FTZ R3, R130, R3, !PT ;  /* 0x0000000382037209 */ /* 0x000fe40007810000 */
[----:B------:R-:W-:Y:S02]  /*2570*/  FSEL R84, R84, -INF , P5 ;  /* 0xff80000054547808 */ /* 0x000fe40002800000 */
[----:B------:R-:W-:Y:S02]  /*2580*/  ISETP.GT.AND P6, PT, R7, 0x79, PT ;  /* 0x000000790700780c */ /* 0x000fe40003fc4270 */
[----:B------:R-:W-:Y:S02]  /*2590*/  FMNMX.FTZ R3, R84, R3, !PT ;  /* 0x0000000354037209 */ /* 0x000fe40007810000 */
[----:B------:R-:W-:-:S02]  /*25a0*/  FSEL R132, R85, -INF , P6 ;  /* 0xff80000055847808 */ /* 0x000fc40003000000 */
[----:B------:R-:W-:Y:S02]  /*25b0*/  P2R R15, PR, RZ, 0x8 ;  /* 0x00000008ff0f7803 */ /* 0x000fe40000000000 */
[----:B------:R-:W-:Y:S01]  /*25c0*/  FMNMX.FTZ R9, R132, R3, !PT ;  /* 0x0000000384097209 */ /* 0x000fe20007810000 */
[----:B------:R-:W-:Y:S01]  /*25d0*/  IMAD.U32 R3, RZ, RZ, UR4 ;  /* 0x00000004ff037e24 */ /* 0x000fe2000f8e00ff */
[----:B------:R-:W-:Y:S02]  /*25e0*/  P2R R21, PR, RZ, 0x4 ;  /* 0x00000004ff157803 */ /* 0x000fe40000000000 */
[----:B------:R-:W-:Y:S01]  /*25f0*/  ISETP.GT.AND P2, PT, R7, 0x58, PT ;  /* 0x000000580700780c */ /* 0x000fe20003f44270 */
[----:B------:R-:W0:Y:S01]  /*2600*/  SHFL.BFLY PT, R0, R9, 0x2, 0x1f ;  /* 0x0c401f0009007f89 */ /* 0x000e2200000e0000 */
[----:B------:R-:W-:Y:S02]  /*2610*/  P2R R31, PR, RZ, 0x1 ;  /* 0x00000001ff1f7803 */ /* 0x000fe40000000000 */
[----:B------:R-:W-:-:S02]  /*2620*/  FSEL R70, R70, -INF , P2 ;  /* 0xff80000046467808 */ /* 0x000fc40001000000 */
[----:B------:R-:W-:Y:S02]  /*2630*/  ISETP.NE.AND P2, PT, R21, RZ, PT ;  /* 0x000000ff1500720c */ /* 0x000fe40003f45270 */
[----:B------:R-:W-:Y:S02]  /*2640*/  P2R R29, PR, RZ, 0x2 ;  /* 0x00000002ff1d7803 */ /* 0x000fe40000000000 */
[C---:B------:R-:W-:Y:S02]  /*2650*/  ISETP.GT.AND P1, PT, R7.reuse, 0x59, PT ;  /* 0x000000590700780c */ /* 0x040fe40003f24270 */
[----:B------:R-:W-:Y:S02]  /*2660*/  ISETP.GT.AND P0, PT, R7, 0x60, PT ;  /* 0x000000600700780c */ /* 0x000fe40003f04270 */
[----:B------:R-:W-:Y:S02]  /*2670*/  FSEL R48, R71, -INF , P1 ;  /* 0xff80000047307808 */ /* 0x000fe40000800000 */
[----:B------:R-:W-:-:S02]  /*2680*/  ISETP.NE.AND P1, PT, R29, RZ, PT ;  /* 0x000000ff1d00720c */ /* 0x000fc40003f25270 */
[----:B------:R-:W-:Y:S02]  /*2690*/  FSEL R74, R74, -INF , P0 ;  /* 0xff8000004a4a7808 */ /* 0x000fe40000000000 */
[----:B------:R-:W-:Y:S02]  /*26a0*/  ISETP.NE.AND P0, PT, R31, RZ, PT ;  /* 0x000000ff1f00720c */ /* 0x000fe40003f05270 */
[----:B------:R-:W-:Y:S02]  /*26b0*/  FSEL R78, R78, -INF , P1 ;  /* 0xff8000004e4e7808 */ /* 0x000fe40000800000 */
[----:B------:R-:W-:Y:S02]  /*26c0*/  FSEL R52, R75, -INF , P0 ;  /* 0xff8000004b347808 */ /* 0x000fe40000000000 */
[----:B0-----:R-:W-:Y:S02]  /*26d0*/  FMNMX.FTZ R11, R9, R0, !PT ;  /* 0x00000000090b7209 */ /* 0x001fe40007810000 */
[----:B------:R-:W-:-:S02]  /*26e0*/  FSEL R80, R79, -INF , P2 ;  /* 0xff8000004f507808 */ /* 0x000fc40001000000 */
[----:B------:R-:W-:Y:S01]  /*26f0*/  FSEL R86, R86, -INF , P5 ;  /* 0xff80000056567808 */ /* 0x000fe20002800000 */
[----:B------:R-:W0:Y:S01]  /*2700*/  SHFL.BFLY PT, R0, R11, 0x1, 0x1f ;  /* 0x0c201f000b007f89 */ /* 0x000e2200000e0000 */
[----:B------:R-:W-:Y:S02]  /*2710*/  ISETP.GE.AND P2, PT, R89, 0x81, PT ;  /* 0x000000815900780c */ /* 0x000fe40003f46270 */
[----:B------:R-:W-:Y:S02]  /*2720*/  ISETP.NE.AND P0, PT, R91, RZ, PT ;  /* 0x000000ff5b00720c */ /* 0x000fe40003f05270 */
        /* <DEDUP_REMOVED lines=33> */
[----:B------:R-:W1:Y:S01]  /*2940*/  MUFU.EX2 R182, R182 ;  /* 0x000000b600b67308 */ /* 0x000e620000000800 */
        /* <DEDUP_REMOVED lines=14> */
[--C-:B------:R-:W-:Y:S01]  /*2a30*/  FFMA.FTZ R37, R122, R3, -R43.reuse ;  /* 0x000000037a257223 */ /* 0x100fe2000001082b */
[----:B------:R-:W3:Y:S01]  /*2a40*/  MUFU.EX2 R176, R176 ;  /* 0x000000b000b07308 */ /* 0x000ee20000000800 */
        /* <DEDUP_REMOVED lines=9> */
[----:B------:R-:W-:Y:S01]  /*2ae0*/  FFMA.FTZ R84, R84, R3, -R43 ;  /* 0x0000000354547223 */ /* 0x000fe2000001082b */
[----:B------:R-:W-:-:S02]  /*2af0*/  CS2R R122, SRZ ;  /* 0x00000000007a7805 */ /* 0x000fc4000001ff00 */
[----:B------:R-:W-:Y:S02]  /*2b00*/  CS2R R120, SRZ ;  /* 0x0000000000787805 */ /* 0x000fe4000001ff00 */
[----:B------:R-:W-:Y:S02]  /*2b10*/  FMNMX.FTZ R25, R62, R25, !PT ;  /* 0x000000193e197209 */ /* 0x000fe40007810000 */
[----:B------:R-:W-:Y:S02]  /*2b20*/  CS2R R112, SRZ ;  /* 0x0000000000707805 */ /* 0x000fe4000001ff00 */
[----:B------:R-:W-:Y:S01]  /*2b30*/  CS2R R108, SRZ ;  /* 0x00000000006c7805 */ /* 0x000fe2000001ff00 */
[----:B------:R-:W5:Y:S01]  /*2b40*/  MUFU.EX2 R178, R178 ;  /* 0x000000b200b27308 */ /* 0x000f620000000800 */
[----:B------:R-:W-:Y:S02]  /*2b50*/  FMNMX.FTZ R25, R40, R25, !PT ;  /* 0x0000001928197209 */ /* 0x000fe40007810000 */
[----:B------:R-:W-:-:S02]  /*2b60*/  CS2R R104, SRZ ;  /* 0x0000000000687805 */ /* 0x000fc4000001ff00 */
[----:B------:R-:W-:Y:S02]  /*2b70*/  CS2R R100, SRZ ;  /* 0x0000000000647805 */ /* 0x000fe4000001ff00 */
[----:B------:R-:W-:Y:S02]  /*2b80*/  CS2R R96, SRZ ;  /* 0x0000000000607805 */ /* 0x000fe4000001ff00 */
[----:B------:R-:W-:Y:S02]  /*2b90*/  FMNMX.FTZ R25, R66, R25, !PT ;  /* 0x0000001942197209 */ /* 0x000fe40007810000 */
[----:B----4-:R-:W-:Y:S02]  /*2ba0*/  CS2R R94, SRZ ;  /* 0x00000000005e7805 */ /* 0x010fe4000001ff00 */
[----:B------:R-:W-:Y:S01]  /*2bb0*/  CS2R R92, SRZ ;  /* 0x00000000005c7805 */ /* 0x000fe2000001ff00 */
[----:B------:R4:W-:Y:S01]  /*2bc0*/  MUFU.EX2 R13, R98 ;  /* 0x00000062000d7308 */ /* 0x0009e20000000800 */
[----:B------:R-:W-:-:S02]  /*2bd0*/  FMNMX.FTZ R29, R44, R25, !PT ;  /* 0x000000192c1d7209 */ /* 0x000fc40007810000 */
[----:B------:R-:W-:Y:S02]  /*2be0*/  CS2R R90, SRZ ;  /* 0x00000000005a7805 */ /* 0x000fe4000001ff00 */
[----:B------:R-:W-:-:S03]  /*2bf0*/  FMNMX.FTZ R29, R70, R29, !PT ;  /* 0x0000001d461d7209 */ /* 0x000fc60007810000 */
[----:B------:R-:W-:Y:S01]  /*2c00*/  MUFU.EX2 R172, R172 ;  /* 0x000000ac00ac7308 */ /* 0x000fe20000000800 */
[----:B------:R-:W-:Y:S02]  /*2c10*/  FMNMX.FTZ R29, R48, R29, !PT ;  /* 0x0000001d301d7209 */ /* 0x000fe40007810000 */
[----:B----4-:R-:W-:Y:S02]  /*2c20*/  CS2R R98, SRZ ;  /* 0x0000000000627805 */ /* 0x010fe4000001ff00 */
[----:B------:R-:W-:-:S03]  /*2c30*/  FMNMX.FTZ R29, R74, R29, !PT ;  /* 0x0000001d4a1d7209 */ /* 0x000fc60007810000 */
[----:B------:R4:W-:Y:S01]  /*2c40*/  MUFU.EX2 R15, R102 ;  /* 0x00000066000f7308 */ /* 0x0009e20000000800 */
[----:B------:R-:W-:-:S04]  /*2c50*/  FMNMX.FTZ R31, R52, R29, !PT ;  /* 0x0000001d341f7209 */ /* 0x000fc80007810000 */
        /* <DEDUP_REMOVED lines=9> */
[----:B------:R-:W-:Y:S01]  /*2cf0*/  FMNMX.FTZ R8, R88, R33, !PT ;  /* 0x0000002158087209 */ /* 0x000fe20007810000 */
[----:B------:R-:W-:Y:S01]  /*2d00*/  FFMA.FTZ R33, R118, R3, -R43 ;  /* 0x0000000376217223 */ /* 0x000fe2000001082b */
[----:B------:R-:W-:Y:S02]  /*2d10*/  CS2R R118, SRZ ;  /* 0x0000000000767805 */ /* 0x000fe4000001ff00 */
[----:B----4-:R-:W-:Y:S01]  /*2d20*/  CS2R R106, SRZ ;  /* 0x00000000006a7805 */ /* 0x010fe2000001ff00 */
[----:B------:R-:W4:Y:S02]  /*2d30*/  SHFL.BFLY PT, R39, R8, 0x2, 0x1f ;  /* 0x0c401f0008277f89 */ /* 0x000f2400000e0000 */
[----:B------:R0:W-:Y:S08]  /*2d40*/  MUFU.EX2 R25, R110 ;  /* 0x0000006e00197308 */ /* 0x0001f00000000800 */
[----:B------:R-:W-:Y:S01]  /*2d50*/  MUFU.EX2 R170, R170 ;  /* 0x000000aa00aa7308 */ /* 0x000fe20000000800 */
[----:B0-----:R-:W-:-:S07]  /*2d60*/  CS2R R110, SRZ ;  /* 0x00000000006e7805 */ /* 0x001fce000001ff00 */
[----:B------:R0:W-:Y:S01]  /*2d70*/  MUFU.EX2 R29, R114 ;  /* 0x00000072001d7308 */ /* 0x0001e20000000800 */
[----:B----4-:R-:W-:Y:S01]  /*2d80*/  FMNMX.FTZ R41, R8, R39, !PT ;  /* 0x0000002708297209 */ /* 0x010fe20007810000 */
[----:B------:R-:W-:-:S06]  /*2d90*/  FFMA.FTZ R39, R124, R3, -R43 ;  /* 0x000000037c277223 */ /* 0x000fcc000001082b */
[----:B------:R-:W-:Y:S01]  /*2da0*/  MUFU.EX2 R152, R152 ;  /* 0x0000009800987308 */ /* 0x000fe20000000800 */
[----:B------:R-:W-:Y:S01]  /*2db0*/  FFMA.FTZ R43, R132, R3, -R43 ;  /* 0x00000003842b7223 */ /* 0x000fe2000001082b */
[----:B------:R-:W-:Y:S01]  /*2dc0*/  CS2R R132, SRZ ;  /* 0x0000000000847805 */ /* 0x000fe2000001ff00 */
[----:B------:R-:W4:Y:S01]  /*2dd0*/  SHFL.BFLY PT, R8, R41, 0x1, 0x1f ;  /* 0x0c201f0029087f89 */ /* 0x000f2200000e0000 */
[----:B------:R-:W-:Y:S02]  /*2de0*/  CS2R R124, SRZ ;  /* 0x00000000007c7805 */ /* 0x000fe4000001ff00 */
[----:B0-----:R-:W-:Y:S02]  /*2df0*/  CS2R R114, SRZ ;  /* 0x0000000000727805 */ /* 0x001fe4000001ff00 */
[----:B------:R0:W-:Y:S08]  /*2e00*/  MUFU.EX2 R31, R116 ;  /* 0x00000074001f7308 */ /* 0x0001f00000000800 */
[----:B------:R-:W-:Y:S01]  /*2e10*/  MUFU.EX2 R154, R154 ;  /* 0x0000009a009a7308 */ /* 0x000fe20000000800 */
[----:B0-----:R-:W-:-:S07]  /*2e20*/  CS2R R116, SRZ ;  /* 0x0000000000747805 */ /* 0x001fce000001ff00 */
[----:B------:R-:W-:Y:S01]  /*2e30*/  MUFU.EX2 R33, R33 ;  /* 0x0000002100217308 */ /* 0x000fe20000000800 */
[----:B----4-:R-:W-:-:S04]  /*2e40*/  FMNMX.FTZ R8, R41, R8, !PT ;  /* 0x0000000829087209 */ /* 0x010fc80007810000 */
[C---:B------:R-:W-:Y:S01]  /*2e50*/  FSETP.NEU.FTZ.AND P1, PT, R8.reuse, -INF , PT ;  /* 0xff8000000800780b */ /* 0x040fe20003f3d000 */
[----:B------:R-:W-:Y:S02]  /*2e60*/  FMUL.FTZ R47, R8, R3 ;  /* 0x00000003082f7220 */ /* 0x000fe40000410000 */
[----:B------:R-:W-:Y:S03]  /*2e70*/  MUFU.EX2 R156, R156 ;  /* 0x0000009c009c7308 */ /* 0x000fe60000000800 */
[----:B------:R-:W-:Y:S02]  /*2e80*/  FSEL R47, R47, RZ, P1 ;  /* 0x000000ff2f2f7208 */ /* 0x000fe40000800000 */
[----:B------:R-:W-:-:S03]  /*2e90*/  ISETP.NE.AND P1, PT, R16, RZ, PT ;  /* 0x000000ff1000720c */ /* 0x000fc60003f25270 */
        /* <DEDUP_REMOVED lines=16> */
[----:B------:R1:W-:Y:S01]  /*2fa0*/  MUFU.EX2 R183, R10 ;  /* 0x0000000a00b77308 */ /* 0x0003e20000000800 */
[----:B0-----:R-:W-:Y:S01]  /*2fb0*/  FADD.FTZ R27, R180, R7 ;  /* 0x00000007b41b7221 */ /* 0x001fe20000010000 */
[-CC-:B------:R-:W-:Y:S01]  /*2fc0*/  FFMA.FTZ R54, R54, R3.reuse, -R47.reuse ;  /* 0x0000000336367223 */ /* 0x180fe2000001082f */
[-CC-:B------:R-:W-:Y:S01]  /*2fd0*/  FFMA.FTZ R32, R32, R3.reuse, -R47.reuse ;  /* 0x0000000320207223 */ /* 0x180fe2000001082f */
[-CC-:B------:R-:W-:Y:S01]  /*2fe0*/  FFMA.FTZ R58, R58, R3.reuse, -R47.reuse ;  /* 0x000000033a3a7223 */ /* 0x180fe2000001082f */
[-CC-:B------:R-:W-:Y:S01]  /*2ff0*/  FFMA.FTZ R36, R36, R3.reuse, -R47.reuse ;  /* 0x0000000324247223 */ /* 0x180fe2000001082f */
[-CC-:B------:R-:W-:Y:S01]  /*3000*/  FFMA.FTZ R62, R62, R3.reuse, -R47.reuse ;  /* 0x000000033e3e7223 */ /* 0x180fe2000001082f */
[-C--:B------:R-:W-:Y:S01]  /*3010*/  FFMA.FTZ R40, R40, R3.reuse, -R47 ;  /* 0x0000000328287223 */ /* 0x080fe2000001082f */
[----:B------:R-:W0:Y:S01]  /*3020*/  MUFU.EX2 R26, R26 ;  /* 0x0000001a001a7308 */ /* 0x000e220000000800 */
[----:B-1----:R-:W-:Y:S01]  /*3030*/  FADD.FTZ R10, R182, R27 ;  /* 0x0000001bb60a7221 */ /* 0x002fe20000010000 */
[-CC-:B------:R-:W-:Y:S01]  /*3040*/  FFMA.FTZ R66, R66, R3.reuse, -R47.reuse ;  /* 0x0000000342427223 */ /* 0x180fe2000001082f */
[-CC-:B------:R-:W-:Y:S01]  /*3050*/  FFMA.FTZ R44, R44, R3.reuse, -R47.reuse ;  /* 0x000000032c2c7223 */ /* 0x180fe2000001082f */
[-CC-:B------:R-:W-:Y:S01]  /*3060*/  FFMA.FTZ R70, R70, R3.reuse, -R47.reuse ;  /* 0x0000000346467223 */ /* 0x180fe2000001082f */
[----:B--2---:R-:W-:Y:S01]  /*3070*/  FADD.FTZ R27, R9, R10 ;  /* 0x0000000a091b7221 */ /* 0x004fe20000010000 */
[----:B------:R-:W-:Y:S01]  /*3080*/  F2FP.BF16.F32.PACK_AB R180, R7, R180 ;  /* 0x000000b407b4723e */ /* 0x000fe200000010ff */
[-C--:B------:R-:W-:Y:S01]  /*3090*/  FFMA.FTZ R48, R48, R3.reuse, -R47 ;  /* 0x0000000330307223 */ /* 0x080fe2000001082f */
[----:B------:R-:W1:Y:S01]  /*30a0*/  MUFU.EX2 R30, R30 ;  /* 0x0000001e001e7308 */ /* 0x000e620000000800 */
[----:B---3--:R-:W-:Y:S01]  /*30b0*/  FADD.FTZ R10, R176, R27 ;  /* 0x0000001bb00a7221 */ /* 0x008fe20000010000 */
[----:B------:R-:W-:Y:S01]  /*30c0*/  F2FP.BF16.F32.PACK_AB R182, R9, R182 ;  /* 0x000000b609b6723e */ /* 0x000fe200000010ff */
[-CC-:B------:R-:W-:Y:S01]  /*30d0*/  FFMA.FTZ R74, R74, R3.reuse, -R47.reuse ;  /* 0x000000034a4a7223 */ /* 0x180fe2000001082f */
[-CC-:B------:R-:W-:Y:S01]  /*30e0*/  FFMA.FTZ R52, R52, R3.reuse, -R47.reuse ;  /* 0x0000000334347223 */ /* 0x180fe2000001082f */
[----:B-----5:R-:W-:Y:S01]  /*30f0*/  FADD.FTZ R27, R11, R10 ;  /* 0x0000000a0b1b7221 */ /* 0x020fe20000010000 */
[-CC-:B------:R-:W-:Y:S01]  /*3100*/  FFMA.FTZ R78, R78, R3.reuse, -R47.reuse ;  /* 0x000000034e4e7223 */ /* 0x180fe2000001082f */
[-C--:B------:R-:W-:Y:S01]  /*3110*/  FFMA.FTZ R80, R80, R3.reuse, -R47 ;  /* 0x0000000350507223 */ /* 0x080fe2000001082f */
[----:B------:R-:W2:Y:S01]  /*3120*/  MUFU.EX2 R34, R34 ;  /* 0x0000002200227308 */ /* 0x000ea20000000800 */
[----:B------:R-:W-:Y:S01]  /*3130*/  FADD.FTZ R10, R178, R27 ;  /* 0x0000001bb20a7221 */ /* 0x000fe20000010000 */
[----:B0-----:R-:W-:Y:S01]  /*3140*/  FADD.FTZ R27, R26, R181 ;  /* 0x000000b51a1b7221 */ /* 0x001fe20000010000 */
[-CC-:B------:R-:W-:Y:S01]  /*3150*/  FFMA.FTZ R82, R82, R3.reuse, -R47.reuse ;  /* 0x0000000352527223 */ /* 0x180fe2000001082f */
[-CC-:B------:R-:W-:Y:S01]  /*3160*/  FFMA.FTZ R56, R56, R3.reuse, -R47.reuse ;  /* 0x0000000338387223 */ /* 0x180fe2000001082f */
[----:B------:R-:W-:Y:S01]  /*3170*/  FADD.FTZ R49, R13, R10 ;  /* 0x0000000a0d317221 */ /* 0x000fe20000010000 */
[-CC-:B------:R-:W-:Y:S01]  /*3180*/  FFMA.FTZ R86, R86, R3.reuse, -R47.reuse ;  /* 0x0000000356567223 */ /* 0x180fe2000001082f */
[----:B------:R-:W-:Y:S01]  /*3190*/  FFMA.FTZ R47, R88, R3, -R47 ;  /* 0x00000003582f7223 */ /* 0x000fe2000001082f */
[----:B------:R0:W3:Y:S01]  /*31a0*/  MUFU.EX2 R177, R12 ;  /* 0x0000000c00b17308 */ /* 0x0000e20000000800 */
[----:B-1----:R-:W-:Y:S01]  /*31b0*/  FADD.FTZ R10, R30, R27 ;  /* 0x0000001b1e0a7221 */ /* 0x002fe20000010000 */
[----:B------:R-:W-:-:S02]  /*31c0*/  F2FP.BF16.F32.PACK_AB R176, R11, R176 ;  /* 0x000000b00bb0723e */ /* 0x000fc400000010ff */
[----:B------:R-:W-:Y:S02]  /*31d0*/  CS2R R88, SRZ ;  /* 0x0000000000587805 */ /* 0x000fe4000001ff00 */
[----:B------:R-:W-:Y:S01]  /*31e0*/  F2FP.BF16.F32.PACK_AB R178, R13, R178 ;  /* 0x000000b20db2723e */ /* 0x000fe200000010ff */
[----:B------:R-:W-:Y:S01]  /*31f0*/  FADD.FTZ R27, R183, R10 ;  /* 0x0000000ab71b7221 */ /* 0x000fe20000010000 */
[----:B------:R-:W-:Y:S01]  /*3200*/  F2FP.BF16.F32.PACK_AB R181, R181, R26 ;  /* 0x0000001ab5b5723e */ /* 0x000fe200000010ff */
[----:B------:R-:W1:Y:S01]  /*3210*/  MUFU.EX2 R38, R38 ;  /* 0x0000002600267308 */ /* 0x000e620000000800 */
[----:B0-----:R-:W-:Y:S01]  /*3220*/  FADD.FTZ R12, R172, R49 ;  /* 0x00000031ac0c7221 */ /* 0x001fe20000010000 */
[----:B--2---:R-:W-:Y:S01]  /*3230*/  FADD.FTZ R10, R34, R27 ;  /* 0x0000001b220a7221 */ /* 0x004fe20000010000 */
[C---:B------:R-:W-:Y:S02]  /*3240*/  F2FP.BF16.F32.PACK_AB R172, R15.reuse, R172 ;  /* 0x000000ac0fac723e */ /* 0x040fe400000010ff */
[----:B------:R-:W-:Y:S01]  /*3250*/  FADD.FTZ R49, R15, R12 ;  /* 0x0000000c0f317221 */ /* 0x000fe20000010000 */
[----:B------:R-:W-:-:S02]  /*3260*/  F2FP.BF16.F32.PACK_AB R183, R183, R30 ;  /* 0x0000001eb7b7723e */ /* 0x000fc400000010ff */
[----:B------:R-:W0:Y:S01]  /*3270*/  MUFU.EX2 R179, R14 ;  /* 0x0000000e00b37308 */ /* 0x000e220000000800 */
[----:B------:R-:W-:Y:S01]  /*3280*/  FADD.FTZ R12, R174, R49 ;  /* 0x00000031ae0c7221 */ /* 0x000fe20000010000 */
[----:B---3--:R-:W-:Y:S01]  /*3290*/  FADD.FTZ R27, R177, R10 ;  /* 0x0000000ab11b7221 */ /* 0x008fe20000010000 */
[C---:B------:R-:W-:Y:S02]  /*32a0*/  F2FP.BF16.F32.PACK_AB R174, R21.reuse, R174 ;  /* 0x000000ae15ae723e */ /* 0x040fe400000010ff */
[----:B------:R-:W-:Y:S01]  /*32b0*/  FADD.FTZ R49, R21, R12 ;  /* 0x0000000c15317221 */ /* 0x000fe20000010000 */
[----:B------:R-:W-:Y:S02]  /*32c0*/  F2FP.BF16.F32.PACK_AB R177, R177, R34 ;  /* 0x00000022b1b1723e */ /* 0x000fe400000010ff */
[----:B------:R-:W2:Y:S01]  /*32d0*/  MUFU.EX2 R42, R42 ;  /* 0x0000002a002a7308 */ /* 0x000ea20000000800 */
[----:B-1----:R-:W-:Y:S01]  /*32e0*/  FADD.FTZ R10, R38, R27 ;  /* 0x0000001b260a7221 */ /* 0x002fe20000010000 */
[----:B------:R-:W-:-:S02]  /*32f0*/  @P1 VIADD R27, R6, 0x34840 ;  /* 0x00034840061b1836 */ /* 0x000fc40000000000 */
[----:B------:R-:W-:Y:S01]  /*3300*/  FADD.FTZ R12, R168, R49 ;  /* 0x00000031a80c7221 */ /* 0x000fe20000010000 */
[----:B------:R-:W-:-:S03]  /*3310*/  F2FP.BF16.F32.PACK_AB R168, R25, R168 ;  /* 0x000000a819a8723e */ /* 0x000fc600000010ff */
[----:B------:R-:W-:Y:S01]  /*3320*/  FADD.FTZ R51, R25, R12 ;  /* 0x0000000c19337221 */ /* 0x000fe20000010000 */
[----:B------:R-:W1:Y:S01]  /*3330*/  MUFU.EX2 R173, R20 ;  /* 0x0000001400ad7308 */ /* 0x000e620000000800 */
[----:B0-----:R-:W-:Y:S01]  /*3340*/  FADD.FTZ R49, R179, R10 ;  /* 0x0000000ab3317221 */ /* 0x001fe20000010000 */
[----:B------:R-:W-:Y:S01]  /*3350*/  @P1 PRMT R27, R18, 0x654, R27 ;  /* 0x00000654121b1816 */ /* 0x000fe2000000001b */
[----:B------:R-:W-:Y:S01]  /*3360*/  FADD.FTZ R10, R170, R51 ;  /* 0x00000033aa0a7221 */ /* 0x000fe20000010000 */
[----:B------:R-:W-:Y:S02]  /*3370*/  F2FP.BF16.F32.PACK_AB R170, R29, R170 ;  /* 0x000000aa1daa723e */ /* 0x000fe400000010ff */
[----:B------:R1:W-:Y:S01]  /*3380*/  @P1 SYNCS.ARRIVE.TRANS64.RED.A1T0 RZ, [R27+URZ], RZ ;  /* 0x000000ff1bff19a7 */ /* 0x0003e2000810043f */
[----:B------:R-:W-:Y:S01]  /*3390*/  F2FP.BF16.F32.PACK_AB R179, R179, R38 ;  /* 0x00000026b3b3723e */ /* 0x000fe200000010ff */
[----:B------:R-:W0:Y:S01]  /*33a0*/  MUFU.EX2 R46, R46 ;  /* 0x0000002e002e7308 */ /* 0x000e220000000800 */
[----:B--2---:R-:W-:Y:S01]  /*33b0*/  FADD.FTZ R6, R42, R49 ;  /* 0x000000312a067221 */ /* 0x004fe20000010000 */
[----:B------:R-:W-:-:S04]  /*33c0*/  FADD.FTZ R49, R29, R10 ;  /* 0x0000000a1d317221 */ /* 0x000fc80000010000 */
[----:B------:R-:W-:Y:S01]  /*33d0*/  FADD.FTZ R10, R152, R49 ;  /* 0x00000031980a7221 */ /* 0x000fe20000010000 */
[----:B------:R-:W-:Y:S01]  /*33e0*/  F2FP.BF16.F32.PACK_AB R152, R31, R152 ;  /* 0x000000981f98723e */ /* 0x000fe200000010ff */
[----:B------:R-:W2:Y:S01]  /*33f0*/  MUFU.EX2 R175, R24 ;  /* 0x0000001800af7308 */ /* 0x000ea20000000800 */
[----:B-1----:R-:W-:Y:S01]  /*3400*/  FADD.FTZ R27, R173, R6 ;  /* 0x00000006ad1b7221 */ /* 0x002fe20000010000 */
[----:B------:R-:W-:Y:S01]  /*3410*/  FADD.FTZ R49, R31, R10 ;  /* 0x0000000a1f317221 */ /* 0x000fe20000010000 */
[----:B------:R-:W-:-:S03]  /*3420*/  F2FP.BF16.F32.PACK_AB R173, R173, R42 ;  /* 0x0000002aadad723e */ /* 0x000fc600000010ff */
[----:B------:R-:W-:Y:S01]  /*3430*/  FADD.FTZ R10, R154, R49 ;  /* 0x000000319a0a7221 */ /* 0x000fe20000010000 */
[C---:B------:R-:W-:Y:S01]  /*3440*/  F2FP.BF16.F32.PACK_AB R154, R33.reuse, R154 ;  /* 0x0000009a219a723e */ /* 0x040fe200000010ff */
[----:B------:R-:W1:Y:S01]  /*3450*/  MUFU.EX2 R50, R50 ;  /* 0x0000003200327308 */ /* 0x000e620000000800 */
[----:B0-----:R-:W-:Y:S01]  /*3460*/  FADD.FTZ R6, R46, R27 ;  /* 0x0000001b2e067221 */ /* 0x001fe20000010000 */
[----:B------:R-:W-:-:S04]  /*3470*/  FADD.FTZ R49, R33, R10 ;  /* 0x0000000a21317221 */ /* 0x000fc80000010000 */
[----:B------:R-:W-:Y:S01]  /*3480*/  FADD.FTZ R10, R156, R49 ;  /* 0x000000319c0a7221 */ /* 0x000fe20000010000 */
[----:B------:R-:W-:Y:S01]  /*3490*/  F2FP.BF16.F32.PACK_AB R156, R35, R156 ;  /* 0x0000009c239c723e */ /* 0x000fe200000010ff */
[----:B------:R-:W0:Y:S01]  /*34a0*/  MUFU.EX2 R169, R28 ;  /* 0x0000001c00a97308 */ /* 0x000e220000000800 */
[----:B--2---:R-:W-:Y:S01]  /*34b0*/  FADD.FTZ R27, R175, R6 ;  /* 0x00000006af1b7221 */ /* 0x004fe20000010000 */
[----:B------:R-:W-:Y:S01]  /*34c0*/  FADD.FTZ R49, R35, R10 ;  /* 0x0000000a23317221 */ /* 0x000fe20000010000 */
[----:B------:R-:W-:-:S05]  /*34d0*/  F2FP.BF16.F32.PACK_AB R175, R175, R46 ;  /* 0x0000002eafaf723e */ /* 0x000fca00000010ff */
[----:B------:R-:W2:Y:S01]  /*34e0*/  MUFU.EX2 R54, R54 ;  /* 0x0000003600367308 */ /* 0x000ea20000000800 */
[----:B-1----:R-:W-:-:S07]  /*34f0*/  FADD.FTZ R6, R50, R27 ;  /* 0x0000001b32067221 */ /* 0x002fce0000010000 */
[----:B------:R-:W1:Y:S01]  /*3500*/  MUFU.EX2 R171, R32 ;  /* 0x0000002000ab7308 */ /* 0x000e620000000800 */
[C---:B0-----:R-:W-:Y:S01]  /*3510*/  FADD.FTZ R27, R169.reuse, R6 ;  /* 0x00000006a91b7221 */ /* 0x041fe20000010000 */
[----:B------:R-:W-:-:S06]  /*3520*/  F2FP.BF16.F32.PACK_AB R169, R169, R50 ;  /* 0x00000032a9a9723e */ /* 0x000fcc00000010ff */
[----:B------:R-:W0:Y:S01]  /*3530*/  MUFU.EX2 R58, R58 ;  /* 0x0000003a003a7308 */ /* 0x000e220000000800 */
[----:B--2---:R-:W-:-:S07]  /*3540*/  FADD.FTZ R6, R54, R27 ;  /* 0x0000001b36067221 */ /* 0x004fce0000010000 */
[----:B------:R-:W2:Y:S01]  /*3550*/  MUFU.EX2 R158, R158 ;  /* 0x0000009e009e7308 */ /* 0x000ea20000000800 */
[C---:B-1----:R-:W-:Y:S01]  /*3560*/  FADD.FTZ R27, R171.reuse, R6 ;  /* 0x00000006ab1b7221 */ /* 0x042fe20000010000 */
[----:B------:R-:W-:-:S06]  /*3570*/  F2FP.BF16.F32.PACK_AB R171, R171, R54 ;  /* 0x00000036abab723e */ /* 0x000fcc00000010ff */
[----:B------:R-:W1:Y:S01]  /*3580*/  MUFU.EX2 R153, R36 ;  /* 0x0000002400997308 */ /* 0x000e620000000800 */
[----:B0-----:R-:W-:-:S07]  /*3590*/  FADD.FTZ R6, R58, R27 ;  /* 0x0000001b3a067221 */ /* 0x001fce0000010000 */
[----:B------:R-:W0:Y:S01]  /*35a0*/  MUFU.EX2 R37, R37 ;  /* 0x0000002500257308 */ /* 0x000e220000000800 */
[----:B--2---:R-:W-:-:S07]  /*35b0*/  FADD.FTZ R10, R158, R49 ;  /* 0x000000319e0a7221 */ /* 0x004fce0000010000 */
[----:B------:R-:W2:Y:S01]  /*35c0*/  MUFU.EX2 R62, R62 ;  /* 0x0000003e003e7308 */ /* 0x000ea20000000800 */
[C---:B-1----:R-:W-:Y:S01]  /*35d0*/  FADD.FTZ R7, R153.reuse, R6 ;  /* 0x0000000699077221 */ /* 0x042fe20000010000 */
[----:B------:R-:W-:-:S06]  /*35e0*/  F2FP.BF16.F32.PACK_AB R153, R153, R58 ;  /* 0x0000003a9999723e */ /* 0x000fcc00000010ff */
[----:B------:R-:W1:Y:S01]  /*35f0*/  MUFU.EX2 R160, R160 ;  /* 0x000000a000a07308 */ /* 0x000e620000000800 */
[C---:B0-----:R-:W-:Y:S01]  /*3600*/  FADD.FTZ R9, R37.reuse, R10 ;  /* 0x0000000a25097221 */ /* 0x041fe20000010000 */
[----:B------:R-:W-:-:S06]  /*3610*/  F2FP.BF16.F32.PACK_AB R158, R37, R158 ;  /* 0x0000009e259e723e */ /* 0x000fcc00000010ff */
[----:B------:R-:W0:Y:S01]  /*3620*/  MUFU.EX2 R155, R40 ;  /* 0x00000028009b7308 */ /* 0x000e220000000800 */
[----:B--2---:R-:W-:-:S07]  /*3630*/  FADD.FTZ R6, R62, R7 ;  /* 0x000000073e067221 */ /* 0x004fce0000010000 */
[----:B------:R-:W2:Y:S01]  /*3640*/  MUFU.EX2 R39, R39 ;  /* 0x0000002700277308 */ /* 0x000ea20000000800 */
[----:B-1----:R-:W-:-:S07]  /*3650*/  FADD.FTZ R10, R160, R9 ;  /* 0x00000009a00a7221 */ /* 0x002fce0000010000 */
[----:B------:R-:W1:Y:S01]  /*3660*/  MUFU.EX2 R66, R66 ;  /* 0x0000004200427308 */ /* 0x000e620000000800 */
[C---:B0-----:R-:W-:Y:S01]  /*3670*/  FADD.FTZ R7, R155.reuse, R6 ;  /* 0x000000069b077221 */ /* 0x041fe20000010000 */
[----:B------:R-:W-:-:S06]  /*3680*/  F2FP.BF16.F32.PACK_AB R155, R155, R62 ;  /* 0x0000003e9b9b723e */ /* 0x000fcc00000010ff */
[----:B------:R-:W0:Y:S01]  /*3690*/  MUFU.EX2 R76, R76 ;  /* 0x0000004c004c7308 */ /* 0x000e220000000800 */
[C---:B--2---:R-:W-:Y:S01]  /*36a0*/  FADD.FTZ R9, R39.reuse, R10 ;  /* 0x0000000a27097221 */ /* 0x044fe20000010000 */
[----:B------:R-:W-:-:S06]  /*36b0*/  F2FP.BF16.F32.PACK_AB R160, R39, R160 ;  /* 0x000000a027a0723e */ /* 0x000fcc00000010ff */
[----:B------:R-:W2:Y:S01]  /*36c0*/  MUFU.EX2 R157, R44 ;  /* 0x0000002c009d7308 */ /* 0x000ea20000000800 */
[----:B-1----:R-:W-:-:S07]  /*36d0*/  FADD.FTZ R6, R66, R7 ;  /* 0x0000000742067221 */ /* 0x002fce0000010000 */
[----:B------:R1:W3:Y:S01]  /*36e0*/  MUFU.EX2 R45, R126 ;  /* 0x0000007e002d7308 */ /* 0x0002e20000000800 */
[----:B0-----:R-:W-:-:S07]  /*36f0*/  FADD.FTZ R10, R76, R9 ;  /* 0x000000094c0a7221 */ /* 0x001fce0000010000 */
[----:B------:R-:W0:Y:S01]  /*3700*/  MUFU.EX2 R70, R70 ;  /* 0x0000004600467308 */ /* 0x000e220000000800 */
[C---:B--2---:R-:W-:Y:S01]  /*3710*/  FADD.FTZ R7, R157.reuse, R6 ;  /* 0x000000069d077221 */ /* 0x044fe20000010000 */
[----:B------:R-:W-:Y:S02]  /*3720*/  F2FP.BF16.F32.PACK_AB R157, R157, R66 ;  /* 0x000000429d9d723e */ /* 0x000fe400000010ff */
[----:B-1----:R-:W-:-:S04]  /*3730*/  CS2R R126, SRZ ;  /* 0x00000000007e7805 */ /* 0x002fc8000001ff00 */
        /* <DEDUP_REMOVED lines=9> */
[----:B------:R-:W-:Y:S02]  /*37d0*/  F2FP.BF16.F32.PACK_AB R159, R159, R70 ;  /* 0x000000469f9f723e */ /* 0x000fe400000010ff */
[----:B0-----:R-:W-:-:S04]  /*37e0*/  CS2R R130, SRZ ;  /* 0x0000000000827805 */ /* 0x001fc8000001ff00 */
[----:B------:R-:W0:Y:S01]  /*37f0*/  MUFU.EX2 R84, R84 ;  /* 0x0000005400547308 */ /* 0x000e220000000800 */
[C---:B---3--:R-:W-:Y:S01]  /*3800*/  FADD.FTZ R9, R41.reuse, R10 ;  /* 0x0000000a29097221 */ /* 0x048fe20000010000 */
[----:B------:R-:W-:Y:S02]  /*3810*/  F2FP.BF16.F32.PACK_AB R164, R41, R128 ;  /* 0x0000008029a4723e */ /* 0x000fe400000010ff */
[----:B------:R-:W-:-:S04]  /*3820*/  CS2R R128, SRZ ;  /* 0x0000000000807805 */ /* 0x000fc8000001ff00 */
[----:B------:R-:W2:Y:S01]  /*3830*/  MUFU.EX2 R161, R52 ;  /* 0x0000003400a17308 */ /* 0x000ea20000000800 */
[----:B-1----:R-:W-:-:S07]  /*3840*/  FADD.FTZ R6, R74, R7 ;  /* 0x000000074a067221 */ /* 0x002fce0000010000 */
[----:B------:R-:W1:Y:S01]  /*3850*/  MUFU.EX2 R78, R78 ;  /* 0x0000004e004e7308 */ /* 0x000e620000000800 */
[----:B0-----:R-:W-:-:S07]  /*3860*/  FADD.FTZ R10, R84, R9 ;  /* 0x00000009540a7221 */ /* 0x001fce0000010000 */
[----:B------:R-:W0:Y:S01]  /*3870*/  MUFU.EX2 R163, R80 ;  /* 0x0000005000a37308 */ /* 0x000e220000000800 */
[C---:B--2---:R-:W-:Y:S01]  /*3880*/  FADD.FTZ R9, R161.reuse, R6 ;  /* 0x00000006a1097221 */ /* 0x044fe20000010000 */
[----:B------:R-:W-:-:S06]  /*3890*/  F2FP.BF16.F32.PACK_AB R161, R161, R74 ;  /* 0x0000004aa1a1723e */ /* 0x000fcc00000010ff */
        /* <DEDUP_REMOVED lines=11> */
[----:B0-----:R-:W-:Y:S01]  /*3950*/  FADD.FTZ R6, R86, R9 ;  /* 0x0000000956067221 */ /* 0x001fe20000010000 */
[----:B------:R-:W-:Y:S02]  /*3960*/  IMAD.MOV.U32 R9, RZ, RZ, 0x3f800000 ;  /* 0x3f800000ff097424 */ /* 0x000fe400078e00ff */
[C---:B--2---:R-:W-:Y:S01]  /*3970*/  FADD.FTZ R7, R43.reuse, R10 ;  /* 0x0000000a2b077221 */ /* 0x044fe20000010000 */
[----:B------:R-:W-:Y:S01]  /*3980*/  F2FP.BF16.F32.PACK_AB R166, R43, R84 ;  /* 0x000000542ba6723e */ /* 0x000fe200000010ff */
[----:B------:R-:W-:Y:S02]  /*3990*/  IMAD.MOV.U32 R10, RZ, RZ, 0x3f800000 ;  /* 0x3f800000ff0a7424 */ /* 0x000fe400078e00ff */
[C---:B-1----:R-:W-:Y:S01]  /*39a0*/  FADD.FTZ R6, R47.reuse, R6 ;  /* 0x000000062f067221 */ /* 0x042fe20000010000 */
[----:B------:R-:W-:Y:S01]  /*39b0*/  F2FP.BF16.F32.PACK_AB R167, R47, R86 ;  /* 0x000000562fa7723e */ /* 0x000fe200000010ff */
[----:B------:R-:W-:Y:S06]  /*39c0*/  @!P2 BRA `(.L_x_191) ;  /* 0x000000200080a947 */ /* 0x000fec0003800000 */
[----:B------:R-:W-:Y:S01]  /*39d0*/  VIADD R197, R197, 0xfffffffe ;  /* 0xfffffffec5c57836 */ /* 0x000fe20000000000 */
[----:B------:R-:W-:Y:S01]  /*39e0*/  UMOV UR4, UR37 ;  /* 0x0000002500047c82 */ /* 0x000fe20008000000 */
[----:B------:R-:W-:Y:S01]  /*39f0*/  IMAD.MOV.U32 R13, RZ, RZ, R8 ;  /* 0x000000ffff0d7224 */ /* 0x000fe200078e0008 */
[----:B------:R-:W-:Y:S01]  /*3a00*/  UMOV UR5, UR36 ;  /* 0x0000002400057c82 */ /* 0x000fe20008000000 */
[----:B------:R-:W-:Y:S02]  /*3a10*/  IMAD.MOV.U32 R11, RZ, RZ, R0 ;  /* 0x000000ffff0b7224 */ /* 0x000fe400078e0000 */
[----:B------:R-:W-:Y:S02]  /*3a20*/  IMAD.MOV.U32 R9, RZ, RZ, 0x3f800000 ;  /* 0x3f800000ff097424 */ /* 0x000fe400078e00ff */
[----:B------:R-:W-:-:S07]  /*3a30*/  IMAD.MOV.U32 R151, RZ, RZ, RZ ;  /* 0x000000ffff977224 */ /* 0x000fce00078e00ff */
.L_x_202:
[----:B------:R-:W-:-:S04]  /*3a40*/  UIADD3 UR6, UR5, 0x1, URZ ;  /* 0x0000000105067890 */ /* 0x000fc8000fffe03f */
[----:B------:R-:W-:-:S04]  /*3a50*/  UISETP.NE.AND UP0, UPT, UR6, 0x2, UPT ;  /* 0x000000020600788c */ /* 0x000fc8000bf05270 */
[----:B------:R-:W-:Y:S02]  /*3a60*/  USEL UR37, URZ, 0x1, UP0 ;  /* 0x000000013f257887 */ /* 0x000fe40008000000 */
[----:B------:R-:W-:Y:S02]  /*3a70*/  USEL UR36, UR6, URZ, UP0 ;  /* 0x0000003f06247287 */ /* 0x000fe40008000000 */
[----:B------:R-:W-:Y:S01]  /*3a80*/  ULOP3.LUT UR37, UR4, UR37, URZ, 0x3c, !UPT ;  /* 0x0000002504257292 */ /* 0x000fe2000f8e3c3f */
[----:B------:R-:W-:Y:S11]  /*3a90*/  @!P0 BRA `(.L_x_192) ;  /* 0x0000000000048947 */ /* 0x000ff60003800000 */
[----:B------:R-:W-:Y:S01]  /*3aa0*/  BPT.TRAP 0x1 ;  /* 0x000000040000795c */ /* 0x000fe20000300000 */
.L_x_192:
        /* <DEDUP_REMOVED lines=9> */
.L_x_193:
[----:B-1----:R-:W-:Y:S05]  /*3b40*/  @P1 BRA `(.L_x_194) ;  /* 0x0000000000081947 */ /* 0x002fea0003800000 */
[----:B------:R-:W1:Y:S02]  /*3b50*/  SYNCS.PHASECHK.TRANS64.TRYWAIT P1, [UR7+0x34830], R0 ;  /* 0x03483000ff0075a7 */ /* 0x000e640008020147 */
[----:B-1----:R-:W-:Y:S05]  /*3b60*/  @!P1 BRA `(.L_x_195) ;  /* 0x0000008800f89947 */ /* 0x002fea0003800000 */
.L_x_194:
        /* <DEDUP_REMOVED lines=137> */
.L_x_196:
[----:B------:R-:W-:Y:S01]  /*4400*/  ULEA UR14, UR5, UR6, 0x3 ;  /* 0x00000006050e7291 */ /* 0x000fe2000f8e183f */
[----:B01----:R-:W-:-:S05]  /*4410*/  IMAD.U32 R0, RZ, RZ, UR4 ;  /* 0x00000004ff007e24 */ /* 0x003fca000f8e00ff */
[----:B------:R-:W-:-:S04]  /*4420*/  SHF.L.U32 R0, R0, 0x1f, RZ ;  /* 0x0000001f00007819 */ /* 0x000fc800000006ff */
[----:B------:R0:W1:Y:S01]  /*4430*/  SYNCS.PHASECHK.TRANS64.TRYWAIT P1, [UR14+0x34850], R0 ;  /* 0x03485000ff0075a7 */ /* 0x000062000802014e */
[----:B------:R-:W-:Y:S05]  /*4440*/  @!P0 BRA `(.L_x_197) ;  /* 0x0000000000048947 */ /* 0x000fea0003800000 */
[----:B------:R-:W-:Y:S01]  /*4450*/  BPT.TRAP 0x1 ;  /* 0x000000040000795c */ /* 0x000fe20000300000 */
.L_x_197:
[----:B-1----:R-:W-:Y:S05]  /*4460*/  @P1 BRA `(.L_x_198) ;  /* 0x0000000000081947 */ /* 0x002fea0003800000 */
[----:B------:R-:W1:Y:S02]  /*4470*/  SYNCS.PHASECHK.TRANS64.TRYWAIT P1, [UR14+0x34850], R0 ;  /* 0x03485000ff0075a7 */ /* 0x000e64000802014e */
[----:B-1----:R-:W-:Y:S05]  /*4480*/  @!P1 BRA `(.L_x_199) ;  /* 0x0000008000c89947 */ /* 0x002fea0003800000 */
.L_x_198:
[----:B------:R-:W-:Y:S01]  /*4490*/  UIADD3 UR6, UR6, 0x400, URZ ;  /* 0x0000040006067890 */ /* 0x000fe2000fffe03f */
[----:B------:R-:W-:Y:S01]  /*44a0*/  WARPGROUP.ARRIVE ;  /* 0x00000000000079c5 */ /* 0x000fe20000000000 */
[----:B------:R-:W-:Y:S02]  /*44b0*/  UMOV UR11, 0x40000040 ;  /* 0x40000040000b7882 */ /* 0x000fe40000000000 */
[----:B------:R-:W-:-:S04]  /*44c0*/  USHF.R.U32.HI UR6, URZ, 0x4, UR6 ;  /* 0x000000043f067899 */ /* 0x000fc80008011606 */
[----:B------:R-:W-:-:S04]  /*44d0*/  ULOP3.LUT UR6, UR6, 0x3fff, URZ, 0xc0, !UPT ;  /* 0x00003fff06067892 */ /* 0x000fc8000f8ec03f */
[----:B------:R-:W-:-:S04]  /*44e0*/  ULOP3.LUT UR4, UR6, 0x4000000, URZ, 0xfc, !UPT ;  /* 0x0400000006047892 */ /* 0x000fc8000f8efc3f */
[----:B------:R-:W-:-:S07]  /*44f0*/  ULEA UR4, UR5, UR4, 0xb ;  /* 0x0000000405047291 */ /* 0x000fce000f8e583f */
[----:B------:R-:W-:Y:S02]  /*4500*/  UMOV UR10, UR4 ;  /* 0x00000004000a7c82 */ /* 0x000fe40008000000 */
        /* <DEDUP_REMOVED lines=33> */
[----:B------:R-:W-:Y:S01]  /*4720*/  UMOV UR11, 0x40000040 ;  /* 0x40000040000b7882 */ /* 0x000fe20000000000 */
[----:B------:R-:W-:Y:S02]  /*4730*/  WARPGROUP.DEPBAR.LE gsb0, 0x0 ;  /* 0x00008000000079c5 */ /* 0x000fe40000010000 */
[----:B------:R-:W-:-:S07]  /*4740*/  WARPGROUP.ARRIVE ;  /* 0x00000000000079c5 */ /* 0x000fce0000000000 */
[----:B------:R-:W-:Y:S03]  /*4750*/  HGMMA.64x128x16.F32.BF16 R88, R164, gdesc[UR8].tnspB, R88, gsb0 ;  /* 0x41e00008a4587df0 */ /* 0x000fe60008001858 */
[----:B------:R-:W-:Y:S02]  /*4760*/  WARPGROUP.DEPBAR.LE gsb0, 0x0 ;  /* 0x00008000000079c5 */ /* 0x000fe40000010000 */
[----:B------:R-:W-:Y:S05]  /*4770*/  @!P0 BRA `(.L_x_200) ;  /* 0x0000000000048947 */ /* 0x000fea0003800000 */
[----:B------:R-:W-:Y:S01]  /*4780*/  BPT.TRAP 0x1 ;  /* 0x000000040000795c */ /* 0x000fe20000300000 */
.L_x_200:
[----:B01----:R-:W-:Y:S02]  /*4790*/  FMNMX.FTZ R0, R24, R11, !PT ;  /* 0x0000000b18007209 */ /* 0x003fe40007810000 */
[----:B------:R-:W-:Y:S02]  /*47a0*/  FMNMX.FTZ R8, R26, R13, !PT ;  /* 0x0000000d1a087209 */ /* 0x000fe40007810000 */
[----:B------:R-:W-:Y:S02]  /*47b0*/  FMNMX.FTZ R3, R25, R0, !PT ;  /* 0x0000000019037209 */ /* 0x000fe40007810000 */
[----:B------:R-:W-:Y:S02]  /*47c0*/  FMNMX.FTZ R9, R27, R8, !PT ;  /* 0x000000081b097209 */ /* 0x000fe40007810000 */
[----:B------:R-:W-:Y:S02]  /*47d0*/  FMNMX.FTZ R0, R28, R3, !PT ;  /* 0x000000031c007209 */ /* 0x000fe40007810000 */
[----:B------:R-:W-:-:S02]  /*47e0*/  FMNMX.FTZ R8, R30, R9, !PT ;  /* 0x000000091e087209 */ /* 0x000fc40007810000 */
[----:B------:R-:W-:Y:S02]  /*47f0*/  FMNMX.FTZ R3, R29, R0, !PT ;  /* 0x000000001d037209 */ /* 0x000fe40007810000 */
        /* <DEDUP_REMOVED lines=57> */
[----:B------:R-:W-:Y:S01]  /*4b90*/  ISETP.NE.AND P1, PT, R16, RZ, PT ;  /* 0x000000ff1000720c */ /* 0x000fe20003f25270 */
[----:B------:R-:W0:Y:S04]  /*4ba0*/  SHFL.BFLY PT, R0, R9, 0x2, 0x1f ;  /* 0x0c401f0009007f89 */ /* 0x000e2800000e0000 */
[----:B------:R-:W1:Y:S01]  /*4bb0*/  SHFL.BFLY PT, R3, R10, 0x2, 0x1f ;  /* 0x0c401f000a037f89 */ /* 0x000e6200000e0000 */
[----:B0-----:R-:W-:-:S02]  /*4bc0*/  FMNMX.FTZ R12, R9, R0, !PT ;  /* 0x00000000090c7209 */ /* 0x001fc40007810000 */
[----:B-1----:R-:W-:-:S03]  /*4bd0*/  FMNMX.FTZ R14, R10, R3, !PT ;  /* 0x000000030a0e7209 */ /* 0x002fc60007810000 */
[----:B------:R-:W0:Y:S01]  /*4be0*/  SHFL.BFLY PT, R15, R12, 0x1, 0x1f ;  /* 0x0c201f000c0f7f89 */ /* 0x000e2200000e0000 */
[----:B------:R-:W1:Y:S03]  /*4bf0*/  LDC R3, c[0x0][0x988] ;  /* 0x00026200ff037b82 */ /* 0x000e660000000800 */
[----:B------:R-:W2:Y:S01]  /*4c00*/  SHFL.BFLY PT, R21, R14, 0x1, 0x1f ;  /* 0x0c201f000e157f89 */ /* 0x000ea200000e0000 */
[----:B0-----:R-:W-:Y:S02]  /*4c10*/  FMNMX.FTZ R0, R12, R15, !PT ;  /* 0x0000000f0c007209 */ /* 0x001fe40007810000 */
[----:B--2---:R-:W-:-:S03]  /*4c20*/  FMNMX.FTZ R8, R14, R21, !PT ;  /* 0x000000150e087209 */ /* 0x004fc60007810000 */
[CC--:B-1----:R-:W-:Y:S01]  /*4c30*/  FMUL.FTZ R198, R0.reuse, R3.reuse ;  /* 0x0000000300c67220 */ /* 0x0c2fe20000410000 */
[----:B------:R-:W-:Y:S01]  /*4c40*/  FADD.FTZ R20, -R0, R11 ;  /* 0x0000000b00147221 */ /* 0x000fe20000010100 */
[CC--:B------:R-:W-:Y:S01]  /*4c50*/  FMUL.FTZ R12, R8.reuse, R3.reuse ;  /* 0x00000003080c7220 */ /* 0x0c0fe20000410000 */
[----:B------:R-:W-:Y:S01]  /*4c60*/  FADD.FTZ R152, -R8, R13 ;  /* 0x0000000d08987221 */ /* 0x000fe20000010100 */
[-C--:B------:R-:W-:Y:S01]  /*4c70*/  FFMA.FTZ R11, R24, R3.reuse, -R198 ;  /* 0x00000003180b7223 */ /* 0x080fe200000108c6 */
[-C--:B------:R-:W-:Y:S01]  /*4c80*/  FMUL.FTZ R20, R20, R3.reuse ;  /* 0x0000000314147220 */ /* 0x080fe20000410000 */
[-C--:B------:R-:W-:Y:S01]  /*4c90*/  FFMA.FTZ R14, R26, R3.reuse, -R12 ;  /* 0x000000031a0e7223 */ /* 0x080fe2000001080c */
[-C--:B------:R-:W-:Y:S01]  /*4ca0*/  FMUL.FTZ R152, R152, R3.reuse ;  /* 0x0000000398987220 */ /* 0x080fe20000410000 */
[-C--:B------:R-:W-:Y:S01]  /*4cb0*/  FFMA.FTZ R180, R25, R3.reuse, -R198 ;  /* 0x0000000319b47223 */ /* 0x080fe200000108c6 */
[-C--:B------:R-:W-:Y:S01]  /*4cc0*/  FFMA.FTZ R181, R27, R3.reuse, -R12 ;  /* 0x000000031bb57223 */ /* 0x080fe2000001080c */
[----:B------:R0:W-:Y:S01]  /*4cd0*/  MUFU.EX2 R10, R20 ;  /* 0x00000014000a7308 */ /* 0x0001e20000000800 */
[-C--:B------:R-:W-:Y:S01]  /*4ce0*/  FFMA.FTZ R182, R28, R3.reuse, -R198 ;  /* 0x000000031cb67223 */ /* 0x080fe200000108c6 */
[-C--:B------:R-:W-:Y:S01]  /*4cf0*/  FFMA.FTZ R183, R30, R3.reuse, -R12 ;  /* 0x000000031eb77223 */ /* 0x080fe2000001080c */
[-CC-:B------:R-:W-:Y:S01]  /*4d00*/  FFMA.FTZ R13, R29, R3.reuse, -R198.reuse ;  /* 0x000000031d0d7223 */ /* 0x180fe200000108c6 */
[-C--:B------:R-:W-:Y:S01]  /*4d10*/  FFMA.FTZ R176, R32, R3.reuse, -R198 ;  /* 0x0000000320b07223 */ /* 0x080fe200000108c6 */
[-C--:B------:R-:W-:Y:S01]  /*4d20*/  FFMA.FTZ R177, R34, R3.reuse, -R12 ;  /* 0x0000000322b17223 */ /* 0x080fe2000001080c */
[-C--:B------:R-:W-:Y:S01]  /*4d30*/  FFMA.FTZ R15, R33, R3.reuse, -R198 ;  /* 0x00000003210f7223 */ /* 0x080fe200000108c6 */
[-CC-:B------:R-:W-:Y:S01]  /*4d40*/  FFMA.FTZ R24, R35, R3.reuse, -R12.reuse ;  /* 0x0000000323187223 */ /* 0x180fe2000001080c */
[----:B------:R-:W1:Y:S01]  /*4d50*/  MUFU.EX2 R11, R11 ;  /* 0x0000000b000b7308 */ /* 0x000e620000000800 */
[-C--:B0-----:R-:W-:Y:S01]  /*4d60*/  FFMA.FTZ R20, R31, R3.reuse, -R12 ;  /* 0x000000031f147223 */ /* 0x081fe2000001080c */
[-C--:B------:R-:W-:Y:S01]  /*4d70*/  FFMA.FTZ R178, R36, R3.reuse, -R198 ;  /* 0x0000000324b27223 */ /* 0x080fe200000108c6 */
[-C--:B------:R-:W-:Y:S01]  /*4d80*/  FFMA.FTZ R179, R38, R3.reuse, -R12 ;  /* 0x0000000326b37223 */ /* 0x080fe2000001080c */
[-C--:B------:R-:W-:Y:S01]  /*4d90*/  FFMA.FTZ R21, R37, R3.reuse, -R198 ;  /* 0x0000000325157223 */ /* 0x080fe200000108c6 */
[-C--:B------:R-:W-:Y:S01]  /*4da0*/  FFMA.FTZ R26, R39, R3.reuse, -R12 ;  /* 0x00000003271a7223 */ /* 0x080fe2000001080c */
[-C--:B------:R-:W-:Y:S01]  /*4db0*/  FFMA.FTZ R172, R40, R3.reuse, -R198 ;  /* 0x0000000328ac7223 */ /* 0x080fe200000108c6 */
[-C--:B------:R-:W-:Y:S01]  /*4dc0*/  FFMA.FTZ R173, R42, R3.reuse, -R12 ;  /* 0x000000032aad7223 */ /* 0x080fe2000001080c */
[----:B------:R0:W-:Y:S01]  /*4dd0*/  MUFU.EX2 R9, R152 ;  /* 0x0000009800097308 */ /* 0x0001e20000000800 */
[-C--:B------:R-:W-:Y:S01]  /*4de0*/  FFMA.FTZ R25, R41, R3.reuse, -R198 ;  /* 0x0000000329197223 */ /* 0x080fe200000108c6 */
[-C--:B------:R-:W-:Y:S01]  /*4df0*/  FFMA.FTZ R28, R43, R3.reuse, -R12 ;  /* 0x000000032b1c7223 */ /* 0x080fe2000001080c */
[-C--:B------:R-:W-:Y:S01]  /*4e00*/  FFMA.FTZ R174, R44, R3.reuse, -R198 ;  /* 0x000000032cae7223 */ /* 0x080fe200000108c6 */
[-C--:B------:R-:W-:Y:S01]  /*4e10*/  FFMA.FTZ R175, R46, R3.reuse, -R12 ;  /* 0x000000032eaf7223 */ /* 0x080fe2000001080c */
[-C--:B------:R-:W-:Y:S01]  /*4e20*/  FFMA.FTZ R29, R45, R3.reuse, -R198 ;  /* 0x000000032d1d7223 */ /* 0x080fe200000108c6 */
[-C--:B------:R-:W-:Y:S01]  /*4e30*/  FFMA.FTZ R30, R47, R3.reuse, -R12 ;  /* 0x000000032f1e7223 */ /* 0x080fe2000001080c */
[----:B------:R-:W-:Y:S01]  /*4e40*/  FFMA.FTZ R168, R48, R3, -R198 ;  /* 0x0000000330a87223 */ /* 0x000fe200000108c6 */
[----:B------:R-:W2:Y:S01]  /*4e50*/  MUFU.EX2 R14, R14 ;  /* 0x0000000e000e7308 */ /* 0x000ea20000000800 */
[----:B-1----:R-:W-:Y:S01]  /*4e60*/  FFMA.FTZ R7, R10, R7, R11 ;  /* 0x000000070a077223 */ /* 0x002fe2000001000b */
[-C--:B------:R-:W-:Y:S01]  /*4e70*/  FFMA.FTZ R169, R50, R3.reuse, -R12 ;  /* 0x0000000332a97223 */ /* 0x080fe2000001080c */
[-C--:B------:R-:W-:Y:S01]  /*4e80*/  FFMA.FTZ R33, R49, R3.reuse, -R198 ;  /* 0x0000000331217223 */ /* 0x080fe200000108c6 */
[-C--:B------:R-:W-:Y:S01]  /*4e90*/  FFMA.FTZ R32, R51, R3.reuse, -R12 ;  /* 0x0000000333207223 */ /* 0x080fe2000001080c */
[-C--:B------:R-:W-:Y:S01]  /*4ea0*/  FFMA.FTZ R170, R52, R3.reuse, -R198 ;  /* 0x0000000334aa7223 */ /* 0x080fe200000108c6 */
[-C--:B------:R-:W-:Y:S01]  /*4eb0*/  FFMA.FTZ R171, R54, R3.reuse, -R12 ;  /* 0x0000000336ab7223 */ /* 0x080fe2000001080c */
[-C--:B------:R-:W-:Y:S01]  /*4ec0*/  FFMA.FTZ R37, R53, R3.reuse, -R198 ;  /* 0x0000000335257223 */ /* 0x080fe200000108c6 */
[----:B------:R-:W1:Y:S01]  /*4ed0*/  MUFU.EX2 R180, R180 ;  /* 0x000000b400b47308 */ /* 0x000e620000000800 */
[-C--:B------:R-:W-:Y:S01]  /*4ee0*/  FFMA.FTZ R34, R55, R3.reuse, -R12 ;  /* 0x0000000337227223 */ /* 0x080fe2000001080c */
[-C--:B0-----:R-:W-:Y:S01]  /*4ef0*/  FFMA.FTZ R152, R56, R3.reuse, -R198 ;  /* 0x0000000338987223 */ /* 0x081fe200000108c6 */
[-C--:B------:R-:W-:Y:S01]  /*4f00*/  FFMA.FTZ R153, R58, R3.reuse, -R12 ;  /* 0x000000033a997223 */ /* 0x080fe2000001080c */
[-C--:B------:R-:W-:Y:S01]  /*4f10*/  FFMA.FTZ R41, R57, R3.reuse, -R198 ;  /* 0x0000000339297223 */ /* 0x080fe200000108c6 */
[-C--:B------:R-:W-:Y:S01]  /*4f20*/  FFMA.FTZ R36, R59, R3.reuse, -R12 ;  /* 0x000000033b247223 */ /* 0x080fe2000001080c */
[-C--:B------:R-:W-:Y:S01]  /*4f30*/  FFMA.FTZ R154, R60, R3.reuse, -R198 ;  /* 0x000000033c9a7223 */ /* 0x080fe200000108c6 */
[-C--:B------:R-:W-:Y:S01]  /*4f40*/  FFMA.FTZ R155, R62, R3.reuse, -R12 ;  /* 0x000000033e9b7223 */ /* 0x080fe2000001080c */
[----:B------:R-:W0:Y:S01]  /*4f50*/  MUFU.EX2 R181, R181 ;  /* 0x000000b500b57308 */ /* 0x000e220000000800 */
[----:B--2---:R-:W-:Y:S01]  /*4f60*/  FFMA.FTZ R6, R9, R6, R14 ;  /* 0x0000000609067223 */ /* 0x004fe2000001000e */
[-C--:B------:R-:W-:Y:S01]  /*4f70*/  FFMA.FTZ R45, R61, R3.reuse, -R198 ;  /* 0x000000033d2d7223 */ /* 0x080fe200000108c6 */
[-C--:B------:R-:W-:Y:S01]  /*4f80*/  FFMA.FTZ R38, R63, R3.reuse, -R12 ;  /* 0x000000033f267223 */ /* 0x080fe2000001080c */
[-C--:B------:R-:W-:Y:S01]  /*4f90*/  FFMA.FTZ R156, R64, R3.reuse, -R198 ;  /* 0x00000003409c7223 */ /* 0x080fe200000108c6 */
[-C--:B------:R-:W-:Y:S01]  /*4fa0*/  FFMA.FTZ R157, R66, R3.reuse, -R12 ;  /* 0x00000003429d7223 */ /* 0x080fe2000001080c */
[-CC-:B------:R-:W-:Y:S01]  /*4fb0*/  FFMA.FTZ R49, R65, R3.reuse, -R198.reuse ;  /* 0x0000000341317223 */ /* 0x180fe200000108c6 */
[-C--:B------:R-:W-:Y:S01]  /*4fc0*/  FFMA.FTZ R158, R68, R3.reuse, -R198 ;  /* 0x00000003449e7223 */ /* 0x080fe200000108c6 */
[----:B------:R-:W2:Y:S01]  /*4fd0*/  MUFU.EX2 R182, R182 ;  /* 0x000000b600b67308 */ /* 0x000ea20000000800 */
[----:B-1----:R-:W-:Y:S01]  /*4fe0*/  FADD.FTZ R7, R180, R7 ;  /* 0x00000007b4077221 */ /* 0x002fe20000010000 */
[-C--:B------:R-:W-:Y:S01]  /*4ff0*/  FFMA.FTZ R159, R70, R3.reuse, -R12 ;  /* 0x00000003469f7223 */ /* 0x080fe2000001080c */
[-CC-:B------:R-:W-:Y:S01]  /*5000*/  FFMA.FTZ R53, R69, R3.reuse, -R198.reuse ;  /* 0x0000000345357223 */ /* 0x180fe200000108c6 */
[-C--:B------:R-:W-:Y:S01]  /*5010*/  FFMA.FTZ R160, R72, R3.reuse, -R198 ;  /* 0x0000000348a07223 */ /* 0x080fe200000108c6 */
[-C--:B------:R-:W-:Y:S01]  /*5020*/  FFMA.FTZ R161, R74, R3.reuse, -R12 ;  /* 0x000000034aa17223 */ /* 0x080fe2000001080c */
[-C--:B------:R-:W-:Y:S01]  /*5030*/  FFMA.FTZ R57, R73, R3.reuse, -R198 ;  /* 0x0000000349397223 */ /* 0x080fe200000108c6 */
[-C--:B------:R-:W-:Y:S01]  /*5040*/  FFMA.FTZ R75, R75, R3.reuse, -R12 ;  /* 0x000000034b4b7223 */ /* 0x080fe2000001080c */
[----:B------:R-:W1:Y:S01]  /*5050*/  MUFU.EX2 R183, R183 ;  /* 0x000000b700b77308 */ /* 0x000e620000000800 */
[----:B0-----:R-:W-:Y:S01]  /*5060*/  FADD.FTZ R6, R181, R6 ;  /* 0x00000006b5067221 */ /* 0x001fe20000010000 */
[-C--:B------:R-:W-:Y:S01]  /*5070*/  FFMA.FTZ R162, R76, R3.reuse, -R198 ;  /* 0x000000034ca27223 */ /* 0x080fe200000108c6 */
[-C--:B------:R-:W-:Y:S01]  /*5080*/  FFMA.FTZ R78, R78, R3.reuse, -R12 ;  /* 0x000000034e4e7223 */ /* 0x080fe2000001080c */
[-C--:B------:R-:W-:Y:S01]  /*5090*/  FFMA.FTZ R61, R77, R3.reuse, -R198 ;  /* 0x000000034d3d7223 */ /* 0x080fe200000108c6 */
[-C--:B------:R-:W-:Y:S01]  /*50a0*/  FFMA.FTZ R79, R79, R3.reuse, -R12 ;  /* 0x000000034f4f7223 */ /* 0x080fe2000001080c */
[-C--:B------:R-:W-:Y:S01]  /*50b0*/  FFMA.FTZ R164, R80, R3.reuse, -R198 ;  /* 0x0000000350a47223 */ /* 0x080fe200000108c6 */
[-C--:B------:R-:W-:Y:S01]  /*50c0*/  FFMA.FTZ R82, R82, R3.reuse, -R12 ;  /* 0x0000000352527223 */ /* 0x080fe2000001080c */
[----:B------:R-:W0:Y:S01]  /*50d0*/  MUFU.EX2 R13, R13 ;  /* 0x0000000d000d7308 */ /* 0x000e220000000800 */
[----:B--2---:R-:W-:Y:S01]  /*50e0*/  FADD.FTZ R40, R182, R7 ;  /* 0x00000007b6287221 */ /* 0x004fe20000010000 */
[-C--:B------:R-:W-:Y:S01]  /*50f0*/  FFMA.FTZ R65, R81, R3.reuse, -R198 ;  /* 0x0000000351417223 */ /* 0x080fe200000108c6 */
[-C--:B------:R-:W-:Y:S01]  /*5100*/  FFMA.FTZ R83, R83, R3.reuse, -R12 ;  /* 0x0000000353537223 */ /* 0x080fe2000001080c */
[-C--:B------:R-:W-:Y:S01]  /*5110*/  FFMA.FTZ R166, R84, R3.reuse, -R198 ;  /* 0x0000000354a67223 */ /* 0x080fe200000108c6 */
[-C--:B------:R-:W-:Y:S01]  /*5120*/  FFMA.FTZ R86, R86, R3.reuse, -R12 ;  /* 0x0000000356567223 */ /* 0x080fe2000001080c */
[----:B------:R-:W-:-:S02]  /*5130*/  FFMA.FTZ R69, R85, R3, -R198 ;  /* 0x0000000355457223 */ /* 0x000fc400000108c6 */
[----:B------:R-:W2:Y:S01]  /*5140*/  MUFU.EX2 R20, R20 ;  /* 0x0000001400147308 */ /* 0x000ea20000000800 */
[----:B-1----:R-:W-:-:S07]  /*5150*/  FADD.FTZ R7, R183, R6 ;  /* 0x00000006b7077221 */ /* 0x002fce0000010000 */
[----:B------:R-:W1:Y:S01]  /*5160*/  MUFU.EX2 R176, R176 ;  /* 0x000000b000b07308 */ /* 0x000e620000000800 */
[----:B0-----:R-:W-:-:S07]  /*5170*/  FADD.FTZ R27, R13, R40 ;  /* 0x000000280d1b7221 */ /* 0x001fce0000010000 */
[----:B------:R-:W0:Y:S01]  /*5180*/  MUFU.EX2 R177, R177 ;  /* 0x000000b100b17308 */ /* 0x000e220000000800 */
[----:B--2---:R-:W-:-:S07]  /*5190*/  FADD.FTZ R6, R20, R7 ;  /* 0x0000000714067221 */ /* 0x004fce0000010000 */
[----:B------:R-:W2:Y:S01]  /*51a0*/  MUFU.EX2 R15, R15 ;  /* 0x0000000f000f7308 */ /* 0x000ea20000000800 */
[----:B-1----:R-:W-:-:S07]  /*51b0*/  FADD.FTZ R40, R176, R27 ;  /* 0x0000001bb0287221 */ /* 0x002fce0000010000 */
[----:B------:R-:W1:Y:S01]  /*51c0*/  MUFU.EX2 R24, R24 ;  /* 0x0000001800187308 */ /* 0x000e620000000800 */
[----:B0-----:R-:W-:-:S07]  /*51d0*/  FADD.FTZ R7, R177, R6 ;  /* 0x00000006b1077221 */ /* 0x001fce0000010000 */
[----:B------:R-:W0:Y:S01]  /*51e0*/  MUFU.EX2 R178, R178 ;  /* 0x000000b200b27308 */ /* 0x000e220000000800 */
[----:B--2---:R-:W-:Y:S01]  /*51f0*/  FADD.FTZ R27, R15, R40 ;  /* 0x000000280f1b7221 */ /* 0x004fe20000010000 */
[----:B------:R-:W-:-:S06]  /*5200*/  FFMA.FTZ R40, R67, R3, -R12 ;  /* 0x0000000343287223 */ /* 0x000fcc000001080c */
        /* <DEDUP_REMOVED lines=15> */
[----:B0-----:R-:W-:Y:S01]  /*5300*/  FADD.FTZ R27, R25, R42 ;  /* 0x0000002a191b7221 */ /* 0x001fe20000010000 */
[-CC-:B------:R-:W-:Y:S01]  /*5310*/  FFMA.FTZ R42, R71, R3.reuse, -R12.reuse ;  /* 0x00000003472a7223 */ /* 0x180fe2000001080c */
[----:B------:R-:W-:-:S05]  /*5320*/  FFMA.FTZ R12, R87, R3, -R12 ;  /* 0x00000003570c7223 */ /* 0x000fca000001080c */
        /* <DEDUP_REMOVED lines=57> */
[----:B-1----:R-:W-:Y:S01]  /*56c0*/  FADD.FTZ R6, R42, R7 ;  /* 0x000000072a067221 */ /* 0x002fe20000010000 */
[----:B------:R-:W-:-:S04]  /*56d0*/  IMAD.U32 R7, RZ, RZ, UR7 ;  /* 0x00000007ff077e24 */ /* 0x000fc8000f8e00ff */
[----:B------:R-:W-:Y:S02]  /*56e0*/  @P1 VIADD R7, R7, 0x34840 ;  /* 0x0003484007071836 */ /* 0x000fe40000000000 */
[----:B------:R-:W1:Y:S01]  /*56f0*/  MUFU.EX2 R57, R57 ;  /* 0x0000003900397308 */ /* 0x000e620000000800 */
[----:B0-----:R-:W-:Y:S02]  /*5700*/  FADD.FTZ R44, R160, R27 ;  /* 0x0000001ba02c7221 */ /* 0x001fe40000010000 */
[----:B------:R-:W-:-:S04]  /*5710*/  @P1 PRMT R7, R18, 0x654, R7 ;  /* 0x0000065412071816 */ /* 0x000fc80000000007 */
[----:B------:R0:W-:Y:S01]  /*5720*/  @P1 SYNCS.ARRIVE.TRANS64.RED.A1T0 RZ, [R7+URZ], RZ ;  /* 0x000000ff07ff19a7 */ /* 0x0001e2000810043f */
[----:B------:R-:W3:Y:S01]  /*5730*/  MUFU.EX2 R75, R75 ;  /* 0x0000004b004b7308 */ /* 0x000ee20000000800 */
[----:B--2---:R-:W-:-:S07]  /*5740*/  FADD.FTZ R6, R161, R6 ;  /* 0x00000006a1067221 */ /* 0x004fce0000010000 */
[----:B------:R-:W2:Y:S01]  /*5750*/  MUFU.EX2 R162, R162 ;  /* 0x000000a200a27308 */ /* 0x000ea20000000800 */
[----:B-1----:R-:W-:-:S07]  /*5760*/  FADD.FTZ R27, R57, R44 ;  /* 0x0000002c391b7221 */ /* 0x002fce0000010000 */
[----:B------:R-:W1:Y:S01]  /*5770*/  MUFU.EX2 R163, R78 ;  /* 0x0000004e00a37308 */ /* 0x000e620000000800 */
[----:B---3--:R-:W-:-:S07]  /*5780*/  FADD.FTZ R6, R75, R6 ;  /* 0x000000064b067221 */ /* 0x008fce0000010000 */
        /* <DEDUP_REMOVED lines=20> */
[----:B-1----:R-:W-:-:S03]  /*58d0*/  FADD.FTZ R7, R69, R44 ;  /* 0x0000002c45077221 */ /* 0x002fc60000010000 */
[----:B0-----:R-:W-:Y:S01]  /*58e0*/  FADD.FTZ R6, R27, R6 ;  /* 0x000000061b067221 */ /* 0x001fe20000010000 */
[----:B------:R-:W-:Y:S06]  /*58f0*/  @!P0 BRA `(.L_x_201) ;  /* 0x0000000000048947 */ /* 0x000fec0003800000 */
[----:B------:R-:W-:Y:S01]  /*5900*/  BPT.TRAP 0x1 ;  /* 0x000000040000795c */ /* 0x000fe20000300000 */
.L_x_201:
[----:B------:R-:W-:Y:S01]  /*5910*/  ISETP.NE.AND P1, PT, R2, RZ, PT ;  /* 0x000000ff0200720c */ /* 0x000fe20003f25270 */
[----:B------:R-:W-:Y:S01]  /*5920*/  IMAD.U32 R12, RZ, RZ, UR14 ;  /* 0x0000000eff0c7e24 */ /* 0x000fe2000f8e00ff */
[----:B------:R-:W-:Y:S01]  /*5930*/  UMOV UR4, UR37 ;  /* 0x0000002500047c82 */ /* 0x000fe20008000000 */
[----:B------:R-:W-:Y:S01]  /*5940*/  UMOV UR5, UR36 ;  /* 0x0000002400057c82 */ /* 0x000fe20008000000 */
[----:B------:R-:W-:Y:S01]  /*5950*/  F2FP.BF16.F32.PACK_AB R180, R180, R11 ;  /* 0x0000000bb4b4723e */ /* 0x000fe200000010ff */
[----:B------:R-:W-:Y:S01]  /*5960*/  IMAD.MOV.U32 R11, RZ, RZ, R0 ;  /* 0x000000ffff0b7224 */ /* 0x000fe200078e0000 */
[----:B------:R-:W-:Y:S01]  /*5970*/  F2FP.BF16.F32.PACK_AB R182, R13, R182 ;  /* 0x000000b60db6723e */ /* 0x000fe200000010ff */
[----:B------:R-:W-:Y:S01]  /*5980*/  IMAD.MOV.U32 R13, RZ, RZ, R8 ;  /* 0x000000ffff0d7224 */ /* 0x000fe200078e0008 */
[----:B------:R-:W-:Y:S02]  /*5990*/  F2FP.BF16.F32.PACK_AB R181, R181, R14 ;  /* 0x0000000eb5b5723e */ /* 0x000fe400000010ff */
[----:B------:R-:W-:-:S02]  /*59a0*/  F2FP.BF16.F32.PACK_AB R183, R20, R183 ;  /* 0x000000b714b7723e */ /* 0x000fc400000010ff */
[----:B------:R-:W-:Y:S01]  /*59b0*/  F2FP.BF16.F32.PACK_AB R176, R15, R176 ;  /* 0x000000b00fb0723e */ /* 0x000fe200000010ff */
[----:B------:R-:W-:Y:S01]  /*59c0*/  @P1 VIADD R12, R12, 0x34860 ;  /* 0x000348600c0c1836 */ /* 0x000fe20000000000 */
[----:B------:R-:W-:Y:S02]  /*59d0*/  F2FP.BF16.F32.PACK_AB R177, R24, R177 ;  /* 0x000000b118b1723e */ /* 0x000fe400000010ff */
[----:B------:R-:W-:Y:S02]  /*59e0*/  F2FP.BF16.F32.PACK_AB R178, R21, R178 ;  /* 0x000000b215b2723e */ /* 0x000fe400000010ff */
[----:B------:R-:W-:Y:S02]  /*59f0*/  @P1 PRMT R12, R17, 0x654, R12 ;  /* 0x00000654110c1816 */ /* 0x000fe4000000000c */
[----:B------:R-:W-:Y:S02]  /*5a00*/  F2FP.BF16.F32.PACK_AB R179, R26, R179 ;  /* 0x000000b31ab3723e */ /* 0x000fe400000010ff */
[----:B------:R0:W-:Y:S01]  /*5a10*/  @P1 SYNCS.ARRIVE.TRANS64.RED.A1T0 RZ, [R12+URZ], RZ ;  /* 0x000000ff0cff19a7 */ /* 0x0001e2000810043f */
[C---:B------:R-:W-:Y:S01]  /*5a20*/  ISETP.GT.AND P1, PT, R197.reuse, RZ, PT ;  /* 0x000000ffc500720c */ /* 0x040fe20003f24270 */
[----:B------:R-:W-:Y:S01]  /*5a30*/  VIADD R197, R197, 0xffffffff ;  /* 0xffffffffc5c57836 */ /* 0x000fe20000000000 */
[----:B------:R-:W-:-:S02]  /*5a40*/  F2FP.BF16.F32.PACK_AB R172, R25, R172 ;  /* 0x000000ac19ac723e */ /* 0x000fc400000010ff */
[----:B------:R-:W-:Y:S02]  /*5a50*/  F2FP.BF16.F32.PACK_AB R173, R28, R173 ;  /* 0x000000ad1cad723e */ /* 0x000fe400000010ff */
[----:B------:R-:W-:Y:S02]  /*5a60*/  F2FP.BF16.F32.PACK_AB R174, R29, R174 ;  /* 0x000000ae1dae723e */ /* 0x000fe400000010ff */
[----:B------:R-:W-:Y:S02]  /*5a70*/  F2FP.BF16.F32.PACK_AB R175, R30, R175 ;  /* 0x000000af1eaf723e */ /* 0x000fe400000010ff */
[----:B------:R-:W-:Y:S02]  /*5a80*/  F2FP.BF16.F32.PACK_AB R168, R33, R168 ;  /* 0x000000a821a8723e */ /* 0x000fe400000010ff */
[----:B------:R-:W-:Y:S02]  /*5a90*/  F2FP.BF16.F32.PACK_AB R169, R32, R169 ;  /* 0x000000a920a9723e */ /* 0x000fe400000010ff */
        /* <DEDUP_REMOVED lines=17> */
[----:B------:R-:W-:Y:S01]  /*5bb0*/  F2FP.BF16.F32.PACK_AB R167, R27, R167 ;  /* 0x000000a71ba7723e */ /* 0x000fe200000010ff */
[----:B0-----:R-:W-:Y:S06]  /*5bc0*/  @P1 BRA `(.L_x_202) ;  /* 0xffffffdc009c1947 */ /* 0x001fec000383ffff */
.L_x_191:
        /* <DEDUP_REMOVED lines=67> */
.L_x_203:
        /* <DEDUP_REMOVED lines=9> */
.L_x_204:
[----:B-1----:R-:W-:Y:S05]  /*6090*/  @P1 BRA `(.L_x_205) ;  /* 0x0000000000081947 */ /* 0x002fea0003800000 */
[----:B------:R-:W1:Y:S02]  /*60a0*/  SYNCS.PHASECHK.TRANS64.TRYWAIT P1, [UR9+0x34850], R4 ;  /* 0x03485004ff0075a7 */ /* 0x000e640008020149 */
[----:B-1----:R-:W-:Y:S05]  /*60b0*/  @!P1 BRA `(.L_x_206) ;  /* 0x0000006400d49947 */ /* 0x002fea0003800000 */
.L_x_205:
[----:B------:R-:W-:Y:S01]  /*60c0*/  UIADD3 UR5, UR4, 0x400, URZ ;  /* 0x0000040004057890 */ /* 0x000fe2000fffe03f */
[----:B------:R-:W-:Y:S01]  /*60d0*/  WARPGROUP.ARRIVE ;  /* 0x00000000000079c5 */ /* 0x000fe20000000000 */
[----:B------:R-:W-:Y:S01]  /*60e0*/  UMOV UR7, 0x40000040 ;  /* 0x4000004000077882 */ /* 0x000fe20000000000 */
[----:B------:R-:W-:Y:S01]  /*60f0*/  UMOV UR11, 0x40000040 ;  /* 0x40000040000b7882 */ /* 0x000fe20000000000 */
[----:B------:R-:W-:Y:S01]  /*6100*/  USHF.R.U32.HI UR5, URZ, 0x4, UR5 ;  /* 0x000000043f057899 */ /* 0x000fe20008011605 */
[----:B01----:R-:W0:Y:S01]  /*6110*/  SHFL.BFLY PT, R4, R7, 0x2, 0x1f ;  /* 0x0c401f0007047f89 */ /* 0x003e2200000e0000 */
[----:B------:R-:W-:Y:S02]  /*6120*/  IMAD.MOV.U32 R89, RZ, RZ, -0x800000 ;  /* 0xff800000ff597424 */ /* 0x000fe400078e00ff */
[----:B------:R-:W-:Y:S01]  /*6130*/  ULOP3.LUT UR5, UR5, 0x3fff, URZ, 0xc0, !UPT ;  /* 0x00003fff05057892 */ /* 0x000fe2000f8ec03f */
[----:B------:R-:W1:Y:S01]  /*6140*/  SHFL.BFLY PT, R5, R6, 0x2, 0x1f ;  /* 0x0c401f0006057f89 */ /* 0x000e6200000e0000 */
[----:B------:R-:W-:-:S02]  /*6150*/  IMAD.MOV.U32 R88, RZ, RZ, -0x800000 ;  /* 0xff800000ff587424 */ /* 0x000fc400078e00ff */
[----:B------:R-:W-:-:S04]  /*6160*/  ULOP3.LUT UR5, UR5, 0x4000000, URZ, 0xfc, !UPT ;  /* 0x0400000005057892 */ /* 0x000fc8000f8efc3f */
[----:B------:R-:W-:-:S04]  /*6170*/  ULEA UR6, UR36, UR5, 0xb ;  /* 0x0000000524067291 */ /* 0x000fc8000f8e583f */
[----:B------:R-:W-:-:S05]  /*6180*/  UIADD3 UR8, UR6, 0x80, URZ ;  /* 0x0000008006087890 */ /* 0x000fca000fffe03f */
[----:B------:R-:W-:Y:S01]  /*6190*/  HGMMA.64x128x16.F32.BF16 R24, R180, gdesc[UR4].tnspB, R24, gsb0 ;  /* 0x41e00004b4187df0 */ /* 0x000fe20008001818 */
[----:B------:R-:W-:Y:S01]  /*61a0*/  UMOV UR7, 0x40000040 ;  /* 0x4000004000077882 */ /* 0x000fe20000000000 */
[----:B------:R-:W-:Y:S01]  /*61b0*/  UMOV UR10, UR8 ;  /* 0x00000008000a7c82 */ /* 0x000fe20008000000 */
[----:B------:R-:W-:Y:S01]  /*61c0*/  UIADD3 UR8, UR6, 0x100, URZ ;  /* 0x0000010006087890 */ /* 0x000fe2000fffe03f */
[----:B0-----:R-:W-:Y:S01]  /*61d0*/  FADD.FTZ R4, R4, R7 ;  /* 0x0000000704047221 */ /* 0x001fe20000010000 */
[----:B-1----:R-:W-:-:S04]  /*61e0*/  FADD.FTZ R9, R5, R6 ;  /* 0x0000000605097221 */ /* 0x002fc80000010000 */
[----:B------:R-:W0:Y:S04]  /*61f0*/  SHFL.BFLY PT, R5, R4, 0x1, 0x1f ;  /* 0x0c201f0004057f89 */ /* 0x000e2800000e0000 */
[----:B------:R-:W1:Y:S01]  /*6200*/  SHFL.BFLY PT, R10, R9, 0x1, 0x1f ;  /* 0x0c201f00090a7f89 */ /* 0x000e6200000e0000 */
[----:B0-----:R-:W-:Y:S01]  /*6210*/  FADD.FTZ R12, R4, R5 ;  /* 0x00000005040c7221 */ /* 0x001fe20000010000 */
[----:B------:R-:W-:Y:S02]  /*6220*/  IMAD.MOV.U32 R5, RZ, RZ, RZ ;  /* 0x000000ffff057224 */ /* 0x000fe400078e00ff */
[----:B-1----:R-:W-:Y:S02]  /*6230*/  FADD.FTZ R13, R9, R10 ;  /* 0x0000000a090d7221 */ /* 0x002fe40000010000 */
[----:B------:R-:W-:Y:S01]  /*6240*/  FSETP.NE.FTZ.AND P1, PT, R12, RZ, PT ;  /* 0x000000ff0c00720b */ /* 0x000fe20003f35000 */
[----:B------:R-:W-:-:S02]  /*6250*/  IMAD.MOV.U32 R10, RZ, RZ, RZ ;  /* 0x000000ffff0a7224 */ /* 0x000fc400078e00ff */
[----:B------:R-:W-:-:S10]  /*6260*/  FSETP.NE.FTZ.AND P2, PT, R13, RZ, PT ;  /* 0x000000ff0d00720b */ /* 0x000fd40003f55000 */
[----:B------:R-:W0:Y:S01]  /*6270*/  @P1 MUFU.LG2 R6, R12 ;  /* 0x0000000c00061308 */ /* 0x000e220000000c00 */
[C---:B------:R-:W-:Y:S02]  /*6280*/  @P1 FMUL.FTZ R7, R3.reuse, 0.69314718246459960938 ;  /* 0x3f31721803071820 */ /* 0x040fe40000410000 */
[----:B------:R-:W-:-:S05]  /*6290*/  @P2 FMUL.FTZ R4, R3, 0.69314718246459960938 ;  /* 0x3f31721803042820 */ /* 0x000fca0000410000 */
[----:B------:R-:W1:Y:S08]  /*62a0*/  @P2 MUFU.LG2 R11, R13 ;  /* 0x0000000d000b2308 */ /* 0x000e700000000c00 */
[----:B------:R2:W3:Y:S01]  /*62b0*/  @P1 MUFU.RCP R5, R12 ;  /* 0x0000000c00051308 */ /* 0x0004e20000001000 */
[----:B0-----:R-:W-:-:S04]  /*62c0*/  @P1 FMUL.FTZ R6, R6, 0.69314718246459960938 ;  /* 0x3f31721806061820 */ /* 0x001fc80000410000 */
[----:B------:R-:W-:-:S03]  /*62d0*/  @P1 FFMA.FTZ R89, R7, R0, R6 ;  /* 0x0000000007591223 */ /* 0x000fc60000010006 */
[----:B------:R2:W0:Y:S01]  /*62e0*/  @P2 MUFU.RCP R10, R13 ;  /* 0x0000000d000a2308 */ /* 0x0004220000001000 */
[----:B-1----:R-:W-:-:S04]  /*62f0*/  @P2 FMUL.FTZ R11, R11, 0.69314718246459960938 ;  /* 0x3f3172180b0b2820 */ /* 0x002fc80000410000 */
[----:B------:R-:W-:Y:S01]  /*6300*/  @P2 FFMA.FTZ R88, R4, R8, R11 ;  /* 0x0000000804582223 */ /* 0x000fe2000001000b */
[----:B------:R-:W-:Y:S02]  /*6310*/  WARPGROUP.DEPBAR.LE gsb0, 0x0 ;  /* 0x00008000000079c5 */ /* 0x000fe40000010000 */
[----:B------:R-:W-:-:S06]  /*6320*/  WARPGROUP.ARRIVE ;  /* 0x00000000000079c5 */ /* 0x000fcc0000000000 */
[----:B------:R-:W-:Y:S01]  /*6330*/  HGMMA.64x128x16.F32.BF16 R24, R176, gdesc[UR8].tnspB, R24, gsb0 ;  /* 0x41e00008b0187df0 */ /* 0x000fe20008001818 */
[----:B------:R-:W-:Y:S01]  /*6340*/  UMOV UR10, UR8 ;  /* 0x00000008000a7c82 */ /* 0x000fe20008000000 */
[----:B------:R-:W-:Y:S01]  /*6350*/  UMOV UR11, 0x40000040 ;  /* 0x40000040000b7882 */ /* 0x000fe20000000000 */
[----:B------:R-:W-:Y:S01]  /*6360*/  UIADD3 UR8, UR6, 0x180, URZ ;  /* 0x0000018006087890 */ /* 0x000fe2000fffe03f */
        /* <DEDUP_REMOVED lines=17> */
[----:B------:R-:W-:Y:S02]  /*6480*/  UIADD3 UR8, UR6, 0x300, URZ ;  /* 0x0000030006087890 */ /* 0x000fe4000fffe03f */
        /* <DEDUP_REMOVED lines=10> */
[----:B------:R-:W-:-:S07]  /*6530*/  WARPGROUP.ARRIVE ;  /* 0x00000000000079c5 */ /* 0x000fce0000000000 */
[----:B------:R-:W-:Y:S03]  /*6540*/  HGMMA.64x128x16.F32.BF16 R24, R164, gdesc[UR4].tnspB, R24, gsb0 ;  /* 0x41e00004a4187df0 */ /* 0x000fe60008001818 */
[----:B------:R-:W-:Y:S02]  /*6550*/  WARPGROUP.DEPBAR.LE gsb0, 0x0 ;  /* 0x00008000000079c5 */ /* 0x000fe40000010000 */
[----:B0-23--:R-:W-:Y:S05]  /*6560*/  @!P0 BRA `(.L_x_207) ;  /* 0x0000000000048947 */ /* 0x00dfea0003800000 */
[----:B------:R-:W-:Y:S01]  /*6570*/  BPT.TRAP 0x1 ;  /* 0x000000040000795c */ /* 0x000fe20000300000 */
.L_x_207:
[----:B------:R-:W0:Y:S01]  /*6580*/  S2UR UR5, SR_SWINHI ;  /* 0x00000000000579c3 */ /* 0x000e220000002f00 */
[----:B------:R-:W-:Y:S01]  /*6590*/  ISETP.NE.AND P1, PT, R2, RZ, PT ;  /* 0x000000ff0200720c */ /* 0x000fe20003f25270 */
[----:B------:R-:W-:Y:S02]  /*65a0*/  IMAD.U32 R0, RZ, RZ, UR9 ;  /* 0x00000009ff007e24 */ /* 0x000fe4000f8e00ff */
        /* <DEDUP_REMOVED lines=11> */
[----:B------:R-:W-:-:S02]  /*6660*/  @P1 VIADD R0, R0, 0x34860 ;  /* 0x0003486000001836 */ /* 0x000fc40000000000 */
        /* <DEDUP_REMOVED lines=9> */
[----:B------:R-:W-:Y:S01]  /*6700*/  UMOV UR6, UR4 ;  /* 0x0000000400067c82 */ /* 0x000fe20008000000 */
[----:B0-----:R-:W-:Y:S01]  /*6710*/  UMOV UR7, UR5 ;  /* 0x0000000500077c82 */ /* 0x001fe20008000000 */
[----:B------:R-:W-:Y:S01]  /*6720*/  FMUL.FTZ R65, R65, R5 ;  /* 0x0000000541417220 */ /* 0x000fe20000410000 */
[----:B------:R-:W-:-:S02]  /*6730*/  IMAD.U32 R36, RZ, RZ, UR6 ;  /* 0x00000006ff247e24 */ /* 0x000fc4000f8e00ff */
[-C--:B------:R-:W-:Y:S01]  /*6740*/  FMUL.FTZ R64, R64, R5.reuse ;  /* 0x0000000540407220 */ /* 0x080fe20000410000 */
        /* <DEDUP_REMOVED lines=11> */
[----:B------:R-:W-:Y:S01]  /*6800*/  IMAD.WIDE R4, R193, 0x2, R36 ;  /* 0x00000002c1047825 */ /* 0x000fe200078e0224 */
[----:B------:R-:W-:-:S03]  /*6810*/  @P1 PRMT R0, R17, 0x654, R0 ;  /* 0x0000065411001816 */ /* 0x000fc60000000000 */
[-C--:B------:R-:W-:Y:S01]  /*6820*/  FMUL.FTZ R98, R42, R10.reuse ;  /* 0x0000000a2a627220 */ /* 0x080fe20000410000 */
[-C--:B------:R-:W-:Y:S01]  /*6830*/  FMUL.FTZ R103, R35, R10.reuse ;  /* 0x0000000a23677220 */ /* 0x080fe20000410000 */
[-C--:B------:R-:W-:Y:S01]  /*6840*/  FMUL.FTZ R27, R27, R10.reuse ;  /* 0x0000000a1b1b7220 */ /* 0x080fe20000410000 */
[----:B------:R0:W-:Y:S01]  /*6850*/  @P1 SYNCS.ARRIVE.TRANS64.RED.A1T0 RZ, [R0+URZ], RZ ;  /* 0x000000ff00ff19a7 */ /* 0x0001e2000810043f */
[----:B------:R-:W-:Y:S01]  /*6860*/  IADD3 R99, P1, R4, 0x4040, RZ ;  /* 0x0000404004637810 */ /* 0x000fe20007f3e0ff */
[-C--:B------:R-:W-:Y:S01]  /*6870*/  FMUL.FTZ R100, R26, R10.reuse ;  /* 0x0000000a1a647220 */ /* 0x080fe20000410000 */
[C---:B------:R-:W-:Y:S01]  /*6880*/  IADD3 R33, P3, R4.reuse, 0x4000, RZ ;  /* 0x0000400004217810 */ /* 0x040fe20007f7e0ff */
[-C--:B------:R-:W-:Y:S01]  /*6890*/  FMUL.FTZ R31, R31, R10.reuse ;  /* 0x0000000a1f1f7220 */ /* 0x080fe20000410000 */
[----:B------:R-:W-:Y:S01]  /*68a0*/  IADD3 R13, P6, R4, 0x20, RZ ;  /* 0x00000020040d7810 */ /* 0x000fe20007fde0ff */
[-C--:B------:R-:W-:Y:S01]  /*68b0*/  FMUL.FTZ R104, R30, R10.reuse ;  /* 0x0000000a1e687220 */ /* 0x080fe20000410000 */
[----:B------:R-:W-:Y:S01]  /*68c0*/  LOP3.LUT R8, R33, 0x380, RZ, 0xc0, !PT ;  /* 0x0000038021087812 */ /* 0x000fe200078ec0ff */
[-C--:B------:R-:W-:Y:S01]  /*68d0*/  FMUL.FTZ R106, R34, R10.reuse ;  /* 0x0000000a226a7220 */ /* 0x080fe20000410000 */
[----:B0-----:R-:W-:Y:S01]  /*68e0*/  LOP3.LUT R0, R99, 0x380, RZ, 0xc0, !PT ;  /* 0x0000038063007812 */ /* 0x001fe200078ec0ff */
[-C--:B------:R-:W-:Y:S01]  /*68f0*/  FMUL.FTZ R102, R39, R10.reuse ;  /* 0x0000000a27667220 */ /* 0x080fe20000410000 */
[----:B------:R-:W-:Y:S01]  /*6900*/  IADD3 R35, P2, R4, 0x4020, RZ ;  /* 0x0000402004237810 */ /* 0x000fe20007f5e0ff */
[-C--:B------:R-:W-:Y:S01]  /*6910*/  FMUL.FTZ R105, R38, R10.reuse ;  /* 0x0000000a26697220 */ /* 0x080fe20000410000 */
[----:B------:R-:W-:Y:S01]  /*6920*/  SHF.R.U64 R0, R0, 0x3, RZ ;  /* 0x0000000300007819 */ /* 0x000fe200000012ff */
[-C--:B------:R-:W-:Y:S01]  /*6930*/  FMUL.FTZ R97, R43, R10.reuse ;  /* 0x0000000a2b617220 */ /* 0x080fe20000410000 */
[----:B------:R-:W-:Y:S01]  /*6940*/  SHF.R.U64 R8, R8, 0x3, RZ ;  /* 0x0000000308087819 */ /* 0x000fe200000012ff */
[-C--:B------:R-:W-:Y:S01]  /*6950*/  FMUL.FTZ R47, R47, R10.reuse ;  /* 0x0000000a2f2f7220 */ /* 0x080fe20000410000 */
[----:B------:R-:W-:Y:S01]  /*6960*/  LOP3.LUT R42, R0, R99, RZ, 0x3c, !PT ;  /* 0x00000063002a7212 */ /* 0x000fe200078e3cff */
[-C--:B------:R-:W-:Y:S01]  /*6970*/  FMUL.FTZ R46, R46, R10.reuse ;  /* 0x0000000a2e2e7220 */ /* 0x080fe20000410000 */
[----:B------:R-:W-:Y:S01]  /*6980*/  LOP3.LUT R0, R13, 0x380, RZ, 0xc0, !PT ;  /* 0x000003800d007812 */ /* 0x000fe200078ec0ff */
[-C--:B------:R-:W-:Y:S01]  /*6990*/  FMUL.FTZ R51, R51, R10.reuse ;  /* 0x0000000a33337220 */ /* 0x080fe20000410000 */
[----:B------:R-:W-:Y:S01]  /*69a0*/  IADD3 R29, P4, R4, 0x60, RZ ;  /* 0x00000060041d7810 */ /* 0x000fe20007f9e0ff */
[-C--:B------:R-:W-:Y:S01]  /*69b0*/  FMUL.FTZ R50, R50, R10.reuse ;  /* 0x0000000a32327220 */ /* 0x080fe20000410000 */
[----:B------:R-:W-:Y:S01]  /*69c0*/  SHF.R.U64 R0, R0, 0x3, RZ ;  /* 0x0000000300007819 */ /* 0x000fe200000012ff */
[-C--:B------:R-:W-:Y:S01]  /*69d0*/  FMUL.FTZ R55, R55, R10.reuse ;  /* 0x0000000a37377220 */ /* 0x080fe20000410000 */
[----:B------:R-:W-:Y:S01]  /*69e0*/  IADD3 R21, P5, R4, 0x40, RZ ;  /* 0x0000004004157810 */ /* 0x000fe20007fbe0ff */
        /* <DEDUP_REMOVED lines=17> */
[----:B------:R-:W-:Y:S01]  /*6b00*/  LOP3.LUT R10, R35, 0x380, RZ, 0xc0, !PT ;  /* 0x00000380230a7812 */ /* 0x000fe200078ec0ff */
[----:B------:R-:W0:Y:S01]  /*6b10*/  LDC R108, c[0x0][0xc38] ;  /* 0x00030e00ff6c7b82 */ /* 0x000e220000000800 */
[----:B------:R-:W-:Y:S01]  /*6b20*/  LOP3.LUT R38, R8, R33, RZ, 0x3c, !PT ;  /* 0x0000002108267212 */ /* 0x000fe200078e3cff */
[----:B------:R-:W-:Y:S01]  /*6b30*/  IMAD.X R43, RZ, RZ, R5, P1 ;  /* 0x000000ffff2b7224 */ /* 0x000fe200008e0605 */
[----:B------:R-:W-:Y:S01]  /*6b40*/  LOP3.LUT R14, R0, R13, RZ, 0x3c, !PT ;  /* 0x0000000d000e7212 */ /* 0x000fe200078e3cff */
[----:B------:R-:W-:Y:S01]  /*6b50*/  IMAD R9, R186, 0x40, R19 ;  /* 0x00000040ba097824 */ /* 0x000fe200078e0213 */
[----:B------:R-:W-:Y:S01]  /*6b60*/  LOP3.LUT R8, R29, 0x380, RZ, 0xc0, !PT ;  /* 0x000003801d087812 */ /* 0x000fe200078ec0ff */
[----:B------:R-:W-:Y:S01]  /*6b70*/  IMAD.X R15, RZ, RZ, R5, P6 ;  /* 0x000000ffff0f7224 */ /* 0x000fe200030e0605 */
[----:B------:R-:W-:Y:S01]  /*6b80*/  LOP3.LUT R0, R21, 0x380, RZ, 0xc0, !PT ;  /* 0x0000038015007812 */ /* 0x000fe200078ec0ff */
[----:B------:R-:W-:Y:S01]  /*6b90*/  IMAD.WIDE R36, R9, 0x2, R36 ;  /* 0x0000000209247825 */ /* 0x000fe200078e0224 */
[----:B------:R-:W-:Y:S01]  /*6ba0*/  SHF.R.U64 R10, R10, 0x3, RZ ;  /* 0x000000030a0a7819 */ /* 0x000fe200000012ff */
[----:B------:R-:W-:Y:S01]  /*6bb0*/  UIADD3 UR5, -UR39, URZ, URZ ;  /* 0x0000003f27057290 */ /* 0x000fe2000fffe13f */
[----:B------:R-:W-:Y:S01]  /*6bc0*/  SHF.R.U64 R8, R8, 0x3, RZ ;  /* 0x0000000308087819 */ /* 0x000fe200000012ff */
[----:B------:R-:W-:Y:S01]  /*6bd0*/  ULDC UR10, c[0x0][0xc44] ;  /* 0x00031100000a7ab9 */ /* 0x000fe20000000800 */
[----:B------:R-:W-:Y:S01]  /*6be0*/  SHF.R.U64 R0, R0, 0x3, RZ ;  /* 0x0000000300007819 */ /* 0x000fe200000012ff */
[--C-:B------:R-:W-:Y:S01]  /*6bf0*/  IMAD.X R41, RZ, RZ, R5.reuse, P2 ;  /* 0x000000ffff297224 */ /* 0x100fe200010e0605 */
[----:B------:R-:W-:Y:S01]  /*6c00*/  LOP3.LUT R40, R10, R35, RZ, 0x3c, !PT ;  /* 0x000000230a287212 */ /* 0x000fe200078e3cff */
[--C-:B------:R-:W-:Y:S01]  /*6c10*/  IMAD.X R39, RZ, RZ, R5.reuse, P3 ;  /* 0x000000ffff277224 */ /* 0x100fe200018e0605 */
[----:B------:R-:W-:Y:S01]  /*6c20*/  LOP3.LUT R10, R8, R29, RZ, 0x3c, !PT ;  /* 0x0000001d080a7212 */ /* 0x000fe200078e3cff */
[----:B------:R-:W-:Y:S01]  /*6c30*/  IMAD.X R11, RZ, RZ, R5, P4 ;  /* 0x000000ffff0b7224 */ /* 0x000fe200020e0605 */
[----:B------:R-:W-:Y:S01]  /*6c40*/  LOP3.LUT R8, R0, R21, RZ, 0x3c, !PT ;  /* 0x0000001500087212 */ /* 0x000fe200078e3cff */
[----:B------:R-:W-:Y:S01]  /*6c50*/  ULDC.64 UR8, c[0x0][0xb90] ;  /* 0x0002e40000087ab9 */ /* 0x000fe20000000a00 */
[----:B------:R-:W1:Y:S01]  /*6c60*/  LDC R0, c[0x0][0xbe8] ;  /* 0x0002fa00ff007b82 */ /* 0x000e620000000800 */
[----:B------:R-:W-:-:S02]  /*6c70*/  R2UR UR13, R189 ;  /* 0x00000000bd0d72ca */ /* 0x000fc400000e0000 */
[----:B------:R-:W-:Y:S02]  /*6c80*/  R2UR UR12, R188 ;  /* 0x00000000bc0c72ca */ /* 0x000fe400000e0000 */
[C---:B------:R-:W-:Y:S02]  /*6c90*/  IADD3 R45, P0, R4.reuse, 0x4060, RZ ;  /* 0x00004060042d7810 */ /* 0x040fe40007f1e0ff */
[----:B------:R-:W-:Y:S02]  /*6ca0*/  LOP3.LUT R9, R4, 0x380, RZ, 0xc0, !PT ;  /* 0x0000038004097812 */ /* 0x000fe400078ec0ff */
[----:B------:R-:W-:Y:S02]  /*6cb0*/  LOP3.LUT R44, R45, 0x380, RZ, 0xc0, !PT ;  /* 0x000003802d2c7812 */ /* 0x000fe400078ec0ff */
[----:B------:R-:W-:Y:S02]  /*6cc0*/  SHF.R.U64 R9, R9, 0x3, RZ ;  /* 0x0000000309097819 */ /* 0x000fe400000012ff */
[----:B------:R-:W-:Y:S01]  /*6cd0*/  SHF.R.U64 R44, R44, 0x3, RZ ;  /* 0x000000032c2c7819 */ /* 0x000fe200000012ff */
[----:B------:R-:W-:Y:S01]  /*6ce0*/  IMAD R99, RZ, RZ, -UR13 ;  /* 0x8000000dff637e24 */ /* 0x000fe2000f8e02ff */
[----:B------:R-:W-:Y:S01]  /*6cf0*/  IADD3 R21, P6, R36, 0x1000, RZ ;  /* 0x0000100024157810 */ /* 0x000fe20007fde0ff */
[----:B------:R-:W-:Y:S01]  /*6d00*/  UIMAD UR10, UR10, UR5, UR13 ;  /* 0x000000050a0a72a4 */ /* 0x000fe2000f8e020d */
[----:B------:R-:W-:Y:S01]  /*6d10*/  LOP3.LUT R4, R9, R4, RZ, 0x3c, !PT ;  /* 0x0000000409047212 */ /* 0x000fe200078e3cff */
[----:B0-----:R-:W-:Y:S01]  /*6d20*/  IMAD R99, R108, R99, UR12 ;  /* 0x0000000c6c637e24 */ /* 0x001fe2000f8e0263 */
[----:B------:R-:W-:Y:S01]  /*6d30*/  LOP3.LUT R44, R44, R45, RZ, 0x3c, !PT ;  /* 0x0000002d2c2c7212 */ /* 0x000fe200078e3cff */
[--C-:B------:R-:W-:Y:S01]  /*6d40*/  IMAD.X R45, RZ, RZ, R5.reuse, P0 ;  /* 0x000000ffff2d7224 */ /* 0x100fe200000e0605 */
[----:B------:R-:W-:Y:S01]  /*6d50*/  LOP3.LUT R34, R21, 0x380, RZ, 0xc0, !PT ;  /* 0x0000038015227812 */ /* 0x000fe200078ec0ff */
[----:B------:R-:W-:Y:S01]  /*6d60*/  IMAD.X R9, RZ, RZ, R5, P5 ;  /* 0x000000ffff097224 */ /* 0x000fe200028e0605 */
[----:B------:R-:W-:Y:S01]  /*6d70*/  MOV R110, R4 ;  /* 0x00000004006e7202 */ /* 0x000fe20000000f00 */
[----:B------:R-:W-:Y:S01]  /*6d80*/  USHF.R.S32.HI UR11, URZ, 0x1f, UR10 ;  /* 0x0000001f3f0b7899 */ /* 0x000fe2000801140a */
[----:B-1----:R-:W-:Y:S01]  /*6d90*/  ISETP.NE.AND P1, PT, R0, 0x1, PT ;  /* 0x000000010000780c */ /* 0x002fe20003f25270 */
[----:B------:R-:W-:Y:S01]  /*6da0*/  IMAD R111, R99, 0x80, R192 ;  /* 0x00000080636f7824 */ /* 0x000fe200078e02c0 */
[----:B------:R-:W-:Y:S01]  /*6db0*/  F2FP.BF16.F32.PACK_AB R5, R27, R100 ;  /* 0x000000641b05723e */ /* 0x000fe200000010ff */
[----:B------:R-:W-:Y:S01]  /*6dc0*/  UIMAD UR5, UR11, UR8, URZ ;  /* 0x000000080b0572a4 */ /* 0x000fe2000f8e023f */
[----:B------:R-:W0:Y:S01]  /*6dd0*/  LDC.64 R100, c[0x0][0xb98] ;  /* 0x0002e600ff647b82 */ /* 0x000e220000000a00 */
[----:B------:R-:W-:Y:S01]  /*6de0*/  SHF.R.U64 R34, R34, 0x3, RZ ;  /* 0x0000000322227819 */ /* 0x000fe200000012ff */
[----:B------:R-:W-:Y:S01]  /*6df0*/  UIMAD.WIDE.U32 UR6, UR10, UR8, URZ ;  /* 0x000000080a0672a5 */ /* 0x000fe2000f8e003f */
[----:B------:R-:W-:Y:S01]  /*6e00*/  F2FP.BF16.F32.PACK_AB R6, R6, R7 ;  /* 0x000000070606723e */ /* 0x000fe200000010ff */
[----:B------:R-:W-:Y:S01]  /*6e10*/  UIMAD UR5, UR10, UR9, UR5 ;  /* 0x000000090a0572a4 */ /* 0x000fe2000f8e0205 */
[----:B------:R-:W-:Y:S01]  /*6e20*/  LOP3.LUT R34, R34, R21, RZ, 0x3c, !PT ;  /* 0x0000001522227212 */ /* 0x000fe200078e3cff */
[----:B------:R-:W-:Y:S01]  /*6e30*/  USHF.R.S32.HI UR12, URZ, 0x1f, UR39 ;  /* 0x0000001f3f0c7899 */ /* 0x000fe20008011427 */
[C---:B------:R-:W-:Y:S01]  /*6e40*/  IADD3 R21, P0, R36.reuse, 0x6000, RZ ;  /* 0x0000600024157810 */ /* 0x040fe20007f1e0ff */
[----:B------:R-:W-:Y:S01]  /*6e50*/  UIADD3 UR5, UR7, UR5, URZ ;  /* 0x0000000507057290 */ /* 0x000fe2000fffe03f */
[----:B------:R-:W1:Y:S01]  /*6e60*/  @P1 LDC R108, c[0x0][0xbec] ;  /* 0x0002fb00ff6c1b82 */ /* 0x000e620000000800 */
[----:B------:R-:W-:Y:S01]  /*6e70*/  F2FP.BF16.F32.PACK_AB R7, R31, R104 ;  /* 0x000000681f07723e */ /* 0x000fe200000010ff */
[----:B------:R-:W-:Y:S01]  /*6e80*/  IMAD.U32 R13, RZ, RZ, UR7 ;  /* 0x00000007ff0d7e24 */ /* 0x000fe2000f8e00ff */
[----:B------:R-:W-:Y:S01]  /*6e90*/  MOV R104, R44 ;  /* 0x0000002c00687202 */ /* 0x000fe20000000f00 */
[----:B------:R-:W-:Y:S01]  /*6ea0*/  IMAD.MOV.U32 R45, RZ, RZ, R111 ;  /* 0x000000ffff2d7224 */ /* 0x000fe200078e006f */
[----:B------:R-:W-:Y:S01]  /*6eb0*/  LOP3.LUT R20, R21, 0x380, RZ, 0xc0, !PT ;  /* 0x0000038015147812 */ /* 0x000fe200078ec0ff */
[----:B------:R-:W-:Y:S01]  /*6ec0*/  IMAD.U32 R12, RZ, RZ, UR6 ;  /* 0x00000006ff0c7e24 */ /* 0x000fe2000f8e00ff */
[C---:B------:R-:W-:Y:S01]  /*6ed0*/  IADD3 R35, P4, R36.reuse, 0x3000, RZ ;  /* 0x0000300024237810 */ /* 0x040fe20007f9e0ff */
[----:B------:R-:W2:Y:S01]  /*6ee0*/  @P1 LDC R109, c[0x0][0xbf0] ;  /* 0x0002fc00ff6d1b82 */ /* 0x000ea20000000800 */
[----:B------:R-:W-:Y:S01]  /*6ef0*/  IADD3 R33, P5, R36, 0x2000, RZ ;  /* 0x0000200024217810 */ /* 0x000fe20007fbe0ff */
[----:B------:R-:W-:Y:S01]  /*6f00*/  IMAD.U32 R13, RZ, RZ, UR5 ;  /* 0x00000005ff0d7e24 */ /* 0x000fe2000f8e00ff */
[----:B------:R-:W-:Y:S01]  /*6f10*/  SHF.R.U64 R20, R20, 0x3, RZ ;  /* 0x0000000314147819 */ /* 0x000fe200000012ff */
[----:B------:R-:W-:Y:S01]  /*6f20*/  ULDC.64 UR6, c[0x0][0xb88] ;  /* 0x0002e20000067ab9 */ /* 0x000fe20000000a00 */
[----:B------:R-:W-:Y:S01]  /*6f30*/  LOP3.LUT R30, R35, 0x380, RZ, 0xc0, !PT ;  /* 0x00000380231e7812 */ /* 0x000fe200078ec0ff */
[----:B------:R-:W-:Y:S01]  /*6f40*/  ULDC UR5, c[0x0][0xa88] ;  /* 0x0002a20000057ab9 */ /* 0x000fe20000000800 */
[----:B------:R-:W-:Y:S01]  /*6f50*/  LOP3.LUT R32, R33, 0x380, RZ, 0xc0, !PT ;  /* 0x0000038021207812 */ /* 0x000fe200078ec0ff */
[----:B0-----:R-:W-:Y:S01]  /*6f60*/  IMAD.WIDE.U32 R12, R100, UR39, R12 ;  /* 0x00000027640c7c25 */ /* 0x001fe2000f8e000c */
[----:B------:R-:W-:Y:S01]  /*6f70*/  F2FP.BF16.F32.PACK_AB R4, R25, R24 ;  /* 0x000000181904723e */ /* 0x000fe200000010ff */
[----:B------:R-:W-:Y:S01]  /*6f80*/  BAR.SYNC.DEFER_BLOCKING 0x1, 0x100 ;  /* 0x0044000000007b1d */ /* 0x000fe20000010000 */
[----:B------:R-:W-:Y:S01]  /*6f90*/  LOP3.LUT R20, R20, R21, RZ, 0x3c, !PT ;  /* 0x0000001514147212 */ /* 0x000fe200078e3cff */
[----:B------:R-:W-:Y:S01]  /*6fa0*/  IMAD.X R31, RZ, RZ, R37, P4 ;  /* 0x000000ffff1f7224 */ /* 0x000fe200020e0625 */
[----:B------:R-:W-:-:S02]  /*6fb0*/  LOP3.LUT R21, R36, 0x380, RZ, 0xc0, !PT ;  /* 0x0000038024157812 */ /* 0x000fc400078ec0ff */
[----:B------:R-:W-:Y:S01]  /*6fc0*/  SHF.R.U64 R30, R30, 0x3, RZ ;  /* 0x000000031e1e7819 */ /* 0x000fe200000012ff */
[----:B-1----:R-:W-:Y:S01]  /*6fd0*/  @P1 IMAD.HI.U32 R44, R111, R108, RZ ;  /* 0x0000006c6f2c1227 */ /* 0x002fe200078e00ff */
[----:B------:R-:W-:Y:S01]  /*6fe0*/  SHF.R.U64 R32, R32, 0x3, RZ ;  /* 0x0000000320207819 */ /* 0x000fe200000012ff */
[----:B------:R-:W-:Y:S01]  /*6ff0*/  ULDC.64 UR8, c[0x0][0xae8] ;  /* 0x0002ba0000087ab9 */ /* 0x000fe20000000a00 */
[----:B------:R-:W-:Y:S02]  /*7000*/  SHF.R.U64 R21, R21, 0x3, RZ ;  /* 0x0000000315157819 */ /* 0x000fe400000012ff */
[----:B------:R-:W-:Y:S01]  /*7010*/  LOP3.LUT R30, R30, R35, RZ, 0x3c, !PT ;  /* 0x000000231e1e7212 */ /* 0x000fe200078e3cff */
[----:B------:R-:W-:Y:S01]  /*7020*/  IMAD.X R35, RZ, RZ, R37, P6 ;  /* 0x000000ffff237224 */ /* 0x000fe200030e0625 */
[----:B------:R-:W-:Y:S02]  /*7030*/  LOP3.LUT R32, R32, R33, RZ, 0x3c, !PT ;  /* 0x0000002120207212 */ /* 0x000fe400078e3cff */
[----:B--2---:R-:W-:-:S02]  /*7040*/  @P1 SHF.R.U32.HI R45, RZ, R109, R44 ;  /* 0x0000006dff2d1219 */ /* 0x004fc4000001162c */
[----:B------:R-:W-:Y:S02]  /*7050*/  MOV R109, R38 ;  /* 0x00000026006d7202 */ /* 0x000fe40000000f00 */
[C---:B------:R-:W-:Y:S01]  /*7060*/  IADD3 R33, P3, R36.reuse, 0x4000, RZ ;  /* 0x0000400024217810 */ /* 0x040fe20007f7e0ff */
[----:B------:R-:W-:Y:S01]  /*7070*/  IMAD.MOV R39, RZ, RZ, -R45 ;  /* 0x000000ffff277224 */ /* 0x000fe200078e0a2d */
[C---:B------:R-:W-:Y:S02]  /*7080*/  IADD3 R29, P2, R36.reuse, 0x5000, RZ ;  /* 0x00005000241d7810 */ /* 0x040fe40007f5e0ff */
[----:B------:R-:W-:Y:S01]  /*7090*/  IADD3 R107, P6, R36, 0x7000, RZ ;  /* 0x00007000246b7810 */ /* 0x000fe20007fde0ff */
[----:B------:R0:W-:Y:S01]  /*70a0*/  STSM.16.M88.4 [R110], R4 ;  /* 0x000000046e007844 */ /* 0x0001e20000000200 */
[----:B------:R-:W-:Y:S01]  /*70b0*/  LOP3.LUT R36, R21, R36, RZ, 0x3c, !PT ;  /* 0x0000002415247212 */ /* 0x000fe200078e3cff */
[--C-:B------:R-:W-:Y:S01]  /*70c0*/  IMAD.X R21, RZ, RZ, R37.reuse, P0 ;  /* 0x000000ffff157224 */ /* 0x100fe200000e0625 */
[----:B------:R-:W-:Y:S01]  /*70d0*/  IADD3 R12, P0, R45, R12, RZ ;  /* 0x0000000c2d0c7210 */ /* 0x000fe20007f1e0ff */
[--C-:B------:R-:W-:Y:S01]  /*70e0*/  IMAD.X R27, RZ, RZ, R37.reuse, P2 ;  /* 0x000000ffff1b7224 */ /* 0x100fe200010e0625 */
[----:B------:R-:W-:Y:S01]  /*70f0*/  LOP3.LUT R26, R29, 0x380, RZ, 0xc0, !PT ;  /* 0x000003801d1a7812 */ /* 0x000fe200078ec0ff */
[----:B------:R-:W-:Y:S01]  /*7100*/  IMAD.X R25, RZ, RZ, R37, P6 ;  /* 0x000000ffff197224 */ /* 0x000fe200030e0625 */
[----:B------:R-:W-:-:S02]  /*7110*/  MOV R15, R14 ;  /* 0x0000000e000f7202 */ /* 0x000fc40000000f00 */
[----:B------:R-:W-:Y:S02]  /*7120*/  SHF.R.U64 R26, R26, 0x3, RZ ;  /* 0x000000031a1a7819 */ /* 0x000fe400000012ff */
[----:B------:R-:W-:Y:S01]  /*7130*/  MOV R108, R40 ;  /* 0x00000028006c7202 */ /* 0x000fe20000000f00 */
[----:B------:R-:W-:Y:S01]  /*7140*/  IMAD R40, R99, 0x80, R191 ;  /* 0x0000008063287824 */ /* 0x000fe200078e02bf */
[----:B------:R-:W-:Y:S02]  /*7150*/  MOV R14, R8 ;  /* 0x00000008000e7202 */ /* 0x000fe40000000f00 */
[----:B------:R-:W-:Y:S01]  /*7160*/  F2FP.BF16.F32.PACK_AB R8, R3, R92 ;  /* 0x0000005c0308723e */ /* 0x000fe200000010ff */
[----:B0-----:R-:W-:Y:S01]  /*7170*/  IMAD R4, R100, UR12, RZ ;  /* 0x0000000c64047c24 */ /* 0x001fe2000f8e02ff */
[----:B------:R-:W-:Y:S01]  /*7180*/  MOV R110, R10 ;  /* 0x0000000a006e7202 */ /* 0x000fe20000000f00 */
[C---:B------:R-:W-:Y:S01]  /*7190*/  IMAD R11, R0.reuse, R39, R111 ;  /* 0x00000027000b7224 */ /* 0x040fe200078e026f */
[----:B------:R-:W-:Y:S01]  /*71a0*/  SHF.R.S32.HI R39, RZ, 0x1f, R45 ;  /* 0x0000001fff277819 */ /* 0x000fe2000001142d */
[----:B------:R-:W-:Y:S01]  /*71b0*/  IMAD R101, R101, UR39, R4 ;  /* 0x0000002765657c24 */ /* 0x000fe2000f8e0204 */
[----:B------:R-:W-:Y:S01]  /*71c0*/  F2FP.BF16.F32.PACK_AB R4, R95, R96 ;  /* 0x000000605f04723e */ /* 0x000fe200000010ff */
[----:B------:R-:W-:Y:S01]  /*71d0*/  IMAD R3, R0, UR5, RZ ;  /* 0x0000000500037c24 */ /* 0x000fe2000f8e02ff */
[----:B------:R-:W-:-:S02]  /*71e0*/  SHF.R.S32.HI R10, RZ, 0x1f, R11 ;  /* 0x0000001fff0a7819 */ /* 0x000fc4000001140b */
[----:B------:R-:W-:Y:S02]  /*71f0*/  IADD3.X R13, R39, R13, R101, P0, !PT ;  /* 0x0000000d270d7210 */ /* 0x000fe400007fe465 */
[----:B------:R-:W-:Y:S01]  /*7200*/  F2FP.BF16.F32.PACK_AB R5, R103, R106 ;  /* 0x0000006a6705723e */ /* 0x000fe200000010ff */
[----:B------:R-:W-:Y:S01]  /*7210*/  IMAD R10, R10, UR6, RZ ;  /* 0x000000060a0a7c24 */ /* 0x000fe2000f8e02ff */
[----:B------:R-:W-:Y:S01]  /*7220*/  F2FP.BF16.F32.PACK_AB R6, R93, R94 ;  /* 0x0000005e5d06723e */ /* 0x000fe200000010ff */
[C---:B------:R-:W-:Y:S01]  /*7230*/  IMAD.WIDE.U32 R12, R11.reuse, UR6, R12 ;  /* 0x000000060b0c7c25 */ /* 0x040fe2000f8e000c */
[----:B------:R-:W-:Y:S02]  /*7240*/  F2FP.BF16.F32.PACK_AB R7, R102, R105 ;  /* 0x000000696607723e */ /* 0x000fe400000010ff */
[----:B------:R-:W-:Y:S01]  /*7250*/  LOP3.LUT R26, R26, R29, RZ, 0x3c, !PT ;  /* 0x0000001d1a1a7212 */ /* 0x000fe200078e3cff */
[----:B------:R-:W-:Y:S01]  /*7260*/  IMAD R39, R11, UR7, R10 ;  /* 0x000000070b277c24 */ /* 0x000fe2000f8e020a */
[----:B------:R-:W-:Y:S01]  /*7270*/  ULDC.64 UR6, c[0x0][0xb50] ;  /* 0x0002d40000067ab9 */ /* 0x000fe20000000a00 */
[----:B------:R0:W-:Y:S01]  /*7280*/  STSM.16.M88.4 [R15], R4 ;  /* 0x000000040f007844 */ /* 0x0001e20000000200 */
[----:B------:R-:W-:Y:S01]  /*7290*/  LOP3.LUT R24, R107, 0x380, RZ, 0xc0, !PT ;  /* 0x000003806b187812 */ /* 0x000fe200078ec0ff */
[----:B------:R-:W-:Y:S01]  /*72a0*/  IMAD.X R29, RZ, RZ, R37, P3 ;  /* 0x000000ffff1d7224 */ /* 0x000fe200018e0625 */
[----:B------:R-:W-:-:S02]  /*72b0*/  LOP3.LUT P0, RZ, R187, 0x3, RZ, 0xc0, !PT ;  /* 0x00000003bbff7812 */ /* 0x000fc4000780c0ff */
[----:B------:R-:W-:Y:S02]  /*72c0*/  F2FP.BF16.F32.PACK_AB R9, R97, R98 ;  /* 0x000000626109723e */ /* 0x000fe400000010ff */
[----:B------:R-:W-:Y:S02]  /*72d0*/  F2FP.BF16.F32.PACK_AB R10, R90, R91 ;  /* 0x0000005b5a0a723e */ /* 0x000fe400000010ff */
[----:B------:R-:W-:Y:S02]  /*72e0*/  F2FP.BF16.F32.PACK_AB R11, R47, R46 ;  /* 0x0000002e2f0b723e */ /* 0x000fe400000010ff */
[----:B------:R-:W-:Y:S02]  /*72f0*/  LEA R38, P3, R12, UR6, 0x2 ;  /* 0x000000060c267c11 */ /* 0x000fe4000f8610ff */
[----:B------:R-:W-:Y:S01]  /*7300*/  SHF.R.U64 R24, R24, 0x3, RZ ;  /* 0x0000000318187819 */ /* 0x000fe200000012ff */
[----:B------:R1:W-:Y:S01]  /*7310*/  STSM.16.M88.4 [R14], R8 ;  /* 0x000000080e007844 */ /* 0x0003e20000000200 */
[CC--:B------:R-:W-:Y:S01]  /*7320*/  ISETP.GE.OR P2, PT, R40.reuse, R3.reuse, P0 ;  /* 0x000000032800720c */ /* 0x0c0fe20000746670 */
[----:B0-----:R-:W-:Y:S01]  /*7330*/  VIADD R4, R40, 0x8 ;  /* 0x0000000828047836 */ /* 0x001fe20000000000 */
[----:B------:R-:W-:Y:S01]  /*7340*/  F2FP.BF16.F32.PACK_AB R6, R53, R52 ;  /* 0x000000343506723e */ /* 0x000fe200000010ff */
[----:B------:R-:W-:Y:S01]  /*7350*/  IMAD.IADD R5, R13, 0x1, R39 ;  /* 0x000000010d057824 */ /* 0x000fe200078e0227 */
[----:B------:R-:W-:Y:S01]  /*7360*/  F2FP.BF16.F32.PACK_AB R7, R55, R54 ;  /* 0x000000363707723e */ /* 0x000fe200000010ff */
[----:B------:R-:W-:Y:S01]  /*7370*/  SHFL.IDX PT, R90, R38, RZ, 0x1c1f ;  /* 0x001c1fff265a7589 */ /* 0x000fe200000e0000 */
[----:B------:R-:W-:-:S02]  /*7380*/  ISETP.GE.OR P0, PT, R4, R3, P0 ;  /* 0x000000030400720c */ /* 0x000fc40000706670 */
[----:B------:R-:W-:Y:S02]  /*7390*/  LEA.HI.X R39, R12, UR7, R5, 0x2, P3 ;  /* 0x000000070c277c11 */ /* 0x000fe400098f1405 */
[----:B------:R-:W-:Y:S02]  /*73a0*/  F2FP.BF16.F32.PACK_AB R4, R49, R48 ;  /* 0x000000303104723e */ /* 0x000fe400000010ff */
[----:B------:R-:W-:Y:S01]  /*73b0*/  F2FP.BF16.F32.PACK_AB R5, R51, R50 ;  /* 0x000000323305723e */ /* 0x000fe200000010ff */
[----:B------:R-:W0:Y:S01]  /*73c0*/  SHFL.IDX PT, R91, R39, RZ, 0x1c1f ;  /* 0x001c1fff275b7589 */ /* 0x000e2200000e0000 */
[----:B------:R-:W-:Y:S02]  /*73d0*/  F2FP.BF16.F32.PACK_AB R12, R57, R56 ;  /* 0x00000038390c723e */ /* 0x000fe400000010ff */
[----:B------:R-:W-:Y:S01]  /*73e0*/  F2FP.BF16.F32.PACK_AB R13, R59, R58 ;  /* 0x0000003a3b0d723e */ /* 0x000fe200000010ff */
[----:B------:R-:W-:Y:S01]  /*73f0*/  STSM.16.M88.4 [R110], R4 ;  /* 0x000000046e007844 */ /* 0x000fe20000000200 */
[----:B-1----:R-:W-:Y:S01]  /*7400*/  F2FP.BF16.F32.PACK_AB R14, R61, R60 ;  /* 0x0000003c3d0e723e */ /* 0x002fe200000010ff */
[----:B------:R-:W1:Y:S01]  /*7410*/  @P1 LDC R59, c[0x0][0xbec] ;  /* 0x0002fb00ff3b1b82 */ /* 0x000e620000000800 */
[----:B------:R-:W-:Y:S01]  /*7420*/  F2FP.BF16.F32.PACK_AB R15, R63, R62 ;  /* 0x0000003e3f0f723e */ /* 0x000fe200000010ff */
[----:B------:R-:W-:Y:S01]  /*7430*/  SHFL.IDX PT, R56, R38, 0x1, 0x1c1f ;  /* 0x003c1f0026387f89 */ /* 0x000fe200000e0000 */
[----:B------:R-:W-:-:S02]  /*7440*/  F2FP.BF16.F32.PACK_AB R72, R73, R72 ;  /* 0x000000484948723e */ /* 0x000fc400000010ff */
[----:B------:R-:W-:Y:S01]  /*7450*/  LOP3.LUT R24, R24, R107, RZ, 0x3c, !PT ;  /* 0x0000006b18187212 */ /* 0x000fe200078e3cff */
[----:B------:R-:W-:Y:S01]  /*7460*/  STSM.16.M88.4 [R109], R12 ;  /* 0x0000000c6d007844 */ /* 0x000fe20000000200 */
[----:B------:R-:W-:Y:S01]  /*7470*/  F2FP.BF16.F32.PACK_AB R8, R65, R64 ;  /* 0x000000404108723e */ /* 0x000fe200000010ff */
[----:B------:R-:W2:Y:S01]  /*7480*/  @P1 LDC R58, c[0x0][0xbf0] ;  /* 0x0002fc00ff3a1b82 */ /* 0x000ea20000000800 */
[----:B------:R-:W-:Y:S01]  /*7490*/  F2FP.BF16.F32.PACK_AB R9, R67, R66 ;  /* 0x000000424309723e */ /* 0x000fe200000010ff */
[----:B------:R-:W3:Y:S01]  /*74a0*/  SHFL.IDX PT, R57, R39, 0x1, 0x1c1f ;  /* 0x003c1f0027397f89 */ /* 0x000ee200000e0000 */
[----:B------:R-:W-:Y:S02]  /*74b0*/  F2FP.BF16.F32.PACK_AB R10, R69, R68 ;  /* 0x00000044450a723e */ /* 0x000fe400000010ff */
[----:B------:R-:W-:Y:S02]  /*74c0*/  F2FP.BF16.F32.PACK_AB R11, R71, R70 ;  /* 0x00000046470b723e */ /* 0x000fe400000010ff */
[----:B------:R-:W-:-:S02]  /*74d0*/  F2FP.BF16.F32.PACK_AB R73, R75, R74 ;  /* 0x0000004a4b49723e */ /* 0x000fc400000010ff */
[----:B------:R-:W-:Y:S01]  /*74e0*/  F2FP.BF16.F32.PACK_AB R80, R81, R80 ;  /* 0x000000505150723e */ /* 0x000fe200000010ff */
[----:B------:R-:W-:Y:S01]  /*74f0*/  STSM.16.M88.4 [R108], R8 ;  /* 0x000000086c007844 */ /* 0x000fe20000000200 */
[----:B------:R-:W-:Y:S02]  /*7500*/  MOV R107, R42 ;  /* 0x0000002a006b7202 */ /* 0x000fe40000000f00 */
[----:B------:R-:W-:Y:S02]  /*7510*/  F2FP.BF16.F32.PACK_AB R74, R77, R76 ;  /* 0x0000004c4d4a723e */ /* 0x000fe400000010ff */
[----:B------:R-:W-:Y:S02]  /*7520*/  F2FP.BF16.F32.PACK_AB R75, R79, R78 ;  /* 0x0000004e4f4b723e */ /* 0x000fe400000010ff */
[----:B------:R-:W-:Y:S02]  /*7530*/  F2FP.BF16.F32.PACK_AB R81, R83, R82 ;  /* 0x000000525351723e */ /* 0x000fe400000010ff */
[----:B------:R-:W-:Y:S01]  /*7540*/  F2FP.BF16.F32.PACK_AB R82, R85, R84 ;  /* 0x000000545552723e */ /* 0x000fe200000010ff */
[----:B------:R-:W-:Y:S01]  /*7550*/  STSM.16.M88.4 [R107], R72 ;  /* 0x000000486b007844 */ /* 0x000fe20000000200 */
[----:B------:R-:W-:-:S02]  /*7560*/  F2FP.BF16.F32.PACK_AB R83, R87, R86 ;  /* 0x000000565753723e */ /* 0x000fc400000010ff */
[----:B------:R-:W-:Y:S02]  /*7570*/  LOP3.LUT R28, R33, 0x380, RZ, 0xc0, !PT ;  /* 0x00000380211c7812 */ /* 0x000fe400078ec0ff */
[----:B------:R-:W-:Y:S01]  /*7580*/  R2UR UR13, R184 ;  /* 0x00000000b80d72ca */ /* 0x000fe200000e0000 */
[----:B------:R-:W-:Y:S01]  /*7590*/  STSM.16.M88.4 [R104], R80 ;  /* 0x0000005068007844 */ /* 0x000fe20000000200 */
[----:B------:R-:W-:Y:S01]  /*75a0*/  UIMAD UR5, UR11, UR8, URZ ;  /* 0x000000080b0572a4 */ /* 0x000fe2000f8e023f */
[----:B------:R-:W-:Y:S01]  /*75b0*/  SHF.R.U64 R28, R28, 0x3, RZ ;  /* 0x000000031c1c7819 */ /* 0x000fe200000012ff */
[----:B------:R-:W-:Y:S01]  /*75c0*/  BAR.SYNC.DEFER_BLOCKING 0x1, 0x100 ;  /* 0x0044000000007b1d */ /* 0x000fe20000010000 */
[----:B------:R-:W-:Y:S02]  /*75d0*/  UIMAD.WIDE.U32 UR6, UR10, UR8, URZ ;  /* 0x000000080a0672a5 */ /* 0x000fe4000f8e003f */
[----:B------:R-:W-:Y:S01]  /*75e0*/  LOP3.LUT R28, R28, R33, RZ, 0x3c, !PT ;  /* 0x000000211c1c7212 */ /* 0x000fe200078e3cff */
[----:B------:R-:W-:Y:S01]  /*75f0*/  UIMAD UR5, UR10, UR9, UR5 ;  /* 0x000000090a0572a4 */ /* 0x000fe2000f8e0205 */
[----:B------:R-:W-:-:S02]  /*7600*/  IMAD.X R33, RZ, RZ, R37, P5 ;  /* 0x000000ffff217224 */ /* 0x000fc400028e0625 */
[----:B------:R-:W-:Y:S01]  /*7610*/  ULDC.64 UR8, c[0x0][0xaf0] ;  /* 0x0002bc0000087ab9 */ /* 0x000fe20000000a00 */
[----:B------:R-:W-:Y:S01]  /*7620*/  UIADD3 UR7, UR7, UR5, URZ ;  /* 0x0000000507077290 */ /* 0x000fe2000fffe03f */
[----:B0-----:R-:W-:Y:S01]  /*7630*/  @!P2 ST.E desc[UR60][R90.64], R89 ;  /* 0x000000595a00a985 */ /* 0x001fe2000c10193c */
[----:B------:R-:W-:Y:S02]  /*7640*/  UIADD3 UR4, UR4, 0x34820, URZ ;  /* 0x0003482004047890 */ /* 0x000fe4000fffe03f */
[----:B------:R-:W-:Y:S01]  /*7650*/  UIADD3 UR36, UR36, 0x1, URZ ;  /* 0x0000000124247890 */ /* 0x000fe2000fffe03f */
[----:B---3--:R0:W-:Y:S01]  /*7660*/  @!P0 ST.E desc[UR60][R56.64], R88 ;  /* 0x0000005838008985 */ /* 0x0081e2000c10193c */
[----:B------:R-:W-:-:S03]  /*7670*/  ULDC.64 UR10, c[0x0][0xa80] ;  /* 0x0002a000000a7ab9 */ /* 0x000fc60000000a00 */
[----:B------:R3:W5:Y:S04]  /*7680*/  LD.E.128 R44, desc[UR60][R34.64] ;  /* 0x0000003c222c7980 */ /* 0x000768000c101d00 */
[----:B------:R1:W5:Y:S01]  /*7690*/  LD.E.128 R12, desc[UR60][R20.64] ;  /* 0x0000003c140c7980 */ /* 0x000362000c101d00 */
[----:B0-----:R-:W-:Y:S01]  /*76a0*/  IMAD R56, R23, 0x20, R186 ;  /* 0x0000002017387824 */ /* 0x001fe200078e02ba */
[----:B------:R-:W-:Y:S01]  /*76b0*/  UIMAD UR5, UR12, UR8, URZ ;  /* 0x000000080c0572a4 */ /* 0x000fe2000f8e023f */
[----:B---3--:R-:W0:Y:S01]  /*76c0*/  LDC.64 R34, c[0x0][0xae0] ;  /* 0x0002b800ff227b82 */ /* 0x008e220000000a00 */
[----:B------:R3:W5:Y:S01]  /*76d0*/  LD.E.128 R8, desc[UR60][R24.64] ;  /* 0x0000003c18087980 */ /* 0x000762000c101d00 */
[----:B------:R-:W-:Y:S01]  /*76e0*/  IMAD R56, R99, 0x80, R56 ;  /* 0x0000008063387824 */ /* 0x000fe200078e0238 */
[----:B------:R-:W-:-:S02]  /*76f0*/  UIMAD.WIDE.U32 UR6, UR39, UR8, UR6 ;  /* 0x00000008270672a5 */ /* 0x000fc4000f8e0006 */
[----:B------:R-:W5:Y:S01]  /*7700*/  LD.E.128 R36, desc[UR60][R36.64] ;  /* 0x0000003c24247980 */ /* 0x000f62000c101d00 */
[----:B-1----:R-:W-:-:S03]  /*7710*/  @P1 IMAD.HI.U32 R21, R56, R59, RZ ;  /* 0x0000003b38151227 */ /* 0x002fc600078e00ff */
[----:B------:R-:W5:Y:S01]  /*7720*/  LD.E.128 R40, desc[UR60][R32.64] ;  /* 0x0000003c20287980 */ /* 0x000f62000c101d00 */
[----:B------:R-:W-:Y:S01]  /*7730*/  IMAD.MOV.U32 R20, RZ, RZ, R56 ;  /* 0x000000ffff147224 */ /* 0x000fe200078e0038 */
[----:B--2---:R-:W-:Y:S01]  /*7740*/  @P1 SHF.R.U32.HI R20, RZ, R58, R21 ;  /* 0x0000003aff141219 */ /* 0x004fe20000011615 */
[----:B------:R-:W-:Y:S01]  /*7750*/  UIMAD UR5, UR39, UR9, UR5 ;  /* 0x00000009270572a4 */ /* 0x000fe2000f8e0205 */
[----:B------:R-:W5:Y:S02]  /*7760*/  LD.E.128 R4, desc[UR60][R30.64] ;  /* 0x0000003c1e047980 */ /* 0x000f64000c101d00 */
[--C-:B------:R-:W-:Y:S01]  /*7770*/  SHF.R.S32.HI R21, RZ, 0x1f, R20.reuse ;  /* 0x0000001fff157819 */ /* 0x100fe20000011414 */
[----:B---3--:R-:W-:Y:S01]  /*7780*/  IMAD.MOV R25, RZ, RZ, -R20 ;  /* 0x000000ffff197224 */ /* 0x008fe200078e0a14 */
[----:B------:R-:W-:Y:S01]  /*7790*/  UIADD3 UR7, UR7, UR5, URZ ;  /* 0x0000000507077290 */ /* 0x000fe2000fffe03f */
[----:B------:R-:W5:Y:S01]  /*77a0*/  LD.E.128 R52, desc[UR60][R28.64] ;  /* 0x0000003c1c347980 */ /* 0x000f62000c101d00 */
[----:B------:R-:W-:Y:S01]  /*77b0*/  ULDC.64 UR8, c[0x0][0xad8] ;  /* 0x0002b60000087ab9 */ /* 0x000fe20000000a00 */
[----:B------:R-:W-:-:S02]  /*77c0*/  IMAD R25, R0, R25, R56 ;  /* 0x0000001900197224 */ /* 0x000fc400078e0238 */
[----:B------:R1:W5:Y:S01]  /*77d0*/  LD.E.128 R48, desc[UR60][R26.64] ;  /* 0x0000003c1a307980 */ /* 0x000362000c101d00 */
[----:B0-----:R-:W-:Y:S01]  /*77e0*/  IMAD R21, R21, R34, RZ ;  /* 0x0000002215157224 */ /* 0x001fe200078e02ff */
[----:B------:R-:W-:Y:S01]  /*77f0*/  @!PT LDS RZ, [RZ] ;  /* 0x00000000fffff984 */ /* 0x000fe20000000800 */
[----:B------:R-:W-:Y:S01]  /*7800*/  @!PT LDS RZ, [RZ] ;  /* 0x00000000fffff984 */ /* 0x000fe20000000800 */
[----:B------:R-:W-:Y:S01]  /*7810*/  @!PT LDS RZ, [RZ] ;  /* 0x00000000fffff984 */ /* 0x000fe20000000800 */
[----:B------:R-:W-:Y:S01]  /*7820*/  @!PT LDS RZ, [RZ] ;  /* 0x00000000fffff984 */ /* 0x000fe20000000800 */
[----:B------:R0:W-:Y:S06]  /*7830*/  MEMBAR.ALL.CTA ;  /* 0x0000000000007992 */ /* 0x0001ec0000008000 */
[----:B0-----:R-:W0:Y:S01]  /*7840*/  FENCE.VIEW.ASYNC.S ;  /* 0x00000000000073c6 */ /* 0x001e220000000000 */
[----:B------:R-:W-:Y:S01]  /*7850*/  SHF.R.S32.HI R0, RZ, 0x1f, R25 ;  /* 0x0000001fff007819 */ /* 0x000fe20000011419 */
[----:B-1----:R-:W-:-:S02]  /*7860*/  IMAD R27, R20, R35, R21 ;  /* 0x00000023141b7224 */ /* 0x002fc400078e0215 */
[----:B------:R-:W-:-:S04]  /*7870*/  IMAD.WIDE.U32 R20, R20, R34, UR6 ;  /* 0x0000000614147e25 */ /* 0x000fc8000f8e0022 */
[----:B------:R-:W-:Y:S02]  /*7880*/  IMAD.IADD R21, R21, 0x1, R27 ;  /* 0x0000000115157824 */ /* 0x000fe400078e021b */
[----:B------:R-:W-:Y:S02]  /*7890*/  IMAD R0, R0, UR8, RZ ;  /* 0x0000000800007c24 */ /* 0x000fe4000f8e02ff */
[----:B------:R-:W-:Y:S01]  /*78a0*/  IMAD R30, R99, 0x80, R186 ;  /* 0x00000080631e7824 */ /* 0x000fe200078e02ba */
[----:B------:R-:W-:Y:S01]  /*78b0*/  ULDC UR5, c[0x0][0xc] ;  /* 0x0000030000057ab9 */ /* 0x000fe20000000800 */
[C---:B------:R-:W-:Y:S02]  /*78c0*/  IMAD R27, R25.reuse, UR9, R0 ;  /* 0x00000009191b7c24 */ /* 0x040fe4000f8e0200 */
[----:B------:R-:W-:Y:S01]  /*78d0*/  IMAD.WIDE.U32 R20, R25, UR8, R20 ;  /* 0x0000000819147c25 */ /* 0x000fe2000f8e0014 */
[----:B------:R-:W-:Y:S01]  /*78e0*/  ISETP.GE.AND P1, PT, R30, R3, PT ;  /* 0x000000031e00720c */ /* 0x000fe20003f26270 */
[----:B------:R-:W-:Y:S01]  /*78f0*/  UMOV UR6, 0x1 ;  /* 0x0000000100067882 */ /* 0x000fe20000000000 */
[----:B------:R-:W-:Y:S01]  /*7900*/  UIADD3 UR13, UR5, UR13, URZ ;  /* 0x0000000d050d7290 */ /* 0x000fe2000fffe03f */
[----:B------:R-:W-:Y:S01]  /*7910*/  IMAD.IADD R21, R21, 0x1, R27 ;  /* 0x0000000115157824 */ /* 0x000fe200078e021b */
[----:B------:R-:W-:Y:S01]  /*7920*/  UPRMT UR5, URZ, 0x654, UR4 ;  /* 0x000006543f057896 */ /* 0x000fe20008000004 */
[----:B------:R-:W-:Y:S01]  /*7930*/  LEA R28, P0, R20, UR10, 0x1 ;  /* 0x0000000a141c7c11 */ /* 0x000fe2000f8008ff */
[----:B------:R-:W-:Y:S01]  /*7940*/  UPRMT UR4, UR6, 0x654, UR4 ;  /* 0x0000065406047896 */ /* 0x000fe20008000004 */
[----:B------:R-:W-:Y:S01]  /*7950*/  VIADD R0, R30, 0x20 ;  /* 0x000000201e007836 */ /* 0x000fe20000000000 */
[----:B------:R-:W-:Y:S01]  /*7960*/  UISETP.NE.AND UP0, UPT, UR36, 0x2, UPT ;  /* 0x000000022400788c */ /* 0x000fe2000bf05270 */
[----:B------:R-:W-:-:S03]  /*7970*/  LEA.HI.X R29, R20, UR11, R21, 0x1, P0 ;  /* 0x0000000b141d7c11 */ /* 0x000fc600080f0c15 */
[----:B------:R-:W-:Y:S01]  /*7980*/  USEL UR6, URZ, 0x1, UP0 ;  /* 0x000000013f067887 */ /* 0x000fe20008000000 */
[-C--:B------:R-:W-:Y:S01]  /*7990*/  ISETP.GE.AND P3, PT, R0, R3.reuse, PT ;  /* 0x000000030000720c */ /* 0x080fe20003f66270 */
[----:B------:R-:W-:Y:S01]  /*79a0*/  VIADD R0, R30, 0x40 ;  /* 0x000000401e007836 */ /* 0x000fe20000000000 */
[----:B0-----:R-:W-:Y:S01]  /*79b0*/  SYNCS.ARRIVE.TRANS64.RED.A1T0 RZ, [UR5], RZ ;  /* 0x000000ffffff79a7 */ /* 0x001fe20008100405 */
[----:B------:R-:W-:Y:S01]  /*79c0*/  IMAD.U32 R184, RZ, RZ, UR13 ;  /* 0x0000000dffb87e24 */ /* 0x000fe2000f8e00ff */
[----:B------:R-:W-:Y:S01]  /*79d0*/  USEL UR36, UR36, URZ, UP0 ;  /* 0x0000003f24247287 */ /* 0x000fe20008000000 */
[----:B------:R0:W1:Y:S01]  /*79e0*/  SHFL.IDX PT, R26, R28, RZ, 0x181f ;  /* 0x00181fff1c1a7589 */ /* 0x00006200000e0000 */
[----:B------:R-:W-:Y:S01]  /*79f0*/  ULOP3.LUT UR37, UR37, UR6, URZ, 0x3c, !UPT ;  /* 0x0000000625257292 */ /* 0x000fe2000f8e3c3f */
[----:B------:R-:W-:Y:S02]  /*7a00*/  BSSY B0, `(.L_x_208) ;  /* 0x000000d000007945 */ /* 0x000fe40003800000 */
[----:B------:R0:W2:Y:S01]  /*7a10*/  SHFL.IDX PT, R27, R29, RZ, 0x181f ;  /* 0x00181fff1d1b7589 */ /* 0x0000a200000e0000 */
[----:B------:R-:W-:Y:S01]  /*7a20*/  SYNCS.ARRIVE.TRANS64.RED.A1T0 RZ, [UR4], RZ ;  /* 0x000000ffffff79a7 */ /* 0x000fe20008100404 */
[----:B------:R-:W-:Y:S01]  /*7a30*/  ISETP.GE.AND P0, PT, R0, R3, PT ;  /* 0x000000030000720c */ /* 0x000fe20003f06270 */
[----:B------:R-:W-:-:S12]  /*7a40*/  @P1 BRA `(.L_x_209) ;  /* 0x0000000000201947 */ /* 0x000fd80003800000 */
[----:B------:R-:W-:Y:S02]  /*7a50*/  ULDC UR4, c[0x0][0xac8] ;  /* 0x0002b20000047ab9 */ /* 0x000fe40000000800 */
[----:B------:R-:W-:Y:S02]  /*7a60*/  ISETP.GE.AND P2, PT, R22, UR4, PT ;  /* 0x0000000416007c0c */ /* 0x000fe4000bf46270 */
[----:B------:R-:W-:-:S11]  /*7a70*/  ISETP.GE.AND P1, PT, R19, UR4, PT ;  /* 0x0000000413007c0c */ /* 0x000fd6000bf26270 */
[C---:B-1----:R-:W-:Y:S02]  /*7a80*/  @!P2 LEA R24, P4, R22.reuse, R26, 0x1 ;  /* 0x0000001a1618a211 */ /* 0x042fe400078808ff */
[----:B--2---:R-:W-:Y:S02]  /*7a90*/  @!P1 IMAD.WIDE R20, R19, 0x2, R26 ;  /* 0x0000000213149825 */ /* 0x004fe400078e021a */
[----:B------:R-:W-:-:S03]  /*7aa0*/  @!P2 LEA.HI.X R25, R22, R27, R196, 0x1, P4 ;  /* 0x0000001b1619a211 */ /* 0x000fc600020f0cc4 */
[----:B-----5:R3:W-:Y:S04]  /*7ab0*/  @!P1 ST.E.128 desc[UR60][R20.64], R36 ;  /* 0x0000002414009985 */ /* 0x0207e8000c101d3c */
[----:B------:R3:W-:Y:S02]  /*7ac0*/  @!P2 ST.E.128 desc[UR60][R24.64], R52 ;  /* 0x000000341800a985 */ /* 0x0007e4000c101d3c */
.L_x_209:
[----:B------:R-:W-:Y:S05]  /*7ad0*/  BSYNC B0 ;  /* 0x0000000000007941 */ /* 0x000fea0003800000 */
.L_x_208:
[----:B--2---:R2:W4:Y:S01]  /*7ae0*/  SHFL.IDX PT, R27, R29, 0x1, 0x181f ;  /* 0x00381f001d1b7f89 */ /* 0x00452200000e0000 */
[----:B------:R-:W-:Y:S03]  /*7af0*/  BSSY B0, `(.L_x_210) ;  /* 0x000000b000007945 */ /* 0x000fe60003800000 */
[----:B-1----:R2:W1:Y:S01]  /*7b00*/  SHFL.IDX PT, R26, R28, 0x1, 0x181f ;  /* 0x00381f001c1a7f89 */ /* 0x00246200000e0000 */
[----:B------:R-:W-:Y:S05]  /*7b10*/  @P3 BRA `(.L_x_211) ;  /* 0x0000000000203947 */ /* 0x000fea0003800000 */
[----:B------:R-:W-:Y:S02]  /*7b20*/  ULDC UR4, c[0x0][0xac8] ;  /* 0x0002b20000047ab9 */ /* 0x000fe40000000800 */
[----:B------:R-:W-:Y:S02]  /*7b30*/  ISETP.GE.AND P3, PT, R22, UR4, PT ;  /* 0x0000000416007c0c */ /* 0x000fe4000bf66270 */
[----:B------:R-:W-:-:S11]  /*7b40*/  ISETP.GE.AND P2, PT, R19, UR4, PT ;  /* 0x0000000413007c0c */ /* 0x000fd6000bf46270 */
[C---:B-1-3--:R-:W-:Y:S02]  /*7b50*/  @!P3 LEA R24, P1, R22.reuse, R26, 0x1 ;  /* 0x0000001a1618b211 */ /* 0x04afe400078208ff */
[----:B----4-:R-:W-:Y:S02]  /*7b60*/  @!P2 IMAD.WIDE R20, R19, 0x2, R26 ;  /* 0x000000021314a825 */ /* 0x010fe400078e021a */
[----:B------:R-:W-:-:S03]  /*7b70*/  @!P3 LEA.HI.X R25, R22, R27, R196, 0x1, P1 ;  /* 0x0000001b1619b211 */ /* 0x000fc600008f0cc4 */
[----:B-----5:R1:W-:Y:S04]  /*7b80*/  @!P2 ST.E.128 desc[UR60][R20.64], R44 ;  /* 0x0000002c1400a985 */ /* 0x0203e8000c101d3c */
[----:B------:R1:W-:Y:S02]  /*7b90*/  @!P3 ST.E.128 desc[UR60][R24.64], R48 ;  /* 0x000000301800b985 */ /* 0x0003e4000c101d3c */
.L_x_211:
[----:B------:R-:W-:Y:S05]  /*7ba0*/  BSYNC B0 ;  /* 0x0000000000007941 */ /* 0x000fea0003800000 */
.L_x_210:
[----:B----4-:R4:W0:Y:S01]  /*7bb0*/  SHFL.IDX PT, R27, R29, 0x2, 0x181f ;  /* 0x00581f001d1b7f89 */ /* 0x01082200000e0000 */
[----:B------:R-:W-:Y:S03]  /*7bc0*/  BSSY B0, `(.L_x_212) ;  /* 0x000000b000007945 */ /* 0x000fe60003800000 */
[----:B-1----:R4:W1:Y:S01]  /*7bd0*/  SHFL.IDX PT, R26, R28, 0x2, 0x181f ;  /* 0x00581f001c1a7f89 */ /* 0x00286200000e0000 */
[----:B------:R-:W-:Y:S05]  /*7be0*/  @P0 BRA `(.L_x_213) ;  /* 0x0000000000200947 */ /* 0x000fea0003800000 */
[----:B------:R-:W-:Y:S02]  /*7bf0*/  ULDC UR4, c[0x0][0xac8] ;  /* 0x0002b20000047ab9 */ /* 0x000fe40000000800 */
[----:B------:R-:W-:Y:S02]  /*7c00*/  ISETP.GE.AND P2, PT, R22, UR4, PT ;  /* 0x0000000416007c0c */ /* 0x000fe4000bf46270 */
[----:B------:R-:W-:-:S11]  /*7c10*/  ISETP.GE.AND P1, PT, R19, UR4, PT ;  /* 0x0000000413007c0c */ /* 0x000fd6000bf26270 */
[C---:B-1-3--:R-:W-:Y:S02]  /*7c20*/  @!P2 LEA R24, P0, R22.reuse, R26, 0x1 ;  /* 0x0000001a1618a211 */ /* 0x04afe400078008ff */
[----:B0-----:R-:W-:Y:S02]  /*7c30*/  @!P1 IMAD.WIDE R20, R19, 0x2, R26 ;  /* 0x0000000213149825 */ /* 0x001fe400078e021a */
[----:B------:R-:W-:-:S03]  /*7c40*/  @!P2 LEA.HI.X R25, R22, R27, R196, 0x1, P0 ;  /* 0x0000001b1619a211 */ /* 0x000fc600000f0cc4 */
[----:B-----5:R0:W-:Y:S04]  /*7c50*/  @!P1 ST.E.128 desc[UR60][R20.64], R40 ;  /* 0x0000002814009985 */ /* 0x0201e8000c101d3c */
[----:B------:R0:W-:Y:S02]  /*7c60*/  @!P2 ST.E.128 desc[UR60][R24.64], R12 ;  /* 0x0000000c1800a985 */ /* 0x0001e4000c101d3c */
.L_x_213:
[----:B------:R-:W-:Y:S05]  /*7c70*/  BSYNC B0 ;  /* 0x0000000000007941 */ /* 0x000fea0003800000 */
.L_x_212:
[----:B------:R-:W-:Y:S01]  /*7c80*/  VIADD R0, R30, 0x60 ;  /* 0x000000601e007836 */ /* 0x000fe20000000000 */
[----:B0--3--:R0:W3:Y:S01]  /*7c90*/  SHFL.IDX PT, R21, R29, 0x3, 0x181f ;  /* 0x00781f001d157f89 */ /* 0x0090e200000e0000 */
[----:B------:R-:W-:Y:S01]  /*7ca0*/  BSSY B0, `(.L_x_214) ;  /* 0x000000d000007945 */ /* 0x000fe20003800000 */
[----:B------:R-:W-:Y:S02]  /*7cb0*/  VIADD R185, R185, 0x1 ;  /* 0x00000001b9b97836 */ /* 0x000fe40000000000 */
[----:B------:R-:W-:Y:S01]  /*7cc0*/  ISETP.GE.AND P0, PT, R0, R3, PT ;  /* 0x000000030000720c */ /* 0x000fe20003f06270 */
[----:B------:R0:W0:-:S12]  /*7cd0*/  SHFL.IDX PT, R20, R28, 0x3, 0x181f ;  /* 0x00781f001c147f89 */ /* 0x00001800000e0000 */
[----:B------:R-:W-:Y:S05]  /*7ce0*/  @P0 BRA `(.L_x_215) ;  /* 0x0000000000200947 */ /* 0x000fea0003800000 */
[----:B------:R-:W-:Y:S02]  /*7cf0*/  ULDC UR4, c[0x0][0xac8] ;  /* 0x0002b20000047ab9 */ /* 0x000fe40000000800 */
[----:B------:R-:W-:Y:S02]  /*7d00*/  ISETP.GE.AND P2, PT, R22, UR4, PT ;  /* 0x0000000416007c0c */ /* 0x000fe4000bf46270 */
[----:B------:R-:W-:-:S11]  /*7d10*/  ISETP.GE.AND P1, PT, R19, UR4, PT ;  /* 0x0000000413007c0c */ /* 0x000fd6000bf26270 */
[C---:B0----5:R-:W-:Y:S02]  /*7d20*/  @!P2 LEA R14, P0, R22.reuse, R20, 0x1 ;  /* 0x00000014160ea211 */ /* 0x061fe400078008ff */
[----:B---3--:R-:W-:Y:S02]  /*7d30*/  @!P1 IMAD.WIDE R12, R19, 0x2, R20 ;  /* 0x00000002130c9825 */ /* 0x008fe400078e0214 */
[----:B------:R-:W-:-:S03]  /*7d40*/  @!P2 LEA.HI.X R15, R22, R21, R196, 0x1, P0 ;  /* 0x00000015160fa211 */ /* 0x000fc600000f0cc4 */
[----:B------:R0:W-:Y:S04]  /*7d50*/  @!P1 ST.E.128 desc[UR60][R12.64], R4 ;  /* 0x000000040c009985 */ /* 0x0001e8000c101d3c */
[----:B------:R0:W-:Y:S02]  /*7d60*/  @!P2 ST.E.128 desc[UR60][R14.64], R8 ;  /* 0x000000080e00a985 */ /* 0x0001e4000c101d3c */
.L_x_215:
[----:B------:R-:W-:Y:S05]  /*7d70*/  BSYNC B0 ;  /* 0x0000000000007941 */ /* 0x000fea0003800000 */
.L_x_214:
[----:B------:R-:W1:Y:S01]  /*7d80*/  LDC R0, c[0x0][0xc34] ;  /* 0x00030d00ff007b82 */ /* 0x000e620000000800 */
[----:B------:R-:W-:-:S13]  /*7d90*/  R2UR UR4, R184 ;  /* 0x00000000b80472ca */ /* 0x000fda00000e0000 */
[----:B-1----:R-:W-:-:S13]  /*7da0*/  ISETP.LE.AND P0, PT, R0, UR4, PT ;  /* 0x0000000400007c0c */ /* 0x002fda000bf03270 */
[----:B------:R-:W-:Y:S05]  /*7db0*/  @!P0 BRA `(.L_x_216) ;  /* 0xffffff9400448947 */ /* 0x000fea000383ffff */
[----:B------:R-:W-:Y:S05]  /*7dc0*/  EXIT ;  /* 0x000000000000794d */ /* 0x000fea0003800000 */
.L_x_182:
[----:B------:R-:W-:-:S08]  /*7dd0*/  NOP ;  /* 0x0000000000007918 */ /* 0x000fd00000000000 */
[----:B0-----:R-:W0:-:S00]  /*7de0*/  USETMAXREG.DEALLOC.CTAPOOL 0x18 ;  /* 0x00000018000079c8 */ /* 0x001e0000080e0500 */
[----:B------:R-:W1:Y:S01]  /*7df0*/  S2UR UR4, SR_CTAID.X ;  /* 0x00000000000479c3 */ /* 0x000e620000002500 */
[----:B0-----:R-:W-:Y:S02]  /*7e00*/  IMAD.MOV.U32 R3, RZ, RZ, 0x1 ;  /* 0x00000001ff037424 */ /* 0x001fe400078e00ff */
[----:B------:R-:W-:-:S03]  /*7e10*/  IMAD.MOV.U32 R19, RZ, RZ, RZ ;  /* 0x000000ffff137224 */ /* 0x000fc600078e00ff */
[----:B------:R0:W-:Y:S02]  /*7e20*/  STL [R1], R3 ;  /* 0x0000000301007387 */ /* 0x0001e40000100800 */
[----:B------:R-:W1:Y:S02]  /*7e30*/  LDC R2, c[0x0][0xc34] ;  /* 0x00030d00ff027b82 */ /* 0x000e640000000800 */
[----:B-1----:R-:W-:Y:S01]  /*7e40*/  ISETP.LE.AND P0, PT, R2, UR4, PT ;  /* 0x0000000402007c0c */ /* 0x002fe2000bf03270 */
[----:B------:R-:W-:-:S12]  /*7e50*/  IMAD.MOV.U32 R2, RZ, RZ, 0x1 ;  /* 0x00000001ff027424 */ /* 0x000fd800078e00ff */
[----:B0-----:R-:W-:Y:S05]  /*7e60*/  @P0 BRA `(.L_x_217) ;  /* 0x00000044002c0947 */ /* 0x001fea0003800000 */
[----:B------:R-:W2:Y:S01]  /*7e70*/  LDL R4, [R1+0x30] ;  /* 0x0000300001047983 */ /* 0x000ea20000100800 */
[----:B------:R-:W0:Y:S01]  /*7e80*/  S2UR UR4, SR_CgaCtaId ;  /* 0x00000000000479c3 */ /* 0x000e220000008800 */
[C---:B------:R-:W-:Y:S01]  /*7e90*/  IMAD.SHL.U32 R2, R0.reuse, 0x8, RZ ;  /* 0x0000000800027824 */ /* 0x040fe200078e00ff */
[C---:B------:R-:W-:Y:S01]  /*7ea0*/  LOP3.LUT R5, R0.reuse, 0x7f, RZ, 0xc0, !PT ;  /* 0x0000007f00057812 */ /* 0x040fe200078ec0ff */
[----:B------:R-:W-:Y:S01]  /*7eb0*/  UMOV UR36, 0x400 ;  /* 0x0000040000247882 */ /* 0x000fe20000000000 */
[----:B------:R-:W-:Y:S01]  /*7ec0*/  LOP3.LUT P0, RZ, R0, 0x1f, RZ, 0xc0, !PT ;  /* 0x0000001f00ff7812 */ /* 0x000fe2000780c0ff */
[----:B------:R-:W-:Y:S01]  /*7ed0*/  IMAD.MOV.U32 R19, RZ, RZ, RZ ;  /* 0x000000ffff137224 */ /* 0x000fe200078e00ff */
[----:B------:R-:W-:Y:S01]  /*7ee0*/  LOP3.LUT R3, R2, 0x1f8, RZ, 0xc0, !PT ;  /* 0x000001f802037812 */ /* 0x000fe200078ec0ff */
[----:B------:R-:W-:Y:S01]  /*7ef0*/  ULDC.64 UR38, c[0x0][0x198] ;  /* 0x0000660000267ab9 */ /* 0x000fe20000000a00 */
[C---:B------:R-:W-:Y:S01]  /*7f00*/  ISETP.NE.AND P1, PT, R5.reuse, RZ, PT ;  /* 0x000000ff0500720c */ /* 0x040fe20003f25270 */
[----:B------:R-:W-:Y:S01]  /*7f10*/  ULDC UR40, c[0x0][0xc] ;  /* 0x0000030000287ab9 */ /* 0x000fe20000000800 */
[----:B------:R-:W-:-:S02]  /*7f20*/  ISETP.NE.OR P0, PT, R5, RZ, !P0 ;  /* 0x000000ff0500720c */ /* 0x000fc40004705670 */
[----:B------:R-:W-:Y:S02]  /*7f30*/  LOP3.LUT R18, R18, 0xfffffffe, RZ, 0xc0, !PT ;  /* 0xfffffffe12127812 */ /* 0x000fe400078ec0ff */
[----:B------:R-:W-:-:S07]  /*7f40*/  LOP3.LUT R2, R2, 0x38, RZ, 0xc0, !PT ;  /* 0x0000003802027812 */ /* 0x000fce00078ec0ff */
[----:B------:R-:W-:Y:S01]  /*7f50*/  @P1 LOP3.LUT R18, R18, 0x1, RZ, 0xfc, !PT ;  /* 0x0000000112121812 */ /* 0x000fe200078efcff */
[----:B0-----:R-:W-:-:S03]  /*7f60*/  ULEA UR36, UR4, UR36, 0x18 ;  /* 0x0000002404247291 */ /* 0x001fc6000f8ec03f */
[----:B------:R-:W-:-:S04]  /*7f70*/  LOP3.LUT R18, R18, 0xfffffffd, RZ, 0xc0, !PT ;  /* 0xfffffffd12127812 */ /* 0x000fc800078ec0ff */
[----:B------:R-:W-:Y:S02]  /*7f80*/  @P0 LOP3.LUT R18, R18, 0x2, RZ, 0xfc, !PT ;  /* 0x0000000212120812 */ /* 0x000fe400078efcff */
[----:B--2---:R-:W-:Y:S02]  /*7f90*/  R2UR UR5, R4 ;  /* 0x00000000040572ca */ /* 0x004fe400000e0000 */
[----:B------:R-:W-:Y:S01]  /*7fa0*/  LOP3.LUT R4, R3, 0x38, R0, 0x78, !PT ;  /* 0x0000003803047812 */ /* 0x000fe200078e7800 */
[----:B------:R-:W-:Y:S02]  /*7fb0*/  IMAD.SHL.U32 R3, R5, 0x8, RZ ;  /* 0x0000000805037824 */ /* 0x000fe400078e00ff */
[----:B------:R-:W-:-:S03]  /*7fc0*/  IMAD.SHL.U32 R0, R0, 0x10, RZ ;  /* 0x0000001000007824 */ /* 0x000fc600078e00ff */
[----:B------:R-:W-:Y:S02]  /*7fd0*/  LOP3.LUT R3, R4, 0x200, R3, 0xf8, !PT ;  /* 0x0000020004037812 */ /* 0x000fe400078ef803 */
[----:B------:R-:W-:-:S03]  /*7fe0*/  SHF.R.U32.HI R4, RZ, 0x3, R5 ;  /* 0x00000003ff047819 */ /* 0x000fc60000011605 */
[----:B------:R-:W-:Y:S01]  /*7ff0*/  ULOP3.LUT UR37, UR5, 0x2, URZ, 0xfc, !UPT ;  /* 0x0000000205257892 */ /* 0x000fe2000f8efc3f */
[----:B------:R-:W0:Y:S01]  /*8000*/  S2UR UR5, SR_CTAID.X ;  /* 0x00000000000579c3 */ /* 0x000e220000002500 */
[----:B------:R-:W-:Y:S02]  /*8010*/  LOP3.LUT R4, R4, 0x70, R0, 0xf8, !PT ;  /* 0x0000007004047812 */ /* 0x000fe400078ef800 */
[----:B------:R-:W-:-:S05]  /*8020*/  LEA R0, R3, UR36, 0x1 ;  /* 0x0000002403007c11 */ /* 0x000fca000f8e08ff */
[----:B------:R1:W-:Y:S02]  /*8030*/  STL [R1+0x10], R0 ;  /* 0x0000100001007387 */ /* 0x0003e40000100800 */
[----:B-1----:R-:W-:Y:S02]  /*8040*/  IMAD.MOV.U32 R0, RZ, RZ, 0x1 ;  /* 0x00000001ff007424 */ /* 0x002fe400078e00ff */
[----:B0-----:R-:W-:-:S05]  /*8050*/  IMAD.U32 R3, RZ, RZ, UR5 ;  /* 0x00000005ff037e24 */ /* 0x001fca000f8e00ff */
[----:B------:R0:W-:Y:S04]  /*8060*/  STL [R1+0x24], R3 ;  /* 0x0000240301007387 */ /* 0x0001e80000100800 */
[----:B------:R-:W-:Y:S04]  /*8070*/  STL [R1+0x2c], RZ ;  /* 0x00002cff01007387 */ /* 0x000fe80000100800 */
[----:B------:R1:W-:Y:S01]  /*8080*/  STL [R1], R0 ;  /* 0x0000000001007387 */ /* 0x0003e20000100800 */
[C---:B0-----:R-:W-:Y:S02]  /*8090*/  LOP3.LUT R3, R2.reuse, 0x40, RZ, 0xfc, !PT ;  /* 0x0000004002037812 */ /* 0x041fe400078efcff */
[----:B-1----:R-:W-:-:S07]  /*80a0*/  LOP3.LUT R0, R2, 0x80, RZ, 0xfc, !PT ;  /* 0x0000008002007812 */ /* 0x002fce00078efcff */
.L_x_301:
[----:B0-----:R-:W2:Y:S01]  /*80b0*/  LDL R4, [R1+0x24] ;  /* 0x0000240001047983 */ /* 0x001ea20000100800 */
[----:B------:R-:W0:Y:S01]  /*80c0*/  LDC R0, c[0x0][0xc38] ;  /* 0x00030e00ff007b82 */ /* 0x000e220000000800 */
        /* <DEDUP_REMOVED lines=9> */
[----:B0-----:R-:W-:Y:S02]  /*8160*/  ISETP.NE.AND P0, PT, R0, 0x1, PT ;  /* 0x000000010000780c */ /* 0x001fe40003f05270 */
[----:B-1----:R-:W-:-:S11]  /*8170*/  ISETP.NE.AND P1, PT, R16, 0x1, PT ;  /* 0x000000011000780c */ /* 0x002fd60003f25270 */
[----:B------:R-:W2:Y:S08]  /*8180*/  @P0 LDC R5, c[0x0][0xc3c] ;  /* 0x00030f00ff050b82 */ /* 0x000eb00000000800 */
[----:B------:R-:W0:Y:S08]  /*8190*/  @P0 LDC R0, c[0x0][0xc40] ;  /* 0x00031000ff000b82 */ /* 0x000e300000000800 */
[----:B------:R-:W1:Y:S01]  /*81a0*/  @P1 LDC.64 R2, c[0x0][0xc48] ;  /* 0x00031200ff021b82 */ /* 0x000e620000000a00 */
[----:B--2---:R-:W-:-:S05]  /*81b0*/  @P0 IMAD.HI.U32 R5, R4, R5, RZ ;  /* 0x0000000504050227 */ /* 0x004fca00078e00ff */
[----:B0-----:R-:W-:Y:S02]  /*81c0*/  @P0 SHF.R.U32.HI R4, RZ, R0, R5 ;  /* 0x00000000ff040219 */ /* 0x001fe40000011605 */
[----:B------:R-:W0:Y:S01]  /*81d0*/  LDC R0, c[0x0][0x2f0] ;  /* 0x0000bc00ff007b82 */ /* 0x000e220000000800 */
[----:B------:R-:W-:Y:S02]  /*81e0*/  PLOP3.LUT P0, PT, PT, PT, UP0, 0x80, 0x0 ;  /* 0x000000000000781c */ /* 0x000fe40003f0f008 */
[----:B-1----:R-:W-:Y:S01]  /*81f0*/  @P1 IMAD.HI.U32 R2, R4, R2, RZ ;  /* 0x0000000204021227 */ /* 0x002fe200078e00ff */
[----:B------:R-:W-:Y:S03]  /*8200*/  STL [R1+0x1c], R4 ;  /* 0x00001c0401007387 */ /* 0x000fe60000100800 */
[----:B------:R-:W-:Y:S01]  /*8210*/  IMAD.MOV.U32 R6, RZ, RZ, R4 ;  /* 0x000000ffff067224 */ /* 0x000fe200078e0004 */
[----:B------:R-:W-:-:S05]  /*8220*/  @P1 SHF.R.U32.HI R6, RZ, R3, R2 ;  /* 0x00000003ff061219 */ /* 0x000fca0000011602 */
[----:B------:R-:W-:Y:S01]  /*8230*/  STL [R1+0x14], R6 ;  /* 0x0000140601007387 */ /* 0x000fe20000100800 */
[----:B------:R-:W-:-:S04]  /*8240*/  IMAD.MOV R3, RZ, RZ, -R6 ;  /* 0x000000ffff037224 */ /* 0x000fc800078e0a06 */
[----:B------:R-:W-:Y:S02]  /*8250*/  IMAD R16, R16, R3, R4 ;  /* 0x0000000310107224 */ /* 0x000fe400078e0204 */
[----:B0-----:R-:W-:-:S05]  /*8260*/  IMAD R0, R0, UR4, RZ ;  /* 0x0000000400007c24 */ /* 0x001fca000f8e02ff */
[----:B------:R0:W-:Y:S02]  /*8270*/  STL [R1+0x28], R0 ;  /* 0x0000280001007387 */ /* 0x0001e40000100800 */
[----:B0-----:R-:W-:-:S05]  /*8280*/  VIADD R0, R0, 0x7f ;  /* 0x0000007f00007836 */ /* 0x001fca0000000000 */
[----:B------:R-:W-:-:S04]  /*8290*/  SHF.R.S32.HI R3, RZ, 0x1f, R0 ;  /* 0x0000001fff037819 */ /* 0x000fc80000011400 */
[----:B------:R-:W-:-:S04]  /*82a0*/  LEA.HI R3, R3, R0, RZ, 0x7 ;  /* 0x0000000003037211 */ /* 0x000fc800078f38ff */
[----:B------:R-:W-:-:S05]  /*82b0*/  SHF.R.S32.HI R0, RZ, 0x7, R3 ;  /* 0x00000007ff007819 */ /* 0x000fca0000011403 */
[----:B------:R0:W-:Y:S01]  /*82c0*/  STL [R1+0x20], R0 ;  /* 0x0000200001007387 */ /* 0x0001e20000100800 */
[----:B------:R-:W-:Y:S05]  /*82d0*/  @!P0 BRA `(.L_x_218) ;  /* 0x0000000000408947 */ /* 0x000fea0003800000 */
        /* <DEDUP_REMOVED lines=15> */
[----:B01----:R-:W-:Y:S05]  /*83d0*/  CALL.ABS.NOINC R2 ;  /* 0x0000000002007343 */ /* 0x003fea0003c00000 */
.L_x_218:
        /* <DEDUP_REMOVED lines=8> */
[----:B------:R1:W2:Y:S01]  /*8460*/  LDC.64 R2, c[0x4][R17] ;  /* 0x0100000011027b82 */ /* 0x0002a20000000a00 */
        /* <DEDUP_REMOVED lines=10> */
[----:B0-2---:R-:W-:Y:S05]  /*8510*/  CALL.ABS.NOINC R2 ;  /* 0x0000000002007343 */ /* 0x005fea0003c00000 */
.L_x_220:
        /* <DEDUP_REMOVED lines=15> */
.L_x_219:
[----:B------:R-:W2:Y:S01]  /*8610*/  LDL R2, [R1+0x20] ;  /* 0x0000200001027983 */ /* 0x000ea20000100800 */
[----:B------:R-:W-:-:S03]  /*8620*/  ULDC.64 UR4, c[0x0][0x9f8] ;  /* 0x00027e0000047ab9 */ /* 0x000fc60000000a00 */
[----:B0-----:R-:W3:Y:S01]  /*8630*/  LDL R0, [R1+0x14] ;  /* 0x0000140001007983 */ /* 0x001ee20000100800 */
[----:B------:R-:W-:-:S04]  /*8640*/  ISETP.NE.U32.AND P0, PT, RZ, UR4, PT ;  /* 0x00000004ff007c0c */ /* 0x000fc8000bf05070 */
[----:B------:R-:W-:Y:S01]  /*8650*/  ISETP.NE.AND.EX P0, PT, RZ, UR5, PT, P0 ;  /* 0x00000005ff007c0c */ /* 0x000fe2000bf05300 */
[----:B--2---:R-:W-:-:S12]  /*8660*/  IMAD.MOV.U32 R17, RZ, RZ, R2 ;  /* 0x000000ffff117224 */ /* 0x004fd800078e0002 */
[----:B------:R-:W3:Y:S02]  /*8670*/  @P0 LDC.64 R2, c[0x0][0x9f8] ;  /* 0x00027e00ff020b82 */ /* 0x000ee40000000a00 */
[----:B---3--:R-:W-:-:S05]  /*8680*/  @P0 IMAD.WIDE R2, R0, 0x4, R2 ;  /* 0x0000000400020825 */ /* 0x008fca00078e0202 */
[----:B------:R0:W2:Y:S01]  /*8690*/  @P0 LDG.E R0, desc[UR60][R2.64] ;  /* 0x0000003c02000981 */ /* 0x0000a2000c1e1900 */
[----:B------:R-:W-:Y:S01]  /*86a0*/  VIADD R9, R17, 0xffffffff ;  /* 0xffffffff11097836 */ /* 0x000fe20000000000 */
[----:B------:R-:W-:Y:S01]  /*86b0*/  UMOV UR4, 0xffffffff ;  /* 0xffffffff00047882 */ /* 0x000fe20000000000 */
[----:B------:R-:W-:-:S03]  /*86c0*/  LOP3.LUT R18, R18, 0xfffffffb, RZ, 0xc0, !PT ;  /* 0xfffffffb12127812 */ /* 0x000fc600078ec0ff */
[----:B------:R1:W-:Y:S01]  /*86d0*/  STL [R1+0x18], R9 ;  /* 0x0000180901007387 */ /* 0x0003e20000100800 */
[----:B0-----:R-:W0:Y:S02]  /*86e0*/  LDC.64 R2, c[0x0][0x418] ;  /* 0x00010600ff027b82 */ /* 0x001e240000000a00 */
[----:B0-----:R-:W-:-:S04]  /*86f0*/  ISETP.NE.U32.AND P0, PT, R2, RZ, PT ;  /* 0x000000ff0200720c */ /* 0x001fc80003f05070 */
[----:B------:R-:W-:-:S13]  /*8700*/  ISETP.NE.AND.EX P1, PT, R3, RZ, PT, P0 ;  /* 0x000000ff0300720c */ /* 0x000fda0003f25300 */
[----:B------:R-:W-:Y:S02]  /*8710*/  @P1 LOP3.LUT R18, R18, 0x4, RZ, 0xfc, !PT ;  /* 0x0000000412121812 */ /* 0x000fe400078efcff */
[----:B--2---:R-:W-:Y:S01]  /*8720*/  SHF.R.S32.HI R8, RZ, 0x1f, R0 ;  /* 0x0000001fff087819 */ /* 0x004fe20000011400 */
[----:B------:R1:W-:Y:S01]  /*8730*/  STL [R1+0x8], R0 ;  /* 0x0000080001007387 */ /* 0x0003e20000100800 */
[----:B------:R-:W-:-:S03]  /*8740*/  SEL R17, R0, RZ, !P1 ;  /* 0x000000ff00117207 */ /* 0x000fc60004800000 */
[----:B------:R1:W-:Y:S01]  /*8750*/  STL [R1+0xc], R8 ;  /* 0x00000c0801007387 */ /* 0x0003e20000100800 */
[----:B------:R-:W-:Y:S05]  /*8760*/  BRA.DIV UR4, `(.L_x_221) ;  /* 0x0000004204407947 */ /* 0x000fea000b800000 */
[----:B------:R-:W0:Y:S02]  /*8770*/  S2R R4, SR_TID.X ;  /* 0x0000000000047919 */ /* 0x000e240000002100 */
[----:B0-----:R-:W-:-:S04]  /*8780*/  SHF.R.U32.HI R4, RZ, 0x5, R4 ;  /* 0x00000005ff047819 */ /* 0x001fc80000011604 */
[----:B------:R-:W-:-:S05]  /*8790*/  LOP3.LUT R4, R4, 0x3, RZ, 0xc0, !PT ;  /* 0x0000000304047812 */ /* 0x000fca00078ec0ff */
[----:B------:R0:W2:Y:S02]  /*87a0*/  SHFL.IDX PT, R14, R4, RZ, 0x1f ;  /* 0x00001fff040e7589 */ /* 0x0000a400000e0000 */
.L_x_317:
[----:B--2---:R-:W-:Y:S02]  /*87b0*/  ISETP.NE.AND P0, PT, R14, RZ, PT ;  /* 0x000000ff0e00720c */ /* 0x004fe40003f05270 */
[----:B------:R-:W-:Y:S02]  /*87c0*/  PLOP3.LUT P2, PT, PT, PT, PT, 0x8, 0x0 ;  /* 0x000000000000781c */ /* 0x000fe40003f4e170 */
[----:B------:R-:W-:-:S11]  /*87d0*/  LOP3.LUT R18, R18, 0xfffffff7, RZ, 0xc0, !PT ;  /* 0xfffffff712127812 */ /* 0x000fd600078ec0ff */
[----:B------:R-:W-:Y:S01]  /*87e0*/  @P2 LOP3.LUT R18, R18, 0x8, RZ, 0xfc, !PT ;  /* 0x0000000812122812 */ /* 0x000fe200078efcff */
[----:B------:R-:W-:Y:S06]  /*87f0*/  @P0 BRA `(.L_x_222) ;  /* 0x00000004004c0947 */ /* 0x000fec0003800000 */
[----:B------:R-:W-:-:S03]  /*8800*/  UMOV UR4, 0xffffffff ;  /* 0xffffffff00047882 */ /* 0x000fc60000000000 */
[----:B------:R-:W-:Y:S05]  /*8810*/  BRA.DIV UR4, `(.L_x_223) ;  /* 0x0000004204487947 */ /* 0x000fea000b800000 */
[----:B------:R-:W-:-:S13]  /*8820*/  ELECT P6, URZ, PT ;  /* 0x00000000003f782f */ /* 0x000fda00038c0000 */
.L_x_320:
[----:B------:R-:W-:Y:S05]  /*8830*/  @!P6 BRA `(.L_x_222) ;  /* 0x00000004003ce947 */ /* 0x000fea0003800000 */
[----:B------:R2:W-:Y:S01]  /*8840*/  STL [R1+0x4], R9 ;  /* 0x0000040901007387 */ /* 0x0005e20000100800 */
[----:B------:R-:W-:Y:S05]  /*8850*/  @!P1 BRA `(.L_x_224) ;  /* 0x0000000000489947 */ /* 0x000fea0003800000 */
[----:B------:R-:W3:Y:S01]  /*8860*/  LDC R7, c[0x0][0x43c] ;  /* 0x00010f00ff077b82 */ /* 0x000ee20000000800 */
[----:B------:R-:W-:Y:S01]  /*8870*/  ULDC.64 UR4, c[0x0][0x428] ;  /* 0x00010a0000047ab9 */ /* 0x000fe20000000a00 */
[----:B---3--:R-:W-:-:S13]  /*8880*/  ISETP.NE.AND P0, PT, R7, 0x1, PT ;  /* 0x000000010700780c */ /* 0x008fda0003f05270 */
[----:B0-----:R-:W0:Y:S02]  /*8890*/  @P0 LDC.64 R4, c[0x0][0x440] ;  /* 0x00011000ff040b82 */ /* 0x001e240000000a00 */
[----:B0-----:R-:W-:-:S04]  /*88a0*/  @P0 IMAD.HI.U32 R6, R9, R4, RZ ;  /* 0x0000000409060227 */ /* 0x001fc800078e00ff */
[----:B------:R-:W-:Y:S01]  /*88b0*/  IMAD.MOV.U32 R4, RZ, RZ, R9 ;  /* 0x000000ffff047224 */ /* 0x000fe200078e0009 */
[----:B------:R-:W-:-:S05]  /*88c0*/  @P0 SHF.R.U32.HI R4, RZ, R5, R6 ;  /* 0x00000005ff040219 */ /* 0x000fca0000011606 */
[----:B------:R-:W-:-:S04]  /*88d0*/  IMAD.MOV R5, RZ, RZ, -R4 ;  /* 0x000000ffff057224 */ /* 0x000fc800078e0a04 */
[----:B------:R-:W-:Y:S01]  /*88e0*/  IMAD R6, R7, R5, R9 ;  /* 0x0000000507067224 */ /* 0x000fe200078e0209 */
[----:B------:R-:W-:-:S04]  /*88f0*/  SHF.R.S32.HI R5, RZ, 0x1f, R4 ;  /* 0x0000001fff057819 */ /* 0x000fc80000011404 */
[----:B------:R0:W-:Y:S01]  /*8900*/  STL [R1+0x4], R6 ;  /* 0x0000040601007387 */ /* 0x0001e20000100800 */
[----:B------:R-:W-:-:S03]  /*8910*/  IMAD.WIDE.U32 R4, R0, UR4, R4 ;  /* 0x0000000400047c25 */ /* 0x000fc6000f8e0004 */
[----:B------:R-:W-:Y:S01]  /*8920*/  LEA R2, P0, R4, R2, 0x2 ;  /* 0x0000000204027211 */ /* 0x000fe200078010ff */
[----:B0-----:R-:W-:-:S04]  /*8930*/  IMAD R6, R8, UR4, RZ ;  /* 0x0000000408067c24 */ /* 0x001fc8000f8e02ff */
[----:B-1----:R-:W-:-:S04]  /*8940*/  IMAD R0, R0, UR5, R6 ;  /* 0x0000000500007c24 */ /* 0x002fc8000f8e0206 */
[----:B------:R-:W-:-:S05]  /*8950*/  IMAD.IADD R0, R5, 0x1, R0 ;  /* 0x0000000105007824 */ /* 0x000fca00078e0200 */
[----:B------:R-:W-:-:S05]  /*8960*/  LEA.HI.X R3, R4, R3, R0, 0x2, P0 ;  /* 0x0000000304037211 */ /* 0x000fca00000f1400 */
[----:B------:R3:W5:Y:S02]  /*8970*/  LDG.E R0, desc[UR60][R2.64] ;  /* 0x0000003c02007981 */ /* 0x000764000c1e1900 */
.L_x_224:
[----:B---3--:R-:W3:Y:S01]  /*8980*/  LDL R3, [R1] ;  /* 0x0000000001037983 */ /* 0x008ee20000100800 */
[----:B------:R-:W-:Y:S02]  /*8990*/  LEA R2, R19, UR36, 0x3 ;  /* 0x0000002413027c11 */ /* 0x000fe4000f8e18ff */
[----:B---3--:R-:W-:-:S04]  /*89a0*/  SHF.L.U32 R3, R3, 0x1f, RZ ;  /* 0x0000001f03037819 */ /* 0x008fc800000006ff */
[----:B------:R-:W3:Y:S02]  /*89b0*/  SYNCS.PHASECHK.TRANS64.TRYWAIT P0, [R2+URZ+0x34840], R3 ;  /* 0x03484003020075a7 */ /* 0x000ee4000800017f */
[----:B---3--:R-:W-:Y:S05]  /*89c0*/  @!P0 BRA `(.L_x_225) ;  /* 0x0000003c00fc8947 */ /* 0x008fea0003800000 */
.L_x_321:
[----:B0-----:R-:W0:Y:S01]  /*89d0*/  S2R R4, SR_TID.X ;  /* 0x0000000000047919 */ /* 0x001e220000002100 */
[----:B------:R-:W-:-:S04]  /*89e0*/  UPRMT UR4, UR37, 0x9910, URZ ;  /* 0x0000991025047896 */ /* 0x000fc8000800003f */
[----:B------:R-:W-:Y:S01]  /*89f0*/  UISETP.NE.AND UP0, UPT, UR4, 0x2, UPT ;  /* 0x000000020400788c */ /* 0x000fe2000bf05270 */
[----:B0-----:R-:W-:-:S04]  /*8a00*/  LOP3.LUT R4, R4, 0x7f, RZ, 0xc0, !PT ;  /* 0x0000007f04047812 */ /* 0x001fc800078ec0ff */
[----:B------:R-:W-:-:S13]  /*8a10*/  ISETP.NE.AND P0, PT, R4, RZ, PT ;  /* 0x000000ff0400720c */ /* 0x000fda0003f05270 */
[----:B---3--:R-:W-:-:S04]  /*8a20*/  @!P0 IMAD.MOV.U32 R3, RZ, RZ, 0xc000 ;  /* 0x0000c000ff038424 */ /* 0x008fc800078e00ff */
[----:B------:R0:W-:Y:S01]  /*8a30*/  @!P0 SYNCS.ARRIVE.TRANS64 RZ, [R2+URZ+0x34830], R3 ;  /* 0x0348300302ff89a7 */ /* 0x0001e2000800003f */
[----:B------:R-:W-:-:S13]  /*8a40*/  PLOP3.LUT P0, PT, PT, PT, UP0, 0x80, 0x0 ;  /* 0x000000000000781c */ /* 0x000fda0003f0f008 */
[----:B0-----:R-:W-:Y:S05]  /*8a50*/  @P0 BRA `(.L_x_226) ;  /* 0x0000000000040947 */ /* 0x001fea0003800000 */
[----:B------:R-:W-:Y:S01]  /*8a60*/  BPT.TRAP 0x1 ;  /* 0x000000040000795c */ /* 0x000fe20000300000 */
.L_x_226:
[----:B------:R-:W-:-:S13]  /*8a70*/  LOP3.LUT P0, RZ, R18, 0x2, RZ, 0xc0, !PT ;  /* 0x0000000212ff7812 */ /* 0x000fda000780c0ff */
[----:B------:R-:W-:Y:S05]  /*8a80*/  @P0 BRA `(.L_x_227) ;  /* 0x0000000000040947 */ /* 0x000fea0003800000 */
[----:B------:R-:W-:Y:S01]  /*8a90*/  BPT.TRAP 0x1 ;  /* 0x000000040000795c */ /* 0x000fe20000300000 */
.L_x_227:
[----:B------:R-:W3:Y:S01]  /*8aa0*/  LDL R4, [R1+0x4] ;  /* 0x0000040001047983 */ /* 0x000ee20000100800 */
[----:B------:R-:W-:Y:S01]  /*8ab0*/  R2UR UR14, R2 ;  /* 0x00000000020e72ca */ /* 0x000fe200000e0000 */
[----:B------:R-:W-:Y:S01]  /*8ac0*/  UIADD3 UR4, UP0, UR38, 0x370, URZ ;  /* 0x0000037026047890 */ /* 0x000fe2000ff1e03f */
[----:B------:R-:W-:Y:S01]  /*8ad0*/  R2UR UR12, R16 ;  /* 0x00000000100c72ca */ /* 0x000fe200000e0000 */
[----:B------:R-:W0:Y:S01]  /*8ae0*/  S2R R5, SR_CgaCtaId ;  /* 0x0000000000057919 */ /* 0x000e220000008800 */
[----:B-----5:R-:W-:Y:S01]  /*8af0*/  R2UR UR13, R0 ;  /* 0x00000000000d72ca */ /* 0x020fe200000e0000 */
[----:B------:R-:W-:Y:S01]  /*8b00*/  UMOV UR10, URZ ;  /* 0x0000003f000a7c82 */ /* 0x000fe20008000000 */
[----:B------:R-:W-:Y:S01]  /*8b10*/  UMOV UR18, 0x30000 ;  /* 0x0003000000127882 */ /* 0x000fe20000000000 */
[----:B------:R-:W4:Y:S01]  /*8b20*/  S2R R3, SR_CgaCtaId ;  /* 0x0000000000037919 */ /* 0x000f220000008800 */
[----:B------:R-:W-:Y:S01]  /*8b30*/  UMOV UR6, 0x0 ;  /* 0x0000000000067882 */ /* 0x000fe20000000000 */
[----:B------:R-:W-:Y:S01]  /*8b40*/  UMOV UR7, 0x14f00000 ;  /* 0x14f0000000077882 */ /* 0x000fe20000000000 */
[----:B------:R-:W-:Y:S01]  /*8b50*/  UMOV UR16, 0x40 ;  /* 0x0000004000107882 */ /* 0x000fe20000000000 */
[----:B------:R-:W-:Y:S01]  /*8b60*/  PLOP3.LUT P0, PT, PT, PT, PT, 0x80, 0x0 ;  /* 0x000000000000781c */ /* 0x000fe20003f0f070 */
[----:B------:R-:W-:Y:S01]  /*8b70*/  IMAD.MOV.U32 R17, RZ, RZ, R0 ;  /* 0x000000ffff117224 */ /* 0x000fe200078e0000 */
[----:B------:R-:W-:-:S11]  /*8b80*/  LOP3.LUT R18, R18, 0xfffffff7, RZ, 0xc0, !PT ;  /* 0xfffffff712127812 */ /* 0x000fd600078ec0ff */
[----:B------:R-:W-:Y:S01]  /*8b90*/  @P0 LOP3.LUT R18, R18, 0x8, RZ, 0xfc, !PT ;  /* 0x0000000812120812 */ /* 0x000fe200078efcff */
[----:B0-----:R-:W-:Y:S02]  /*8ba0*/  IMAD.SHL.U32 R5, R5, 0x1000, RZ ;  /* 0x0000100005057824 */ /* 0x001fe400078e00ff */
[----:B----4-:R-:W-:-:S03]  /*8bb0*/  IMAD.SHL.U32 R3, R3, 0x40, RZ ;  /* 0x0000004003037824 */ /* 0x010fc600078e00ff */
[----:B------:R-:W-:Y:S02]  /*8bc0*/  LOP3.LUT R5, R5, 0x1000, RZ, 0xc0, !PT ;  /* 0x0000100005057812 */ /* 0x000fe400078ec0ff */
[----:B------:R-:W-:-:S03]  /*8bd0*/  LOP3.LUT R3, R3, 0x40, RZ, 0xc0, !PT ;  /* 0x0000004003037812 */ /* 0x000fc600078ec0ff */
[----:B------:R-:W-:Y:S01]  /*8be0*/  IMAD R2, R19, 0x6000, R5 ;  /* 0x0000600013027824 */ /* 0x000fe200078e0205 */
[----:B------:R-:W-:-:S04]  /*8bf0*/  R2UR UR9, R3 ;  /* 0x00000000030972ca */ /* 0x000fc800000e0000 */
[----:B------:R-:W-:-:S13]  /*8c00*/  R2UR UR5, R2 ;  /* 0x00000000020572ca */ /* 0x000fda00000e0000 */
[----:B------:R-:W-:Y:S02]  /*8c10*/  ULEA UR8, UR5, UR36, 0x1 ;  /* 0x0000002405087291 */ /* 0x000fe4000f8e083f */
[----:B------:R-:W-:Y:S02]  /*8c20*/  UIADD3.X UR5, URZ, UR39, URZ, UP0, !UPT ;  /* 0x000000273f057290 */ /* 0x000fe400087fe43f */
[----:B------:R-:W-:Y:S02]  /*8c30*/  UIADD3 UR15, UR8, 0x20400, URZ ;  /* 0x00020400080f7890 */ /* 0x000fe4000fffe03f */
[----:B------:R-:W-:Y:S01]  /*8c40*/  UIADD3 UR17, UR8, 0x24400, URZ ;  /* 0x0002440008117890 */ /* 0x000fe2000fffe03f */
[----:B---3--:R-:W-:-:S13]  /*8c50*/  R2UR UR11, R4 ;  /* 0x00000000040b72ca */ /* 0x008fda00000e0000 */
[----:B------:R-:W-:Y:S02]  /*8c60*/  ULEA UR11, UR11, UR9, 0x7 ;  /* 0x000000090b0b7291 */ /* 0x000fe4000f8e383f */
[----:B------:R-:W-:Y:S02]  /*8c70*/  UIADD3 UR9, UR14, 0x34830, URZ ;  /* 0x000348300e097890 */ /* 0x000fe4000fffe03f */
[----:B------:R-:W-:-:S07]  /*8c80*/  UIADD3 UR14, UR8, 0x1c400, URZ ;  /* 0x0001c400080e7890 */ /* 0x000fce000fffe03f */
[----:B------:R-:W-:Y:S01]  /*8c90*/  UMOV UR8, UR14 ;  /* 0x0000000e00087c82 */ /* 0x000fe20008000000 */
[----:B------:R-:W-:Y:S01]  /*8ca0*/  UMOV UR14, 0x80 ;  /* 0x00000080000e7882 */ /* 0x000fe20000000000 */
[----:B------:R0:W-:Y:S02]  /*8cb0*/  UTMALDG.4D.MULTICAST [UR8], [UR4], UR18, desc[UR6] ;  /* 0x00000608040073b4 */ /* 0x0001e40008019812 */
[----:B0-----:R-:W-:Y:S01]  /*8cc0*/  UMOV UR8, UR15 ;  /* 0x0000000f00087c82 */ /* 0x001fe20008000000 */
[----:B------:R-:W-:Y:S02]  /*8cd0*/  UMOV UR10, UR16 ;  /* 0x00000010000a7c82 */ /* 0x000fe40008000000 */
[----:B------:R0:W-:Y:S02]  /*8ce0*/  UTMALDG.4D.MULTICAST [UR8], [UR4], UR18, desc[UR6] ;  /* 0x00000608040073b4 */ /* 0x0001e40008019812 */
[----:B0-----:R-:W-:Y:S01]  /*8cf0*/  UMOV UR8, UR17 ;  /* 0x0000001100087c82 */ /* 0x001fe20008000000 */
[----:B------:R-:W-:-:S02]  /*8d00*/  UMOV UR10, UR14 ;  /* 0x0000000e000a7c82 */ /* 0x000fc40008000000 */
[----:B------:R3:W-:Y:S02]  /*8d10*/  UTMALDG.4D.MULTICAST [UR8], [UR4], UR18, desc[UR6] ;  /* 0x00000608040073b4 */ /* 0x0007e40008019812 */
[----:B---3--:R-:W-:Y:S01]  /*8d20*/  NOP ;  /* 0x0000000000007918 */ /* 0x008fe20000000000 */
.L_x_222:
        /* <DEDUP_REMOVED lines=10> */
[----:B0-----:R-:W-:Y:S02]  /*8dd0*/  IMAD.U32 R4, RZ, RZ, UR6 ;  /* 0x00000006ff047e24 */ /* 0x001fe4000f8e00ff */
[----:B------:R-:W0:Y:S01]  /*8de0*/  LDC.64 R2, c[0x4][R2] ;  /* 0x0100000002027b82 */ /* 0x000e220000000a00 */
[----:B------:R-:W-:Y:S02]  /*8df0*/  IMAD.U32 R5, RZ, RZ, UR7 ;  /* 0x00000007ff057e24 */ /* 0x000fe4000f8e00ff */
[----:B------:R-:W-:Y:S02]  /*8e00*/  IMAD.U32 R6, RZ, RZ, UR8 ;  /* 0x00000008ff067e24 */ /* 0x000fe4000f8e00ff */
[----:B------:R-:W-:-:S02]  /*8e10*/  IMAD.U32 R7, RZ, RZ, UR9 ;  /* 0x00000009ff077e24 */ /* 0x000fc4000f8e00ff */
[----:B------:R-:W-:Y:S02]  /*8e20*/  IMAD.U32 R10, RZ, RZ, UR4 ;  /* 0x00000004ff0a7e24 */ /* 0x000fe4000f8e00ff */
[----:B------:R-:W-:Y:S02]  /*8e30*/  IMAD.U32 R11, RZ, RZ, UR5 ;  /* 0x00000005ff0b7e24 */ /* 0x000fe4000f8e00ff */
[----:B-1----:R-:W-:Y:S02]  /*8e40*/  IMAD.MOV.U32 R8, RZ, RZ, 0x70 ;  /* 0x00000070ff087424 */ /* 0x002fe400078e00ff */
[----:B------:R-:W-:Y:S02]  /*8e50*/  IMAD.MOV.U32 R12, RZ, RZ, 0x1 ;  /* 0x00000001ff0c7424 */ /* 0x000fe400078e00ff */
[----:B------:R-:W-:-:S07]  /*8e60*/  IMAD.MOV.U32 R13, RZ, RZ, RZ ;  /* 0x000000ffff0d7224 */ /* 0x000fce00078e00ff */
[----:B------:R-:W-:-:S07]  /*8e70*/  LEPC R20, `(.L_x_228) ;  /* 0x000000001014794e */ /* 0x000fce0000000000 */
[----:B0-2---:R-:W-:Y:S05]  /*8e80*/  CALL.ABS.NOINC R2 ;  /* 0x0000000002007343 */ /* 0x005fea0003c00000 */
.L_x_228:
[----:B------:R-:W3:Y:S01]  /*8e90*/  LDL.LU R5, [R1+0x14] ;  /* 0x0000140001057983 */ /* 0x000ee20000300800 */
[----:B-1----:R-:W-:Y:S01]  /*8ea0*/  SHF.R.S32.HI R0, RZ, 0x1f, R16 ;  /* 0x0000001fff007819 */ /* 0x002fe20000011410 */
[----:B------:R-:W-:Y:S01]  /*8eb0*/  ULDC.64 UR4, c[0x0][0x2d8] ;  /* 0x0000b60000047ab9 */ /* 0x000fe20000000a00 */
[----:B------:R-:W1:Y:S01]  /*8ec0*/  LDC R8, c[0x0][0x448] ;  /* 0x00011200ff087b82 */ /* 0x000e620000000800 */
[----:B------:R-:W4:Y:S04]  /*8ed0*/  LDL.LU R7, [R1+0x1c] ;  /* 0x00001c0001077983 */ /* 0x000f280000300800 */
[----:B0-----:R-:W2:Y:S01]  /*8ee0*/  LDL R4, [R1+0x24] ;  /* 0x0000240001047983 */ /* 0x001ea20000100800 */
[----:B------:R-:W-:Y:S02]  /*8ef0*/  IMAD R0, R0, UR4, RZ ;  /* 0x0000000400007c24 */ /* 0x000fe4000f8e02ff */
[C---:B------:R-:W-:Y:S01]  /*8f00*/  IMAD.WIDE.U32 R2, R16.reuse, UR4, RZ ;  /* 0x0000000410027c25 */ /* 0x040fe2000f8e00ff */
[----:B------:R-:W0:Y:S03]  /*8f10*/  S2R R10, SR_TID.X ;  /* 0x00000000000a7919 */ /* 0x000e260000002100 */
[----:B------:R-:W-:Y:S01]  /*8f20*/  IMAD R0, R16, UR5, R0 ;  /* 0x0000000510007c24 */ /* 0x000fe2000f8e0200 */
[----:B------:R-:W-:-:S03]  /*8f30*/  ULDC.64 UR4, c[0x0][0x2e0] ;  /* 0x0000b80000047ab9 */ /* 0x000fc60000000a00 */
[----:B------:R-:W-:Y:S01]  /*8f40*/  IMAD.IADD R3, R3, 0x1, R0 ;  /* 0x0000000103037824 */ /* 0x000fe200078e0200 */
[----:B-1----:R-:W-:-:S13]  /*8f50*/  ISETP.NE.AND P0, PT, R8, 0x1, PT ;  /* 0x000000010800780c */ /* 0x002fda0003f05270 */
[----:B------:R-:W1:Y:S01]  /*8f60*/  @P0 LDC R6, c[0x0][0x44c] ;  /* 0x00011300ff060b82 */ /* 0x000e620000000800 */
[----:B0-----:R-:W-:-:S05]  /*8f70*/  IMAD.SHL.U32 R10, R10, 0x8, RZ ;  /* 0x000000080a0a7824 */ /* 0x001fca00078e00ff */
[----:B------:R-:W-:Y:S02]  /*8f80*/  LOP3.LUT R10, R10, 0x38, RZ, 0xc0, !PT ;  /* 0x000000380a0a7812 */ /* 0x000fe400078ec0ff */
[----:B---3--:R-:W-:Y:S01]  /*8f90*/  SHF.R.S32.HI R0, RZ, 0x1f, R5 ;  /* 0x0000001fff007819 */ /* 0x008fe20000011405 */
[----:B------:R-:W-:-:S04]  /*8fa0*/  IMAD.WIDE.U32 R2, R5, UR4, R2 ;  /* 0x0000000405027c25 */ /* 0x000fc8000f8e0002 */
[----:B------:R-:W-:Y:S01]  /*8fb0*/  IMAD R0, R0, UR4, RZ ;  /* 0x0000000400007c24 */ /* 0x000fe2000f8e02ff */
[----:B------:R-:W-:-:S03]  /*8fc0*/  ULDC UR4, c[0x0][0xc38] ;  /* 0x00030e0000047ab9 */ /* 0x000fc60000000800 */
[----:B------:R-:W-:Y:S02]  /*8fd0*/  IMAD R0, R5, UR5, R0 ;  /* 0x0000000505007c24 */ /* 0x000fe4000f8e0200 */
[----:B------:R-:W0:Y:S02]  /*8fe0*/  S2R R5, SR_TID.X ;  /* 0x0000000000057919 */ /* 0x000e240000002100 */
[----:B------:R-:W-:Y:S02]  /*8ff0*/  IMAD.IADD R3, R3, 0x1, R0 ;  /* 0x0000000103037824 */ /* 0x000fe400078e0200 */
[----:B----4-:R-:W-:Y:S02]  /*9000*/  IMAD.MOV R0, RZ, RZ, -R7 ;  /* 0x000000ffff007224 */ /* 0x010fe400078e0a07 */
[----:B------:R-:W3:Y:S02]  /*9010*/  @P0 LDC R7, c[0x0][0x450] ;  /* 0x00011400ff070b82 */ /* 0x000ee40000000800 */
[----:B--2---:R-:W-:Y:S01]  /*9020*/  IMAD R0, R0, UR4, R4 ;  /* 0x0000000400007c24 */ /* 0x004fe2000f8e0204 */
[----:B------:R-:W-:-:S03]  /*9030*/  ULDC.64 UR4, c[0x0][0x2d0] ;  /* 0x0000b40000047ab9 */ /* 0x000fc60000000a00 */
[----:B------:R-:W-:Y:S01]  /*9040*/  IMAD.SHL.U32 R4, R0, 0x80, RZ ;  /* 0x0000008000047824 */ /* 0x000fe200078e00ff */
[----:B0-----:R-:W-:-:S04]  /*9050*/  LOP3.LUT R5, R5, 0x7f, RZ, 0xc0, !PT ;  /* 0x0000007f05057812 */ /* 0x001fc800078ec0ff */
[----:B------:R-:W-:Y:S02]  /*9060*/  SHF.R.U32.HI R9, RZ, 0x3, R5 ;  /* 0x00000003ff097819 */ /* 0x000fe40000011605 */
[----:B------:R-:W0:Y:S02]  /*9070*/  S2R R5, SR_TID.X ;  /* 0x0000000000057919 */ /* 0x000e240000002100 */
[----:B0-----:R-:W-:-:S05]  /*9080*/  IMAD.SHL.U32 R5, R5, 0x10, RZ ;  /* 0x0000001005057824 */ /* 0x001fca00078e00ff */
[----:B------:R-:W-:Y:S02]  /*9090*/  LOP3.LUT R5, R9, 0x70, R5, 0xf8, !PT ;  /* 0x0000007009057812 */ /* 0x000fe400078ef805 */
[----:B------:R-:W0:Y:S02]  /*90a0*/  S2R R9, SR_TID.X ;  /* 0x0000000000097919 */ /* 0x000e240000002100 */
[----:B------:R-:W-:-:S05]  /*90b0*/  LOP3.LUT R0, R5, R4, RZ, 0xfc, !PT ;  /* 0x0000000405007212 */ /* 0x000fca00078efcff */
[----:B-1----:R-:W-:-:S04]  /*90c0*/  @P0 IMAD.HI.U32 R6, R0, R6, RZ ;  /* 0x0000000600060227 */ /* 0x002fc800078e00ff */
[----:B------:R-:W-:Y:S01]  /*90d0*/  IMAD.MOV.U32 R5, RZ, RZ, R0 ;  /* 0x000000ffff057224 */ /* 0x000fe200078e0000 */
[----:B---3--:R-:W-:-:S05]  /*90e0*/  @P0 SHF.R.U32.HI R5, RZ, R7, R6 ;  /* 0x00000007ff050219 */ /* 0x008fca0000011606 */
[----:B------:R-:W-:Y:S02]  /*90f0*/  IMAD.MOV R6, RZ, RZ, -R5 ;  /* 0x000000ffff067224 */ /* 0x000fe400078e0a05 */
[----:B------:R-:W-:-:S04]  /*9100*/  IMAD.WIDE.U32 R2, R5, UR4, R2 ;  /* 0x0000000405027c25 */ /* 0x000fc8000f8e0002 */
[----:B------:R-:W-:Y:S01]  /*9110*/  IMAD R0, R8, R6, R0 ;  /* 0x0000000608007224 */ /* 0x000fe200078e0200 */
[----:B------:R-:W-:-:S05]  /*9120*/  SHF.R.S32.HI R6, RZ, 0x1f, R5 ;  /* 0x0000001fff067819 */ /* 0x000fca0000011405 */
[----:B------:R-:W-:Y:S02]  /*9130*/  IMAD R6, R6, UR4, RZ ;  /* 0x0000000406067c24 */ /* 0x000fe4000f8e02ff */
[----:B0-----:R-:W-:Y:S02]  /*9140*/  IMAD.SHL.U32 R9, R9, 0x8, RZ ;  /* 0x0000000809097824 */ /* 0x001fe400078e00ff */
[----:B------:R-:W-:Y:S01]  /*9150*/  IMAD R6, R5, UR5, R6 ;  /* 0x0000000505067c24 */ /* 0x000fe2000f8e0206 */
[----:B------:R-:W-:Y:S01]  /*9160*/  SHF.R.S32.HI R5, RZ, 0x1f, R0 ;  /* 0x0000001fff057819 */ /* 0x000fe20000011400 */
[----:B------:R-:W-:Y:S01]  /*9170*/  ULDC.64 UR4, c[0x0][0x2c8] ;  /* 0x0000b20000047ab9 */ /* 0x000fe20000000a00 */
[----:B------:R-:W-:Y:S01]  /*9180*/  LOP3.LUT R9, R9, 0x38, RZ, 0xc0, !PT ;  /* 0x0000003809097812 */ /* 0x000fe200078ec0ff */
[----:B------:R-:W-:Y:S02]  /*9190*/  IMAD.IADD R3, R3, 0x1, R6 ;  /* 0x0000000103037824 */ /* 0x000fe400078e0206 */
[----:B------:R-:W-:Y:S01]  /*91a0*/  IMAD R5, R5, UR4, RZ ;  /* 0x0000000405057c24 */ /* 0x000fe2000f8e02ff */
[C---:B------:R-:W-:Y:S01]  /*91b0*/  LOP3.LUT R11, R9.reuse, 0x40, RZ, 0xfc, !PT ;  /* 0x00000040090b7812 */ /* 0x040fe200078efcff */
[----:B------:R-:W-:Y:S01]  /*91c0*/  IMAD.WIDE.U32 R2, R0, UR4, R2 ;  /* 0x0000000400027c25 */ /* 0x000fe2000f8e0002 */
[----:B------:R-:W-:-:S03]  /*91d0*/  LOP3.LUT R9, R9, 0x80, RZ, 0xfc, !PT ;  /* 0x0000008009097812 */ /* 0x000fc600078efcff */
[----:B------:R-:W-:Y:S01]  /*91e0*/  IMAD R5, R0, UR5, R5 ;  /* 0x0000000500057c24 */ /* 0x000fe2000f8e0205 */
[----:B------:R-:W-:Y:S02]  /*91f0*/  ULDC.64 UR4, c[0x0][0x280] ;  /* 0x0000a00000047ab9 */ /* 0x000fe40000000a00 */
[----:B------:R-:W-:Y:S01]  /*9200*/  LEA R0, P0, R2, UR4, 0x1 ;  /* 0x0000000402007c11 */ /* 0x000fe2000f8008ff */
[----:B------:R-:W-:Y:S01]  /*9210*/  ULDC UR4, c[0x0][0x2b8] ;  /* 0x0000ae0000047ab9 */ /* 0x000fe20000000800 */
[----:B------:R-:W-:Y:S01]  /*9220*/  IMAD.IADD R3, R3, 0x1, R5 ;  /* 0x0000000103037824 */ /* 0x000fe200078e0205 */
[----:B------:R-:W-:Y:S02]  /*9230*/  ISETP.GE.AND P1, PT, R9, UR4, PT ;  /* 0x0000000409007c0c */ /* 0x000fe4000bf26270 */
[----:B------:R0:W5:Y:S01]  /*9240*/  LDL R9, [R1+0x10] ;  /* 0x0000100001097983 */ /* 0x0001620000100800 */
[----:B------:R-:W-:Y:S02]  /*9250*/  ISETP.GE.AND P3, PT, R10, UR4, PT ;  /* 0x000000040a007c0c */ /* 0x000fe4000bf66270 */
[----:B------:R-:W-:-:S02]  /*9260*/  LEA.HI.X R2, R2, UR5, R3, 0x1, P0 ;  /* 0x0000000502027c11 */ /* 0x000fc400080f0c03 */
[----:B------:R-:W-:Y:S01]  /*9270*/  ISETP.GE.AND P0, PT, R11, UR4, PT ;  /* 0x000000040b007c0c */ /* 0x000fe2000bf06270 */
[----:B------:R-:W-:-:S03]  /*9280*/  UMOV UR4, 0xffffffff ;  /* 0xffffffff00047882 */ /* 0x000fc60000000000 */
[----:B0-----:R-:W-:Y:S09]  /*9290*/  BRA.DIV UR4, `(.L_x_229) ;  /* 0x0000003604dc7947 */ /* 0x001ff2000b800000 */
[----:B------:R-:W0:Y:S01]  /*92a0*/  S2R R6, SR_TID.X ;  /* 0x0000000000067919 */ /* 0x000e220000002100 */
[----:B------:R-:W-:Y:S02]  /*92b0*/  ULDC UR4, c[0x0][0x288] ;  /* 0x0000a20000047ab9 */ /* 0x000fe40000000800 */
[----:B------:R-:W-:Y:S01]  /*92c0*/  IMAD R3, R8, UR4, RZ ;  /* 0x0000000408037c24 */ /* 0x000fe2000f8e02ff */
[----:B------:R-:W1:Y:S01]  /*92d0*/  SHFL.IDX PT, R7, R0, RZ, 0x181f ;  /* 0x00181fff00077589 */ /* 0x000e6200000e0000 */
[----:B0-----:R-:W-:-:S04]  /*92e0*/  LOP3.LUT R6, R6, 0x7f, RZ, 0xc0, !PT ;  /* 0x0000007f06067812 */ /* 0x001fc800078ec0ff */
[----:B------:R-:W-:Y:S02]  /*92f0*/  SHF.R.U32.HI R11, RZ, 0x3, R6 ;  /* 0x00000003ff0b7819 */ /* 0x000fe40000011606 */
[----:B------:R-:W0:Y:S03]  /*9300*/  SHFL.IDX PT, R6, R2, RZ, 0x181f ;  /* 0x00181fff02067589 */ /* 0x000e2600000e0000 */
[----:B------:R-:W-:-:S04]  /*9310*/  IMAD.IADD R4, R11, 0x1, R4 ;  /* 0x000000010b047824 */ /* 0x000fc800078e0204 */
[C---:B------:R-:W-:Y:S01]  /*9320*/  VIADD R5, R4.reuse, 0x10 ;  /* 0x0000001004057836 */ /* 0x040fe20000000000 */
[----:B------:R-:W-:-:S13]  /*9330*/  ISETP.GE.AND P2, PT, R4, R3, PT ;  /* 0x000000030400720c */ /* 0x000fda0003f46270 */
[----:B-1----:R-:W-:-:S05]  /*9340*/  @!P2 LEA R7, P4, R10, R7, 0x1 ;  /* 0x000000070a07a211 */ /* 0x002fca00078808ff */
[----:B0-----:R-:W-:-:S05]  /*9350*/  @!P2 IMAD.X R6, RZ, RZ, R6, P4 ;  /* 0x000000ffff06a224 */ /* 0x001fca00020e0606 */
[----:B------:R-:W-:-:S04]  /*9360*/  @!P2 LOP3.LUT R7, R7, R6, RZ, 0x3c, !PT ;  /* 0x000000060707a212 */ /* 0x000fc800078e3cff */
[----:B------:R-:W-:-:S04]  /*9370*/  @!P2 LOP3.LUT R6, R7, R6, RZ, 0x3c, !PT ;  /* 0x000000060706a212 */ /* 0x000fc800078e3cff */
[----:B------:R-:W-:-:S05]  /*9380*/  @!P2 LOP3.LUT R7, R7, R6, RZ, 0x3c, !PT ;  /* 0x000000060707a212 */ /* 0x000fca00078e3cff */
[----:B------:R-:W-:Y:S01]  /*9390*/  @!PT LDS RZ, [RZ] ;  /* 0x00000000fffff984 */ /* 0x000fe20000000800 */
[----:B-----5:R-:W-:Y:S04]  /*93a0*/  @!P2 LDGSTS.E.BYPASS.LTC128B.128 [R9+0x10400], desc[UR60][R6.64], !P3 ;  /* 0x104000000609afae */ /* 0x020fe8000d901d7c */
[----:B------:R-:W-:Y:S04]  /*93b0*/  @!P2 LDGSTS.E.BYPASS.LTC128B.128 [R9+0x14400], desc[UR60][R6.64+0x80], !P0 ;  /* 0x144000800609afae */ /* 0x000fe8000c101d7c */
[----:B------:R0:W-:Y:S01]  /*93c0*/  @!P2 LDGSTS.E.BYPASS.LTC128B.128 [R9+0x18400], desc[UR60][R6.64+0x100], !P1 ;  /* 0x184001000609afae */ /* 0x0001e2000c901d7c */
[----:B------:R-:W-:Y:S01]  /*93d0*/  ISETP.GE.AND P2, PT, R5, R3, PT ;  /* 0x000000030500720c */ /* 0x000fe20003f46270 */
[----:B------:R-:W-:-:S02]  /*93e0*/  VIADD R5, R4, 0x20 ;  /* 0x0000002004057836 */ /* 0x000fc40000000000 */
[----:B0-----:R-:W0:Y:S04]  /*93f0*/  SHFL.IDX PT, R7, R0, 0x1, 0x181f ;  /* 0x00381f0000077f89 */ /* 0x001e2800000e0000 */
[----:B------:R-:W1:Y:S06]  /*9400*/  SHFL.IDX PT, R6, R2, 0x1, 0x181f ;  /* 0x00381f0002067f89 */ /* 0x000e6c00000e0000 */
[----:B0-----:R-:W-:-:S05]  /*9410*/  @!P2 LEA R7, P4, R10, R7, 0x1 ;  /* 0x000000070a07a211 */ /* 0x001fca00078808ff */
[----:B-1----:R-:W-:-:S05]  /*9420*/  @!P2 IMAD.X R6, RZ, RZ, R6, P4 ;  /* 0x000000ffff06a224 */ /* 0x002fca00020e0606 */
[----:B------:R-:W-:-:S04]  /*9430*/  @!P2 LOP3.LUT R7, R7, R6, RZ, 0x3c, !PT ;  /* 0x000000060707a212 */ /* 0x000fc800078e3cff */
[----:B------:R-:W-:-:S04]  /*9440*/  @!P2 LOP3.LUT R6, R7, R6, RZ, 0x3c, !PT ;  /* 0x000000060706a212 */ /* 0x000fc800078e3cff */
[----:B------:R-:W-:-:S05]  /*9450*/  @!P2 LOP3.LUT R7, R7, R6, RZ, 0x3c, !PT ;  /* 0x000000060707a212 */ /* 0x000fca00078e3cff */
[----:B------:R-:W-:Y:S04]  /*9460*/  @!P2 LDGSTS.E.BYPASS.LTC128B.128 [R9+0x10c00], desc[UR60][R6.64], !P3 ;  /* 0x10c000000609afae */ /* 0x000fe8000d901d7c */
        /* <DEDUP_REMOVED lines=50> */
[----:B------:R-:W-:-:S03]  /*9790*/  ISETP.GE.AND P2, PT, R5, R3, PT ;  /* 0x000000030500720c */ /* 0x000fc60003f46270 */
[----:B------:R-:W-:Y:S04]  /*97a0*/  SHFL.IDX PT, R5, R2, 0x7, 0x181f ;  /* 0x00f81f0002057f89 */ /* 0x000fe800000e0000 */
[----:B0-----:R-:W0:Y:S04]  /*97b0*/  SHFL.IDX PT, R7, R0, 0x6, 0x181f ;  /* 0x00d81f0000077f89 */ /* 0x001e2800000e0000 */
[----:B------:R-:W1:Y:S04]  /*97c0*/  SHFL.IDX PT, R6, R2, 0x6, 0x181f ;  /* 0x00d81f0002067f89 */ /* 0x000e6800000e0000 */
[----:B------:R-:W2:Y:S01]  /*97d0*/  SHFL.IDX PT, R0, R0, 0x7, 0x181f ;  /* 0x00f81f0000007f89 */ /* 0x000ea200000e0000 */
[----:B0-----:R-:W-:-:S05]  /*97e0*/  @!P2 LEA R7, P4, R10, R7, 0x1 ;  /* 0x000000070a07a211 */ /* 0x001fca00078808ff */
[----:B-1----:R-:W-:-:S05]  /*97f0*/  @!P2 IMAD.X R6, RZ, RZ, R6, P4 ;  /* 0x000000ffff06a224 */ /* 0x002fca00020e0606 */
[----:B------:R-:W-:-:S04]  /*9800*/  @!P2 LOP3.LUT R7, R7, R6, RZ, 0x3c, !PT ;  /* 0x000000060707a212 */ /* 0x000fc800078e3cff */
[----:B------:R-:W-:-:S04]  /*9810*/  @!P2 LOP3.LUT R6, R7, R6, RZ, 0x3c, !PT ;  /* 0x000000060706a212 */ /* 0x000fc800078e3cff */
[----:B------:R-:W-:-:S05]  /*9820*/  @!P2 LOP3.LUT R7, R7, R6, RZ, 0x3c, !PT ;  /* 0x000000060707a212 */ /* 0x000fca00078e3cff */
[----:B------:R1:W-:Y:S04]  /*9830*/  @!P2 LDGSTS.E.BYPASS.LTC128B.128 [R9+0x13400], desc[UR60][R6.64], !P3 ;  /* 0x134000000609afae */ /* 0x0003e8000d901d7c */
[----:B------:R1:W-:Y:S04]  /*9840*/  @!P2 LDGSTS.E.BYPASS.LTC128B.128 [R9+0x17400], desc[UR60][R6.64+0x80], !P0 ;  /* 0x174000800609afae */ /* 0x0003e8000c101d7c */
[----:B--2---:R1:W-:Y:S02]  /*9850*/  @!P2 LDGSTS.E.BYPASS.LTC128B.128 [R9+0x1b400], desc[UR60][R6.64+0x100], !P1 ;  /* 0x1b4001000609afae */ /* 0x0043e4000c901d7c */
.L_x_338:
[----:B------:R-:W-:Y:S01]  /*9860*/  VIADD R4, R4, 0x70 ;  /* 0x0000007004047836 */ /* 0x000fe20000000000 */
[----:B------:R-:W-:Y:S04]  /*9870*/  BSSY B0, `(.L_x_230) ;  /* 0x000000b000007945 */ /* 0x000fe80003800000 */
[----:B------:R-:W-:-:S13]  /*9880*/  ISETP.GE.AND P2, PT, R4, R3, PT ;  /* 0x000000030400720c */ /* 0x000fda0003f46270 */
[----:B------:R-:W-:Y:S05]  /*9890*/  @P2 BRA `(.L_x_231) ;  /* 0x0000000000202947 */ /* 0x000fea0003800000 */
        /* <DEDUP_REMOVED lines=8> */
.L_x_231:
[----:B------:R-:W-:Y:S05]  /*9920*/  BSYNC B0 ;  /* 0x0000000000007941 */ /* 0x000fea0003800000 */
.L_x_230:
[----:B--2---:R-:W2:Y:S01]  /*9930*/  LDL R2, [R1+0x2c] ;  /* 0x00002c0001027983 */ /* 0x004ea20000100800 */
        /* <DEDUP_REMOVED lines=9> */
[----:B------:R-:W3:Y:S01]  /*99d0*/  SYNCS.PHASECHK.TRANS64.TRYWAIT P0, [UR36+0x34820], R0 ;  /* 0x03482000ff0075a7 */ /* 0x000ee20008000164 */
[----:B--2---:R-:W-:Y:S02]  /*99e0*/  ISETP.GE.AND P1, PT, R2, 0x81, PT ;  /* 0x000000810200780c */ /* 0x004fe40003f26270 */
[----:B---3--:R-:W-:Y:S11]  /*99f0*/  @!P0 BRA `(.L_x_233) ;  /* 0x0000003800f08947 */ /* 0x008ff60003800000 */
.L_x_339:
[----:B------:R-:W-:Y:S05]  /*9a00*/  BSYNC B0 ;  /* 0x0000000000007941 */ /* 0x000fea0003800000 */
.L_x_232:
[----:B------:R-:W-:Y:S05]  /*9a10*/  @!P1 BRA `(.L_x_234) ;  /* 0x0000002000e09947 */ /* 0x000fea0003800000 */
[----:B------:R-:W0:Y:S01]  /*9a20*/  LDL R2, [R1+0x20] ;  /* 0x0000200001027983 */ /* 0x000e220000100800 */
[----:B--2---:R-:W-:Y:S02]  /*9a30*/  IMAD.MOV.U32 R0, RZ, RZ, 0x1 ;  /* 0x00000001ff007424 */ /* 0x004fe400078e00ff */
[----:B01----:R-:W-:-:S05]  /*9a40*/  IMAD.MOV R9, RZ, RZ, -R2 ;  /* 0x000000ffff097224 */ /* 0x003fca00078e0a02 */
[----:B------:R-:W-:-:S05]  /*9a50*/  VIADDMNMX R9, R9, R0, 0xffffffff, !PT ;  /* 0xffffffff09097446 */ /* 0x000fca0007800100 */
[----:B------:R-:W-:-:S05]  /*9a60*/  IMAD.IADD R0, R2, 0x1, R9 ;  /* 0x0000000102007824 */ /* 0x000fca00078e0209 */
[----:B------:R-:W-:-:S04]  /*9a70*/  LOP3.LUT R0, R0, 0x1, RZ, 0xc0, !PT ;  /* 0x0000000100007812 */ /* 0x000fc800078ec0ff */
[----:B------:R-:W-:Y:S01]  /*9a80*/  ISETP.NE.U32.AND P0, PT, R0, 0x1, PT ;  /* 0x000000010000780c */ /* 0x000fe20003f05070 */
[----:B------:R-:W-:-:S12]  /*9a90*/  VIADD R0, R2, 0xfffffffe ;  /* 0xfffffffe02007836 */ /* 0x000fd80000000000 */
[----:B------:R-:W-:Y:S05]  /*9aa0*/  @P0 BRA `(.L_x_235) ;  /* 0x0000000800e80947 */ /* 0x000fea0003800000 */
[----:B------:R-:W2:Y:S01]  /*9ab0*/  LDL R2, [R1] ;  /* 0x0000000001027983 */ /* 0x000ea20000100800 */
        /* <DEDUP_REMOVED lines=14> */
[----:B------:R-:W3:Y:S01]  /*9ba0*/  LDL R7, [R1+0x8] ;  /* 0x0000080001077983 */ /* 0x000ee20000100800 */
        /* <DEDUP_REMOVED lines=16> */
.L_x_238:
[----:B------:R-:W-:Y:S01]  /*9cb0*/  LEA R3, R4, UR36, 0x3 ;  /* 0x0000002404037c11 */ /* 0x000fe2000f8e18ff */
[----:B------:R-:W-:Y:S01]  /*9cc0*/  BSSY B1, `(.L_x_239) ;  /* 0x0000004000017945 */ /* 0x000fe20003800000 */
[----:B------:R-:W-:-:S04]  /*9cd0*/  SHF.L.U32 R2, R8, 0x1f, RZ ;  /* 0x0000001f08027819 */ /* 0x000fc800000006ff */
[----:B------:R-:W1:Y:S02]  /*9ce0*/  SYNCS.PHASECHK.TRANS64.TRYWAIT P0, [R3+URZ+0x34840], R2 ;  /* 0x03484002030075a7 */ /* 0x000e64000800017f */
[----:B-1----:R-:W-:Y:S05]  /*9cf0*/  @!P0 BRA `(.L_x_240) ;  /* 0x0000003800488947 */ /* 0x002fea0003800000 */
.L_x_340:
[----:B------:R-:W-:Y:S05]  /*9d00*/  BSYNC B1 ;  /* 0x0000000000017941 */ /* 0x000fea0003800000 */
.L_x_239:
[----:B------:R-:W2:Y:S01]  /*9d10*/  S2R R5, SR_TID.X ;  /* 0x0000000000057919 */ /* 0x000ea20000002100 */
[----:B------:R-:W-:Y:S01]  /*9d20*/  UPRMT UR4, UR37, 0x9910, URZ ;  /* 0x0000991025047896 */ /* 0x000fe2000800003f */
[----:B--2---:R-:W-:-:S04]  /*9d30*/  LOP3.LUT R5, R5, 0x7f, RZ, 0xc0, !PT ;  /* 0x0000007f05057812 */ /* 0x004fc800078ec0ff */
[----:B------:R-:W-:-:S13]  /*9d40*/  ISETP.NE.AND P0, PT, R5, RZ, PT ;  /* 0x000000ff0500720c */ /* 0x000fda0003f05270 */
[----:B-1----:R-:W-:-:S04]  /*9d50*/  @!P0 IMAD.MOV.U32 R2, RZ, RZ, 0xc000 ;  /* 0x0000c000ff028424 */ /* 0x002fc800078e00ff */
[----:B------:R1:W-:Y:S02]  /*9d60*/  @!P0 SYNCS.ARRIVE.TRANS64 RZ, [R3+URZ+0x34830], R2 ;  /* 0x0348300203ff89a7 */ /* 0x0003e4000800003f */
[----:B-1----:R-:W-:-:S05]  /*9d70*/  IMAD.U32 R2, RZ, RZ, UR4 ;  /* 0x00000004ff027e24 */ /* 0x002fca000f8e00ff */
[----:B------:R-:W-:-:S13]  /*9d80*/  ISETP.NE.AND P1, PT, R2, 0x2, PT ;  /* 0x000000020200780c */ /* 0x000fda0003f25270 */
[----:B------:R-:W-:Y:S05]  /*9d90*/  @P1 BRA `(.L_x_241) ;  /* 0x0000000000041947 */ /* 0x000fea0003800000 */
[----:B------:R-:W-:Y:S01]  /*9da0*/  BPT.TRAP 0x1 ;  /* 0x000000040000795c */ /* 0x000fe20000300000 */
.L_x_241:
[----:B------:R-:W-:Y:S01]  /*9db0*/  LOP3.LUT P0, RZ, R18, 0x2, RZ, 0xc0, !PT ;  /* 0x0000000212ff7812 */ /* 0x000fe2000780c0ff */
[----:B------:R-:W-:-:S12]  /*9dc0*/  BSSY B1, `(.L_x_242) ;  /* 0x0000003000017945 */ /* 0x000fd80003800000 */
[----:B------:R-:W-:Y:S05]  /*9dd0*/  @P0 BRA `(.L_x_243) ;  /* 0x0000000000040947 */ /* 0x000fea0003800000 */
[----:B------:R-:W-:Y:S01]  /*9de0*/  BPT.TRAP 0x1 ;  /* 0x000000040000795c */ /* 0x000fe20000300000 */
.L_x_243:
[----:B------:R-:W-:Y:S05]  /*9df0*/  BSYNC B1 ;  /* 0x0000000000017941 */ /* 0x000fea0003800000 */
.L_x_242:
[----:B------:R-:W1:Y:S01]  /*9e00*/  S2R R2, SR_CgaCtaId ;  /* 0x0000000000027919 */ /* 0x000e620000008800 */
[----:B------:R-:W-:Y:S01]  /*9e10*/  IMAD.MOV.U32 R10, RZ, RZ, RZ ;  /* 0x000000ffff0a7224 */ /* 0x000fe200078e00ff */
[----:B------:R-:W-:Y:S01]  /*9e20*/  UIADD3 UR4, UP0, UR38, 0x370, URZ ;  /* 0x0000037026047890 */ /* 0x000fe2000ff1e03f */
[----:B------:R-:W-:Y:S01]  /*9e30*/  PLOP3.LUT P0, PT, PT, PT, PT, 0x80, 0x0 ;  /* 0x000000000000781c */ /* 0x000fe20003f0f070 */
[----:B------:R-:W-:Y:S01]  /*9e40*/  VIADD R3, R3, 0x34830 ;  /* 0x0003483003037836 */ /* 0x000fe20000000000 */
[----:B------:R-:W-:Y:S01]  /*9e50*/  UMOV UR6, 0x30000 ;  /* 0x0003000000067882 */ /* 0x000fe20000000000 */
[----:B------:R-:W-:Y:S01]  /*9e60*/  R2UR UR10, R10 ;  /* 0x000000000a0a72ca */ /* 0x000fe200000e0000 */
[----:B------:R-:W-:Y:S01]  /*9e70*/  UIADD3.X UR5, URZ, UR39, URZ, UP0, !UPT ;  /* 0x000000273f057290 */ /* 0x000fe200087fe43f */
[----:B------:R-:W-:Y:S01]  /*9e80*/  UMOV UR14, 0x0 ;  /* 0x00000000000e7882 */ /* 0x000fe20000000000 */
[----:B------:R-:W-:Y:S01]  /*9e90*/  UMOV UR15, 0x14f00000 ;  /* 0x14f00000000f7882 */ /* 0x000fe20000000000 */
[----:B-1----:R-:W-:-:S05]  /*9ea0*/  IMAD.SHL.U32 R2, R2, 0x1000, RZ ;  /* 0x0000100002027824 */ /* 0x002fca00078e00ff */
[----:B------:R-:W-:-:S05]  /*9eb0*/  LOP3.LUT R2, R2, 0x1000, RZ, 0xc0, !PT ;  /* 0x0000100002027812 */ /* 0x000fca00078ec0ff */
[----:B------:R-:W-:Y:S02]  /*9ec0*/  IMAD R5, R4, 0x6000, R2 ;  /* 0x0000600004057824 */ /* 0x000fe400078e0202 */
[----:B------:R-:W1:Y:S03]  /*9ed0*/  S2R R2, SR_CgaCtaId ;  /* 0x0000000000027919 */ /* 0x000e660000008800 */
[----:B------:R-:W-:-:S05]  /*9ee0*/  LEA R5, R5, UR36, 0x1 ;  /* 0x0000002405057c11 */ /* 0x000fca000f8e08ff */
[----:B0-----:R-:W-:Y:S02]  /*9ef0*/  VIADD R7, R5, 0x1c400 ;  /* 0x0001c40005077836 */ /* 0x001fe40000000000 */
[----:B-1----:R-:W-:-:S05]  /*9f00*/  IMAD.SHL.U32 R2, R2, 0x40, RZ ;  /* 0x0000004002027824 */ /* 0x002fca00078e00ff */
[----:B------:R-:W-:-:S05]  /*9f10*/  LOP3.LUT R2, R2, 0x40, RZ, 0xc0, !PT ;  /* 0x0000004002027812 */ /* 0x000fca00078ec0ff */
[----:B------:R-:W-:-:S07]  /*9f20*/  IMAD R2, R0, 0x80, R2 ;  /* 0x0000008000027824 */ /* 0x000fce00078e0202 */
.L_x_244:
        /* <DEDUP_REMOVED lines=8> */
[----:B------:R0:W-:Y:S02]  /*9fb0*/  UTMALDG.4D.MULTICAST [UR8], [UR4], UR6, desc[UR14] ;  /* 0x00000e08040073b4 */ /* 0x0001e40008019806 */
[----:B0-----:R-:W-:Y:S05]  /*9fc0*/  @P0 BRA.U.ANY `(.L_x_244) ;  /* 0xfffffffd00d80947 */ /* 0x001fea000393ffff */
[----:B------:R-:W-:Y:S01]  /*9fd0*/  IMAD.MOV.U32 R11, RZ, RZ, 0x40 ;  /* 0x00000040ff0b7424 */ /* 0x000fe200078e00ff */
[----:B------:R-:W-:Y:S01]  /*9fe0*/  PLOP3.LUT P0, PT, PT, PT, PT, 0x80, 0x0 ;  /* 0x000000000000781c */ /* 0x000fe20003f0f070 */
[----:B------:R-:W-:Y:S01]  /*9ff0*/  VIADD R7, R5, 0x20400 ;  /* 0x0002040005077836 */ /* 0x000fe20000000000 */
[----:B------:R-:W-:Y:S01]  /*a000*/  UMOV UR6, 0x30000 ;  /* 0x0003000000067882 */ /* 0x000fe20000000000 */
[----:B------:R-:W-:Y:S01]  /*a010*/  UMOV UR14, 0x0 ;  /* 0x00000000000e7882 */ /* 0x000fe20000000000 */
[----:B------:R-:W-:Y:S01]  /*a020*/  R2UR UR10, R11 ;  /* 0x000000000b0a72ca */ /* 0x000fe200000e0000 */
[----:B------:R-:W-:-:S14]  /*a030*/  UMOV UR15, 0x14f00000 ;  /* 0x14f00000000f7882 */ /* 0x000fdc0000000000 */
.L_x_245:
        /* <DEDUP_REMOVED lines=10> */
[----:B------:R-:W-:Y:S01]  /*a0e0*/  PLOP3.LUT P0, PT, PT, PT, PT, 0x80, 0x0 ;  /* 0x000000000000781c */ /* 0x000fe20003f0f070 */
[----:B------:R-:W-:Y:S01]  /*a0f0*/  VIADD R5, R5, 0x24400 ;  /* 0x0002440005057836 */ /* 0x000fe20000000000 */
[----:B------:R-:W-:Y:S01]  /*a100*/  UMOV UR6, 0x30000 ;  /* 0x0003000000067882 */ /* 0x000fe20000000000 */
[----:B------:R-:W-:Y:S01]  /*a110*/  UMOV UR14, 0x0 ;  /* 0x00000000000e7882 */ /* 0x000fe20000000000 */
[----:B------:R-:W-:Y:S01]  /*a120*/  UMOV UR15, 0x14f00000 ;  /* 0x14f00000000f7882 */ /* 0x000fe20000000000 */
[----:B------:R-:W-:-:S08]  /*a130*/  UMOV UR10, 0x80 ;  /* 0x00000080000a7882 */ /* 0x000fd00000000000 */
.L_x_246:
        /* <DEDUP_REMOVED lines=10> */
[----:B------:R-:W2:Y:S01]  /*a1e0*/  LDL.LU R7, [R1] ;  /* 0x0000000001077983 */ /* 0x000ea20000300800 */
[----:B------:R-:W-:Y:S01]  /*a1f0*/  LEA R2, R19, UR36, 0x3 ;  /* 0x0000002413027c11 */ /* 0x000fe2000f8e18ff */
[----:B------:R-:W-:Y:S01]  /*a200*/  BSSY B1, `(.L_x_247) ;  /* 0x0000004000017945 */ /* 0x000fe20003800000 */
[----:B--2---:R-:W-:-:S04]  /*a210*/  SHF.L.U32 R3, R7, 0x1f, RZ ;  /* 0x0000001f07037819 */ /* 0x004fc800000006ff */
[----:B------:R-:W0:Y:S02]  /*a220*/  SYNCS.PHASECHK.TRANS64.TRYWAIT P0, [R2+URZ+0x34860], R3 ;  /* 0x03486003020075a7 */ /* 0x000e24000800017f */
[----:B0-----:R-:W-:Y:S05]  /*a230*/  @!P0 BRA `(.L_x_248) ;  /* 0x00000034000c8947 */ /* 0x001fea0003800000 */
.L_x_341:
[----:B------:R-:W-:Y:S05]  /*a240*/  BSYNC B1 ;  /* 0x0000000000017941 */ /* 0x000fea0003800000 */
.L_x_247:
[----:B------:R-:W1:Y:S02]  /*a250*/  S2R R5, SR_TID.X ;  /* 0x0000000000057919 */ /* 0x000e640000002100 */
[----:B-1----:R-:W-:-:S04]  /*a260*/  LOP3.LUT R5, R5, 0x7f, RZ, 0xc0, !PT ;  /* 0x0000007f05057812 */ /* 0x002fc800078ec0ff */
[----:B------:R-:W-:-:S13]  /*a270*/  ISETP.NE.AND P0, PT, R5, RZ, PT ;  /* 0x000000ff0500720c */ /* 0x000fda0003f05270 */
[----:B0-----:R-:W-:-:S04]  /*a280*/  @!P0 IMAD.MOV.U32 R3, RZ, RZ, 0x8000 ;  /* 0x00008000ff038424 */ /* 0x001fc800078e00ff */
[----:B------:R0:W-:Y:S01]  /*a290*/  @!P0 SYNCS.ARRIVE.TRANS64 RZ, [R2+URZ+0x34850], R3 ;  /* 0x0348500302ff89a7 */ /* 0x0001e2000800003f */
[----:B------:R-:W-:Y:S05]  /*a2a0*/  @P1 BRA `(.L_x_249) ;  /* 0x0000000000041947 */ /* 0x000fea0003800000 */
[----:B------:R-:W-:Y:S01]  /*a2b0*/  BPT.TRAP 0x1 ;  /* 0x000000040000795c */ /* 0x000fe20000300000 */
.L_x_249:
[----:B------:R-:W-:Y:S01]  /*a2c0*/  LOP3.LUT P0, RZ, R18, 0x2, RZ, 0xc0, !PT ;  /* 0x0000000212ff7812 */ /* 0x000fe2000780c0ff */
[----:B------:R-:W-:-:S12]  /*a2d0*/  BSSY B1, `(.L_x_250) ;  /* 0x0000003000017945 */ /* 0x000fd80003800000 */
[----:B------:R-:W-:Y:S05]  /*a2e0*/  @P0 BRA `(.L_x_251) ;  /* 0x0000000000040947 */ /* 0x000fea0003800000 */
[----:B------:R-:W-:Y:S01]  /*a2f0*/  BPT.TRAP 0x1 ;  /* 0x000000040000795c */ /* 0x000fe20000300000 */
.L_x_251:
[----:B------:R-:W-:Y:S05]  /*a300*/  BSYNC B1 ;  /* 0x0000000000017941 */ /* 0x000fea0003800000 */
.L_x_250:
[----:B------:R-:W2:Y:S01]  /*a310*/  LDL.LU R5, [R1+0x4] ;  /* 0x0000040001057983 */ /* 0x000ea20000300800 */
[----:B0-----:R-:W0:Y:S01]  /*a320*/  S2R R3, SR_CgaCtaId ;  /* 0x0000000000037919 */ /* 0x001e220000008800 */
[----:B------:R-:W1:Y:S01]  /*a330*/  S2R R7, SR_CgaCtaId ;  /* 0x0000000000077919 */ /* 0x000e620000008800 */
[----:B------:R-:W-:Y:S01]  /*a340*/  R2UR UR10, R10 ;  /* 0x000000000a0a72ca */ /* 0x000fe200000e0000 */
[----:B------:R-:W-:Y:S01]  /*a350*/  UIADD3 UR4, UP0, UR38, 0x470, URZ ;  /* 0x0000047026047890 */ /* 0x000fe2000ff1e03f */
[----:B------:R-:W-:Y:S01]  /*a360*/  PLOP3.LUT P0, PT, PT, PT, PT, 0x80, 0x0 ;  /* 0x000000000000781c */ /* 0x000fe20003f0f070 */
[----:B------:R-:W-:Y:S01]  /*a370*/  VIADD R2, R2, 0x34850 ;  /* 0x0003485002027836 */ /* 0x000fe20000000000 */
[----:B------:R-:W-:Y:S01]  /*a380*/  UMOV UR6, 0x30000 ;  /* 0x0003000000067882 */ /* 0x000fe20000000000 */
[----:B0-----:R-:W-:-:S05]  /*a390*/  IMAD.SHL.U32 R3, R3, 0x1000, RZ ;  /* 0x0000100003037824 */ /* 0x001fca00078e00ff */
[----:B------:R-:W-:Y:S01]  /*a3a0*/  LOP3.LUT R3, R3, 0x1000, RZ, 0xc0, !PT ;  /* 0x0000100003037812 */ /* 0x000fe200078ec0ff */
[----:B-1----:R-:W-:-:S04]  /*a3b0*/  IMAD.SHL.U32 R7, R7, 0x40, RZ ;  /* 0x0000004007077824 */ /* 0x002fc800078e00ff */
[----:B------:R-:W-:Y:S01]  /*a3c0*/  IMAD R3, R19, 0x4000, R3 ;  /* 0x0000400013037824 */ /* 0x000fe200078e0203 */
[----:B------:R-:W-:-:S04]  /*a3d0*/  LOP3.LUT R7, R7, 0x40, RZ, 0xc0, !PT ;  /* 0x0000004007077812 */ /* 0x000fc800078ec0ff */
[----:B------:R-:W-:Y:S01]  /*a3e0*/  LEA R3, R3, UR36, 0x1 ;  /* 0x0000002403037c11 */ /* 0x000fe2000f8e08ff */
[----:B------:R-:W-:Y:S01]  /*a3f0*/  UIADD3.X UR5, URZ, UR39, URZ, UP0, !UPT ;  /* 0x000000273f057290 */ /* 0x000fe200087fe43f */
[----:B------:R-:W-:Y:S01]  /*a400*/  UMOV UR14, 0x0 ;  /* 0x00000000000e7882 */ /* 0x000fe20000000000 */
[----:B------:R-:W-:Y:S01]  /*a410*/  UMOV UR15, 0x14f00000 ;  /* 0x14f00000000f7882 */ /* 0x000fe20000000000 */
[----:B--2---:R-:W-:Y:S02]  /*a420*/  IMAD R5, R5, 0x80, R7 ;  /* 0x0000008005057824 */ /* 0x004fe400078e0207 */
[----:B------:R-:W-:-:S07]  /*a430*/  VIADD R7, R3, 0x400 ;  /* 0x0000040003077836 */ /* 0x000fce0000000000 */
.L_x_252:
        /* <DEDUP_REMOVED lines=10> */
[----:B------:R-:W-:Y:S01]  /*a4e0*/  R2UR UR10, R11 ;  /* 0x000000000b0a72ca */ /* 0x000fe200000e0000 */
[----:B------:R-:W-:Y:S01]  /*a4f0*/  VIADD R3, R3, 0x4400 ;  /* 0x0000440003037836 */ /* 0x000fe20000000000 */
[----:B------:R-:W-:Y:S01]  /*a500*/  PLOP3.LUT P0, PT, PT, PT, PT, 0x80, 0x0 ;  /* 0x000000000000781c */ /* 0x000fe20003f0f070 */
[----:B------:R-:W-:Y:S01]  /*a510*/  UMOV UR6, 0x30000 ;  /* 0x0003000000067882 */ /* 0x000fe20000000000 */
[----:B------:R-:W-:Y:S01]  /*a520*/  UMOV UR14, 0x0 ;  /* 0x00000000000e7882 */ /* 0x000fe20000000000 */
[----:B------:R-:W-:-:S10]  /*a530*/  UMOV UR15, 0x14f00000 ;  /* 0x14f00000000f7882 */ /* 0x000fd40000000000 */
.L_x_253:
        /* <DEDUP_REMOVED lines=10> */
[----:B------:R0:W-:Y:S01]  /*a5e0*/  STL [R1+0x4], R0 ;  /* 0x0000040001007387 */ /* 0x0001e20000100800 */
[----:B------:R-:W-:-:S07]  /*a5f0*/  IMAD.MOV.U32 R17, RZ, RZ, R6 ;  /* 0x000000ffff117224 */ /* 0x000fce00078e0006 */
.L_x_237:
[----:B------:R-:W-:Y:S05]  /*a600*/  BSYNC B0 ;  /* 0x0000000000007941 */ /* 0x000fea0003800000 */
.L_x_236:
[----:B0-----:R-:W2:Y:S01]  /*a610*/  LDL.LU R0, [R1+0x20] ;  /* 0x0000200001007983 */ /* 0x001ea20000300800 */
[----:B------:R-:W-:-:S03]  /*a620*/  IMAD.MOV.U32 R19, RZ, RZ, R4 ;  /* 0x000000ffff137224 */ /* 0x000fc600078e0004 */
[----:B------:R0:W-:Y:S02]  /*a630*/  STL [R1], R8 ;  /* 0x0000000801007387 */ /* 0x0001e40000100800 */
[----:B0-2---:R-:W-:-:S07]  /*a640*/  VIADD R0, R0, 0xfffffffd ;  /* 0xfffffffd00007836 */ /* 0x005fce0000000000 */
.L_x_235:
[----:B------:R-:W2:Y:S01]  /*a650*/  LDL.LU R2, [R1+0x18] ;  /* 0x0000180001027983 */ /* 0x000ea20000300800 */
[----:B------:R-:W-:Y:S01]  /*a660*/  IMAD.MOV R9, RZ, RZ, -R9 ;  /* 0x000000ffff097224 */ /* 0x000fe200078e0a09 */
[----:B------:R-:W-:Y:S04]  /*a670*/  BSSY B0, `(.L_x_234) ;  /* 0x0000172000007945 */ /* 0x000fe80003800000 */
[----:B--2---:R-:W-:-:S13]  /*a680*/  ISETP.NE.AND P0, PT, R2, R9, PT ;  /* 0x000000090200720c */ /* 0x004fda0003f05270 */
[----:B------:R-:W-:Y:S05]  /*a690*/  @!P0 BRA `(.L_x_254) ;  /* 0x0000001400bc8947 */ /* 0x000fea0003800000 */
[----:B------:R-:W-:-:S07]  /*a6a0*/  IMAD.MOV.U32 R6, RZ, RZ, R17 ;  /* 0x000000ffff067224 */ /* 0x000fce00078e0011 */
.L_x_291:
[----:B--2---:R-:W2:Y:S01]  /*a6b0*/  LDL R2, [R1] ;  /* 0x0000000001027983 */ /* 0x004ea20000100800 */
        /* <DEDUP_REMOVED lines=31> */
.L_x_257:
[----:B------:R-:W-:Y:S01]  /*a8b0*/  LEA R3, R4, UR36, 0x3 ;  /* 0x0000002404037c11 */ /* 0x000fe2000f8e18ff */
[----:B------:R-:W-:Y:S01]  /*a8c0*/  BSSY B2, `(.L_x_258) ;  /* 0x0000004000027945 */ /* 0x000fe20003800000 */
[----:B------:R-:W-:-:S04]  /*a8d0*/  SHF.L.U32 R2, R5, 0x1f, RZ ;  /* 0x0000001f05027819 */ /* 0x000fc800000006ff */
[----:B------:R-:W1:Y:S02]  /*a8e0*/  SYNCS.PHASECHK.TRANS64.TRYWAIT P0, [R3+URZ+0x34840], R2 ;  /* 0x03484002030075a7 */ /* 0x000e64000800017f */
[----:B-1----:R-:W-:Y:S05]  /*a8f0*/  @!P0 BRA `(.L_x_259) ;  /* 0x0000002c00708947 */ /* 0x002fea0003800000 */
.L_x_342:
[----:B------:R-:W-:Y:S05]  /*a900*/  BSYNC B2 ;  /* 0x0000000000027941 */ /* 0x000fea0003800000 */
.L_x_258:
[----:B0-----:R-:W0:Y:S01]  /*a910*/  S2R R7, SR_TID.X ;  /* 0x0000000000077919 */ /* 0x001e220000002100 */
[----:B------:R-:W-:Y:S01]  /*a920*/  UPRMT UR4, UR37, 0x9910, URZ ;  /* 0x0000991025047896 */ /* 0x000fe2000800003f */
[----:B0-----:R-:W-:-:S04]  /*a930*/  LOP3.LUT R7, R7, 0x7f, RZ, 0xc0, !PT ;  /* 0x0000007f07077812 */ /* 0x001fc800078ec0ff */
[----:B------:R-:W-:-:S13]  /*a940*/  ISETP.NE.AND P0, PT, R7, RZ, PT ;  /* 0x000000ff0700720c */ /* 0x000fda0003f05270 */
[----:B-1----:R-:W-:-:S04]  /*a950*/  @!P0 IMAD.MOV.U32 R2, RZ, RZ, 0xc000 ;  /* 0x0000c000ff028424 */ /* 0x002fc800078e00ff */
[----:B------:R0:W-:Y:S02]  /*a960*/  @!P0 SYNCS.ARRIVE.TRANS64 RZ, [R3+URZ+0x34830], R2 ;  /* 0x0348300203ff89a7 */ /* 0x0001e4000800003f */
[----:B0-----:R-:W-:-:S05]  /*a970*/  IMAD.U32 R2, RZ, RZ, UR4 ;  /* 0x00000004ff027e24 */ /* 0x001fca000f8e00ff */
[----:B------:R-:W-:-:S13]  /*a980*/  ISETP.NE.AND P1, PT, R2, 0x2, PT ;  /* 0x000000020200780c */ /* 0x000fda0003f25270 */
[----:B------:R-:W-:Y:S05]  /*a990*/  @P1 BRA `(.L_x_260) ;  /* 0x0000000000041947 */ /* 0x000fea0003800000 */
[----:B------:R-:W-:Y:S01]  /*a9a0*/  BPT.TRAP 0x1 ;  /* 0x000000040000795c */ /* 0x000fe20000300000 */
.L_x_260:
[----:B------:R-:W-:Y:S01]  /*a9b0*/  LOP3.LUT P0, RZ, R18, 0x2, RZ, 0xc0, !PT ;  /* 0x0000000212ff7812 */ /* 0x000fe2000780c0ff */
[----:B------:R-:W-:-:S12]  /*a9c0*/  BSSY B2, `(.L_x_261) ;  /* 0x0000003000027945 */ /* 0x000fd80003800000 */
[----:B------:R-:W-:Y:S05]  /*a9d0*/  @P0 BRA `(.L_x_262) ;  /* 0x0000000000040947 */ /* 0x000fea0003800000 */
[----:B------:R-:W-:Y:S01]  /*a9e0*/  BPT.TRAP 0x1 ;  /* 0x000000040000795c */ /* 0x000fe20000300000 */
.L_x_262:
[----:B------:R-:W-:Y:S05]  /*a9f0*/  BSYNC B2 ;  /* 0x0000000000027941 */ /* 0x000fea0003800000 */
.L_x_261:
[----:B------:R-:W0:Y:S01]  /*aa00*/  S2R R2, SR_CgaCtaId ;  /* 0x0000000000027919 */ /* 0x000e220000008800 */
        /* <DEDUP_REMOVED lines=9> */
[----:B0-----:R-:W-:-:S05]  /*aaa0*/  IMAD.SHL.U32 R2, R2, 0x1000, RZ ;  /* 0x0000100002027824 */ /* 0x001fca00078e00ff */
[----:B------:R-:W-:-:S05]  /*aab0*/  LOP3.LUT R2, R2, 0x1000, RZ, 0xc0, !PT ;  /* 0x0000100002027812 */ /* 0x000fca00078ec0ff */
[----:B------:R-:W-:Y:S02]  /*aac0*/  IMAD R7, R4, 0x6000, R2 ;  /* 0x0000600004077824 */ /* 0x000fe400078e0202 */
[----:B------:R-:W0:Y:S03]  /*aad0*/  S2R R2, SR_CgaCtaId ;  /* 0x0000000000027919 */ /* 0x000e260000008800 */
[----:B------:R-:W-:-:S05]  /*aae0*/  LEA R7, R7, UR36, 0x1 ;  /* 0x0000002407077c11 */ /* 0x000fca000f8e08ff */
[----:B------:R-:W-:Y:S02]  /*aaf0*/  VIADD R9, R7, 0x1c400 ;  /* 0x0001c40007097836 */ /* 0x000fe40000000000 */
[----:B0-----:R-:W-:-:S05]  /*ab00*/  IMAD.SHL.U32 R2, R2, 0x40, RZ ;  /* 0x0000004002027824 */ /* 0x001fca00078e00ff */
[----:B------:R-:W-:-:S05]  /*ab10*/  LOP3.LUT R2, R2, 0x40, RZ, 0xc0, !PT ;  /* 0x0000004002027812 */ /* 0x000fca00078ec0ff */
[----:B------:R-:W-:-:S07]  /*ab20*/  IMAD R2, R8, 0x80, R2 ;  /* 0x0000008008027824 */ /* 0x000fce00078e0202 */
.L_x_263:
        /* <DEDUP_REMOVED lines=17> */
.L_x_264:
        /* <DEDUP_REMOVED lines=16> */
.L_x_265:
        /* <DEDUP_REMOVED lines=16> */
.L_x_343:
[----:B------:R-:W-:Y:S05]  /*ae40*/  BSYNC B2 ;  /* 0x0000000000027941 */ /* 0x000fea0003800000 */
.L_x_266:
[----:B------:R-:W1:Y:S02]  /*ae50*/  S2R R7, SR_TID.X ;  /* 0x0000000000077919 */ /* 0x000e640000002100 */
[----:B-1----:R-:W-:-:S04]  /*ae60*/  LOP3.LUT R7, R7, 0x7f, RZ, 0xc0, !PT ;  /* 0x0000007f07077812 */ /* 0x002fc800078ec0ff */
[----:B------:R-:W-:-:S13]  /*ae70*/  ISETP.NE.AND P0, PT, R7, RZ, PT ;  /* 0x000000ff0700720c */ /* 0x000fda0003f05270 */
[----:B0-----:R-:W-:-:S04]  /*ae80*/  @!P0 IMAD.MOV.U32 R3, RZ, RZ, 0x8000 ;  /* 0x00008000ff038424 */ /* 0x001fc800078e00ff */
[----:B------:R0:W-:Y:S01]  /*ae90*/  @!P0 SYNCS.ARRIVE.TRANS64 RZ, [R2+URZ+0x34850], R3 ;  /* 0x0348500302ff89a7 */ /* 0x0001e2000800003f */
[----:B------:R-:W-:Y:S05]  /*aea0*/  @P1 BRA `(.L_x_268) ;  /* 0x0000000000041947 */ /* 0x000fea0003800000 */
[----:B------:R-:W-:Y:S01]  /*aeb0*/  BPT.TRAP 0x1 ;  /* 0x000000040000795c */ /* 0x000fe20000300000 */
.L_x_268:
[----:B------:R-:W-:Y:S01]  /*aec0*/  LOP3.LUT P0, RZ, R18, 0x2, RZ, 0xc0, !PT ;  /* 0x0000000212ff7812 */ /* 0x000fe2000780c0ff */
[----:B------:R-:W-:-:S12]  /*aed0*/  BSSY B2, `(.L_x_269) ;  /* 0x0000003000027945 */ /* 0x000fd80003800000 */
[----:B------:R-:W-:Y:S05]  /*aee0*/  @P0 BRA `(.L_x_270) ;  /* 0x0000000000040947 */ /* 0x000fea0003800000 */
[----:B------:R-:W-:Y:S01]  /*aef0*/  BPT.TRAP 0x1 ;  /* 0x000000040000795c */ /* 0x000fe20000300000 */
.L_x_270:
[----:B------:R-:W-:Y:S05]  /*af00*/  BSYNC B2 ;  /* 0x0000000000027941 */ /* 0x000fea0003800000 */
.L_x_269:
        /* <DEDUP_REMOVED lines=19> */
.L_x_271:
        /* <DEDUP_REMOVED lines=16> */
.L_x_272:
        /* <DEDUP_REMOVED lines=12> */
.L_x_256:
[----:B------:R-:W-:Y:S05]  /*b200*/  BSYNC B1 ;  /* 0x0000000000017941 */ /* 0x000fea0003800000 */
.L_x_255:
[----:B------:R-:W-:Y:S01]  /*b210*/  VIADD R19, R4, 0x1 ;  /* 0x0000000104137836 */ /* 0x000fe20000000000 */
[----:B------:R-:W-:Y:S01]  /*b220*/  LOP3.LUT P1, RZ, R18, 0x8, RZ, 0xc0, !PT ;  /* 0x0000000812ff7812 */ /* 0x000fe2000782c0ff */
[----:B------:R-:W-:Y:S03]  /*b230*/  BSSY B1, `(.L_x_273) ;  /* 0x00000b2000017945 */ /* 0x000fe60003800000 */
[----:B------:R-:W-:-:S04]  /*b240*/  ISETP.NE.AND P0, PT, R19, 0x2, PT ;  /* 0x000000021300780c */ /* 0x000fc80003f05270 */
[----:B------:R-:W-:Y:S02]  /*b250*/  SEL R2, RZ, 0x1, P0 ;  /* 0x00000001ff027807 */ /* 0x000fe40000000000 */
[----:B------:R-:W-:Y:S02]  /*b260*/  SEL R19, R19, RZ, P0 ;  /* 0x000000ff13137207 */ /* 0x000fe40000000000 */
[----:B------:R-:W-:-:S05]  /*b270*/  LOP3.LUT R9, R5, R2, RZ, 0x3c, !PT ;  /* 0x0000000205097212 */ /* 0x000fca00078e3cff */
[----:B------:R1:W-:Y:S01]  /*b280*/  STL [R1], R9 ;  /* 0x0000000901007387 */ /* 0x0003e20000100800 */
[----:B------:R-:W-:Y:S05]  /*b290*/  @!P1 BRA `(.L_x_274) ;  /* 0x0000000800ac9947 */ /* 0x000fea0003800000 */
[----:B------:R-:W-:Y:S01]  /*b2a0*/  LOP3.LUT P1, RZ, R18, 0x4, RZ, 0xc0, !PT ;  /* 0x0000000412ff7812 */ /* 0x000fe2000782c0ff */
[----:B0-----:R-:W-:-:S12]  /*b2b0*/  VIADD R8, R0, 0xffffffff ;  /* 0xffffffff00087836 */ /* 0x001fd80000000000 */
        /* <DEDUP_REMOVED lines=21> */
.L_x_275:
[----:B------:R-:W-:Y:S01]  /*b410*/  LEA R3, R19, UR36, 0x3 ;  /* 0x0000002413037c11 */ /* 0x000fe2000f8e18ff */
[----:B------:R-:W-:Y:S01]  /*b420*/  BSSY B2, `(.L_x_276) ;  /* 0x0000004000027945 */ /* 0x000fe20003800000 */
[----:B------:R-:W-:-:S04]  /*b430*/  SHF.L.U32 R2, R9, 0x1f, RZ ;  /* 0x0000001f09027819 */ /* 0x000fc800000006ff */
[----:B------:R-:W2:Y:S02]  /*b440*/  SYNCS.PHASECHK.TRANS64.TRYWAIT P0, [R3+URZ+0x34840], R2 ;  /* 0x03484002030075a7 */ /* 0x000ea4000800017f */
[----:B--2---:R-:W-:Y:S05]  /*b450*/  @!P0 BRA `(.L_x_277) ;  /* 0x0000002000c08947 */ /* 0x004fea0003800000 */
.L_x_344:
[----:B------:R-:W-:Y:S05]  /*b460*/  BSYNC B2 ;  /* 0x0000000000027941 */ /* 0x000fea0003800000 */
.L_x_276:
[----:B0-----:R-:W0:Y:S01]  /*b470*/  S2R R7, SR_TID.X ;  /* 0x0000000000077919 */ /* 0x001e220000002100 */
[----:B------:R-:W-:Y:S01]  /*b480*/  UPRMT UR4, UR37, 0x9910, URZ ;  /* 0x0000991025047896 */ /* 0x000fe2000800003f */
[----:B0-----:R-:W-:-:S04]  /*b490*/  LOP3.LUT R7, R7, 0x7f, RZ, 0xc0, !PT ;  /* 0x0000007f07077812 */ /* 0x001fc800078ec0ff */
[----:B------:R-:W-:-:S13]  /*b4a0*/  ISETP.NE.AND P0, PT, R7, RZ, PT ;  /* 0x000000ff0700720c */ /* 0x000fda0003f05270 */
[----:B--2---:R-:W-:-:S04]  /*b4b0*/  @!P0 IMAD.MOV.U32 R2, RZ, RZ, 0xc000 ;  /* 0x0000c000ff028424 */ /* 0x004fc800078e00ff */
[----:B------:R0:W-:Y:S02]  /*b4c0*/  @!P0 SYNCS.ARRIVE.TRANS64 RZ, [R3+URZ+0x34830], R2 ;  /* 0x0348300203ff89a7 */ /* 0x0001e4000800003f */
[----:B0-----:R-:W-:-:S05]  /*b4d0*/  IMAD.U32 R2, RZ, RZ, UR4 ;  /* 0x00000004ff027e24 */ /* 0x001fca000f8e00ff */
[----:B------:R-:W-:-:S13]  /*b4e0*/  ISETP.NE.AND P1, PT, R2, 0x2, PT ;  /* 0x000000020200780c */ /* 0x000fda0003f25270 */
[----:B------:R-:W-:Y:S05]  /*b4f0*/  @P1 BRA `(.L_x_278) ;  /* 0x0000000000041947 */ /* 0x000fea0003800000 */
[----:B------:R-:W-:Y:S01]  /*b500*/  BPT.TRAP 0x1 ;  /* 0x000000040000795c */ /* 0x000fe20000300000 */
.L_x_278:
[----:B------:R-:W-:Y:S01]  /*b510*/  LOP3.LUT P0, RZ, R18, 0x2, RZ, 0xc0, !PT ;  /* 0x0000000212ff7812 */ /* 0x000fe2000780c0ff */
[----:B------:R-:W-:-:S12]  /*b520*/  BSSY B2, `(.L_x_279) ;  /* 0x0000003000027945 */ /* 0x000fd80003800000 */
[----:B------:R-:W-:Y:S05]  /*b530*/  @P0 BRA `(.L_x_280) ;  /* 0x0000000000040947 */ /* 0x000fea0003800000 */
[----:B------:R-:W-:Y:S01]  /*b540*/  BPT.TRAP 0x1 ;  /* 0x000000040000795c */ /* 0x000fe20000300000 */
.L_x_280:
[----:B------:R-:W-:Y:S05]  /*b550*/  BSYNC B2 ;  /* 0x0000000000027941 */ /* 0x000fea0003800000 */
.L_x_279:
        /* <DEDUP_REMOVED lines=15> */
[----:B-1----:R-:W-:Y:S02]  /*b650*/  VIADD R9, R7, 0x1c400 ;  /* 0x0001c40007097836 */ /* 0x002fe40000000000 */
[----:B0-----:R-:W-:-:S05]  /*b660*/  IMAD.SHL.U32 R2, R2, 0x40, RZ ;  /* 0x0000004002027824 */ /* 0x001fca00078e00ff */
[----:B------:R-:W-:-:S05]  /*b670*/  LOP3.LUT R2, R2, 0x40, RZ, 0xc0, !PT ;  /* 0x0000004002027812 */ /* 0x000fca00078ec0ff */
[----:B------:R-:W-:-:S07]  /*b680*/  IMAD R2, R8, 0x80, R2 ;  /* 0x0000008008027824 */ /* 0x000fce00078e0202 */
.L_x_281:
        /* <DEDUP_REMOVED lines=17> */
.L_x_282:
        /* <DEDUP_REMOVED lines=16> */
.L_x_283:
        /* <DEDUP_REMOVED lines=10> */
[----:B------:R-:W-:Y:S01]  /*b940*/  SHF.L.U32 R5, R5, 0x1f, RZ ;  /* 0x0000001f05057819 */ /* 0x000fe200000006ff */
[----:B------:R-:W-:Y:S01]  /*b950*/  BSSY B2, `(.L_x_284) ;  /* 0x0000004000027945 */ /* 0x000fe20003800000 */
[----:B------:R-:W-:-:S04]  /*b960*/  LEA R2, R4, UR36, 0x3 ;  /* 0x0000002404027c11 */ /* 0x000fc8000f8e18ff */
[----:B------:R-:W0:Y:S02]  /*b970*/  SYNCS.PHASECHK.TRANS64.TRYWAIT P0, [R2+URZ+0x34860], R5 ;  /* 0x03486005020075a7 */ /* 0x000e24000800017f */
[----:B0-----:R-:W-:Y:S05]  /*b980*/  @!P0 BRA `(.L_x_285) ;  /* 0x0000001c00888947 */ /* 0x001fea0003800000 */
.L_x_345:
[----:B------:R-:W-:Y:S05]  /*b990*/  BSYNC B2 ;  /* 0x0000000000027941 */ /* 0x000fea0003800000 */
.L_x_284:
[----:B------:R-:W1:Y:S02]  /*b9a0*/  S2R R3, SR_TID.X ;  /* 0x0000000000037919 */ /* 0x000e640000002100 */
[----:B-1----:R-:W-:-:S04]  /*b9b0*/  LOP3.LUT R3, R3, 0x7f, RZ, 0xc0, !PT ;  /* 0x0000007f03037812 */ /* 0x002fc800078ec0ff */
[----:B------:R-:W-:-:S13]  /*b9c0*/  ISETP.NE.AND P0, PT, R3, RZ, PT ;  /* 0x000000ff0300720c */ /* 0x000fda0003f05270 */
[----:B------:R-:W-:-:S04]  /*b9d0*/  @!P0 IMAD.MOV.U32 R3, RZ, RZ, 0x8000 ;  /* 0x00008000ff038424 */ /* 0x000fc800078e00ff */
[----:B------:R1:W-:Y:S01]  /*b9e0*/  @!P0 SYNCS.ARRIVE.TRANS64 RZ, [R2+URZ+0x34850], R3 ;  /* 0x0348500302ff89a7 */ /* 0x0003e2000800003f */
[----:B------:R-:W-:Y:S05]  /*b9f0*/  @P1 BRA `(.L_x_286) ;  /* 0x0000000000041947 */ /* 0x000fea0003800000 */
[----:B------:R-:W-:Y:S01]  /*ba00*/  BPT.TRAP 0x1 ;  /* 0x000000040000795c */ /* 0x000fe20000300000 */
.L_x_286:
[----:B------:R-:W-:Y:S01]  /*ba10*/  LOP3.LUT P0, RZ, R18, 0x2, RZ, 0xc0, !PT ;  /* 0x0000000212ff7812 */ /* 0x000fe2000780c0ff */
[----:B------:R-:W-:-:S12]  /*ba20*/  BSSY B2, `(.L_x_287) ;  /* 0x0000003000027945 */ /* 0x000fd80003800000 */
[----:B------:R-:W-:Y:S05]  /*ba30*/  @P0 BRA `(.L_x_288) ;  /* 0x0000000000040947 */ /* 0x000fea0003800000 */
[----:B------:R-:W-:Y:S01]  /*ba40*/  BPT.TRAP 0x1 ;  /* 0x000000040000795c */ /* 0x000fe20000300000 */
.L_x_288:
[----:B------:R-:W-:Y:S05]  /*ba50*/  BSYNC B2 ;  /* 0x0000000000027941 */ /* 0x000fea0003800000 */
.L_x_287:
[----:B0-----:R-:W2:Y:S01]  /*ba60*/  LDL.LU R5, [R1+0x4] ;  /* 0x0000040001057983 */ /* 0x001ea20000300800 */
[----:B-1----:R-:W0:Y:S01]  /*ba70*/  S2R R3, SR_CgaCtaId ;  /* 0x0000000000037919 */ /* 0x002e220000008800 */
        /* <DEDUP_REMOVED lines=17> */
.L_x_289:
        /* <DEDUP_REMOVED lines=16> */
.L_x_290:
        /* <DEDUP_REMOVED lines=12> */
.L_x_274:
[----:B------:R-:W-:Y:S05]  /*bd50*/  BSYNC B1 ;  /* 0x0000000000017941 */ /* 0x000fea0003800000 */
.L_x_273:
[C---:B------:R-:W-:Y:S01]  /*bd60*/  ISETP.GT.AND P0, PT, R0.reuse, 0x1, PT ;  /* 0x000000010000780c */ /* 0x040fe20003f04270 */
[----:B------:R-:W-:-:S12]  /*bd70*/  VIADD R0, R0, 0xfffffffe ;  /* 0xfffffffe00007836 */ /* 0x000fd80000000000 */
[----:B------:R-:W-:Y:S05]  /*bd80*/  @P0 BRA `(.L_x_291) ;  /* 0xffffffe800480947 */ /* 0x000fea000383ffff */
.L_x_254:
[----:B------:R-:W-:Y:S05]  /*bd90*/  BSYNC B0 ;  /* 0x0000000000007941 */ /* 0x000fea0003800000 */
.L_x_234:
[----:B------:R-:W-:Y:S01]  /*bda0*/  LOP3.LUT P0, RZ, R18, 0x8, RZ, 0xc0, !PT ;  /* 0x0000000812ff7812 */ /* 0x000fe2000780c0ff */
[----:B------:R-:W-:-:S12]  /*bdb0*/  BSSY B0, `(.L_x_292) ;  /* 0x0000045000007945 */ /* 0x000fd80003800000 */
[----:B------:R-:W-:Y:S05]  /*bdc0*/  @!P0 BRA `(.L_x_293) ;  /* 0x00000004000c8947 */ /* 0x000fea0003800000 */
[----:B------:R-:W3:Y:S01]  /*bdd0*/  LDL R2, [R1] ;  /* 0x0000000001027983 */ /* 0x000ee20000100800 */
[----:B--2---:R-:W-:Y:S01]  /*bde0*/  LEA R0, R19, UR36, 0x3 ;  /* 0x0000002413007c11 */ /* 0x004fe2000f8e18ff */
[----:B------:R-:W-:Y:S01]  /*bdf0*/  BSSY B1, `(.L_x_294) ;  /* 0x0000004000017945 */ /* 0x000fe20003800000 */
[----:B---3--:R-:W-:-:S04]  /*be00*/  SHF.L.U32 R3, R2, 0x1f, RZ ;  /* 0x0000001f02037819 */ /* 0x008fc800000006ff */
[----:B------:R-:W2:Y:S02]  /*be10*/  SYNCS.PHASECHK.TRANS64.TRYWAIT P0, [R0+URZ+0x34860], R3 ;  /* 0x03486003000075a7 */ /* 0x000ea4000800017f */
[----:B--2---:R-:W-:Y:S05]  /*be20*/  @!P0 BRA `(.L_x_295) ;  /* 0x0000001800748947 */ /* 0x004fea0003800000 */
.L_x_346:
[----:B------:R-:W-:Y:S05]  /*be30*/  BSYNC B1 ;  /* 0x0000000000017941 */ /* 0x000fea0003800000 */
.L_x_294:
[----:B------:R-:W3:Y:S01]  /*be40*/  S2R R2, SR_TID.X ;  /* 0x0000000000027919 */ /* 0x000ee20000002100 */
[----:B------:R-:W-:-:S04]  /*be50*/  UPRMT UR4, UR37, 0x9910, URZ ;  /* 0x0000991025047896 */ /* 0x000fc8000800003f */
[----:B------:R-:W-:Y:S01]  /*be60*/  UISETP.NE.AND UP0, UPT, UR4, 0x2, UPT ;  /* 0x000000020400788c */ /* 0x000fe2000bf05270 */
[----:B---3--:R-:W-:-:S04]  /*be70*/  LOP3.LUT R2, R2, 0x7f, RZ, 0xc0, !PT ;  /* 0x0000007f02027812 */ /* 0x008fc800078ec0ff */
[----:B------:R-:W-:-:S13]  /*be80*/  ISETP.NE.AND P0, PT, R2, RZ, PT ;  /* 0x000000ff0200720c */ /* 0x000fda0003f05270 */
[----:B--2---:R-:W-:-:S04]  /*be90*/  @!P0 IMAD.MOV.U32 R3, RZ, RZ, 0x8000 ;  /* 0x00008000ff038424 */ /* 0x004fc800078e00ff */
[----:B------:R2:W-:Y:S01]  /*bea0*/  @!P0 SYNCS.ARRIVE.TRANS64 RZ, [R0+URZ+0x34850], R3 ;  /* 0x0348500300ff89a7 */ /* 0x0005e2000800003f */
[----:B------:R-:W-:-:S13]  /*beb0*/  PLOP3.LUT P0, PT, PT, PT, UP0, 0x80, 0x0 ;  /* 0x000000000000781c */ /* 0x000fda0003f0f008 */
[----:B--2---:R-:W-:Y:S05]  /*bec0*/  @P0 BRA `(.L_x_296) ;  /* 0x0000000000040947 */ /* 0x004fea0003800000 */
[----:B------:R-:W-:Y:S01]  /*bed0*/  BPT.TRAP 0x1 ;  /* 0x000000040000795c */ /* 0x000fe20000300000 */
.L_x_296:
[----:B------:R-:W-:Y:S01]  /*bee0*/  LOP3.LUT P0, RZ, R18, 0x2, RZ, 0xc0, !PT ;  /* 0x0000000212ff7812 */ /* 0x000fe2000780c0ff */
[----:B------:R-:W-:-:S12]  /*bef0*/  BSSY B1, `(.L_x_297) ;  /* 0x0000003000017945 */ /* 0x000fd80003800000 */
[----:B------:R-:W-:Y:S05]  /*bf00*/  @P0 BRA `(.L_x_298) ;  /* 0x0000000000040947 */ /* 0x000fea0003800000 */
[----:B------:R-:W-:Y:S01]  /*bf10*/  BPT.TRAP 0x1 ;  /* 0x000000040000795c */ /* 0x000fe20000300000 */
.L_x_298:
[----:B------:R-:W-:Y:S05]  /*bf20*/  BSYNC B1 ;  /* 0x0000000000017941 */ /* 0x000fea0003800000 */
.L_x_297:
[----:B------:R-:W2:Y:S01]  /*bf30*/  LDL R2, [R1+0x4] ;  /* 0x0000040001027983 */ /* 0x000ea20000100800 */
[----:B------:R-:W3:Y:S01]  /*bf40*/  S2R R3, SR_CgaCtaId ;  /* 0x0000000000037919 */ /* 0x000ee20000008800 */
[----:B------:R-:W4:Y:S01]  /*bf50*/  S2R R4, SR_CgaCtaId ;  /* 0x0000000000047919 */ /* 0x000f220000008800 */
[----:B------:R-:W-:Y:S01]  /*bf60*/  UIADD3 UR4, UP0, UR38, 0x470, URZ ;  /* 0x0000047026047890 */ /* 0x000fe2000ff1e03f */
[----:B------:R-:W-:Y:S01]  /*bf70*/  PLOP3.LUT P0, PT, PT, PT, PT, 0x80, 0x0 ;  /* 0x000000000000781c */ /* 0x000fe20003f0f070 */
[----:B------:R-:W-:Y:S01]  /*bf80*/  VIADD R0, R0, 0x34850 ;  /* 0x0003485000007836 */ /* 0x000fe20000000000 */
[----:B------:R-:W-:Y:S01]  /*bf90*/  UMOV UR6, 0x30000 ;  /* 0x0003000000067882 */ /* 0x000fe20000000000 */
[----:B------:R-:W-:Y:S01]  /*bfa0*/  UIADD3.X UR5, URZ, UR39, URZ, UP0, !UPT ;  /* 0x000000273f057290 */ /* 0x000fe200087fe43f */
[----:B---3--:R-:W-:Y:S02]  /*bfb0*/  IMAD.SHL.U32 R3, R3, 0x1000, RZ ;  /* 0x0000100003037824 */ /* 0x008fe400078e00ff */
[----:B----4-:R-:W-:-:S03]  /*bfc0*/  IMAD.SHL.U32 R4, R4, 0x40, RZ ;  /* 0x0000004004047824 */ /* 0x010fc600078e00ff */
[----:B------:R-:W-:Y:S02]  /*bfd0*/  LOP3.LUT R3, R3, 0x1000, RZ, 0xc0, !PT ;  /* 0x0000100003037812 */ /* 0x000fe400078ec0ff */
[----:B------:R-:W-:-:S03]  /*bfe0*/  LOP3.LUT R4, R4, 0x40, RZ, 0xc0, !PT ;  /* 0x0000004004047812 */ /* 0x000fc600078ec0ff */
[----:B------:R-:W-:-:S05]  /*bff0*/  IMAD R3, R19, 0x4000, R3 ;  /* 0x0000400013037824 */ /* 0x000fca00078e0203 */
[----:B------:R-:W-:Y:S01]  /*c000*/  LEA R3, R3, UR36, 0x1 ;  /* 0x0000002403037c11 */ /* 0x000fe2000f8e08ff */
[----:B------:R-:W-:Y:S01]  /*c010*/  UMOV UR14, 0x0 ;  /* 0x00000000000e7882 */ /* 0x000fe20000000000 */
[----:B------:R-:W-:Y:S01]  /*c020*/  UMOV UR15, 0x14f00000 ;  /* 0x14f00000000f7882 */ /* 0x000fe20000000000 */
[----:B------:R-:W-:Y:S01]  /*c030*/  UMOV UR10, URZ ;  /* 0x0000003f000a7c82 */ /* 0x000fe20008000000 */
[----:B--2---:R-:W-:Y:S02]  /*c040*/  IMAD R2, R2, 0x80, R4 ;  /* 0x0000008002027824 */ /* 0x004fe400078e0204 */
[----:B------:R-:W-:-:S07]  /*c050*/  VIADD R4, R3, 0x400 ;  /* 0x0000040003047836 */ /* 0x000fce0000000000 */
.L_x_299:
        /* <DEDUP_REMOVED lines=9> */
[----:B--2---:R-:W-:Y:S05]  /*c0f0*/  @P0 BRA.U.ANY `(.L_x_299) ;  /* 0xfffffffd00d80947 */ /* 0x004fea000393ffff */
[----:B------:R-:W-:Y:S01]  /*c100*/  PLOP3.LUT P0, PT, PT, PT, PT, 0x80, 0x0 ;  /* 0x000000000000781c */ /* 0x000fe20003f0f070 */
[----:B------:R-:W-:Y:S01]  /*c110*/  VIADD R3, R3, 0x4400 ;  /* 0x0000440003037836 */ /* 0x000fe20000000000 */
[----:B------:R-:W-:Y:S01]  /*c120*/  UMOV UR6, 0x30000 ;  /* 0x0003000000067882 */ /* 0x000fe20000000000 */
[----:B------:R-:W-:Y:S01]  /*c130*/  UMOV UR14, 0x0 ;  /* 0x00000000000e7882 */ /* 0x000fe20000000000 */
[----:B------:R-:W-:Y:S01]  /*c140*/  UMOV UR15, 0x14f00000 ;  /* 0x14f00000000f7882 */ /* 0x000fe20000000000 */
[----:B------:R-:W-:-:S08]  /*c150*/  UMOV UR10, 0x40 ;  /* 0x00000040000a7882 */ /* 0x000fd00000000000 */
.L_x_300:
        /* <DEDUP_REMOVED lines=9> */
[----:B---3--:R-:W-:Y:S05]  /*c1f0*/  @P0 BRA.U.ANY `(.L_x_300) ;  /* 0xfffffffd00d80947 */ /* 0x008fea000393ffff */
.L_x_293:
[----:B------:R-:W-:Y:S05]  /*c200*/  BSYNC B0 ;  /* 0x0000000000007941 */ /* 0x000fea0003800000 */
.L_x_292:
[----:B01----:R-:W3:Y:S01]  /*c210*/  LDL.LU R6, [R1+0x24] ;  /* 0x0000240001067983 */ /* 0x003ee20000300800 */
[----:B------:R-:W-:Y:S01]  /*c220*/  VIADD R19, R19, 0x1 ;  /* 0x0000000113137836 */ /* 0x000fe20000000000 */
[----:B------:R-:W-:Y:S02]  /*c230*/  ULDC UR4, c[0x0][0xc34] ;  /* 0x00030d0000047ab9 */ /* 0x000fe40000000800 */
[----:B------:R-:W4:Y:S04]  /*c240*/  LDL.LU R5, [R1] ;  /* 0x0000000001057983 */ /* 0x000f280000300800 */
[----:B------:R-:W5:Y:S01]  /*c250*/  LDL.LU R4, [R1+0x2c] ;  /* 0x00002c0001047983 */ /* 0x000f620000300800 */
[----:B------:R-:W-:-:S04]  /*c260*/  ISETP.NE.AND P0, PT, R19, 0x2, PT ;  /* 0x000000021300780c */ /* 0x000fc80003f05270 */
[----:B--2---:R-:W-:Y:S02]  /*c270*/  SEL R0, RZ, 0x1, P0 ;  /* 0x00000001ff007807 */ /* 0x004fe40000000000 */
[----:B------:R-:W-:Y:S01]  /*c280*/  SEL R19, R19, RZ, P0 ;  /* 0x000000ff13137207 */ /* 0x000fe20000000000 */
[----:B---3--:R-:W-:Y:S01]  /*c290*/  VIADD R6, R6, UR40 ;  /* 0x0000002806067c36 */ /* 0x008fe20008000000 */
[----:B----4-:R-:W-:-:S04]  /*c2a0*/  LOP3.LUT R5, R5, R0, RZ, 0x3c, !PT ;  /* 0x0000000005057212 */ /* 0x010fc800078e3cff */
[----:B------:R0:W-:Y:S01]  /*c2b0*/  STL [R1+0x24], R6 ;  /* 0x0000240601007387 */ /* 0x0001e20000100800 */
[----:B------:R-:W-:Y:S01]  /*c2c0*/  ISETP.GE.AND P1, PT, R6, UR4, PT ;  /* 0x0000000406007c0c */ /* 0x000fe2000bf26270 */
[----:B-----5:R-:W-:-:S05]  /*c2d0*/  VIADD R4, R4, 0x1 ;  /* 0x0000000104047836 */ /* 0x020fca0000000000 */
[----:B------:R0:W-:Y:S04]  /*c2e0*/  STL [R1+0x2c], R4 ;  /* 0x00002c0401007387 */ /* 0x0001e80000100800 */
[----:B------:R0:W-:Y:S03]  /*c2f0*/  STL [R1], R5 ;  /* 0x0000000501007387 */ /* 0x0001e60000100800 */
[----:B------:R-:W-:Y:S05]  /*c300*/  @!P1 BRA `(.L_x_301) ;  /* 0xffffffbc00689947 */ /* 0x000fea000383ffff */
[----:B------:R-:W-:-:S07]  /*c310*/  LOP3.LUT R2, R4, 0x1, RZ, 0xc, !PT ;  /* 0x0000000104027812 */ /* 0x000fce00078e0cff */
.L_x_217:
[----:B------:R-:W1:Y:S01]  /*c320*/  S2R R3, SR_CgaCtaId ;  /* 0x0000000000037919 */ /* 0x000e620000008800 */
[----:B------:R-:W-:Y:S01]  /*c330*/  MOV R0, 0x400 ;  /* 0x0000040000007802 */ /* 0x000fe20000000f00 */
[----:B------:R-:W-:Y:S03]  /*c340*/  BSSY B0, `(.L_x_302) ;  /* 0x0000005000007945 */ /* 0x000fe60003800000 */
[----:B-1----:R-:W-:Y:S02]  /*c350*/  LEA R0, R3, R0, 0x18 ;  /* 0x0000000003007211 */ /* 0x002fe400078ec0ff */
[----:B------:R-:W-:-:S04]  /*c360*/  SHF.L.U32 R3, R2, 0x1f, RZ ;  /* 0x0000001f02037819 */ /* 0x000fc800000006ff */
[----:B------:R-:W1:Y:S02]  /*c370*/  SYNCS.PHASECHK.TRANS64.TRYWAIT P0, [R0+URZ+0x34820], R3 ;  /* 0x03482003000075a7 */ /* 0x000e64000800017f */
[----:B-1----:R-:W-:Y:S05]  /*c380*/  @!P0 BRA `(.L_x_303) ;  /* 0x0000001400308947 */ /* 0x002fea0003800000 */
.L_x_347:
[----:B------:R-:W-:Y:S05]  /*c390*/  BSYNC B0 ;  /* 0x0000000000007941 */ /* 0x000fea0003800000 */
.L_x_302:
[----:B------:R-:W-:-:S03]  /*c3a0*/  UMOV UR4, 0xffffffff ;  /* 0xffffffff00047882 */ /* 0x000fc60000000000 */
[----:B------:R-:W-:Y:S05]  /*c3b0*/  BRA.DIV UR4, `(.L_x_304) ;  /* 0x0000001604387947 */ /* 0x000fea000b800000 */
[----:B------:R-:W2:Y:S02]  /*c3c0*/  S2R R2, SR_TID.X ;  /* 0x0000000000027919 */ /* 0x000ea40000002100 */
[----:B--2---:R-:W-:-:S04]  /*c3d0*/  SHF.R.U32.HI R2, RZ, 0x5, R2 ;  /* 0x00000005ff027819 */ /* 0x004fc80000011602 */
[----:B------:R-:W-:-:S05]  /*c3e0*/  LOP3.LUT R2, R2, 0x3, RZ, 0xc0, !PT ;  /* 0x0000000302027812 */ /* 0x000fca00078ec0ff */
[----:B------:R2:W3:Y:S02]  /*c3f0*/  SHFL.IDX PT, R14, R2, RZ, 0x1f ;  /* 0x00001fff020e7589 */ /* 0x0004e400000e0000 */
.L_x_350:
[----:B---3--:R-:W-:Y:S01]  /*c400*/  ISETP.NE.AND P0, PT, R14, RZ, PT ;  /* 0x000000ff0e00720c */ /* 0x008fe20003f05270 */
[----:B------:R-:W-:-:S12]  /*c410*/  BSSY B0, `(.L_x_305) ;  /* 0x0000027000007945 */ /* 0x000fd80003800000 */
[----:B------:R-:W-:Y:S05]  /*c420*/  @P0 BRA `(.L_x_306) ;  /* 0x0000000000940947 */ /* 0x000fea0003800000 */
[----:B------:R-:W-:-:S03]  /*c430*/  UMOV UR4, 0xffffffff ;  /* 0xffffffff00047882 */ /* 0x000fc60000000000 */
[----:B------:R-:W-:Y:S05]  /*c440*/  BRA.DIV UR4, `(.L_x_307) ;  /* 0x0000001604487947 */ /* 0x000fea000b800000 */
[----:B------:R-:W-:-:S13]  /*c450*/  ELECT P6, URZ, PT ;  /* 0x00000000003f782f */ /* 0x000fda00038c0000 */
.L_x_353:
[----:B------:R-:W-:Y:S05]  /*c460*/  @!P6 BRA `(.L_x_306) ;  /* 0x000000000084e947 */ /* 0x000fea0003800000 */
[----:B--2---:R-:W2:Y:S02]  /*c470*/  LDL R2, [R1+0x30] ;  /* 0x0000300001027983 */ /* 0x004ea40000100800 */
[----:B--2---:R-:W-:-:S13]  /*c480*/  R2UR UR4, R2 ;  /* 0x00000000020472ca */ /* 0x004fda00000e0000 */
[----:B------:R-:W-:-:S06]  /*c490*/  ULOP3.LUT UR4, UR4, 0x2, URZ, 0xfc, !UPT ;  /* 0x0000000204047892 */ /* 0x000fcc000f8efc3f */
[----:B------:R-:W-:-:S05]  /*c4a0*/  IMAD.U32 R2, RZ, RZ, UR4 ;  /* 0x00000004ff027e24 */ /* 0x000fca000f8e00ff */
[----:B------:R-:W-:-:S13]  /*c4b0*/  ISETP.NE.AND P2, PT, R2, 0x3, PT ;  /* 0x000000030200780c */ /* 0x000fda0003f45270 */
[----:B------:R-:W-:Y:S05]  /*c4c0*/  @!P2 BRA `(.L_x_308) ;  /* 0x000000000004a947 */ /* 0x000fea0003800000 */
[----:B------:R-:W-:Y:S01]  /*c4d0*/  BPT.TRAP 0x1 ;  /* 0x000000040000795c */ /* 0x000fe20000300000 */
.L_x_308:
[----:B------:R-:W2:Y:S01]  /*c4e0*/  LDL.LU R7, [R1] ;  /* 0x0000000001077983 */ /* 0x000ea20000300800 */
[----:B------:R-:W-:Y:S02]  /*c4f0*/  VIADD R2, R0, 0x34840 ;  /* 0x0003484000027836 */ /* 0x000fe40000000000 */
[C---:B-1----:R-:W-:Y:S02]  /*c500*/  VIADD R3, R19.reuse, 0x1 ;  /* 0x0000000113037836 */ /* 0x042fe40000000000 */
[----:B0-----:R-:W-:-:S03]  /*c510*/  IMAD R6, R19, 0x8, R2 ;  /* 0x0000000813067824 */ /* 0x001fc600078e0202 */
[----:B------:R-:W-:-:S04]  /*c520*/  ISETP.NE.AND P1, PT, R3, 0x2, PT ;  /* 0x000000020300780c */ /* 0x000fc80003f25270 */
[----:B------:R-:W-:Y:S02]  /*c530*/  SEL R4, RZ, 0x1, P1 ;  /* 0x00000001ff047807 */ /* 0x000fe40000800000 */
[----:B------:R-:W-:Y:S02]  /*c540*/  SEL R3, R3, RZ, P1 ;  /* 0x000000ff03037207 */ /* 0x000fe40000800000 */
[C---:B--2---:R-:W-:Y:S02]  /*c550*/  SHF.L.U32 R5, R7.reuse, 0x1f, RZ ;  /* 0x0000001f07057819 */ /* 0x044fe400000006ff */
[----:B------:R-:W-:Y:S01]  /*c560*/  LOP3.LUT R4, R7, R4, RZ, 0x3c, !PT ;  /* 0x0000000407047212 */ /* 0x000fe200078e3cff */
[----:B------:R-:W-:Y:S01]  /*c570*/  IMAD R7, R3, 0x8, R2 ;  /* 0x0000000803077824 */ /* 0x000fe200078e0202 */
[----:B------:R-:W0:Y:S02]  /*c580*/  SYNCS.PHASECHK.TRANS64.TRYWAIT P0, [R6+URZ], R5 ;  /* 0x00000005060075a7 */ /* 0x000e24000800017f */
[----:B------:R-:W-:Y:S01]  /*c590*/  SHF.L.U32 R2, R4, 0x1f, RZ ;  /* 0x0000001f04027819 */ /* 0x000fe200000006ff */
[----:B0-----:R-:W-:Y:S06]  /*c5a0*/  @!P0 BRA `(.L_x_309) ;  /* 0x0000001400108947 */ /* 0x001fec0003800000 */
.L_x_354:
[----:B------:R-:W1:Y:S02]  /*c5b0*/  SYNCS.PHASECHK.TRANS64.TRYWAIT P0, [R7+URZ], R2 ;  /* 0x00000002070075a7 */ /* 0x000e64000800017f */
[----:B-1----:R-:W-:Y:S05]  /*c5c0*/  @!P0 BRA `(.L_x_310) ;  /* 0x00000014001c8947 */ /* 0x002fea0003800000 */
.L_x_355:
[----:B------:R-:W-:Y:S05]  /*c5d0*/  @!P2 BRA `(.L_x_311) ;  /* 0x000000000004a947 */ /* 0x000fea0003800000 */
[----:B------:R-:W-:Y:S01]  /*c5e0*/  BPT.TRAP 0x1 ;  /* 0x000000040000795c */ /* 0x000fe20000300000 */
.L_x_311:
[----:B------:R-:W-:-:S04]  /*c5f0*/  VIADD R0, R0, 0x34860 ;  /* 0x0003486000007836 */ /* 0x000fc80000000000 */
[----:B------:R-:W-:-:S04]  /*c600*/  IMAD R4, R19, 0x8, R0 ;  /* 0x0000000813047824 */ /* 0x000fc800078e0200 */
[----:B------:R-:W2:Y:S02]  /*c610*/  SYNCS.PHASECHK.TRANS64.TRYWAIT P0, [R4+URZ], R5 ;  /* 0x00000005040075a7 */ /* 0x000ea4000800017f */
[----:B--2---:R-:W-:Y:S05]  /*c620*/  @!P0 BRA `(.L_x_312) ;  /* 0x0000001400188947 */ /* 0x004fea0003800000 */
.L_x_356:
[----:B------:R-:W-:-:S07]  /*c630*/  IMAD R3, R3, 0x8, R0 ;  /* 0x0000000803037824 */ /* 0x000fce00078e0200 */
.L_x_313:
[----:B---3--:R3:W4:Y:S02]  /*c640*/  SYNCS.PHASECHK.TRANS64.TRYWAIT P0, [R3+URZ], R2 ;  /* 0x00000002030075a7 */ /* 0x008724000800017f */
[----:B----4-:R-:W-:Y:S05]  /*c650*/  @!P0 NANOSLEEP.SYNCS 0x989680 ;  /* 0x009896800000895d */ /* 0x010fea0003900000 */
[----:B------:R-:W4:Y:S02]  /*c660*/  @!P0 SYNCS.PHASECHK.TRANS64 P0, [R3+URZ], R2 ;  /* 0x00000002030085a7 */ /* 0x000f24000800007f */
[----:B----4-:R-:W-:Y:S05]  /*c670*/  @!P0 BRA `(.L_x_313) ;  /* 0xfffffffc00f08947 */ /* 0x010fea000383ffff */
.L_x_306:
[----:B------:R-:W-:Y:S05]  /*c680*/  BSYNC B0 ;  /* 0x0000000000007941 */ /* 0x000fea0003800000 */
.L_x_305:
[----:B------:R-:W-:Y:S05]  /*c690*/  EXIT ;  /* 0x000000000000794d */ /* 0x000fea0003800000 */
.L_x_185:
[----:B0-----:R-:W-:-:S04]  /*c6a0*/  IMAD.U32 R3, RZ, RZ, UR38 ;  /* 0x00000026ff037e24 */ /* 0x001fc8000f8e00ff */
[----:B------:R0:W1:Y:S03]  /*c6b0*/  SYNCS.PHASECHK.TRANS64.TRYWAIT P1, [R3+URZ+0x34800], R0 ;  /* 0x03480000030075a7 */ /* 0x000066000802017f */
[----:B-1----:R-:W-:Y:S05]  /*c6c0*/  @!P1 NANOSLEEP.SYNCS 0x989680 ;  /* 0x009896800000995d */ /* 0x002fea0003900000 */
[----:B------:R-:W1:Y:S02]  /*c6d0*/  @!P1 SYNCS.PHASECHK.TRANS64 P1, [R3+URZ+0x34800], R0 ;  /* 0x03480000030095a7 */ /* 0x000e64000802007f */
[----:B-1----:R-:W-:Y:S05]  /*c6e0*/  @!P1 BRA `(.L_x_185) ;  /* 0xfffffffc00ec9947 */ /* 0x002fea000383ffff */
[----:B------:R-:W-:Y:S05]  /*c6f0*/  BRA `(.L_x_314) ;  /* 0xffffff4c00fc7947 */ /* 0x000fea000383ffff */
.L_x_189:
[----:B-1----:R1:W2:Y:S02]  /*c700*/  SYNCS.PHASECHK.TRANS64.TRYWAIT P1, [R6+URZ+0x34830], R3 ;  /* 0x03483003060075a7 */ /* 0x0022a4000802017f */
[----:B--2---:R-:W-:Y:S05]  /*c710*/  @!P1 NANOSLEEP.SYNCS 0x989680 ;  /* 0x009896800000995d */ /* 0x004fea0003900000 */
[----:B------:R-:W2:Y:S02]  /*c720*/  @!P1 SYNCS.PHASECHK.TRANS64 P1, [R6+URZ+0x34830], R3 ;  /* 0x03483003060095a7 */ /* 0x000ea4000802007f */
[----:B--2---:R-:W-:Y:S05]  /*c730*/  @!P1 BRA `(.L_x_189) ;  /* 0xfffffffc00f09947 */ /* 0x004fea000383ffff */
[----:B------:R-:W-:Y:S05]  /*c740*/  BRA `(.L_x_188) ;  /* 0xffffff5000187947 */ /* 0x000fea000383ffff */
.L_x_195:
[----:B-1----:R-:W-:-:S04]  /*c750*/  IMAD.U32 R3, RZ, RZ, UR7 ;  /* 0x00000007ff037e24 */ /* 0x002fc8000f8e00ff */
[----:B------:R1:W2:Y:S03]  /*c760*/  SYNCS.PHASECHK.TRANS64.TRYWAIT P1, [R3+URZ+0x34830], R0 ;  /* 0x03483000030075a7 */ /* 0x0002a6000802017f */
[----:B--2---:R-:W-:Y:S05]  /*c770*/  @!P1 NANOSLEEP.SYNCS 0x989680 ;  /* 0x009896800000995d */ /* 0x004fea0003900000 */
[----:B------:R-:W2:Y:S02]  /*c780*/  @!P1 SYNCS.PHASECHK.TRANS64 P1, [R3+URZ+0x34830], R0 ;  /* 0x03483000030095a7 */ /* 0x000ea4000802007f */
[----:B--2---:R-:W-:Y:S05]  /*c790*/  @!P1 BRA `(.L_x_195) ;  /* 0xfffffffc00ec9947 */ /* 0x004fea000383ffff */
[----:B------:R-:W-:Y:S05]  /*c7a0*/  BRA `(.L_x_194) ;  /* 0xffffff7000f07947 */ /* 0x000fea000383ffff */
.L_x_199:
[----:B-1----:R-:W-:-:S04]  /*c7b0*/  IMAD.U32 R3, RZ, RZ, UR14 ;  /* 0x0000000eff037e24 */ /* 0x002fc8000f8e00ff */
[----:B------:R1:W2:Y:S03]  /*c7c0*/  SYNCS.PHASECHK.TRANS64.TRYWAIT P1, [R3+URZ+0x34850], R0 ;  /* 0x03485000030075a7 */ /* 0x0002a6000802017f */
[----:B--2---:R-:W-:Y:S05]  /*c7d0*/  @!P1 NANOSLEEP.SYNCS 0x989680 ;  /* 0x009896800000995d */ /* 0x004fea0003900000 */
[----:B------:R-:W2:Y:S02]  /*c7e0*/  @!P1 SYNCS.PHASECHK.TRANS64 P1, [R3+URZ+0x34850], R0 ;  /* 0x03485000030095a7 */ /* 0x000ea4000802007f */
[----:B--2---:R-:W-:Y:S05]  /*c7f0*/  @!P1 BRA `(.L_x_199) ;  /* 0xfffffffc00ec9947 */ /* 0x004fea000383ffff */
[----:B------:R-:W-:Y:S05]  /*c800*/  BRA `(.L_x_198) ;  /* 0xffffff7c00207947 */ /* 0x000fea000383ffff */
.L_x_206:
[----:B-1----:R-:W-:-:S04]  /*c810*/  IMAD.U32 R5, RZ, RZ, UR9 ;  /* 0x00000009ff057e24 */ /* 0x002fc8000f8e00ff */
[----:B------:R1:W2:Y:S03]  /*c820*/  SYNCS.PHASECHK.TRANS64.TRYWAIT P1, [R5+URZ+0x34850], R4 ;  /* 0x03485004050075a7 */ /* 0x0002a6000802017f */
[----:B--2---:R-:W-:Y:S05]  /*c830*/  @!P1 NANOSLEEP.SYNCS 0x989680 ;  /* 0x009896800000995d */ /* 0x004fea0003900000 */
[----:B------:R-:W2:Y:S02]  /*c840*/  @!P1 SYNCS.PHASECHK.TRANS64 P1, [R5+URZ+0x34850], R4 ;  /* 0x03485004050095a7 */ /* 0x000ea4000802007f */
[----:B--2---:R-:W-:Y:S05]  /*c850*/  @!P1 BRA `(.L_x_206) ;  /* 0xfffffffc00ec9947 */ /* 0x004fea000383ffff */
[----:B------:R-:W-:Y:S05]  /*c860*/  BRA `(.L_x_205) ;  /* 0xffffff9800147947 */ /* 0x000fea000383ffff */
.L_x_221:
[----:B------:R-:W0:Y:S01]  /*c870*/  S2R R6, SR_TID.X ;  /* 0x0000000000067919 */ /* 0x000e220000002100 */
[----:B------:R-:W-:Y:S01]  /*c880*/  BSSY B0, `(.L_x_315) ;  /* 0x000000a000007945 */ /* 0x000fe20003800000 */
[----:B------:R-:W-:Y:S02]  /*c890*/  IMAD.MOV.U32 R12, RZ, RZ, RZ ;  /* 0x000000ffff0c7224 */ /* 0x000fe400078e00ff */
[----:B------:R-:W-:Y:S02]  /*c8a0*/  IMAD.MOV.U32 R11, RZ, RZ, 0x1f ;  /* 0x0000001fff0b7424 */ /* 0x000fe400078e00ff */
[----:B------:R-:W-:Y:S01]  /*c8b0*/  IMAD.MOV.U32 R15, RZ, RZ, -0x1 ;  /* 0xffffffffff0f7424 */ /* 0x000fe200078e00ff */
[----:B0-----:R-:W-:-:S04]  /*c8c0*/  SHF.R.U32.HI R6, RZ, 0x5, R6 ;  /* 0x00000005ff067819 */ /* 0x001fc80000011606 */
[----:B------:R-:W-:-:S05]  /*c8d0*/  LOP3.LUT R6, R6, 0x3, RZ, 0xc0, !PT ;  /* 0x0000000306067812 */ /* 0x000fca00078ec0ff */
[----:B------:R-:W-:-:S07]  /*c8e0*/  IMAD.MOV.U32 R13, RZ, RZ, R6 ;  /* 0x000000ffff0d7224 */ /* 0x000fce00078e0006 */
[----:B-1----:R-:W-:Y:S05]  /*c8f0*/  WARPSYNC.COLLECTIVE R15, `(.L_x_316) ;  /* 0x000000000f087348 */ /* 0x002fea0003c00000 */
[----:B------:R0:W2:Y:S02]  /*c900*/  SHFL.IDX P6, R14, R13, R12, R11 ;  /* 0x0000000c0d0e7389 */ /* 0x0000a400000c000b */
[----:B012---:R-:W-:Y:S01]  /*c910*/  ENDCOLLECTIVE ;  /* 0x000000000000791b */ /* 0x007fe20003800000 */
.L_x_316:
[----:B------:R-:W-:Y:S05]  /*c920*/  BSYNC B0 ;  /* 0x0000000000007941 */ /* 0x000fea0003800000 */
.L_x_315:
[----:B------:R-:W-:Y:S05]  /*c930*/  BRA `(.L_x_317) ;  /* 0xffffffbc009c7947 */ /* 0x000fea000383ffff */
.L_x_223:
[----:B------:R-:W-:Y:S01]  /*c940*/  BSSY B0, `(.L_x_318) ;  /* 0x0000006000007945 */ /* 0x000fe20003800000 */
[----:B------:R-:W-:-:S07]  /*c950*/  IMAD.MOV.U32 R15, RZ, RZ, -0x1 ;  /* 0xffffffffff0f7424 */ /* 0x000fce00078e00ff */
[----:B01----:R-:W-:Y:S05]  /*c960*/  WARPSYNC.COLLECTIVE R15, `(.L_x_319) ;  /* 0x000000000f0c7348 */ /* 0x003fea0003c00000 */
[----:B------:R-:W-:Y:S02]  /*c970*/  ELECT P6, UR62, PT ;  /* 0x00000000003e782f */ /* 0x000fe400038c0000 */
[----:B------:R-:W-:Y:S01]  /*c980*/  MOV R14, UR62 ;  /* 0x0000003e000e7c02 */ /* 0x000fe20008000f00 */
[----:B01----:R-:W-:Y:S10]  /*c990*/  ENDCOLLECTIVE ;  /* 0x000000000000791b */ /* 0x003ff40003800000 */
.L_x_319:
[----:B------:R-:W-:Y:S05]  /*c9a0*/  BSYNC B0 ;  /* 0x0000000000007941 */ /* 0x000fea0003800000 */
.L_x_318:
[----:B------:R-:W-:Y:S05]  /*c9b0*/  BRA `(.L_x_320) ;  /* 0xffffffbc009c7947 */ /* 0x000fea000383ffff */
.L_x_225:
[----:B---3--:R3:W4:Y:S02]  /*c9c0*/  SYNCS.PHASECHK.TRANS64.TRYWAIT P0, [R2+URZ+0x34840], R3 ;  /* 0x03484003020075a7 */ /* 0x008724000800017f */
[----:B----4-:R-:W-:Y:S05]  /*c9d0*/  @!P0 NANOSLEEP.SYNCS 0x989680 ;  /* 0x009896800000895d */ /* 0x010fea0003900000 */
[----:B------:R-:W4:Y:S02]  /*c9e0*/  @!P0 SYNCS.PHASECHK.TRANS64 P0, [R2+URZ+0x34840], R3 ;  /* 0x03484003020085a7 */ /* 0x000f24000800007f */
[----:B----4-:R-:W-:Y:S05]  /*c9f0*/  @!P0 BRA `(.L_x_225) ;  /* 0xfffffffc00f08947 */ /* 0x010fea000383ffff */
[----:B------:R-:W-:Y:S05]  /*ca00*/  BRA `(.L_x_321) ;  /* 0xffffffbc00f07947 */ /* 0x000fea000383ffff */
.L_x_229:
        /* <DEDUP_REMOVED lines=8> */
.L_x_322:
[----:B------:R-:W-:Y:S01]  /*ca90*/  IMAD.MOV.U32 R13, RZ, RZ, R0 ;  /* 0x000000ffff0d7224 */ /* 0x000fe200078e0000 */
[----:B------:R-:W-:Y:S01]  /*caa0*/  LOP3.LUT R7, R7, 0x7f, RZ, 0xc0, !PT ;  /* 0x0000007f07077812 */ /* 0x000fe200078ec0ff */
[----:B------:R-:W-:-:S07]  /*cab0*/  IMAD.MOV.U32 R6, RZ, RZ, R14 ;  /* 0x000000ffff067224 */ /* 0x000fce00078e000e */
[----:B------:R-:W-:Y:S05]  /*cac0*/  WARPSYNC.COLLECTIVE R15, `(.L_x_323) ;  /* 0x000000000f087348 */ /* 0x000fea0003c00000 */
[----:B------:R0:W1:Y:S02]  /*cad0*/  SHFL.IDX P6, R14, R13, R12, R11 ;  /* 0x0000000c0d0e7389 */ /* 0x00006400000c000b */
[----:B01----:R-:W-:Y:S01]  /*cae0*/  ENDCOLLECTIVE ;  /* 0x000000000000791b */ /* 0x003fe20003800000 */
.L_x_323:
        /* <DEDUP_REMOVED lines=12> */
.L_x_324:
        /* <DEDUP_REMOVED lines=9> */
[----:B------:R-:W-:Y:S04]  /*cc40*/  @!P2 LDGSTS.E.BYPASS.LTC128B.128 [R9+0x10400], desc[UR60][R6.64], !P3 ;  /* 0x104000000609afae */ /* 0x000fe8000d901d7c */
[----:B------:R-:W-:Y:S04]  /*cc50*/  @!P2 LDGSTS.E.BYPASS.LTC128B.128 [R9+0x14400], desc[UR60][R6.64+0x80], !P0 ;  /* 0x144000800609afae */ /* 0x000fe8000c101d7c */
[----:B------:R0:W-:Y:S01]  /*cc60*/  @!P2 LDGSTS.E.BYPASS.LTC128B.128 [R9+0x18400], desc[UR60][R6.64+0x100], !P1 ;  /* 0x184001000609afae */ /* 0x0001e2000c901d7c */
[----:B------:R-:W-:Y:S01]  /*cc70*/  ISETP.GE.AND P2, PT, R5, R3, PT ;  /* 0x000000030500720c */ /* 0x000fe20003f46270 */
[----:B------:R-:W-:-:S02]  /*cc80*/  VIADD R5, R4, 0x20 ;  /* 0x0000002004057836 */ /* 0x000fc40000000000 */
[----:B0-----:R-:W-:-:S10]  /*cc90*/  IMAD.MOV.U32 R6, RZ, RZ, R14 ;  /* 0x000000ffff067224 */ /* 0x001fd400078e000e */
[----:B------:R-:W-:Y:S05]  /*cca0*/  WARPSYNC.COLLECTIVE R15, `(.L_x_325) ;  /* 0x000000000f087348 */ /* 0x000fea0003c00000 */
[----:B------:R0:W1:Y:S02]  /*ccb0*/  SHFL.IDX P6, R14, R13, R12, R11 ;  /* 0x0000000c0d0e7389 */ /* 0x00006400000c000b */
[----:B01----:R-:W-:Y:S01]  /*ccc0*/  ENDCOLLECTIVE ;  /* 0x000000000000791b */ /* 0x003fe20003800000 */
.L_x_325:
[----:B------:R-:W-:Y:S02]  /*ccd0*/  IMAD.MOV.U32 R13, RZ, RZ, R2 ;  /* 0x000000ffff0d7224 */ /* 0x000fe400078e0002 */
[----:B------:R-:W-:Y:S02]  /*cce0*/  IMAD.MOV.U32 R12, RZ, RZ, 0x2 ;  /* 0x00000002ff0c7424 */ /* 0x000fe400078e00ff */
[----:B------:R-:W-:-:S07]  /*ccf0*/  IMAD.MOV.U32 R7, RZ, RZ, R14 ;  /* 0x000000ffff077224 */ /* 0x000fce00078e000e */
[----:B------:R-:W-:Y:S05]  /*cd00*/  WARPSYNC.COLLECTIVE R15, `(.L_x_326) ;  /* 0x000000000f087348 */ /* 0x000fea0003c00000 */
[----:B------:R0:W1:Y:S02]  /*cd10*/  SHFL.IDX P6, R14, R13, R12, R11 ;  /* 0x0000000c0d0e7389 */ /* 0x00006400000c000b */
[----:B01----:R-:W-:Y:S01]  /*cd20*/  ENDCOLLECTIVE ;  /* 0x000000000000791b */ /* 0x003fe20003800000 */
.L_x_326:
        /* <DEDUP_REMOVED lines=18> */
.L_x_327:
[----:B------:R-:W-:Y:S02]  /*ce50*/  IMAD.MOV.U32 R13, RZ, RZ, R2 ;  /* 0x000000ffff0d7224 */ /* 0x000fe400078e0002 */
[----:B------:R-:W-:Y:S02]  /*ce60*/  IMAD.MOV.U32 R12, RZ, RZ, 0x3 ;  /* 0x00000003ff0c7424 */ /* 0x000fe400078e00ff */
[----:B------:R-:W-:-:S07]  /*ce70*/  IMAD.MOV.U32 R7, RZ, RZ, R14 ;  /* 0x000000ffff077224 */ /* 0x000fce00078e000e */
[----:B------:R-:W-:Y:S05]  /*ce80*/  WARPSYNC.COLLECTIVE R15, `(.L_x_328) ;  /* 0x000000000f087348 */ /* 0x000fea0003c00000 */
[----:B------:R0:W1:Y:S02]  /*ce90*/  SHFL.IDX P6, R14, R13, R12, R11 ;  /* 0x0000000c0d0e7389 */ /* 0x00006400000c000b */
[----:B01----:R-:W-:Y:S01]  /*cea0*/  ENDCOLLECTIVE ;  /* 0x000000000000791b */ /* 0x003fe20003800000 */
.L_x_328:
        /* <DEDUP_REMOVED lines=18> */
.L_x_329:
[----:B------:R-:W-:Y:S02]  /*cfd0*/  IMAD.MOV.U32 R13, RZ, RZ, R2 ;  /* 0x000000ffff0d7224 */ /* 0x000fe400078e0002 */
[----:B------:R-:W-:Y:S02]  /*cfe0*/  IMAD.MOV.U32 R12, RZ, RZ, 0x4 ;  /* 0x00000004ff0c7424 */ /* 0x000fe400078e00ff */
[----:B------:R-:W-:-:S07]  /*cff0*/  IMAD.MOV.U32 R7, RZ, RZ, R14 ;  /* 0x000000ffff077224 */ /* 0x000fce00078e000e */
[----:B------:R-:W-:Y:S05]  /*d000*/  WARPSYNC.COLLECTIVE R15, `(.L_x_330) ;  /* 0x000000000f087348 */ /* 0x000fea0003c00000 */
[----:B------:R0:W1:Y:S02]  /*d010*/  SHFL.IDX P6, R14, R13, R12, R11 ;  /* 0x0000000c0d0e7389 */ /* 0x00006400000c000b */
[----:B01----:R-:W-:Y:S01]  /*d020*/  ENDCOLLECTIVE ;  /* 0x000000000000791b */ /* 0x003fe20003800000 */
.L_x_330:
        /* <DEDUP_REMOVED lines=18> */
.L_x_331:
[----:B------:R-:W-:Y:S02]  /*d150*/  IMAD.MOV.U32 R13, RZ, RZ, R2 ;  /* 0x000000ffff0d7224 */ /* 0x000fe400078e0002 */
[----:B------:R-:W-:Y:S02]  /*d160*/  IMAD.MOV.U32 R12, RZ, RZ, 0x5 ;  /* 0x00000005ff0c7424 */ /* 0x000fe400078e00ff */
[----:B------:R-:W-:-:S07]  /*d170*/  IMAD.MOV.U32 R7, RZ, RZ, R14 ;  /* 0x000000ffff077224 */ /* 0x000fce00078e000e */
[----:B------:R-:W-:Y:S05]  /*d180*/  WARPSYNC.COLLECTIVE R15, `(.L_x_332) ;  /* 0x000000000f087348 */ /* 0x000fea0003c00000 */
[----:B------:R0:W1:Y:S02]  /*d190*/  SHFL.IDX P6, R14, R13, R12, R11 ;  /* 0x0000000c0d0e7389 */ /* 0x00006400000c000b */
[----:B01----:R-:W-:Y:S01]  /*d1a0*/  ENDCOLLECTIVE ;  /* 0x000000000000791b */ /* 0x003fe20003800000 */
.L_x_332:
        /* <DEDUP_REMOVED lines=18> */
.L_x_333:
[----:B------:R-:W-:Y:S02]  /*d2d0*/  IMAD.MOV.U32 R13, RZ, RZ, R2 ;  /* 0x000000ffff0d7224 */ /* 0x000fe400078e0002 */
[----:B------:R-:W-:Y:S02]  /*d2e0*/  IMAD.MOV.U32 R12, RZ, RZ, 0x6 ;  /* 0x00000006ff0c7424 */ /* 0x000fe400078e00ff */
[----:B------:R-:W-:-:S07]  /*d2f0*/  IMAD.MOV.U32 R7, RZ, RZ, R14 ;  /* 0x000000ffff077224 */ /* 0x000fce00078e000e */
[----:B------:R-:W-:Y:S05]  /*d300*/  WARPSYNC.COLLECTIVE R15, `(.L_x_334) ;  /* 0x000000000f087348 */ /* 0x000fea0003c00000 */
[----:B------:R0:W1:Y:S02]  /*d310*/  SHFL.IDX P6, R14, R13, R12, R11 ;  /* 0x0000000c0d0e7389 */ /* 0x00006400000c000b */
[----:B01----:R-:W-:Y:S01]  /*d320*/  ENDCOLLECTIVE ;  /* 0x000000000000791b */ /* 0x003fe20003800000 */
.L_x_334:
        /* <DEDUP_REMOVED lines=13> */
[----:B0-----:R-:W-:-:S12]  /*d400*/  IMAD.MOV.U32 R6, RZ, RZ, R14 ;  /* 0x000000ffff067224 */ /* 0x001fd800078e000e */
[----:B------:R-:W-:Y:S05]  /*d410*/  WARPSYNC.COLLECTIVE R15, `(.L_x_335) ;  /* 0x000000000f087348 */ /* 0x000fea0003c00000 */
[----:B------:R0:W1:Y:S02]  /*d420*/  SHFL.IDX P6, R14, R13, R12, R11 ;  /* 0x0000000c0d0e7389 */ /* 0x00006400000c000b */
[----:B01----:R-:W-:Y:S01]  /*d430*/  ENDCOLLECTIVE ;  /* 0x000000000000791b */ /* 0x003fe20003800000 */
.L_x_335:
[----:B------:R-:W-:Y:S02]  /*d440*/  IMAD.MOV.U32 R13, RZ, RZ, R2 ;  /* 0x000000ffff0d7224 */ /* 0x000fe400078e0002 */
[----:B------:R-:W-:Y:S02]  /*d450*/  IMAD.MOV.U32 R12, RZ, RZ, 0x7 ;  /* 0x00000007ff0c7424 */ /* 0x000fe400078e00ff */
[----:B------:R-:W-:-:S07]  /*d460*/  IMAD.MOV.U32 R7, RZ, RZ, R14 ;  /* 0x000000ffff077224 */ /* 0x000fce00078e000e */
[----:B------:R-:W-:Y:S05]  /*d470*/  WARPSYNC.COLLECTIVE R15, `(.L_x_336) ;  /* 0x000000000f087348 */ /* 0x000fea0003c00000 */
[----:B------:R0:W1:Y:S02]  /*d480*/  SHFL.IDX P6, R14, R13, R12, R11 ;  /* 0x0000000c0d0e7389 */ /* 0x00006400000c000b */
[----:B01----:R-:W-:Y:S01]  /*d490*/  ENDCOLLECTIVE ;  /* 0x000000000000791b */ /* 0x003fe20003800000 */
.L_x_336:
[----:B------:R-:W-:-:S05]  /*d4a0*/  @!P2 LEA R7, P4, R10, R7, 0x1 ;  /* 0x000000070a07a211 */ /* 0x000fca00078808ff */
[----:B------:R-:W-:-:S05]  /*d4b0*/  @!P2 IMAD.X R6, RZ, RZ, R6, P4 ;  /* 0x000000ffff06a224 */ /* 0x000fca00020e0606 */
[----:B------:R-:W-:Y:S01]  /*d4c0*/  @!P2 LOP3.LUT R7, R7, R6, RZ, 0x3c, !PT ;  /* 0x000000060707a212 */ /* 0x000fe200078e3cff */
[----:B------:R-:W-:-:S03]  /*d4d0*/  IMAD.MOV.U32 R13, RZ, RZ, R0 ;  /* 0x000000ffff0d7224 */ /* 0x000fc600078e0000 */
[----:B------:R-:W-:-:S04]  /*d4e0*/  @!P2 LOP3.LUT R6, R7, R6, RZ, 0x3c, !PT ;  /* 0x000000060706a212 */ /* 0x000fc800078e3cff */
[----:B------:R-:W-:Y:S01]  /*d4f0*/  @!P2 LOP3.LUT R7, R7, R6, RZ, 0x3c, !PT ;  /* 0x000000060707a212 */ /* 0x000fe200078e3cff */
[----:B------:R-:W-:-:S07]  /*d500*/  IMAD.MOV.U32 R5, RZ, RZ, R14 ;  /* 0x000000ffff057224 */ /* 0x000fce00078e000e */
[----:B------:R-:W-:Y:S05]  /*d510*/  WARPSYNC.COLLECTIVE R15, `(.L_x_337) ;  /* 0x000000000f087348 */ /* 0x000fea0003c00000 */
[----:B------:R0:W1:Y:S02]  /*d520*/  SHFL.IDX P6, R14, R13, R12, R11 ;  /* 0x0000000c0d0e7389 */ /* 0x00006400000c000b */
[----:B01----:R-:W-:Y:S01]  /*d530*/  ENDCOLLECTIVE ;  /* 0x000000000000791b */ /* 0x003fe20003800000 */
.L_x_337:
[----:B------:R-:W-:Y:S01]  /*d540*/  @!PT LDS RZ, [RZ] ;  /* 0x00000000fffff984 */ /* 0x000fe20000000800 */
[----:B------:R-:W-:Y:S01]  /*d550*/  @!PT LDS RZ, [RZ] ;  /* 0x00000000fffff984 */ /* 0x000fe20000000800 */
[----:B------:R-:W-:Y:S01]  /*d560*/  @!PT LDS RZ, [RZ] ;  /* 0x00000000fffff984 */ /* 0x000fe20000000800 */
[----:B------:R0:W-:Y:S04]  /*d570*/  @!P2 LDGSTS.E.BYPASS.LTC128B.128 [R9+0x13400], desc[UR60][R6.64], !P3 ;  /* 0x134000000609afae */ /* 0x0001e8000d901d7c */
[----:B------:R0:W-:Y:S04]  /*d580*/  @!P2 LDGSTS.E.BYPASS.LTC128B.128 [R9+0x17400], desc[UR60][R6.64+0x80], !P0 ;  /* 0x174000800609afae */ /* 0x0001e8000c101d7c */
[----:B------:R0:W-:Y:S01]  /*d590*/  @!P2 LDGSTS.E.BYPASS.LTC128B.128 [R9+0x1b400], desc[UR60][R6.64+0x100], !P1 ;  /* 0x1b4001000609afae */ /* 0x0001e2000c901d7c */
[----:B------:R-:W-:Y:S01]  /*d5a0*/  IMAD.MOV.U32 R0, RZ, RZ, R14 ;  /* 0x000000ffff007224 */ /* 0x000fe200078e000e */
[----:B------:R-:W-:Y:S06]  /*d5b0*/  BRA `(.L_x_338) ;  /* 0xffffffc000a87947 */ /* 0x000fec000383ffff */
.L_x_233:
[----:B--2---:R-:W-:-:S04]  /*d5c0*/  IMAD.U32 R3, RZ, RZ, UR36 ;  /* 0x00000024ff037e24 */ /* 0x004fc8000f8e00ff */
[----:B------:R2:W3:Y:S03]  /*d5d0*/  SYNCS.PHASECHK.TRANS64.TRYWAIT P0, [R3+URZ+0x34820], R0 ;  /* 0x03482000030075a7 */ /* 0x0004e6000800017f */
[----:B---3--:R-:W-:Y:S05]  /*d5e0*/  @!P0 NANOSLEEP.SYNCS 0x989680 ;  /* 0x009896800000895d */ /* 0x008fea0003900000 */
[----:B------:R-:W3:Y:S02]  /*d5f0*/  @!P0 SYNCS.PHASECHK.TRANS64 P0, [R3+URZ+0x34820], R0 ;  /* 0x03482000030085a7 */ /* 0x000ee4000800007f */
[----:B---3--:R-:W-:Y:S05]  /*d600*/  @!P0 BRA `(.L_x_233) ;  /* 0xfffffffc00ec8947 */ /* 0x008fea000383ffff */
[----:B------:R-:W-:Y:S05]  /*d610*/  BRA `(.L_x_339) ;  /* 0xffffffc000f87947 */ /* 0x000fea000383ffff */
.L_x_240:
[----:B-1----:R1:W2:Y:S02]  /*d620*/  SYNCS.PHASECHK.TRANS64.TRYWAIT P0, [R3+URZ+0x34840], R2 ;  /* 0x03484002030075a7 */ /* 0x0022a4000800017f */
[----:B--2---:R-:W-:Y:S05]  /*d630*/  @!P0 NANOSLEEP.SYNCS 0x989680 ;  /* 0x009896800000895d */ /* 0x004fea0003900000 */
[----:B------:R-:W2:Y:S02]  /*d640*/  @!P0 SYNCS.PHASECHK.TRANS64 P0, [R3+URZ+0x34840], R2 ;  /* 0x03484002030085a7 */ /* 0x000ea4000800007f */
[----:B--2---:R-:W-:Y:S05]  /*d650*/  @!P0 BRA `(.L_x_240) ;  /* 0xfffffffc00f08947 */ /* 0x004fea000383ffff */
[----:B------:R-:W-:Y:S05]  /*d660*/  BRA `(.L_x_340) ;  /* 0xffffffc400a47947 */ /* 0x000fea000383ffff */
.L_x_248:
[----:B0-----:R0:W1:Y:S02]  /*d670*/  SYNCS.PHASECHK.TRANS64.TRYWAIT P0, [R2+URZ+0x34860], R3 ;  /* 0x03486003020075a7 */ /* 0x001064000800017f */
[----:B-1----:R-:W-:Y:S05]  /*d680*/  @!P0 NANOSLEEP.SYNCS 0x989680 ;  /* 0x009896800000895d */ /* 0x002fea0003900000 */
[----:B------:R-:W1:Y:S02]  /*d690*/  @!P0 SYNCS.PHASECHK.TRANS64 P0, [R2+URZ+0x34860], R3 ;  /* 0x03486003020085a7 */ /* 0x000e64000800007f */
[----:B-1----:R-:W-:Y:S05]  /*d6a0*/  @!P0 BRA `(.L_x_248) ;  /* 0xfffffffc00f08947 */ /* 0x002fea000383ffff */
[----:B------:R-:W-:Y:S05]  /*d6b0*/  BRA `(.L_x_341) ;  /* 0xffffffc800e07947 */ /* 0x000fea000383ffff */
.L_x_259:
[----:B-1----:R1:W2:Y:S02]  /*d6c0*/  SYNCS.PHASECHK.TRANS64.TRYWAIT P0, [R3+URZ+0x34840], R2 ;  /* 0x03484002030075a7 */ /* 0x0022a4000800017f */
[----:B--2---:R-:W-:Y:S05]  /*d6d0*/  @!P0 NANOSLEEP.SYNCS 0x989680 ;  /* 0x009896800000895d */ /* 0x004fea0003900000 */
[----:B------:R-:W2:Y:S02]  /*d6e0*/  @!P0 SYNCS.PHASECHK.TRANS64 P0, [R3+URZ+0x34840], R2 ;  /* 0x03484002030085a7 */ /* 0x000ea4000800007f */
[----:B--2---:R-:W-:Y:S05]  /*d6f0*/  @!P0 BRA `(.L_x_259) ;  /* 0xfffffffc00f08947 */ /* 0x004fea000383ffff */
[----:B------:R-:W-:Y:S05]  /*d700*/  BRA `(.L_x_342) ;  /* 0xffffffd0007c7947 */ /* 0x000fea000383ffff */
.L_x_267:
[----:B0-----:R0:W1:Y:S02]  /*d710*/  SYNCS.PHASECHK.TRANS64.TRYWAIT P0, [R2+URZ+0x34860], R3 ;  /* 0x03486003020075a7 */ /* 0x001064000800017f */
[----:B-1----:R-:W-:Y:S05]  /*d720*/  @!P0 NANOSLEEP.SYNCS 0x989680 ;  /* 0x009896800000895d */ /* 0x002fea0003900000 */
[----:B------:R-:W1:Y:S02]  /*d730*/  @!P0 SYNCS.PHASECHK.TRANS64 P0, [R2+URZ+0x34860], R3 ;  /* 0x03486003020085a7 */ /* 0x000e64000800007f */
[----:B-1----:R-:W-:Y:S05]  /*d740*/  @!P0 BRA `(.L_x_267) ;  /* 0xfffffffc00f08947 */ /* 0x002fea000383ffff */
[----:B------:R-:W-:Y:S05]  /*d750*/  BRA `(.L_x_343) ;  /* 0xffffffd400b87947 */ /* 0x000fea000383ffff */
.L_x_277:
[----:B--2---:R2:W3:Y:S02]  /*d760*/  SYNCS.PHASECHK.TRANS64.TRYWAIT P0, [R3+URZ+0x34840], R2 ;  /* 0x03484002030075a7 */ /* 0x0044e4000800017f */
[----:B---3--:R-:W-:Y:S05]  /*d770*/  @!P0 NANOSLEEP.SYNCS 0x989680 ;  /* 0x009896800000895d */ /* 0x008fea0003900000 */
[----:B------:R-:W3:Y:S02]  /*d780*/  @!P0 SYNCS.PHASECHK.TRANS64 P0, [R3+URZ+0x34840], R2 ;  /* 0x03484002030085a7 */ /* 0x000ee4000800007f */
[----:B---3--:R-:W-:Y:S05]  /*d790*/  @!P0 BRA `(.L_x_277) ;  /* 0xfffffffc00f08947 */ /* 0x008fea000383ffff */
[----:B------:R-:W-:Y:S05]  /*d7a0*/  BRA `(.L_x_344) ;  /* 0xffffffdc002c7947 */ /* 0x000fea000383ffff */
.L_x_285:
[----:B0-----:R0:W1:Y:S02]  /*d7b0*/  SYNCS.PHASECHK.TRANS64.TRYWAIT P0, [R2+URZ+0x34860], R5 ;  /* 0x03486005020075a7 */ /* 0x001064000800017f */
[----:B-1----:R-:W-:Y:S05]  /*d7c0*/  @!P0 NANOSLEEP.SYNCS 0x989680 ;  /* 0x009896800000895d */ /* 0x002fea0003900000 */
[----:B------:R-:W1:Y:S02]  /*d7d0*/  @!P0 SYNCS.PHASECHK.TRANS64 P0, [R2+URZ+0x34860], R5 ;  /* 0x03486005020085a7 */ /* 0x000e64000800007f */
[----:B-1----:R-:W-:Y:S05]  /*d7e0*/  @!P0 BRA `(.L_x_285) ;  /* 0xfffffffc00f08947 */ /* 0x002fea000383ffff */
[----:B------:R-:W-:Y:S05]  /*d7f0*/  BRA `(.L_x_345) ;  /* 0xffffffe000647947 */ /* 0x000fea000383ffff */
.L_x_295:
[----:B--2---:R2:W3:Y:S02]  /*d800*/  SYNCS.PHASECHK.TRANS64.TRYWAIT P0, [R0+URZ+0x34860], R3 ;  /* 0x03486003000075a7 */ /* 0x0044e4000800017f */
[----:B---3--:R-:W-:Y:S05]  /*d810*/  @!P0 NANOSLEEP.SYNCS 0x989680 ;  /* 0x009896800000895d */ /* 0x008fea0003900000 */
[----:B------:R-:W3:Y:S02]  /*d820*/  @!P0 SYNCS.PHASECHK.TRANS64 P0, [R0+URZ+0x34860], R3 ;  /* 0x03486003000085a7 */ /* 0x000ee4000800007f */
[----:B---3--:R-:W-:Y:S05]  /*d830*/  @!P0 BRA `(.L_x_295) ;  /* 0xfffffffc00f08947 */ /* 0x008fea000383ffff */
[----:B------:R-:W-:Y:S05]  /*d840*/  BRA `(.L_x_346) ;  /* 0xffffffe400787947 */ /* 0x000fea000383ffff */
.L_x_303:
[----:B-1----:R1:W2:Y:S02]  /*d850*/  SYNCS.PHASECHK.TRANS64.TRYWAIT P0, [R0+URZ+0x34820], R3 ;  /* 0x03482003000075a7 */ /* 0x0022a4000800017f */
[----:B--2---:R-:W-:Y:S05]  /*d860*/  @!P0 NANOSLEEP.SYNCS 0x989680 ;  /* 0x009896800000895d */ /* 0x004fea0003900000 */
[----:B------:R-:W2:Y:S02]  /*d870*/  @!P0 SYNCS.PHASECHK.TRANS64 P0, [R0+URZ+0x34820], R3 ;  /* 0x03482003000085a7 */ /* 0x000ea4000800007f */
[----:B--2---:R-:W-:Y:S05]  /*d880*/  @!P0 BRA `(.L_x_303) ;  /* 0xfffffffc00f08947 */ /* 0x004fea000383ffff */
[----:B------:R-:W-:Y:S05]  /*d890*/  BRA `(.L_x_347) ;  /* 0xffffffe800bc7947 */ /* 0x000fea000383ffff */
.L_x_304:
[----:B------:R-:W2:Y:S01]  /*d8a0*/  S2R R2, SR_TID.X ;  /* 0x0000000000027919 */ /* 0x000ea20000002100 */
[----:B------:R-:W-:Y:S01]  /*d8b0*/  BSSY B0, `(.L_x_348) ;  /* 0x000000a000007945 */ /* 0x000fe20003800000 */
[----:B------:R-:W-:Y:S02]  /*d8c0*/  IMAD.MOV.U32 R12, RZ, RZ, RZ ;  /* 0x000000ffff0c7224 */ /* 0x000fe400078e00ff */
[----:B------:R-:W-:Y:S02]  /*d8d0*/  IMAD.MOV.U32 R11, RZ, RZ, 0x1f ;  /* 0x0000001fff0b7424 */ /* 0x000fe400078e00ff */
[----:B------:R-:W-:Y:S01]  /*d8e0*/  IMAD.MOV.U32 R15, RZ, RZ, -0x1 ;  /* 0xffffffffff0f7424 */ /* 0x000fe200078e00ff */
[----:B--2---:R-:W-:-:S04]  /*d8f0*/  SHF.R.U32.HI R2, RZ, 0x5, R2 ;  /* 0x00000005ff027819 */ /* 0x004fc80000011602 */
[----:B------:R-:W-:-:S05]  /*d900*/  LOP3.LUT R2, R2, 0x3, RZ, 0xc0, !PT ;  /* 0x0000000302027812 */ /* 0x000fca00078ec0ff */
[----:B------:R-:W-:-:S07]  /*d910*/  IMAD.MOV.U32 R13, RZ, RZ, R2 ;  /* 0x000000ffff0d7224 */ /* 0x000fce00078e0002 */
[----:B01----:R-:W-:Y:S05]  /*d920*/  WARPSYNC.COLLECTIVE R15, `(.L_x_349) ;  /* 0x000000000f087348 */ /* 0x003fea0003c00000 */
[----:B------:R2:W3:Y:S02]  /*d930*/  SHFL.IDX P6, R14, R13, R12, R11 ;  /* 0x0000000c0d0e7389 */ /* 0x0004e400000c000b */
[----:B0123--:R-:W-:Y:S01]  /*d940*/  ENDCOLLECTIVE ;  /* 0x000000000000791b */ /* 0x00ffe20003800000 */
.L_x_349:
[----:B------:R-:W-:Y:S05]  /*d950*/  BSYNC B0 ;  /* 0x0000000000007941 */ /* 0x000fea0003800000 */
.L_x_348:
[----:B------:R-:W-:Y:S05]  /*d960*/  BRA `(.L_x_350) ;  /* 0xffffffe800a47947 */ /* 0x000fea000383ffff */
.L_x_307:
[----:B------:R-:W-:Y:S01]  /*d970*/  BSSY B1, `(.L_x_351) ;  /* 0x0000006000017945 */ /* 0x000fe20003800000 */
[----:B------:R-:W-:-:S07]  /*d980*/  IMAD.MOV.U32 R15, RZ, RZ, -0x1 ;  /* 0xffffffffff0f7424 */ /* 0x000fce00078e00ff */
[----:B012---:R-:W-:Y:S05]  /*d990*/  WARPSYNC.COLLECTIVE R15, `(.L_x_352) ;  /* 0x000000000f0c7348 */ /* 0x007fea0003c00000 */
[----:B------:R-:W-:Y:S02]  /*d9a0*/  ELECT P6, UR62, PT ;  /* 0x00000000003e782f */ /* 0x000fe400038c0000 */
[----:B------:R-:W-:Y:S01]  /*d9b0*/  MOV R14, UR62 ;  /* 0x0000003e000e7c02 */ /* 0x000fe20008000f00 */
[----:B012---:R-:W-:Y:S10]  /*d9c0*/  ENDCOLLECTIVE ;  /* 0x000000000000791b */ /* 0x007ff40003800000 */
.L_x_352:
[----:B------:R-:W-:Y:S05]  /*d9d0*/  BSYNC B1 ;  /* 0x0000000000017941 */ /* 0x000fea0003800000 */
.L_x_351:
[----:B------:R-:W-:Y:S05]  /*d9e0*/  BRA `(.L_x_353) ;  /* 0xffffffe8009c7947 */ /* 0x000fea000383ffff */
.L_x_309:
[----:B0-----:R0:W1:Y:S02]  /*d9f0*/  SYNCS.PHASECHK.TRANS64.TRYWAIT P0, [R6+URZ], R5 ;  /* 0x00000005060075a7 */ /* 0x001064000800017f */
[----:B-1----:R-:W-:Y:S05]  /*da00*/  @!P0 NANOSLEEP.SYNCS 0x989680 ;  /* 0x009896800000895d */ /* 0x002fea0003900000 */
[----:B------:R-:W1:Y:S02]  /*da10*/  @!P0 SYNCS.PHASECHK.TRANS64 P0, [R6+URZ], R5 ;  /* 0x00000005060085a7 */ /* 0x000e64000800007f */
[----:B-1----:R-:W-:Y:S05]  /*da20*/  @!P0 BRA `(.L_x_309) ;  /* 0xfffffffc00f08947 */ /* 0x002fea000383ffff */
[----:B------:R-:W-:Y:S05]  /*da30*/  BRA `(.L_x_354) ;  /* 0xffffffe800dc7947 */ /* 0x000fea000383ffff */
.L_x_310:
[----:B-1----:R1:W2:Y:S02]  /*da40*/  SYNCS.PHASECHK.TRANS64.TRYWAIT P0, [R7+URZ], R2 ;  /* 0x00000002070075a7 */ /* 0x0022a4000800017f */
[----:B--2---:R-:W-:Y:S05]  /*da50*/  @!P0 NANOSLEEP.SYNCS 0x989680 ;  /* 0x009896800000895d */ /* 0x004fea0003900000 */
[----:B------:R-:W2:Y:S02]  /*da60*/  @!P0 SYNCS.PHASECHK.TRANS64 P0, [R7+URZ], R2 ;  /* 0x00000002070085a7 */ /* 0x000ea4000800007f */
[----:B--2---:R-:W-:Y:S05]  /*da70*/  @!P0 BRA `(.L_x_310) ;  /* 0xfffffffc00f08947 */ /* 0x004fea000383ffff */
[----:B------:R-:W-:Y:S05]  /*da80*/  BRA `(.L_x_355) ;  /* 0xffffffe800d07947 */ /* 0x000fea000383ffff */
.L_x_312:
[----:B--2---:R2:W3:Y:S02]  /*da90*/  SYNCS.PHASECHK.TRANS64.TRYWAIT P0, [R4+URZ], R5 ;  /* 0x00000005040075a7 */ /* 0x0044e4000800017f */
[----:B---3--:R-:W-:Y:S05]  /*daa0*/  @!P0 NANOSLEEP.SYNCS 0x989680 ;  /* 0x009896800000895d */ /* 0x008fea0003900000 */
[----:B------:R-:W3:Y:S02]  /*dab0*/  @!P0 SYNCS.PHASECHK.TRANS64 P0, [R4+URZ], R5 ;  /* 0x00000005040085a7 */ /* 0x000ee4000800007f */
[----:B---3--:R-:W-:Y:S05]  /*dac0*/  @!P0 BRA `(.L_x_312) ;  /* 0xfffffffc00f08947 */ /* 0x008fea000383ffff */
[----:B------:R-:W-:Y:S05]  /*dad0*/  BRA `(.L_x_356) ;  /* 0xffffffe800d47947 */ /* 0x000fea000383ffff */
.L_x_357:
        /* <DEDUP_REMOVED lines=10> */
.L_x_3194:


//--------------------- .text._ZN7cutlass13device_kernelIN5flash11enable_sm90INS1_16FlashAttnFwdSm90INS1_25CollectiveMainloopFwdSm90ILi2EN4cute5tupleIJNS5_1CILi1EEES8_S8_EEENS6_IJNS7_ILi128EEESA_NS7_ILi192EEEEEELi128ENS_10bfloat16_tEfNS_4arch4Sm90ELb0ELb0ELb0ELb1ELb0ELb0ELb0ELb1ELb1ELb1ELb0ELb0EEENS1_21CollectiveEpilogueFwdINS6_IJSA_SA_SA_EEES9_SD_SF_Li256ELb1ELb1ELb0ELb0EEENS1_36VarlenDynamicPersistentTileSchedulerILi128ELi128ELi256ELi128ELb0ELb1ELb1ELb0ELb1ELb1EEEEEEEEEvNT_6ParamsE --------------------------
	.section	.text._ZN7cutlass13device_kernelIN5flash11enable_sm90INS1_16FlashAttnFwdSm90INS1_25CollectiveMainloopFwdSm90ILi2EN4cute5tupleIJNS5_1CILi1EEES8_S8_EEENS6_IJNS7_ILi128EEESA_NS7_ILi192EEEEEELi128ENS_10bfloat16_tEfNS_4arch4Sm90ELb0ELb0ELb0ELb1ELb0ELb0ELb0ELb1ELb1ELb1ELb0ELb0EEENS1_21CollectiveEpilogueFwdINS6_IJSA_SA_SA_EEES9_SD_SF_Li256ELb1ELb1ELb0ELb0EEENS1_36VarlenDynamicPersistentTileSchedulerILi128ELi128ELi256ELi128ELb0ELb1ELb1ELb0ELb1ELb1EEEEEEEEEvNT_6ParamsE,"ax",@progbits
	.align	128
.text._ZN7cutlass13device_kernelIN5flash11enable_sm90INS1_16FlashAttnFwdSm90INS1_25CollectiveMainloopFwdSm90ILi2EN4cute5tupleIJNS5_1CILi1EEES8_S8_EEENS6_IJNS7_ILi128EEESA_NS7_ILi192EEEEEELi128ENS_10bfloat16_tEfNS_4arch4Sm90ELb0ELb0ELb0ELb1ELb0ELb0ELb0ELb1ELb1ELb1ELb0ELb0EEENS1_21CollectiveEpilogueFwdINS6_IJSA_SA_SA_EEES9_SD_SF_Li256ELb1ELb1ELb0ELb0EEENS1_36VarlenDynamicPersistentTileSchedulerILi128ELi128ELi256ELi128ELb0ELb1ELb1ELb0ELb1ELb1EEEEEEEEEvNT_6ParamsE:
        .type           _ZN7cutlass13device_kernelIN5flash11enable_sm90INS1_16FlashAttnFwdSm90INS1_25CollectiveMainloopFwdSm90ILi2EN4cute5tupleIJNS5_1CILi1EEES8_S8_EEENS6_IJNS7_ILi128EEESA_NS7_ILi192EEEEEELi128ENS_10bfloat16_tEfNS_4arch4Sm90ELb0ELb0ELb0ELb1ELb0ELb0ELb0ELb1ELb1ELb1ELb0ELb0EEENS1_21CollectiveEpilogueFwdINS6_IJSA_SA_SA_EEES9_SD_SF_Li256ELb1ELb1ELb0ELb0EEENS1_36VarlenDynamicPersistentTileSchedulerILi128ELi128ELi256ELi128ELb0ELb1ELb1ELb0ELb1ELb1EEEEEEEEEvNT_6ParamsE,@function
        .size           _ZN7cutlass13device_kernelIN5flash11enable_sm90INS1_16FlashAttnFwdSm90INS1_25CollectiveMainloopFwdSm90ILi2EN4cute5tupleIJNS5_1CILi1EEES8_S8_EEENS6_IJNS7_ILi128EEESA_NS7_ILi192EEEEEELi128ENS_10bfloat16_tEfNS_4arch4Sm90ELb0ELb0ELb0ELb1ELb0ELb0ELb0ELb1ELb1ELb1ELb0ELb0EEENS1_21CollectiveEpilogueFwdINS6_IJSA_SA_SA_EEES9_SD_SF_Li256ELb1ELb1ELb0ELb0EEENS1_36VarlenDynamicPersistentTileSchedulerILi128ELi128ELi256ELi128ELb0ELb1ELb1ELb0ELb1ELb1EEEEEEEEEvNT_6ParamsE,(.L_x_3195 - _ZN7cutlass13device_kernelIN5flash11enable_sm90INS1_16FlashAttnFwdSm90INS1_25CollectiveMainloopFwdSm90ILi2EN4cute5tupleIJNS5_1CILi1EEES8_S8_EEENS6_IJNS7_ILi128EEESA_NS7_ILi192EEEEEELi128ENS_10bfloat16_tEfNS_4arch4Sm90ELb0ELb0ELb0ELb1ELb0ELb0ELb0ELb1ELb1ELb1ELb0ELb0EEENS1_21CollectiveEpilogueFwdINS6_IJSA_SA_SA_EEES9_SD_SF_Li256ELb1ELb1ELb0ELb0EEENS1_36VarlenDynamicPersistentTileSchedulerILi128ELi128ELi256ELi128ELb0ELb1ELb1ELb0ELb1ELb1EEEEEEEEEvNT_6ParamsE)
        .other          _ZN7cutlass13device_kernelIN5flash11enable_sm90INS1_16FlashAttnFwdSm90INS1_25CollectiveMainloopFwdSm90ILi2EN4cute5tupleIJNS5_1CILi1EEES8_S8_EEENS6_IJNS7_ILi128EEESA_NS7_ILi192EEEEEELi128ENS_10bfloat16_tEfNS_4arch4Sm90ELb0ELb0ELb0ELb1ELb0ELb0ELb0ELb1ELb1ELb1ELb0ELb0EEENS1_21CollectiveEpilogueFwdINS6_IJSA_SA_SA_EEES9_SD_SF_Li256ELb1ELb1ELb0ELb0EEENS1_36VarlenDynamicPersistentTileSchedulerILi128ELi128ELi256ELi128ELb0ELb1ELb1ELb0ELb1ELb1EEEEEEEEEvNT_6ParamsE,@"STO_CUDA_ENTRY STV_DEFAULT"
_ZN7cutlass13device_kernelIN5flash11enable_sm90INS1_16FlashAttnFwdSm90INS1_25CollectiveMainloopFwdSm90ILi2EN4cute5tupleIJNS5_1CILi1EEES8_S8_EEENS6_IJNS7_ILi128EEESA_NS7_ILi192EEEEEELi128ENS_10bfloat16_tEfNS_4arch4Sm90ELb0ELb0ELb0ELb1ELb0ELb0ELb0ELb1ELb1ELb1ELb0ELb0EEENS1_21CollectiveEpilogueFwdINS6_IJSA_SA_SA_EEES9_SD_SF_Li256ELb1ELb1ELb0ELb0EEENS1_36VarlenDynamicPersistentTileSchedulerILi128ELi128ELi256ELi128ELb0ELb1ELb1ELb0ELb1ELb1EEEEEEEEEvNT_6ParamsE:
        /* <DEDUP_REMOVED lines=18> */
.L_x_359:
[----:B------:R-:W-:Y:S05]  /*0120*/  BSYNC B0 ;  /* 0x0000000000007941 */ /* 0x000fea0003800000 */
.L_x_358:
        /* <DEDUP_REMOVED lines=41> */
.L_x_360:
[----:B------:R-:W3:Y:S01]  /*03c0*/  SHFL.IDX PT, R2, R0, RZ, 0x1f ;  /* 0x00001fff00027589 */ /* 0x000ee200000e0000 */
[----:B------:R-:W-:Y:S01]  /*03d0*/  NOP ;  /* 0x0000000000007918 */ /* 0x000fe20000000000 */
[----:B---3--:R-:W-:-:S13]  /*03e0*/  ISETP.NE.AND P0, PT, R2, RZ, PT ;  /* 0x000000ff0200720c */ /* 0x008fda0003f05270 */
        /* <DEDUP_REMOVED lines=18> */
[----:B---3--:R-:W-:Y:S01]  /*0510*/  NOP ;  /* 0x0000000000007918 */ /* 0x008fe20000000000 */
.L_x_361:
[----:B------:R-:W3:Y:S01]  /*0520*/  SHFL.IDX PT, R2, R0, RZ, 0x1f ;  /* 0x00001fff00027589 */ /* 0x000ee200000e0000 */
[----:B------:R-:W-:Y:S01]  /*0530*/  NOP ;  /* 0x0000000000007918 */ /* 0x000fe20000000000 */
[----:B---3--:R-:W-:-:S13]  /*0540*/  ISETP.NE.AND P0, PT, R2, RZ, PT ;  /* 0x000000ff0200720c */ /* 0x008fda0003f05270 */
[----:B------:R-:W-:Y:S05]  /*0550*/  @P0 BRA `(.L_x_362) ;  /* 0x0000000000380947 */ /* 0x000fea0003800000 */
[----:B0-----:R-:W0:Y:S01]  /*0560*/  S2UR UR5, SR_CgaCtaId ;  /* 0x00000000000579c3 */ /* 0x001e220000008800 */
[----:B------:R-:W-:Y:S01]  /*0570*/  UMOV UR4, 0x400 ;  /* 0x0000040000047882 */ /* 0x000fe20000000000 */
[----:B------:R-:W-:Y:S01]  /*0580*/  UMOV UR7, 0x1 ;  /* 0x0000000100077882 */ /* 0x000fe20000000000 */
[----:B------:R-:W-:Y:S01]  /*0590*/  ELECT P0, URZ, PT ;  /* 0x00000000003f782f */ /* 0x000fe20003800000 */
[----:B0-----:R-:W-:Y:S02]  /*05a0*/  ULEA UR6, UR5, UR4, 0x18 ;  /* 0x0000000405067291 */ /* 0x001fe4000f8ec03f */
[----:B------:R-:W-:-:S04]  /*05b0*/  UIADD3 UR4, -UR7, 0x100000, URZ ;  /* 0x0010000007047890 */ /* 0x000fc8000fffe13f */
[----:B------:R-:W-:Y:S02]  /*05c0*/  USHF.L.U32 UR5, UR4, 0xb, URZ ;  /* 0x0000000b04057899 */ /* 0x000fe4000800063f */
[----:B------:R-:W-:Y:S01]  /*05d0*/  USHF.L.U32 UR4, UR4, 0x1, URZ ;  /* 0x0000000104047899 */ /* 0x000fe2000800063f */
[----:B------:R-:W0:Y:S11]  /*05e0*/  FENCE.VIEW.ASYNC.S ;  /* 0x00000000000073c6 */ /* 0x000e360000000000 */
[----:B0-----:R3:W0:Y:S01]  /*05f0*/  SYNCS.EXCH.64 URZ, [UR6+0x34870], UR4 ;  /* 0x03487004063f75b2 */ /* 0x0016220008000100 */
[----:B------:R3:W0:Y:S01]  /*0600*/  SYNCS.EXCH.64 URZ, [UR6+0x34880], UR4 ;  /* 0x03488004063f75b2 */ /* 0x0006220008000100 */
[----:B------:R3:W0:Y:S01]  /*0610*/  SYNCS.EXCH.64 URZ, [UR6+0x34878], UR4 ;  /* 0x03487804063f75b2 */ /* 0x0006220008000100 */
[----:B------:R3:W0:Y:S02]  /*0620*/  SYNCS.EXCH.64 URZ, [UR6+0x34888], UR4 ;  /* 0x03488804063f75b2 */ /* 0x0006240008000100 */
[----:B---3--:R-:W-:Y:S01]  /*0630*/  NOP ;  /* 0x0000000000007918 */ /* 0x008fe20000000000 */
.L_x_362:
        /* <DEDUP_REMOVED lines=22> */
.L_x_363:
        /* <DEDUP_REMOVED lines=22> */
.L_x_364:
[----:B0-----:R-:W-:Y:S01]  /*0900*/  UMOV UR4, 0x1 ;  /* 0x0000000100047882 */ /* 0x001fe20000000000 */
[----:B------:R-:W-:Y:S01]  /*0910*/  PLOP3.LUT P0, PT, PT, PT, UP0, 0x80, 0x0 ;  /* 0x000000000000781c */ /* 0x000fe20003f0f008 */
[----:B------:R-:W-:Y:S01]  /*0920*/  USEL UR4, UR4, 0x2, !UP0 ;  /* 0x0000000204047887 */ /* 0x000fe2000c000000 */
[----:B------:R-:W-:-:S05]  /*0930*/  NOP ;  /* 0x0000000000007918 */ /* 0x000fca0000000000 */
[----:B------:R-:W-:-:S05]  /*0940*/  IMAD.U32 R2, RZ, RZ, UR4 ;  /* 0x00000004ff027e24 */ /* 0x000fca000f8e00ff */
[----:B------:R0:W-:Y:S01]  /*0950*/  STL [R1+0x58], R2 ;  /* 0x0000580201007387 */ /* 0x0001e20000100800 */
[----:B-12-4-:R-:W-:Y:S06]  /*0960*/  BAR.SYNC.DEFER_BLOCKING 0x0 ;  /* 0x0000000000007b1d */ /* 0x016fec0000010000 */
[----:B------:R-:W-:Y:S05]  /*0970*/  @!P0 BRA `(.L_x_365) ;  /* 0x0000008400e48947 */ /* 0x000fea0003800000 */
.L_x_366:
[----:B------:R-:W-:-:S08]  /*0980*/  NOP ;  /* 0x0000000000007918 */ /* 0x000fd00000000000 */
[----:B------:R-:W1:Y:S02]  /*0990*/  USETMAXREG.TRY_ALLOC.CTAPOOL UP0, 0xf0 ;  /* 0x000000f0000079c8 */ /* 0x000e640008000600 */
[----:B-1----:R-:W-:-:S13]  /*09a0*/  PLOP3.LUT P0, PT, PT, PT, UP0, 0x80, 0x0 ;  /* 0x000000000000781c */ /* 0x002fda0003f0f008 */
[----:B------:R-:W-:Y:S05]  /*09b0*/  @!P0 BRA `(.L_x_366) ;  /* 0xfffffffc00f08947 */ /* 0x000fea000383ffff */
[----:B------:R-:W1:Y:S08]  /*09c0*/  S2UR UR5, SR_CgaCtaId ;  /* 0x00000000000579c3 */ /* 0x000e700000008800 */
[----:B------:R-:W-:Y:S06]  /*09d0*/  BAR.ARV 0x8, 0x180 ;  /* 0x0206000000007b1d */ /* 0x000fec0000002000 */
[----:B------:R-:W-:-:S02]  /*09e0*/  UMOV UR4, 0x400 ;  /* 0x0000040000047882 */ /* 0x000fc40000000000 */
[----:B------:R-:W-:Y:S01]  /*09f0*/  BAR.SYNC.DEFER_BLOCKING 0x5, 0x180 ;  /* 0x0146000000007b1d */ /* 0x000fe20000010000 */
[----:B-1----:R-:W-:-:S09]  /*0a00*/  ULEA UR4, UR5, UR4, 0x18 ;  /* 0x0000000405047291 */ /* 0x002fd2000f8ec03f */
[----:B------:R-:W1:Y:S01]  /*0a10*/  LDS.128 R44, [UR4+0x348d0] ;  /* 0x0348d004ff2c7984 */ /* 0x000e620008000c00 */
[----:B------:R-:W-:Y:S01]  /*0a20*/  ULDC UR4, c[0x0][0xc3c] ;  /* 0x00030f0000047ab9 */ /* 0x000fe20000000800 */
[----:B------:R-:W-:Y:S06]  /*0a30*/  BAR.ARV 0x4, 0x180 ;  /* 0x0106000000007b1d */ /* 0x000fec0000002000 */
[----:B-1----:R-:W-:-:S13]  /*0a40*/  ISETP.GE.AND P0, PT, R47, UR4, PT ;  /* 0x000000042f007c0c */ /* 0x002fda000bf06270 */
[----:B------:R-:W-:Y:S05]  /*0a50*/  @P0 EXIT ;  /* 0x000000000000094d */ /* 0x000fea0003800000 */
[----:B0-----:R-:W2:Y:S01]  /*0a60*/  LDL R2, [R1+0x58] ;  /* 0x0000580001027983 */ /* 0x001ea20000100800 */
[----:B------:R-:W-:Y:S01]  /*0a70*/  R2UR UR6, R45 ;  /* 0x000000002d0672ca */ /* 0x000fe200000e0000 */
[----:B------:R-:W-:Y:S01]  /*0a80*/  IMAD.MOV.U32 R185, RZ, RZ, RZ ;  /* 0x000000ffffb97224 */ /* 0x000fe200078e00ff */
[----:B------:R-:W-:Y:S01]  /*0a90*/  R2UR UR5, R46 ;  /* 0x000000002e0572ca */ /* 0x000fe200000e0000 */
[----:B------:R-:W0:Y:S01]  /*0aa0*/  S2R R0, SR_TID.X ;  /* 0x0000000000007919 */ /* 0x000e220000002100 */
[----:B------:R-:W-:Y:S02]  /*0ab0*/  IMAD.MOV.U32 R16, RZ, RZ, RZ ;  /* 0x000000ffff107224 */ /* 0x000fe400078e00ff */
[----:B0-----:R-:W-:-:S05]  /*0ac0*/  VIADD R196, R0, 0xffffff80 ;  /* 0xffffff8000c47836 */ /* 0x001fca0000000000 */
[----:B------:R-:W-:-:S04]  /*0ad0*/  SHF.R.S32.HI R3, RZ, 0x1f, R196 ;  /* 0x0000001fff037819 */ /* 0x000fc800000114c4 */
[CC--:B------:R-:W-:Y:S02]  /*0ae0*/  LEA.HI R5, R3.reuse, R196.reuse, RZ, 0x7 ;  /* 0x000000c403057211 */ /* 0x0c0fe400078f38ff */
[----:B------:R-:W-:Y:S02]  /*0af0*/  LEA.HI R0, R3, R196, RZ, 0x4 ;  /* 0x000000c403007211 */ /* 0x000fe400078f20ff */
[----:B------:R-:W-:Y:S02]  /*0b00*/  LOP3.LUT R187, R5, 0xffffff80, RZ, 0xc0, !PT ;  /* 0xffffff8005bb7812 */ /* 0x000fe400078ec0ff */
[----:B------:R-:W-:Y:S02]  /*0b10*/  SHF.R.S32.HI R9, RZ, 0x4, R0 ;  /* 0x00000004ff097819 */ /* 0x000fe40000011400 */
[----:B------:R-:W-:Y:S01]  /*0b20*/  LOP3.LUT R7, R0, 0x3fffff0, RZ, 0xc0, !PT ;  /* 0x03fffff000077812 */ /* 0x000fe200078ec0ff */
[----:B------:R-:W-:Y:S01]  /*0b30*/  IMAD.IADD R187, R196, 0x1, -R187 ;  /* 0x00000001c4bb7824 */ /* 0x000fe200078e0abb */
[----:B------:R-:W-:-:S02]  /*0b40*/  LEA.HI R0, R0, R9, RZ, 0x1 ;  /* 0x0000000900007211 */ /* 0x000fc400078f08ff */
[----:B------:R-:W-:Y:S01]  /*0b50*/  SHF.R.S32.HI R188, RZ, 0x7, R5 ;  /* 0x00000007ffbc7819 */ /* 0x000fe20000011405 */
[----:B------:R-:W-:Y:S01]  /*0b60*/  IMAD.IADD R7, R196, 0x1, -R7 ;  /* 0x00000001c4077824 */ /* 0x000fe200078e0a07 */
[----:B------:R-:W-:Y:S02]  /*0b70*/  SHF.R.S32.HI R4, RZ, 0x1f, R187 ;  /* 0x0000001fff047819 */ /* 0x000fe400000114bb */
[----:B------:R-:W-:Y:S02]  /*0b80*/  LOP3.LUT R0, R0, 0x1ffffffe, RZ, 0xc0, !PT ;  /* 0x1ffffffe00007812 */ /* 0x000fe400078ec0ff */
[CC--:B------:R-:W-:Y:S02]  /*0b90*/  LEA.HI R6, R4.reuse, R187.reuse, RZ, 0x2 ;  /* 0x000000bb04067211 */ /* 0x0c0fe400078f10ff */
[----:B------:R-:W-:Y:S01]  /*0ba0*/  LEA.HI R4, R4, R187, RZ, 0x5 ;  /* 0x000000bb04047211 */ /* 0x000fe200078f28ff */
[----:B------:R-:W-:Y:S01]  /*0bb0*/  IMAD.IADD R0, R9, 0x1, -R0 ;  /* 0x0000000109007824 */ /* 0x000fe200078e0a00 */
[--C-:B------:R-:W-:Y:S01]  /*0bc0*/  SHF.R.S32.HI R8, RZ, 0x2, R6.reuse ;  /* 0x00000002ff087819 */ /* 0x100fe20000011406 */
[----:B------:R-:W-:Y:S01]  /*0bd0*/  IMAD.MOV.U32 R9, RZ, RZ, -0x2 ;  /* 0xfffffffeff097424 */ /* 0x000fe200078e00ff */
[----:B------:R-:W-:-:S02]  /*0be0*/  SHF.R.S32.HI R11, RZ, 0x1f, R6 ;  /* 0x0000001fff0b7819 */ /* 0x000fc40000011406 */
[----:B------:R-:W-:Y:S02]  /*0bf0*/  LEA.HI R5, R5, R188, RZ, 0x1 ;  /* 0x000000bc05057211 */ /* 0x000fe400078f08ff */
[----:B------:R-:W-:Y:S02]  /*0c00*/  LEA.HI R11, R11, R8, RZ, 0x3 ;  /* 0x000000080b0b7211 */ /* 0x000fe400078f18ff */
[----:B------:R-:W-:Y:S02]  /*0c10*/  SHF.R.S32.HI R4, RZ, 0x5, R4 ;  /* 0x00000005ff047819 */ /* 0x000fe40000011404 */
[----:B------:R-:W-:Y:S02]  /*0c20*/  LOP3.LUT R11, R11, 0xfffffff8, RZ, 0xc0, !PT ;  /* 0xfffffff80b0b7812 */ /* 0x000fe400078ec0ff */
[----:B------:R-:W-:Y:S02]  /*0c30*/  LOP3.LUT R5, R5, 0x3fffffe, RZ, 0xc0, !PT ;  /* 0x03fffffe05057812 */ /* 0x000fe400078ec0ff */
[----:B------:R-:W-:Y:S01]  /*0c40*/  LOP3.LUT R6, R6, 0x7ffffffc, RZ, 0xc0, !PT ;  /* 0x7ffffffc06067812 */ /* 0x000fe200078ec0ff */
[----:B------:R-:W-:-:S02]  /*0c50*/  IMAD.IADD R11, R8, 0x1, -R11 ;  /* 0x00000001080b7824 */ /* 0x000fc400078e0a0b */
[----:B------:R-:W-:Y:S02]  /*0c60*/  IMAD.IADD R5, R188, 0x1, -R5 ;  /* 0x00000001bc057824 */ /* 0x000fe400078e0a05 */
[----:B------:R-:W-:Y:S02]  /*0c70*/  IMAD R4, R4, 0x10, R11 ;  /* 0x0000001004047824 */ /* 0x000fe400078e020b */
[----:B------:R-:W-:Y:S02]  /*0c80*/  IMAD.IADD R6, R187, 0x1, -R6 ;  /* 0x00000001bb067824 */ /* 0x000fe400078e0a06 */
[----:B------:R-:W-:Y:S02]  /*0c90*/  IMAD R189, R5, 0x40, R4 ;  /* 0x0000004005bd7824 */ /* 0x000fe400078e0204 */
[----:B------:R-:W-:Y:S01]  /*0ca0*/  IMAD R190, R6, R9, 0x80 ;  /* 0x0000008006be7424 */ /* 0x000fe200078e0209 */
[----:B--2---:R-:W-:Y:S02]  /*0cb0*/  R2UR UR4, R2 ;  /* 0x00000000020472ca */ /* 0x004fe400000e0000 */
[----:B------:R-:W-:-:S05]  /*0cc0*/  LEA.HI R2, R3, R196, RZ, 0x5 ;  /* 0x000000c403027211 */ /* 0x000fca00078f28ff */
[----:B------:R-:W-:-:S05]  /*0cd0*/  IMAD.SHL.U32 R2, R2, 0x20, RZ ;  /* 0x0000002002027824 */ /* 0x000fca00078e00ff */
[----:B------:R-:W-:Y:S01]  /*0ce0*/  LOP3.LUT R2, R2, 0xfffffc00, RZ, 0xc0, !PT ;  /* 0xfffffc0002027812 */ /* 0x000fe200078ec0ff */
[----:B------:R-:W-:-:S04]  /*0cf0*/  ULOP3.LUT UR4, UR4, 0x1, URZ, 0xfc, !UPT ;  /* 0x0000000104047892 */ /* 0x000fc8000f8efc3f */
[----:B------:R-:W-:Y:S01]  /*0d00*/  IMAD R7, R7, 0x40, R2 ;  /* 0x0000004007077824 */ /* 0x000fe200078e0202 */
[CC--:B------:R-:W-:Y:S01]  /*0d10*/  LEA.HI R2, R3.reuse, R196.reuse, RZ, 0x2 ;  /* 0x000000c403027211 */ /* 0x0c0fe200078f10ff */
[----:B------:R-:W-:Y:S01]  /*0d20*/  IMAD.U32 R193, RZ, RZ, UR4 ;  /* 0x00000004ffc17e24 */ /* 0x000fe2000f8e00ff */
[----:B------:R-:W-:Y:S01]  /*0d30*/  LEA.HI R3, R3, R196, RZ, 0x3 ;  /* 0x000000c403037211 */ /* 0x000fe200078f18ff */
[----:B------:R-:W-:Y:S01]  /*0d40*/  IMAD R192, R0, 0x8, R7 ;  /* 0x0000000800c07824 */ /* 0x000fe200078e0207 */
[----:B------:R-:W-:Y:S01]  /*0d50*/  LOP3.LUT R7, R2, 0xfffffffc, RZ, 0xc0, !PT ;  /* 0xfffffffc02077812 */ /* 0x000fe200078ec0ff */
[----:B------:R-:W-:Y:S01]  /*0d60*/  IMAD.MOV.U32 R2, RZ, RZ, RZ ;  /* 0x000000ffff027224 */ /* 0x000fe200078e00ff */
[----:B------:R-:W-:Y:S02]  /*0d70*/  LOP3.LUT R19, R3, 0xfffffff8, RZ, 0xc0, !PT ;  /* 0xfffffff803137812 */ /* 0x000fe400078ec0ff */
[----:B------:R-:W-:Y:S01]  /*0d80*/  SHF.R.S32.HI R184, RZ, 0x3, R3 ;  /* 0x00000003ffb87819 */ /* 0x000fe20000011403 */
[----:B------:R-:W-:-:S02]  /*0d90*/  IMAD.IADD R7, R196, 0x1, -R7 ;  /* 0x00000001c4077824 */ /* 0x000fc400078e0a07 */
[----:B------:R-:W-:-:S03]  /*0da0*/  IMAD.IADD R19, R196, 0x1, -R19 ;  /* 0x00000001c4137824 */ /* 0x000fc600078e0a13 */
[----:B------:R-:W-:Y:S01]  /*0db0*/  LEA.HI R0, R7, R7, RZ, 0x1 ;  /* 0x0000000707007211 */ /* 0x000fe200078f08ff */
[----:B------:R-:W-:-:S03]  /*0dc0*/  IMAD.SHL.U32 R17, R19, 0x8, RZ ;  /* 0x0000000813117824 */ /* 0x000fc600078e00ff */
[----:B------:R-:W-:Y:S01]  /*0dd0*/  LOP3.LUT R0, R0, 0x1ffffffe, RZ, 0xc0, !PT ;  /* 0x1ffffffe00007812 */ /* 0x000fe200078ec0ff */
[----:B------:R-:W-:Y:S01]  /*0de0*/  VIADD R18, R17, 0x40 ;  /* 0x0000004011127836 */ /* 0x000fe20000000000 */
[----:B------:R-:W-:-:S03]  /*0df0*/  SHF.R.S32.HI R195, RZ, 0x1f, R17 ;  /* 0x0000001fffc37819 */ /* 0x000fc60000011411 */
[----:B------:R-:W-:Y:S01]  /*0e00*/  IMAD.IADD R0, R7, 0x1, -R0 ;  /* 0x0000000107007824 */ /* 0x000fe200078e0a00 */
[----:B------:R-:W-:-:S03]  /*0e10*/  SHF.R.S32.HI R194, RZ, 0x1f, R18 ;  /* 0x0000001fffc27819 */ /* 0x000fc60000011412 */
[----:B------:R-:W-:-:S07]  /*0e20*/  IMAD R191, R0, 0x8, R189 ;  /* 0x0000000800bf7824 */ /* 0x000fce00078e02bd */
.L_x_409:
[----:B0-2-4-:R-:W0:Y:S01]  /*0e30*/  LDC.64 R4, c[0x0][0xc88] ;  /* 0x00032200ff047b82 */ /* 0x015e220000000a00 */
[----:B------:R-:W-:Y:S01]  /*0e40*/  ULDC.64 UR12, c[0x0][0x208] ;  /* 0x00008200000c7ab9 */ /* 0x000fe20000000a00 */
[----:B------:R-:W-:Y:S01]  /*0e50*/  ULDC.64 UR8, c[0x0][0xa28] ;  /* 0x00028a0000087ab9 */ /* 0x000fe20000000a00 */
[----:B------:R-:W-:Y:S01]  /*0e60*/  ULDC.64 UR10, c[0x0][0xa20] ;  /* 0x00028800000a7ab9 */ /* 0x000fe20000000a00 */
[----:B0-----:R-:W-:-:S06]  /*0e70*/  IMAD.WIDE R4, R47, 0x4, R4 ;  /* 0x000000042f047825 */ /* 0x001fcc00078e0204 */
[----:B------:R-:W2:Y:S01]  /*0e80*/  LDG.E R4, desc[UR12][R4.64] ;  /* 0x0000000c04047981 */ /* 0x000ea2000c1e1900 */
[----:B------:R-:W-:Y:S02]  /*0e90*/  UISETP.NE.U32.AND UP0, UPT, UR8, URZ, UPT ;  /* 0x0000003f0800728c */ /* 0x000fe4000bf05070 */
[----:B------:R-:W-:Y:S02]  /*0ea0*/  UISETP.NE.U32.AND UP1, UPT, UR10, URZ, UPT ;  /* 0x0000003f0a00728c */ /* 0x000fe4000bf25070 */
[----:B------:R-:W-:Y:S02]  /*0eb0*/  UISETP.NE.AND.EX UP0, UPT, UR9, URZ, UPT, UP0 ;  /* 0x0000003f0900728c */ /* 0x000fe4000bf05300 */
[----:B------:R-:W-:-:S04]  /*0ec0*/  UISETP.NE.AND.EX UP1, UPT, UR11, URZ, UPT, UP1 ;  /* 0x0000003f0b00728c */ /* 0x000fc8000bf25310 */
[----:B------:R-:W-:Y:S02]  /*0ed0*/  PLOP3.LUT P0, PT, PT, PT, UP0, 0x80, 0x0 ;  /* 0x000000000000781c */ /* 0x000fe40003f0f008 */
[----:B------:R-:W-:Y:S02]  /*0ee0*/  PLOP3.LUT P1, PT, PT, PT, UP1, 0x80, 0x0 ;  /* 0x000000000000781c */ /* 0x000fe40003f2f018 */
[----:B--2---:R-:W-:-:S13]  /*0ef0*/  R2UR UR61, R4 ;  /* 0x00000000043d72ca */ /* 0x004fda00000e0000 */
[----:B------:R-:W-:Y:S02]  /*0f00*/  USHF.R.S32.HI UR4, URZ, 0x1f, UR61 ;  /* 0x0000001f3f047899 */ /* 0x000fe4000801143d */
[----:B------:R-:W-:Y:S02]  /*0f10*/  @UP0 ULEA UR8, UP2, UR61, UR8, 0x2 ;  /* 0x000000083d080291 */ /* 0x000fe4000f84103f */
[----:B------:R-:W-:Y:S02]  /*0f20*/  @UP1 ULEA UR10, UP3, UR61, UR10, 0x2 ;  /* 0x0000000a3d0a1291 */ /* 0x000fe4000f86103f */
[----:B------:R-:W-:Y:S02]  /*0f30*/  @UP0 ULEA.HI.X UR9, UR61, UR9, UR4, 0x2, UP2 ;  /* 0x000000093d090291 */ /* 0x000fe400090f1404 */
[----:B------:R-:W-:Y:S01]  /*0f40*/  IMAD.U32 R186, RZ, RZ, UR4 ;  /* 0x00000004ffba7e24 */ /* 0x000fe2000f8e00ff */
[----:B------:R-:W-:Y:S01]  /*0f50*/  @UP1 ULEA.HI.X UR11, UR61, UR11, UR4, 0x2, UP3 ;  /* 0x0000000b3d0b1291 */ /* 0x000fe200098f1404 */
[----:B------:R-:W-:-:S02]  /*0f60*/  IMAD.U32 R4, RZ, RZ, UR8 ;  /* 0x00000008ff047e24 */ /* 0x000fc4000f8e00ff */
[----:B------:R-:W-:Y:S01]  /*0f70*/  IMAD.U32 R6, RZ, RZ, UR10 ;  /* 0x0000000aff067e24 */ /* 0x000fe2000f8e00ff */
[----:B------:R-:W-:Y:S01]  /*0f80*/  ULDC UR4, c[0x0][0x424] ;  /* 0x0001090000047ab9 */ /* 0x000fe20000000800 */
[----:B------:R-:W-:Y:S01]  /*0f90*/  IMAD.U32 R5, RZ, RZ, UR9 ;  /* 0x00000009ff057e24 */ /* 0x000fe2000f8e00ff */
[----:B------:R-:W-:Y:S01]  /*0fa0*/  ULDC.64 UR8, c[0x0][0x418] ;  /* 0x0001060000087ab9 */ /* 0x000fe20000000a00 */
[----:B------:R-:W-:-:S03]  /*0fb0*/  IMAD.U32 R7, RZ, RZ, UR11 ;  /* 0x0000000bff077e24 */ /* 0x000fc6000f8e00ff */
[----:B------:R-:W2:Y:S04]  /*0fc0*/  @P0 LDG.E R4, desc[UR12][R4.64] ;  /* 0x0000000c04040981 */ /* 0x000ea8000c1e1900 */
[----:B---3--:R-:W3:Y:S01]  /*0fd0*/  @P1 LDG.E R6, desc[UR12][R6.64] ;  /* 0x0000000c06061981 */ /* 0x008ee2000c1e1900 */
[----:B------:R-:W-:Y:S01]  /*0fe0*/  UISETP.NE.U32.AND UP0, UPT, UR8, URZ, UPT ;  /* 0x0000003f0800728c */ /* 0x000fe2000bf05070 */
[----:B-1----:R-:W-:Y:S01]  /*0ff0*/  IMAD.U32 R22, RZ, RZ, UR6 ;  /* 0x00000006ff167e24 */ /* 0x002fe2000f8e00ff */
[----:B------:R-:W-:Y:S01]  /*1000*/  ULDC UR6, c[0x0][0x2f0] ;  /* 0x0000bc0000067ab9 */ /* 0x000fe20000000800 */
[----:B------:R-:W-:Y:S01]  /*1010*/  UMOV UR48, URZ ;  /* 0x0000003f00307c82 */ /* 0x000fe20008000000 */
[----:B------:R-:W-:Y:S01]  /*1020*/  UISETP.NE.AND.EX UP0, UPT, UR9, URZ, UPT, UP0 ;  /* 0x0000003f0900728c */ /* 0x000fe2000bf05300 */
[----:B------:R-:W-:Y:S01]  /*1030*/  IMAD.MOV.U32 R0, RZ, RZ, RZ ;  /* 0x000000ffff007224 */ /* 0x000fe200078e00ff */
[----:B------:R-:W-:-:S02]  /*1040*/  CS2R R20, SRZ ;  /* 0x0000000000147805 */ /* 0x000fc4000001ff00 */
[----:B------:R-:W-:Y:S01]  /*1050*/  CS2R R86, SRZ ;  /* 0x0000000000567805 */ /* 0x000fe2000001ff00 */
[----:B------:R-:W-:Y:S01]  /*1060*/  USEL UR4, UR4, 0x1, UP0 ;  /* 0x0000000104047887 */ /* 0x000fe20008000000 */
[----:B------:R-:W-:Y:S02]  /*1070*/  CS2R R84, SRZ ;  /* 0x0000000000547805 */ /* 0x000fe4000001ff00 */
[----:B------:R-:W-:Y:S02]  /*1080*/  CS2R R82, SRZ ;  /* 0x0000000000527805 */ /* 0x000fe4000001ff00 */
[----:B------:R-:W-:Y:S01]  /*1090*/  CS2R R80, SRZ ;  /* 0x0000000000507805 */ /* 0x000fe2000001ff00 */
[----:B------:R-:W-:Y:S01]  /*10a0*/  UIMAD UR4, UR4, UR6, URZ ;  /* 0x00000006040472a4 */ /* 0x000fe2000f8e023f */
        /* <DEDUP_REMOVED lines=20> */
[----:B------:R-:W-:Y:S01]  /*11f0*/  CS2R R38, SRZ ;  /* 0x0000000000267805 */ /* 0x000fe2000001ff00 */
[----:B------:R-:W-:Y:S01]  /*1200*/  IMAD.U32 R23, RZ, RZ, UR5 ;  /* 0x00000005ff177e24 */ /* 0x000fe2000f8e00ff */
[----:B--2---:R-:W-:Y:S02]  /*1210*/  @P0 R2UR UR48, R4 ;  /* 0x00000000043002ca */ /* 0x004fe400000e0000 */
[----:B------:R-:W-:Y:S02]  /*1220*/  PLOP3.LUT P0, PT, PT, PT, PT, 0x80, 0x0 ;  /* 0x000000000000781c */ /* 0x000fe40003f0f070 */
[----:B---3--:R-:W-:Y:S01]  /*1230*/  @P1 R2UR UR4, R6 ;  /* 0x00000000060412ca */ /* 0x008fe200000e0000 */
[----:B------:R-:W-:-:S14]  /*1240*/  @P1 BRA `(.L_x_367) ;  /* 0x0000000000381947 */ /* 0x000fdc0003800000 */
[----:B------:R-:W-:Y:S02]  /*1250*/  ULDC.64 UR6, c[0x0][0xa08] ;  /* 0x0002820000067ab9 */ /* 0x000fe40000000a00 */
[----:B------:R-:W-:-:S04]  /*1260*/  ISETP.NE.U32.AND P1, PT, RZ, UR6, PT ;  /* 0x00000006ff007c0c */ /* 0x000fc8000bf25070 */
[----:B------:R-:W-:-:S13]  /*1270*/  ISETP.NE.AND.EX P1, PT, RZ, UR7, PT, P1 ;  /* 0x00000007ff007c0c */ /* 0x000fda000bf25310 */
[----:B------:R-:W-:Y:S05]  /*1280*/  @!P1 BRA `(.L_x_367) ;  /* 0x0000000000289947 */ /* 0x000fea0003800000 */
[----:B------:R-:W-:Y:S01]  /*1290*/  ULDC.64 UR4, c[0x0][0xa08] ;  /* 0x0002820000047ab9 */ /* 0x000fe20000000a00 */
[----:B------:R-:W-:Y:S01]  /*12a0*/  ULDC.64 UR6, c[0x0][0x208] ;  /* 0x0000820000067ab9 */ /* 0x000fe20000000a00 */
[----:B------:R-:W-:-:S06]  /*12b0*/  UIMAD.WIDE UR4, UR61, 0x4, UR4 ;  /* 0x000000043d0478a5 */ /* 0x000fcc000f8e0204 */
[----:B------:R-:W-:Y:S02]  /*12c0*/  IMAD.U32 R4, RZ, RZ, UR4 ;  /* 0x00000004ff047e24 */ /* 0x000fe4000f8e00ff */
[----:B------:R-:W-:-:S05]  /*12d0*/  IMAD.U32 R5, RZ, RZ, UR5 ;  /* 0x00000005ff057e24 */ /* 0x000fca000f8e00ff */
[----:B------:R-:W2:Y:S04]  /*12e0*/  LDG.E R6, desc[UR6][R4.64] ;  /* 0x0000000604067981 */ /* 0x000ea8000c1e1900 */
[----:B------:R-:W3:Y:S01]  /*12f0*/  LDG.E R3, desc[UR6][R4.64+0x4] ;  /* 0x0000040604037981 */ /* 0x000ee2000c1e1900 */
[----:B--2---:R-:W-:Y:S02]  /*1300*/  R2UR UR4, R6 ;  /* 0x00000000060472ca */ /* 0x004fe400000e0000 */
[----:B---3--:R-:W-:-:S13]  /*1310*/  R2UR UR5, R3 ;  /* 0x00000000030572ca */ /* 0x008fda00000e0000 */
[----:B------:R-:W-:-:S12]  /*1320*/  UIADD3 UR4, -UR4, UR5, URZ ;  /* 0x0000000504047290 */ /* 0x000fd8000fffe13f */
.L_x_367:
[----:B------:R-:W-:Y:S01]  /*1330*/  UIADD3 UR48, -UR48, UR4, URZ ;  /* 0x0000000430307290 */ /* 0x000fe2000fffe13f */
[----:B------:R-:W-:Y:S02]  /*1340*/  CS2R R88, SRZ ;  /* 0x0000000000587805 */ /* 0x000fe4000001ff00 */
[----:B------:R-:W-:Y:S02]  /*1350*/  CS2R R34, SRZ ;  /* 0x0000000000227805 */ /* 0x000fe4000001ff00 */
[----:B------:R-:W-:Y:S01]  /*1360*/  CS2R R90, SRZ ;  /* 0x00000000005a7805 */ /* 0x000fe2000001ff00 */
[----:B------:R-:W-:Y:S01]  /*1370*/  UISETP.GE.AND UP0, UPT, UR48, 0x1, UPT ;  /* 0x000000013000788c */ /* 0x000fe2000bf06270 */
[----:B------:R-:W-:Y:S01]  /*1380*/  CS2R R6, SRZ ;  /* 0x0000000000067805 */ /* 0x000fe2000001ff00 */
[----:B------:R-:W-:Y:S01]  /*1390*/  UIADD3 UR4, UR48, 0x7f, URZ ;  /* 0x0000007f30047890 */ /* 0x000fe2000fffe03f */
[----:B------:R-:W-:Y:S02]  /*13a0*/  IMAD.MOV.U32 R8, RZ, RZ, RZ ;  /* 0x000000ffff087224 */ /* 0x000fe400078e00ff */
[----:B------:R-:W-:Y:S01]  /*13b0*/  IMAD.MOV.U32 R10, RZ, RZ, RZ ;  /* 0x000000ffff0a7224 */ /* 0x000fe200078e00ff */
[----:B------:R-:W-:Y:S01]  /*13c0*/  PLOP3.LUT P1, PT, PT, PT, UP0, 0x80, 0x0 ;  /* 0x000000000000781c */ /* 0x000fe20003f2f008 */
[----:B------:R-:W-:Y:S01]  /*13d0*/  USHF.R.S32.HI UR5, URZ, 0x1f, UR4 ;  /* 0x0000001f3f057899 */ /* 0x000fe20008011404 */
[----:B------:R-:W-:-:S02]  /*13e0*/  IMAD.MOV.U32 R93, RZ, RZ, RZ ;  /* 0x000000ffff5d7224 */ /* 0x000fc400078e00ff */
[----:B------:R-:W-:Y:S01]  /*13f0*/  IMAD.MOV.U32 R12, RZ, RZ, RZ ;  /* 0x000000ffff0c7224 */ /* 0x000fe200078e00ff */
[----:B------:R-:W-:Y:S01]  /*1400*/  ULEA.HI UR5, UR5, UR4, URZ, 0x7 ;  /* 0x0000000405057291 */ /* 0x000fe2000f8f383f */
[----:B------:R-:W-:-:S07]  /*1410*/  IMAD.MOV.U32 R95, RZ, RZ, RZ ;  /* 0x000000ffff5f7224 */ /* 0x000fce00078e00ff */
[----:B------:R-:W-:Y:S05]  /*1420*/  @!P1 BRA `(.L_x_368) ;  /* 0x0000005800649947 */ /* 0x000fea0003800000 */
[----:B------:R-:W0:Y:S01]  /*1430*/  SHFL.IDX PT, R0, R188, RZ, 0x1f ;  /* 0x00001fffbc007589 */ /* 0x000e2200000e0000 */
[----:B------:R-:W1:Y:S01]  /*1440*/  S2UR UR8, SR_CgaCtaId ;  /* 0x00000000000879c3 */ /* 0x000e620000008800 */
[----:B------:R-:W-:Y:S01]  /*1450*/  UMOV UR7, 0x400 ;  /* 0x0000040000077882 */ /* 0x000fe20000000000 */
[----:B------:R-:W-:Y:S01]  /*1460*/  USHF.R.S32.HI UR49, URZ, 0x7, UR5 ;  /* 0x000000073f317899 */ /* 0x000fe20008011405 */
[----:B0-----:R-:W-:Y:S01]  /*1470*/  R2UR UR4, R0 ;  /* 0x00000000000472ca */ /* 0x001fe200000e0000 */
[----:B-1----:R-:W-:-:S04]  /*1480*/  ULEA UR7, UR8, UR7, 0x18 ;  /* 0x0000000708077291 */ /* 0x002fc8000f8ec03f */
[----:B------:R-:W-:-:S04]  /*1490*/  UIADD3 UR7, UR7, 0x10400, URZ ;  /* 0x0001040007077890 */ /* 0x000fc8000fffe03f */
[----:B------:R-:W-:-:S04]  /*14a0*/  ULOP3.LUT UP0, URZ, UR7, 0x3ff, URZ, 0xc0, !UPT ;  /* 0x000003ff073f7892 */ /* 0x000fc8000f80c03f */
[----:B------:R-:W-:Y:S02]  /*14b0*/  ULEA.HI UR6, UR4, UR4, URZ, 0x1 ;  /* 0x0000000404067291 */ /* 0x000fe4000f8f083f */
[----:B------:R-:W-:Y:S02]  /*14c0*/  PLOP3.LUT P0, PT, PT, PT, UP0, 0x80, 0x0 ;  /* 0x000000000000781c */ /* 0x000fe40003f0f008 */
[----:B------:R-:W-:-:S04]  /*14d0*/  ULOP3.LUT UR6, UR6, 0x1e, URZ, 0xc0, !UPT ;  /* 0x0000001e06067892 */ /* 0x000fc8000f8ec03f */
[----:B------:R-:W-:-:S04]  /*14e0*/  UIADD3 UR6, UR4, -UR6, URZ ;  /* 0x8000000604067290 */ /* 0x000fc8000fffe03f */
[----:B------:R-:W-:-:S04]  /*14f0*/  ULEA UR6, UR6, UR7, 0xd ;  /* 0x0000000706067291 */ /* 0x000fc8000f8e683f */
[----:B------:R-:W-:-:S04]  /*1500*/  USHF.R.U32.HI UR6, URZ, 0x4, UR6 ;  /* 0x000000043f067899 */ /* 0x000fc80008011606 */
[----:B------:R-:W-:Y:S01]  /*1510*/  ULOP3.LUT UR56, UR6, 0x3fff, URZ, 0xc0, !UPT ;  /* 0x00003fff06387892 */ /* 0x000fe2000f8ec03f */
[----:B------:R-:W-:Y:S11]  /*1520*/  @!P0 BRA `(.L_x_369) ;  /* 0x0000000000408947 */ /* 0x000ff60003800000 */
        /* <DEDUP_REMOVED lines=16> */
.L_x_369:
[----:B------:R-:W0:Y:S01]  /*1630*/  S2UR UR5, SR_CgaCtaId ;  /* 0x00000000000579c3 */ /* 0x000e220000008800 */
[----:B------:R-:W-:Y:S01]  /*1640*/  LEA.HI R0, R185, R185, RZ, 0x1 ;  /* 0x000000b9b9007211 */ /* 0x000fe200078f08ff */
[----:B------:R-:W-:Y:S01]  /*1650*/  UMOV UR4, 0x400 ;  /* 0x0000040000047882 */ /* 0x000fe20000000000 */
[----:B------:R-:W-:Y:S01]  /*1660*/  R2UR UR6, R193 ;  /* 0x00000000c10672ca */ /* 0x000fe200000e0000 */
[----:B------:R-:W-:Y:S01]  /*1670*/  BSSY B0, `(.L_x_370) ;  /* 0x000000a000007945 */ /* 0x000fe20003800000 */
[----:B------:R-:W-:-:S05]  /*1680*/  LOP3.LUT R0, R0, 0xfffffffe, RZ, 0xc0, !PT ;  /* 0xfffffffe00007812 */ /* 0x000fca00078ec0ff */
[----:B------:R-:W-:-:S05]  /*1690*/  IMAD.IADD R3, R185, 0x1, -R0 ;  /* 0x00000001b9037824 */ /* 0x000fca00078e0a00 */
[----:B------:R-:W-:Y:S01]  /*16a0*/  SHF.L.U32 R3, R3, 0x1f, RZ ;  /* 0x0000001f03037819 */ /* 0x000fe200000006ff */
[----:B------:R-:W-:-:S05]  /*16b0*/  IMAD.U32 R4, RZ, RZ, UR6 ;  /* 0x00000006ff047e24 */ /* 0x000fca000f8e00ff */
[----:B------:R-:W-:Y:S01]  /*16c0*/  ISETP.NE.AND P0, PT, R4, 0x3, PT ;  /* 0x000000030400780c */ /* 0x000fe20003f05270 */
[----:B0-----:R-:W-:-:S06]  /*16d0*/  ULEA UR4, UR5, UR4, 0x18 ;  /* 0x0000000405047291 */ /* 0x001fcc000f8ec03f */
[----:B------:R-:W-:-:S04]  /*16e0*/  IMAD.U32 R0, RZ, RZ, UR4 ;  /* 0x00000004ff007e24 */ /* 0x000fc8000f8e00ff */
[----:B------:R-:W0:Y:S02]  /*16f0*/  SYNCS.PHASECHK.TRANS64.TRYWAIT P1, [R0+URZ+0x34800], R3 ;  /* 0x03480003000075a7 */ /* 0x000e24000802017f */
[----:B0-----:R-:W-:Y:S05]  /*1700*/  @!P1 BRA `(.L_x_371) ;  /* 0x000000dc00189947 */ /* 0x001fea0003800000 */
.L_x_534:
[----:B------:R-:W-:Y:S05]  /*1710*/  BSYNC B0 ;  /* 0x0000000000007941 */ /* 0x000fea0003800000 */
.L_x_370:
[----:B------:R-:W-:Y:S05]  /*1720*/  @!P0 BRA `(.L_x_372) ;  /* 0x0000000000048947 */ /* 0x000fea0003800000 */
[----:B------:R-:W-:Y:S01]  /*1730*/  BPT.TRAP 0x1 ;  /* 0x000000040000795c */ /* 0x000fe20000300000 */
.L_x_372:
[----:B------:R-:W-:Y:S01]  /*1740*/  IMAD R5, R2, 0x8, R0 ;  /* 0x0000000802057824 */ /* 0x000fe200078e0200 */
[----:B------:R-:W-:-:S04]  /*1750*/  SHF.L.U32 R4, R16, 0x1f, RZ ;  /* 0x0000001f10047819 */ /* 0x000fc800000006ff */
[----:B------:R1:W2:Y:S01]  /*1760*/  SYNCS.PHASECHK.TRANS64.TRYWAIT P2, [R5+URZ+0x34830], R4 ;  /* 0x03483004050075a7 */ /* 0x0002a2000804017f */
[----:B------:R-:W-:Y:S05]  /*1770*/  @!P0 BRA `(.L_x_373) ;  /* 0x0000000000048947 */ /* 0x000fea0003800000 */
[----:B------:R-:W-:Y:S01]  /*1780*/  BPT.TRAP 0x1 ;  /* 0x000000040000795c */ /* 0x000fe20000300000 */
.L_x_373:
[----:B0-----:R-:W0:Y:S01]  /*1790*/  S2R R3, SR_TID.X ;  /* 0x0000000000037919 */ /* 0x001e220000002100 */
[----:B------:R-:W-:Y:S01]  /*17a0*/  IMAD.MOV.U32 R151, RZ, RZ, RZ ;  /* 0x000000ffff977224 */ /* 0x000fe200078e00ff */
[----:B0-----:R-:W-:Y:S01]  /*17b0*/  LOP3.LUT P1, RZ, R3, 0x7f, RZ, 0xc0, !PT ;  /* 0x0000007f03ff7812 */ /* 0x001fe2000782c0ff */
[----:B--2---:R-:W-:-:S12]  /*17c0*/  @P2 BRA `(.L_x_374) ;  /* 0x0000000000082947 */ /* 0x004fd80003800000 */
[----:B------:R-:W0:Y:S02]  /*17d0*/  SYNCS.PHASECHK.TRANS64.TRYWAIT P2, [R5+URZ+0x34830], R4 ;  /* 0x03483004050075a7 */ /* 0x000e24000804017f */
[----:B0-----:R-:W-:Y:S05]  /*17e0*/  @!P2 BRA `(.L_x_375) ;  /* 0x000000d800f4a947 */ /* 0x001fea0003800000 */
.L_x_374:
[----:B------:R-:W-:Y:S05]  /*17f0*/  WARPSYNC.ALL ;  /* 0x0000000000007948 */ /* 0x000fea0003800000 */
[----:B------:R-:W-:Y:S01]  /*1800*/  R2UR UR4, R0 ;  /* 0x00000000000472ca */ /* 0x000fe200000e0000 */
[----:B------:R-:W-:Y:S01]  /*1810*/  ULOP3.LUT UR56, UR56, 0x10000, URZ, 0xfc, !UPT ;  /* 0x0001000038387892 */ /* 0x000fe2000f8efc3f */
[----:B------:R-:W-:Y:S01]  /*1820*/  R2UR UR58, R2 ;  /* 0x00000000023a72ca */ /* 0x000fe200000e0000 */
[----:B------:R-:W-:Y:S01]  /*1830*/  WARPGROUP.ARRIVE ;  /* 0x00000000000079c5 */ /* 0x000fe20000000000 */
[----:B------:R-:W-:Y:S01]  /*1840*/  UMOV UR57, 0x40000040 ;  /* 0x4000004000397882 */ /* 0x000fe20000000000 */
[----:B------:R-:W-:Y:S01]  /*1850*/  UMOV UR59, 0x40000040 ;  /* 0x40000040003b7882 */ /* 0x000fe20000000000 */
[----:B------:R-:W-:Y:S01]  /*1860*/  UIADD3 UR8, UR56, 0x2, URZ ;  /* 0x0000000238087890 */ /* 0x000fe2000fffe03f */
[----:B------:R-:W-:Y:S01]  /*1870*/  VIADD R3, R190, UR48 ;  /* 0x00000030be037c36 */ /* 0x000fe20008000000 */
[----:B------:R-:W-:Y:S01]  /*1880*/  UMOV UR9, 0x40000040 ;  /* 0x4000004000097882 */ /* 0x000fe20000000000 */
[----:B------:R-:W-:Y:S01]  /*1890*/  UMOV UR11, 0x40000040 ;  /* 0x40000040000b7882 */ /* 0x000fe20000000000 */
[----:B------:R-:W-:Y:S01]  /*18a0*/  UIADD3 UR12, UR56, 0x4, URZ ;  /* 0x00000004380c7890 */ /* 0x000fe2000fffe03f */
[----:B------:R-:W-:Y:S01]  /*18b0*/  IMAD.U32 R6, RZ, RZ, UR49 ;  /* 0x00000031ff067e24 */ /* 0x000fe2000f8e00ff */
[----:B------:R-:W-:Y:S01]  /*18c0*/  UMOV UR13, 0x40000040 ;  /* 0x40000040000d7882 */ /* 0x000fe20000000000 */
[----:B------:R-:W-:Y:S01]  /*18d0*/  UIADD3 UR4, UR4, 0x1c400, URZ ;  /* 0x0001c40004047890 */ /* 0x000fe2000fffe03f */
[----:B------:R-:W-:Y:S01]  /*18e0*/  P2R R88, PR, RZ, 0x2 ;  /* 0x00000002ff587803 */ /* 0x000fe20000000000 */
[----:B------:R-:W-:Y:S01]  /*18f0*/  UMOV UR15, 0x40000040 ;  /* 0x40000040000f7882 */ /* 0x000fe20000000000 */
[----:B------:R-:W-:Y:S01]  /*1900*/  UIADD3 UR16, UR56, 0x6, URZ ;  /* 0x0000000638107890 */ /* 0x000fe2000fffe03f */
[----:B------:R-:W-:Y:S01]  /*1910*/  IMAD R6, R6, -0x80, R3 ;  /* 0xffffff8006067824 */ /* 0x000fe200078e0203 */
[----:B------:R-:W-:Y:S01]  /*1920*/  USHF.R.U32.HI UR4, URZ, 0x4, UR4 ;  /* 0x000000043f047899 */ /* 0x000fe20008011604 */
[----:B------:R-:W-:Y:S01]  /*1930*/  P2R R90, PR, RZ, 0x1 ;  /* 0x00000001ff5a7803 */ /* 0x000fe20000000000 */
[----:B------:R-:W-:Y:S01]  /*1940*/  UMOV UR17, 0x40000040 ;  /* 0x4000004000117882 */ /* 0x000fe20000000000 */
[----:B------:R-:W-:Y:S01]  /*1950*/  UMOV UR19, 0x40000040 ;  /* 0x4000004000137882 */ /* 0x000fe20000000000 */
[----:B------:R-:W-:Y:S01]  /*1960*/  ULOP3.LUT UR4, UR4, 0x3fff, URZ, 0xc0, !UPT ;  /* 0x00003fff04047892 */ /* 0x000fe2000f8ec03f */
[C---:B------:R-:W-:Y:S01]  /*1970*/  ISETP.GT.AND P4, PT, R6.reuse, RZ, PT ;  /* 0x000000ff0600720c */ /* 0x040fe20003f84270 */
[----:B------:R-:W-:Y:S01]  /*1980*/  UIADD3 UR20, UR56, 0x400, URZ ;  /* 0x0000040038147890 */ /* 0x000fe2000fffe03f */
[C---:B------:R-:W-:Y:S01]  /*1990*/  ISETP.GT.AND P3, PT, R6.reuse, 0x1, PT ;  /* 0x000000010600780c */ /* 0x040fe20003f64270 */
[----:B------:R-:W-:Y:S01]  /*19a0*/  ULOP3.LUT UR60, UR4, 0x10000, URZ, 0xfc, !UPT ;  /* 0x00010000043c7892 */ /* 0x000fe2000f8efc3f */
[C---:B------:R-:W-:Y:S01]  /*19b0*/  ISETP.GT.AND P2, PT, R6.reuse, 0x8, PT ;  /* 0x000000080600780c */ /* 0x040fe20003f44270 */
[----:B------:R-:W-:Y:S01]  /*19c0*/  UMOV UR21, 0x40000040 ;  /* 0x4000004000157882 */ /* 0x000fe20000000000 */
[----:B------:R-:W-:Y:S01]  /*19d0*/  UMOV UR23, 0x40000040 ;  /* 0x4000004000177882 */ /* 0x000fe20000000000 */
[----:B------:R-:W-:Y:S01]  /*19e0*/  UIMAD UR58, UR58, 0xc00, UR60 ;  /* 0x00000c003a3a78a4 */ /* 0x000fe2000f8e023c */
[C---:B------:R-:W-:Y:S01]  /*19f0*/  ISETP.GT.AND P6, PT, R6.reuse, 0x9, PT ;  /* 0x000000090600780c */ /* 0x040fe20003fc4270 */
[----:B------:R-:W-:Y:S01]  /*1a00*/  UIADD3 UR24, UR56, 0x402, URZ ;  /* 0x0000040238187890 */ /* 0x000fe2000fffe03f */
[C---:B------:R-:W-:Y:S01]  /*1a10*/  ISETP.GT.AND P5, PT, R6.reuse, 0x10, PT ;  /* 0x000000100600780c */ /* 0x040fe20003fa4270 */
[----:B------:R-:W-:Y:S01]  /*1a20*/  UIADD3 UR10, UR58, 0x2, URZ ;  /* 0x000000023a0a7890 */ /* 0x000fe2000fffe03f */
[C---:B------:R-:W-:Y:S01]  /*1a30*/  ISETP.GT.AND P1, PT, R6.reuse, 0x59, PT ;  /* 0x000000590600780c */ /* 0x040fe20003f24270 */
[----:B------:R-:W-:Y:S01]  /*1a40*/  UIADD3 UR14, UR58, 0x4, URZ ;  /* 0x000000043a0e7890 */ /* 0x000fe2000fffe03f */
[----:B------:R-:W-:Y:S01]  /*1a50*/  ISETP.GT.AND P0, PT, R6, 0x60, PT ;  /* 0x000000600600780c */ /* 0x000fe20003f04270 */
[----:B------:R-:W-:-:S02]  /*1a60*/  UIADD3 UR18, UR58, 0x6, URZ ;  /* 0x000000063a127890 */ /* 0x000fc4000fffe03f */
[----:B------:R-:W-:Y:S01]  /*1a70*/  HGMMA.64x128x16.F32.BF16 R24, gdesc[UR56], RZ, !UPT, gsb0 ;  /* 0x01e00000381879f0 */ /* 0x000fe2000c0018ff */
        /* <DEDUP_REMOVED lines=43> */
[----:B------:R-:W-:Y:S01]  /*1d30*/  UISETP.GE.AND UP0, UPT, UR48, 0x81, UPT ;  /* 0x000000813000788c */ /* 0x000fe2000bf06270 */
        /* <DEDUP_REMOVED lines=133> */
[----:B------:R-:W-:Y:S02]  /*2590*/  FSEL R133, R72, -INF , P0 ;  /* 0xff80000048857808 */ /* 0x000fe40000000000 */
[C---:B------:R-:W-:Y:S02]  /*25a0*/  ISETP.GT.AND P1, PT, R6.reuse, 0x61, PT ;  /* 0x000000610600780c */ /* 0x040fe40003f24270 */
[----:B------:R-:W-:Y:S02]  /*25b0*/  FMNMX.FTZ R4, R131, R4, !PT ;  /* 0x0000000483047209 */ /* 0x000fe40007810000 */
[----:B------:R-:W-:Y:S02]  /*25c0*/  ISETP.GT.AND P0, PT, R6, 0x68, PT ;  /* 0x000000680600780c */ /* 0x000fe40003f04270 */
[----:B------:R-:W-:Y:S02]  /*25d0*/  FSEL R41, R62, -INF , P6 ;  /* 0xff8000003e297808 */ /* 0x000fe40003000000 */
[----:B------:R-:W-:-:S02]  /*25e0*/  FSEL R63, R63, -INF , P5 ;  /* 0xff8000003f3f7808 */ /* 0x000fc40002800000 */
[----:B------:R-:W-:Y:S02]  /*25f0*/  FSEL R45, R66, -INF , P4 ;  /* 0xff800000422d7808 */ /* 0x000fe40002000000 */
[----:B------:R-:W-:Y:S02]  /*2600*/  FSEL R67, R67, -INF , P3 ;  /* 0xff80000043437808 */ /* 0x000fe40001800000 */
[----:B------:R-:W-:Y:S02]  /*2610*/  FSEL R135, R73, -INF , P1 ;  /* 0xff80000049877808 */ /* 0x000fe40000800000 */
[----:B------:R-:W-:Y:S02]  /*2620*/  P2R R26, PR, RZ, 0x2 ;  /* 0x00000002ff1a7803 */ /* 0x000fe40000000000 */
[----:B------:R-:W-:Y:S02]  /*2630*/  FMNMX.FTZ R4, R133, R4, !PT ;  /* 0x0000000485047209 */ /* 0x000fe40007810000 */
[----:B------:R-:W-:-:S02]  /*2640*/  FSEL R49, R70, -INF , P2 ;  /* 0xff80000046317808 */ /* 0x000fc40001000000 */
[----:B------:R-:W-:Y:S02]  /*2650*/  FSEL R137, R76, -INF , P0 ;  /* 0xff8000004c897808 */ /* 0x000fe40000000000 */
[----:B------:R-:W-:Y:S02]  /*2660*/  P2R R24, PR, RZ, 0x1 ;  /* 0x00000001ff187803 */ /* 0x000fe40000000000 */
[C---:B------:R-:W-:Y:S02]  /*2670*/  ISETP.GT.AND P2, PT, R6.reuse, 0x69, PT ;  /* 0x000000690600780c */ /* 0x040fe40003f44270 */
[C---:B------:R-:W-:Y:S02]  /*2680*/  ISETP.GT.AND P3, PT, R6.reuse, 0x70, PT ;  /* 0x000000700600780c */ /* 0x040fe40003f64270 */
[C---:B------:R-:W-:Y:S02]  /*2690*/  ISETP.GT.AND P4, PT, R6.reuse, 0x71, PT ;  /* 0x000000710600780c */ /* 0x040fe40003f84270 */
[----:B------:R-:W-:-:S02]  /*26a0*/  ISETP.GT.AND P5, PT, R6, 0x78, PT ;  /* 0x000000780600780c */ /* 0x000fc40003fa4270 */
[C---:B------:R-:W-:Y:S02]  /*26b0*/  ISETP.GT.AND P6, PT, R6.reuse, 0x79, PT ;  /* 0x000000790600780c */ /* 0x040fe40003fc4270 */
[C---:B------:R-:W-:Y:S02]  /*26c0*/  ISETP.GT.AND P0, PT, R6.reuse, 0x59, PT ;  /* 0x000000590600780c */ /* 0x040fe40003f04270 */
[----:B------:R-:W-:Y:S02]  /*26d0*/  ISETP.GT.AND P1, PT, R6, 0x60, PT ;  /* 0x000000600600780c */ /* 0x000fe40003f24270 */
[----:B------:R-:W-:Y:S02]  /*26e0*/  FMNMX.FTZ R6, R7, R27, !PT ;  /* 0x0000001b07067209 */ /* 0x000fe40007810000 */
[----:B------:R-:W-:Y:S02]  /*26f0*/  FMNMX.FTZ R4, R135, R4, !PT ;  /* 0x0000000487047209 */ /* 0x000fe40007810000 */
[----:B------:R-:W-:-:S02]  /*2700*/  FMNMX.FTZ R6, R11, R6, !PT ;  /* 0x000000060b067209 */ /* 0x000fc40007810000 */
[----:B------:R-:W-:Y:S02]  /*2710*/  FSEL R139, R77, -INF , P2 ;  /* 0xff8000004d8b7808 */ /* 0x000fe40001000000 */
[----:B------:R-:W-:Y:S02]  /*2720*/  FMNMX.FTZ R4, R137, R4, !PT ;  /* 0x0000000489047209 */ /* 0x000fe40007810000 */
[----:B------:R-:W-:Y:S02]  /*2730*/  FMNMX.FTZ R6, R31, R6, !PT ;  /* 0x000000061f067209 */ /* 0x000fe40007810000 */
[----:B------:R-:W-:Y:S02]  /*2740*/  FSEL R141, R80, -INF , P3 ;  /* 0xff800000508d7808 */ /* 0x000fe40001800000 */
        /* <DEDUP_REMOVED lines=11> */
[----:B------:R-:W-:Y:S01]  /*2800*/  FMNMX.FTZ R10, R147, R4, !PT ;  /* 0x00000004930a7209 */ /* 0x000fe20007810000 */
[----:B------:R-:W-:Y:S01]  /*2810*/  IMAD.U32 R4, RZ, RZ, UR4 ;  /* 0x00000004ff047e24 */ /* 0x000fe2000f8e00ff */
[----:B------:R-:W-:Y:S02]  /*2820*/  FMNMX.FTZ R6, R21, R6, !PT ;  /* 0x0000000615067209 */ /* 0x000fe40007810000 */
[----:B------:R-:W-:Y:S01]  /*2830*/  FSEL R71, R71, -INF , P0 ;  /* 0xff80000047477808 */ /* 0x000fe20000000000 */
[----:B------:R-:W0:Y:S01]  /*2840*/  SHFL.BFLY PT, R3, R10, 0x2, 0x1f ;  /* 0x0c401f000a037f89 */ /* 0x000e2200000e0000 */
[----:B------:R-:W-:-:S02]  /*2850*/  FMNMX.FTZ R6, R43, R6, !PT ;  /* 0x000000062b067209 */ /* 0x000fc40007810000 */
[----:B------:R-:W-:Y:S02]  /*2860*/  FSEL R53, R74, -INF , P1 ;  /* 0xff8000004a357808 */ /* 0x000fe40000800000 */
[----:B------:R-:W-:Y:S02]  /*2870*/  FMNMX.FTZ R6, R25, R6, !PT ;  /* 0x0000000619067209 */ /* 0x000fe40007810000 */
[----:B------:R-:W-:Y:S02]  /*2880*/  ISETP.NE.AND P1, PT, R26, RZ, PT ;  /* 0x000000ff1a00720c */ /* 0x000fe40003f25270 */
[----:B------:R-:W-:Y:S02]  /*2890*/  FMNMX.FTZ R6, R47, R6, !PT ;  /* 0x000000062f067209 */ /* 0x000fe40007810000 */
[----:B------:R-:W-:Y:S02]  /*28a0*/  P2R R20, PR, RZ, 0x4 ;  /* 0x00000004ff147803 */ /* 0x000fe40000000000 */
[----:B------:R-:W-:-:S02]  /*28b0*/  FMNMX.FTZ R6, R29, R6, !PT ;  /* 0x000000061d067209 */ /* 0x000fc40007810000 */
[----:B------:R-:W-:Y:S02]  /*28c0*/  ISETP.NE.AND P0, PT, R24, RZ, PT ;  /* 0x000000ff1800720c */ /* 0x000fe40003f05270 */
[----:B------:R-:W-:Y:S02]  /*28d0*/  FMNMX.FTZ R6, R51, R6, !PT ;  /* 0x0000000633067209 */ /* 0x000fe40007810000 */
[----:B------:R-:W-:Y:S02]  /*28e0*/  FSEL R75, R75, -INF , P1 ;  /* 0xff8000004b4b7808 */ /* 0x000fe40000800000 */
[----:B------:R-:W-:Y:S02]  /*28f0*/  FMNMX.FTZ R6, R33, R6, !PT ;  /* 0x0000000621067209 */ /* 0x000fe40007810000 */
[----:B------:R-:W-:Y:S02]  /*2900*/  FSEL R57, R78, -INF , P0 ;  /* 0xff8000004e397808 */ /* 0x000fe40000000000 */
[----:B0-----:R-:W-:-:S02]  /*2910*/  FMNMX.FTZ R12, R10, R3, !PT ;  /* 0x000000030a0c7209 */ /* 0x001fc40007810000 */
[----:B------:R-:W-:Y:S02]  /*2920*/  FMNMX.FTZ R6, R55, R6, !PT ;  /* 0x0000000637067209 */ /* 0x000fe40007810000 */
[----:B------:R-:W-:Y:S01]  /*2930*/  ISETP.NE.AND P1, PT, R88, RZ, PT ;  /* 0x000000ff5800720c */ /* 0x000fe20003f25270 */
[----:B------:R-:W0:Y:S01]  /*2940*/  SHFL.BFLY PT, R3, R12, 0x1, 0x1f ;  /* 0x0c201f000c037f89 */ /* 0x000e2200000e0000 */
[----:B------:R-:W-:Y:S01]  /*2950*/  FMNMX.FTZ R6, R37, R6, !PT ;  /* 0x0000000625067209 */ /* 0x000fe20007810000 */
[--C-:B------:R-:W-:Y:S01]  /*2960*/  IMAD.MOV.U32 R88, RZ, RZ, R151.reuse ;  /* 0x000000ffff587224 */ /* 0x100fe200078e0097 */
[----:B------:R-:W-:Y:S01]  /*2970*/  ISETP.NE.AND P0, PT, R90, RZ, PT ;  /* 0x000000ff5a00720c */ /* 0x000fe20003f05270 */
[----:B------:R-:W-:Y:S01]  /*2980*/  IMAD.MOV.U32 R90, RZ, RZ, R151 ;  /* 0x000000ffff5a7224 */ /* 0x000fe200078e0097 */
[----:B------:R-:W-:-:S04]  /*2990*/  FMNMX.FTZ R6, R59, R6, !PT ;  /* 0x000000063b067209 */ /* 0x000fc80007810000 */
[----:B------:R-:W-:-:S03]  /*29a0*/  FMNMX.FTZ R6, R41, R6, !PT ;  /* 0x0000000629067209 */ /* 0x000fc60007810000 */
[----:B------:R-:W-:Y:S01]  /*29b0*/  @!P1 VIADD R5, R5, 0x34840 ;  /* 0x0003484005059836 */ /* 0x000fe20000000000 */
[----:B------:R-:W-:-:S04]  /*29c0*/  FMNMX.FTZ R6, R63, R6, !PT ;  /* 0x000000063f067209 */ /* 0x000fc80007810000 */
[----:B------:R-:W-:Y:S02]  /*29d0*/  FMNMX.FTZ R6, R45, R6, !PT ;  /* 0x000000062d067209 */ /* 0x000fe40007810000 */
[----:B------:R-:W-:Y:S02]  /*29e0*/  @!P1 PRMT R5, RZ, 0x654, R5 ;  /* 0x00000654ff059816 */ /* 0x000fe40000000005 */
[----:B------:R-:W-:Y:S02]  /*29f0*/  FMNMX.FTZ R6, R67, R6, !PT ;  /* 0x0000000643067209 */ /* 0x000fe40007810000 */
        /* <DEDUP_REMOVED lines=8> */
[----:B------:R-:W-:Y:S02]  /*2a80*/  ISETP.NE.AND P2, PT, R20, RZ, PT ;  /* 0x000000ff1400720c */ /* 0x000fe40003f45270 */
[----:B------:R-:W-:Y:S01]  /*2a90*/  FMNMX.FTZ R6, R75, R6, !PT ;  /* 0x000000064b067209 */ /* 0x000fe20007810000 */
[-CC-:B------:R-:W-:Y:S01]  /*2aa0*/  FFMA.FTZ R176, R93, R4.reuse, -R14.reuse ;  /* 0x000000045db07223 */ /* 0x180fe2000001080e */
[----:B------:R-:W-:Y:S01]  /*2ab0*/  FSEL R93, R79, -INF , P2 ;  /* 0xff8000004f5d7808 */ /* 0x000fe20001000000 */
[--C-:B------:R-:W-:Y:S01]  /*2ac0*/  FFMA.FTZ R69, R95, R4, -R14.reuse ;  /* 0x000000045f457223 */ /* 0x100fe2000001080e */
        /* <DEDUP_REMOVED lines=13> */
[----:B------:R-:W-:Y:S01]  /*2ba0*/  MUFU.EX2 R180, R180 ;  /* 0x000000b400b47308 */ /* 0x000fe20000000800 */
[----:B------:R-:W-:Y:S01]  /*2bb0*/  FSEL R101, R87, -INF , P6 ;  /* 0xff80000057657808 */ /* 0x000fe20003000000 */
[--C-:B------:R-:W-:Y:S01]  /*2bc0*/  FFMA.FTZ R65, R91, R4, -R14.reuse ;  /* 0x000000045b417223 */ /* 0x100fe2000001080e */
[----:B------:R-:W-:Y:S01]  /*2bd0*/  FMNMX.FTZ R6, R99, R6, !PT ;  /* 0x0000000663067209 */ /* 0x000fe20007810000 */
[-CC-:B------:R-:W-:Y:S01]  /*2be0*/  FFMA.FTZ R77, R103, R4.reuse, -R14.reuse ;  /* 0x00000004674d7223 */ /* 0x180fe2000001080e */
[-CC-:B------:R-:W-:Y:S01]  /*2bf0*/  FFMA.FTZ R174, R105, R4.reuse, -R14.reuse ;  /* 0x0000000469ae7223 */ /* 0x180fe2000001080e */
[--C-:B------:R-:W-:Y:S01]  /*2c00*/  FFMA.FTZ R81, R107, R4, -R14.reuse ;  /* 0x000000046b517223 */ /* 0x100fe2000001080e */
[----:B------:R-:W-:Y:S01]  /*2c10*/  FMNMX.FTZ R6, R101, R6, !PT ;  /* 0x0000000665067209 */ /* 0x000fe20007810000 */
[----:B------:R-:W0:Y:S01]  /*2c20*/  MUFU.EX2 R61, R61 ;  /* 0x0000003d003d7308 */ /* 0x000e220000000800 */
[-CC-:B------:R-:W-:Y:S01]  /*2c30*/  FFMA.FTZ R168, R109, R4.reuse, -R14.reuse ;  /* 0x000000046da87223 */ /* 0x180fe2000001080e */
[-CC-:B------:R-:W-:Y:S01]  /*2c40*/  FFMA.FTZ R85, R111, R4.reuse, -R14.reuse ;  /* 0x000000046f557223 */ /* 0x180fe2000001080e */
[-CC-:B------:R-:W-:Y:S01]  /*2c50*/  FFMA.FTZ R170, R113, R4.reuse, -R14.reuse ;  /* 0x0000000471aa7223 */ /* 0x180fe2000001080e */
[----:B------:R-:W2:Y:S01]  /*2c60*/  SHFL.BFLY PT, R9, R6, 0x2, 0x1f ;  /* 0x0c401f0006097f89 */ /* 0x000ea200000e0000 */
[-CC-:B------:R-:W-:Y:S01]  /*2c70*/  FFMA.FTZ R115, R115, R4.reuse, -R14.reuse ;  /* 0x0000000473737223 */ /* 0x180fe2000001080e */
[-CC-:B------:R-:W-:Y:S01]  /*2c80*/  FFMA.FTZ R152, R117, R4.reuse, -R14.reuse ;  /* 0x0000000475987223 */ /* 0x180fe2000001080e */
[-CC-:B------:R-:W-:Y:S01]  /*2c90*/  FFMA.FTZ R83, R119, R4.reuse, -R14.reuse ;  /* 0x0000000477537223 */ /* 0x180fe2000001080e */
[----:B------:R-:W3:Y:S01]  /*2ca0*/  MUFU.EX2 R182, R182 ;  /* 0x000000b600b67308 */ /* 0x000ee20000000800 */
[-CC-:B------:R-:W-:Y:S01]  /*2cb0*/  FFMA.FTZ R154, R121, R4.reuse, -R14.reuse ;  /* 0x00000004799a7223 */ /* 0x180fe2000001080e */
[-CC-:B------:R-:W-:Y:S01]  /*2cc0*/  FFMA.FTZ R87, R123, R4.reuse, -R14.reuse ;  /* 0x000000047b577223 */ /* 0x180fe2000001080e */
[-CC-:B------:R-:W-:Y:S01]  /*2cd0*/  FFMA.FTZ R156, R125, R4.reuse, -R14.reuse ;  /* 0x000000047d9c7223 */ /* 0x180fe2000001080e */
[-CC-:B------:R-:W-:Y:S01]  /*2ce0*/  FFMA.FTZ R89, R127, R4.reuse, -R14.reuse ;  /* 0x000000047f597223 */ /* 0x180fe2000001080e */
[-CC-:B------:R-:W-:Y:S01]  /*2cf0*/  FFMA.FTZ R158, R129, R4.reuse, -R14.reuse ;  /* 0x00000004819e7223 */ /* 0x180fe2000001080e */
[-CC-:B------:R-:W-:Y:S01]  /*2d00*/  FFMA.FTZ R91, R131, R4.reuse, -R14.reuse ;  /* 0x00000004835b7223 */ /* 0x180fe2000001080e */
[-CC-:B------:R-:W-:Y:S01]  /*2d10*/  FFMA.FTZ R160, R133, R4.reuse, -R14.reuse ;  /* 0x0000000485a07223 */ /* 0x180fe2000001080e */
[----:B------:R-:W4:Y:S01]  /*2d20*/  MUFU.EX2 R65, R65 ;  /* 0x0000004100417308 */ /* 0x000f220000000800 */
[-CC-:B------:R-:W-:Y:S01]  /*2d30*/  FFMA.FTZ R135, R135, R4.reuse, -R14.reuse ;  /* 0x0000000487877223 */ /* 0x180fe2000001080e */
[-CC-:B------:R-:W-:Y:S01]  /*2d40*/  FFMA.FTZ R137, R137, R4.reuse, -R14.reuse ;  /* 0x0000000489897223 */ /* 0x180fe2000001080e */
[-CC-:B------:R-:W-:Y:S01]  /*2d50*/  FFMA.FTZ R139, R139, R4.reuse, -R14.reuse ;  /* 0x000000048b8b7223 */ /* 0x180fe2000001080e */
[-CC-:B------:R-:W-:Y:S01]  /*2d60*/  FFMA.FTZ R141, R141, R4.reuse, -R14.reuse ;  /* 0x000000048d8d7223 */ /* 0x180fe2000001080e */
[-CC-:B------:R-:W-:Y:S01]  /*2d70*/  FFMA.FTZ R143, R143, R4.reuse, -R14.reuse ;  /* 0x000000048f8f7223 */ /* 0x180fe2000001080e */
[-CC-:B------:R-:W-:Y:S01]  /*2d80*/  FFMA.FTZ R145, R145, R4.reuse, -R14.reuse ;  /* 0x0000000491917223 */ /* 0x180fe2000001080e */
[----:B------:R-:W-:Y:S01]  /*2d90*/  FFMA.FTZ R14, R147, R4, -R14 ;  /* 0x00000004930e7223 */ /* 0x000fe2000001080e */
[----:B------:R-:W5:Y:S01]  /*2da0*/  MUFU.EX2 R176, R176 ;  /* 0x000000b000b07308 */ /* 0x000f620000000800 */
[----:B------:R-:W-:-:S02]  /*2db0*/  IMAD.MOV.U32 R147, RZ, RZ, R151 ;  /* 0x000000ffff937224 */ /* 0x000fc400078e0097 */
[--C-:B------:R-:W-:Y:S01]  /*2dc0*/  IMAD.MOV.U32 R133, RZ, RZ, R151.reuse ;  /* 0x000000ffff857224 */ /* 0x100fe200078e0097 */
[----:B--2---:R-:W-:Y:S01]  /*2dd0*/  FMNMX.FTZ R8, R6, R9, !PT ;  /* 0x0000000906087209 */ /* 0x004fe20007810000 */
[--C-:B------:R-:W-:Y:S02]  /*2de0*/  IMAD.MOV.U32 R131, RZ, RZ, R151.reuse ;  /* 0x000000ffff837224 */ /* 0x100fe400078e0097 */
[--C-:B------:R-:W-:Y:S01]  /*2df0*/  IMAD.MOV.U32 R129, RZ, RZ, R151.reuse ;  /* 0x000000ffff817224 */ /* 0x100fe200078e0097 */
[----:B------:R-:W2:Y:S01]  /*2e00*/  MUFU.EX2 R69, R69 ;  /* 0x0000004500457308 */ /* 0x000ea20000000800 */
[----:B------:R-:W1:Y:S01]  /*2e10*/  SHFL.BFLY PT, R9, R8, 0x1, 0x1f ;  /* 0x0c201f0008097f89 */ /* 0x000e6200000e0000 */
[--C-:B------:R-:W-:Y:S02]  /*2e20*/  IMAD.MOV.U32 R127, RZ, RZ, R151.reuse ;  /* 0x000000ffff7f7224 */ /* 0x100fe400078e0097 */
[--C-:B------:R-:W-:Y:S02]  /*2e30*/  IMAD.MOV.U32 R125, RZ, RZ, R151.reuse ;  /* 0x000000ffff7d7224 */ /* 0x100fe400078e0097 */
[----:B------:R-:W-:-:S02]  /*2e40*/  IMAD.MOV.U32 R123, RZ, RZ, R151 ;  /* 0x000000ffff7b7224 */ /* 0x000fc400078e0097 */
[----:B------:R-:W-:Y:S01]  /*2e50*/  MUFU.EX2 R178, R178 ;  /* 0x000000b200b27308 */ /* 0x000fe20000000800 */
[--C-:B------:R-:W-:Y:S02]  /*2e60*/  IMAD.MOV.U32 R121, RZ, RZ, R151.reuse ;  /* 0x000000ffff797224 */ /* 0x100fe400078e0097 */
[--C-:B------:R-:W-:Y:S02]  /*2e70*/  IMAD.MOV.U32 R119, RZ, RZ, R151.reuse ;  /* 0x000000ffff777224 */ /* 0x100fe400078e0097 */
[--C-:B------:R-:W-:Y:S02]  /*2e80*/  IMAD.MOV.U32 R117, RZ, RZ, R151.reuse ;  /* 0x000000ffff757224 */ /* 0x100fe400078e0097 */
[--C-:B------:R-:W-:Y:S01]  /*2e90*/  IMAD.MOV.U32 R113, RZ, RZ, R151.reuse ;  /* 0x000000ffff717224 */ /* 0x100fe200078e0097 */
[----:B------:R-:W-:Y:S01]  /*2ea0*/  MUFU.EX2 R73, R73 ;  /* 0x0000004900497308 */ /* 0x000fe20000000800 */
[--C-:B------:R-:W-:Y:S02]  /*2eb0*/  IMAD.MOV.U32 R111, RZ, RZ, R151.reuse ;  /* 0x000000ffff6f7224 */ /* 0x100fe400078e0097 */
[----:B------:R-:W-:-:S02]  /*2ec0*/  IMAD.MOV.U32 R109, RZ, RZ, R151 ;  /* 0x000000ffff6d7224 */ /* 0x000fc400078e0097 */
[--C-:B------:R-:W-:Y:S02]  /*2ed0*/  IMAD.MOV.U32 R107, RZ, RZ, R151.reuse ;  /* 0x000000ffff6b7224 */ /* 0x100fe400078e0097 */
[--C-:B------:R-:W-:Y:S01]  /*2ee0*/  IMAD.MOV.U32 R105, RZ, RZ, R151.reuse ;  /* 0x000000ffff697224 */ /* 0x100fe200078e0097 */
[----:B------:R-:W-:Y:S01]  /*2ef0*/  MUFU.EX2 R172, R172 ;  /* 0x000000ac00ac7308 */ /* 0x000fe20000000800 */
[----:B-1----:R-:W-:Y:S01]  /*2f00*/  FMNMX.FTZ R9, R8, R9, !PT ;  /* 0x0000000908097209 */ /* 0x002fe20007810000 */
[----:B------:R-:W-:-:S03]  /*2f10*/  IMAD.MOV.U32 R103, RZ, RZ, R151 ;  /* 0x000000ffff677224 */ /* 0x000fc600078e0097 */
[C---:B------:R-:W-:Y:S01]  /*2f20*/  FSETP.NEU.FTZ.AND P2, PT, R9.reuse, -INF , PT ;  /* 0xff8000000900780b */ /* 0x040fe20003f5d000 */
[----:B------:R-:W-:Y:S02]  /*2f30*/  FMUL.FTZ R6, R9, R4 ;  /* 0x0000000409067220 */ /* 0x000fe40000410000 */
[----:B------:R-:W-:Y:S03]  /*2f40*/  MUFU.EX2 R77, R77 ;  /* 0x0000004d004d7308 */ /* 0x000fe60000000800 */
[----:B------:R-:W-:Y:S02]  /*2f50*/  FSEL R6, R6, RZ, P2 ;  /* 0x000000ff06067208 */ /* 0x000fe40001000000 */
[----:B------:R-:W-:-:S03]  /*2f60*/  PLOP3.LUT P2, PT, PT, PT, UP0, 0x80, 0x0 ;  /* 0x000000000000781c */ /* 0x000fc60003f4f008 */
        /* <DEDUP_REMOVED lines=11> */
[-CC-:B------:R-:W-:Y:S01]  /*3020*/  FFMA.FTZ R25, R25, R4.reuse, -R6.reuse ;  /* 0x0000000419197223 */ /* 0x180fe20000010806 */
[----:B------:R-:W1:Y:S01]  /*3030*/  MUFU.EX2 R7, R7 ;  /* 0x0000000700077308 */ /* 0x000e620000000800 */
[----:B0-----:R-:W-:Y:S01]  /*3040*/  FADD.FTZ R27, R180, R61 ;  /* 0x0000003db41b7221 */ /* 0x001fe20000010000 */
[-CC-:B------:R-:W-:Y:S01]  /*3050*/  FFMA.FTZ R47, R47, R4.reuse, -R6.reuse ;  /* 0x000000042f2f7223 */ /* 0x180fe20000010806 */
[-CC-:B------:R-:W-:Y:S01]  /*3060*/  FFMA.FTZ R29, R29, R4.reuse, -R6.reuse ;  /* 0x000000041d1d7223 */ /* 0x180fe20000010806 */
[-CC-:B------:R-:W-:Y:S01]  /*3070*/  FFMA.FTZ R51, R51, R4.reuse, -R6.reuse ;  /* 0x0000000433337223 */ /* 0x180fe20000010806 */
[----:B---3--:R-:W-:Y:S01]  /*3080*/  FADD.FTZ R32, R182, R27 ;  /* 0x0000001bb6207221 */ /* 0x008fe20000010000 */
[-CC-:B------:R-:W-:Y:S01]  /*3090*/  FFMA.FTZ R33, R33, R4.reuse, -R6.reuse ;  /* 0x0000000421217223 */ /* 0x180fe20000010806 */
[-C--:B------:R-:W-:Y:S01]  /*30a0*/  FFMA.FTZ R55, R55, R4.reuse, -R6 ;  /* 0x0000000437377223 */ /* 0x080fe20000010806 */
[----:B------:R-:W0:Y:S01]  /*30b0*/  MUFU.EX2 R11, R11 ;  /* 0x0000000b000b7308 */ /* 0x000e220000000800 */
[----:B----4-:R-:W-:Y:S01]  /*30c0*/  FADD.FTZ R27, R65, R32 ;  /* 0x00000020411b7221 */ /* 0x010fe20000010000 */
[-CC-:B------:R-:W-:Y:S01]  /*30d0*/  FFMA.FTZ R37, R37, R4.reuse, -R6.reuse ;  /* 0x0000000425257223 */ /* 0x180fe20000010806 */
[-CC-:B------:R-:W-:Y:S01]  /*30e0*/  FFMA.FTZ R59, R59, R4.reuse, -R6.reuse ;  /* 0x000000043b3b7223 */ /* 0x180fe20000010806 */
[-CC-:B------:R-:W-:Y:S01]  /*30f0*/  FFMA.FTZ R41, R41, R4.reuse, -R6.reuse ;  /* 0x0000000429297223 */ /* 0x180fe20000010806 */
[----:B-----5:R-:W-:Y:S01]  /*3100*/  FADD.FTZ R34, R176, R27 ;  /* 0x0000001bb0227221 */ /* 0x020fe20000010000 */
[-CC-:B------:R-:W-:Y:S01]  /*3110*/  FFMA.FTZ R63, R63, R4.reuse, -R6.reuse ;  /* 0x000000043f3f7223 */ /* 0x180fe20000010806 */
[-C--:B------:R-:W-:Y:S01]  /*3120*/  FFMA.FTZ R45, R45, R4.reuse, -R6 ;  /* 0x000000042d2d7223 */ /* 0x080fe20000010806 */
[----:B------:R3:W4:Y:S01]  /*3130*/  MUFU.EX2 R10, R31 ;  /* 0x0000001f000a7308 */ /* 0x0007220000000800 */
[----:B--2---:R-:W-:Y:S01]  /*3140*/  FADD.FTZ R27, R69, R34 ;  /* 0x00000022451b7221 */ /* 0x004fe20000010000 */
[----:B-1----:R-:W-:Y:S01]  /*3150*/  FADD.FTZ R34, R7, R8 ;  /* 0x0000000807227221 */ /* 0x002fe20000010000 */
[-CC-:B------:R-:W-:Y:S01]  /*3160*/  FFMA.FTZ R67, R67, R4.reuse, -R6.reuse ;  /* 0x0000000443437223 */ /* 0x180fe20000010806 */
[-CC-:B------:R-:W-:Y:S01]  /*3170*/  FFMA.FTZ R49, R49, R4.reuse, -R6.reuse ;  /* 0x0000000431317223 */ /* 0x180fe20000010806 */
[----:B------:R-:W-:Y:S01]  /*3180*/  FADD.FTZ R36, R178, R27 ;  /* 0x0000001bb2247221 */ /* 0x000fe20000010000 */
[-CC-:B------:R-:W-:Y:S01]  /*3190*/  FFMA.FTZ R71, R71, R4.reuse, -R6.reuse ;  /* 0x0000000447477223 */ /* 0x180fe20000010806 */
[-C--:B------:R-:W-:Y:S01]  /*31a0*/  FFMA.FTZ R53, R53, R4.reuse, -R6 ;  /* 0x0000000435357223 */ /* 0x080fe20000010806 */
[----:B------:R-:W1:Y:S01]  /*31b0*/  MUFU.EX2 R13, R13 ;  /* 0x0000000d000d7308 */ /* 0x000e620000000800 */
[----:B---3--:R-:W-:Y:S01]  /*31c0*/  FADD.FTZ R31, R73, R36 ;  /* 0x00000024491f7221 */ /* 0x008fe20000010000 */
[----:B0-----:R-:W-:Y:S01]  /*31d0*/  FADD.FTZ R27, R11, R34 ;  /* 0x000000220b1b7221 */ /* 0x001fe20000010000 */
[-CC-:B------:R-:W-:Y:S01]  /*31e0*/  FFMA.FTZ R75, R75, R4.reuse, -R6.reuse ;  /* 0x000000044b4b7223 */ /* 0x180fe20000010806 */
[-CC-:B------:R-:W-:Y:S01]  /*31f0*/  FFMA.FTZ R57, R57, R4.reuse, -R6.reuse ;  /* 0x0000000439397223 */ /* 0x180fe20000010806 */
[----:B------:R-:W-:Y:S01]  /*3200*/  FADD.FTZ R38, R172, R31 ;  /* 0x0000001fac267221 */ /* 0x000fe20000010000 */
[-CC-:B------:R-:W-:Y:S01]  /*3210*/  FFMA.FTZ R93, R93, R4.reuse, -R6.reuse ;  /* 0x000000045d5d7223 */ /* 0x180fe20000010806 */
[-C--:B------:R-:W-:Y:S01]  /*3220*/  FFMA.FTZ R95, R95, R4.reuse, -R6 ;  /* 0x000000045f5f7223 */ /* 0x080fe20000010806 */
[----:B------:R-:W0:Y:S01]  /*3230*/  MUFU.EX2 R174, R174 ;  /* 0x000000ae00ae7308 */ /* 0x000e220000000800 */
[----:B----4-:R-:W-:Y:S01]  /*3240*/  FADD.FTZ R36, R10, R27 ;  /* 0x0000001b0a247221 */ /* 0x010fe20000010000 */
[----:B------:R-:W-:Y:S01]  /*3250*/  FADD.FTZ R31, R77, R38 ;  /* 0x000000264d1f7221 */ /* 0x000fe20000010000 */
[-CC-:B------:R-:W-:Y:S01]  /*3260*/  FFMA.FTZ R97, R97, R4.reuse, -R6.reuse ;  /* 0x0000000461617223 */ /* 0x180fe20000010806 */
[-CC-:B------:R-:W-:Y:S01]  /*3270*/  FFMA.FTZ R99, R99, R4.reuse, -R6.reuse ;  /* 0x0000000463637223 */ /* 0x180fe20000010806 */
[----:B------:R-:W-:Y:S01]  /*3280*/  FFMA.FTZ R101, R101, R4, -R6 ;  /* 0x0000000465657223 */ /* 0x000fe20000010806 */
[----:B------:R-:W-:Y:S01]  /*3290*/  F2FP.BF16.F32.PACK_AB R181, R8, R7 ;  /* 0x0000000708b5723e */ /* 0x000fe200000010ff */
[----:B------:R-:W-:Y:S01]  /*32a0*/  IMAD.MOV.U32 R7, RZ, RZ, 0x3f800000 ;  /* 0x3f800000ff077424 */ /* 0x000fe200078e00ff */
[----:B------:R-:W2:Y:S01]  /*32b0*/  MUFU.EX2 R12, R35 ;  /* 0x00000023000c7308 */ /* 0x000ea20000000800 */
[----:B-1----:R-:W-:Y:S01]  /*32c0*/  FADD.FTZ R27, R13, R36 ;  /* 0x000000240d1b7221 */ /* 0x002fe20000010000 */
[----:B------:R-:W-:Y:S01]  /*32d0*/  F2FP.BF16.F32.PACK_AB R183, R10, R11 ;  /* 0x0000000b0ab7723e */ /* 0x000fe200000010ff */
[----:B------:R-:W-:Y:S01]  /*32e0*/  IMAD.MOV.U32 R11, RZ, RZ, 0x3f800000 ;  /* 0x3f800000ff0b7424 */ /* 0x000fe200078e00ff */
[----:B------:R-:W-:-:S02]  /*32f0*/  F2FP.BF16.F32.PACK_AB R180, R61, R180 ;  /* 0x000000b43db4723e */ /* 0x000fc400000010ff */
[----:B------:R-:W-:Y:S02]  /*3300*/  F2FP.BF16.F32.PACK_AB R182, R65, R182 ;  /* 0x000000b641b6723e */ /* 0x000fe400000010ff */
[----:B------:R-:W1:Y:S01]  /*3310*/  MUFU.EX2 R81, R81 ;  /* 0x0000005100517308 */ /* 0x000e620000000800 */
[----:B0-----:R-:W-:Y:S01]  /*3320*/  FADD.FTZ R38, R174, R31 ;  /* 0x0000001fae267221 */ /* 0x001fe20000010000 */
[----:B------:R-:W-:Y:S02]  /*3330*/  F2FP.BF16.F32.PACK_AB R176, R69, R176 ;  /* 0x000000b045b0723e */ /* 0x000fe400000010ff */
[----:B------:R-:W-:Y:S02]  /*3340*/  F2FP.BF16.F32.PACK_AB R178, R73, R178 ;  /* 0x000000b249b2723e */ /* 0x000fe400000010ff */
[----:B------:R-:W-:Y:S02]  /*3350*/  F2FP.BF16.F32.PACK_AB R172, R77, R172 ;  /* 0x000000ac4dac723e */ /* 0x000fe400000010ff */
[----:B------:R-:W0:Y:S01]  /*3360*/  MUFU.EX2 R15, R15 ;  /* 0x0000000f000f7308 */ /* 0x000e220000000800 */
[C---:B--2---:R-:W-:Y:S01]  /*3370*/  FADD.FTZ R36, R12.reuse, R27 ;  /* 0x0000001b0c247221 */ /* 0x044fe20000010000 */
[----:B------:R-:W-:-:S06]  /*3380*/  F2FP.BF16.F32.PACK_AB R177, R12, R13 ;  /* 0x0000000d0cb1723e */ /* 0x000fcc00000010ff */
        /* <DEDUP_REMOVED lines=15> */
[----:B------:R2:W3:Y:S01]  /*3480*/  MUFU.EX2 R79, R115 ;  /* 0x00000073004f7308 */ /* 0x0004e20000000800 */
[----:B-1----:R-:W-:-:S07]  /*3490*/  FADD.FTZ R40, R170, R31 ;  /* 0x0000001faa287221 */ /* 0x002fce0000010000 */
[----:B------:R-:W1:Y:S01]  /*34a0*/  MUFU.EX2 R25, R25 ;  /* 0x0000001900197308 */ /* 0x000e620000000800 */
[C---:B0-----:R-:W-:Y:S01]  /*34b0*/  FADD.FTZ R38, R24.reuse, R27 ;  /* 0x0000001b18267221 */ /* 0x041fe20000010000 */
[----:B------:R-:W-:Y:S01]  /*34c0*/  F2FP.BF16.F32.PACK_AB R173, R24, R21 ;  /* 0x0000001518ad723e */ /* 0x000fe200000010ff */
[----:B--2---:R-:W-:-:S05]  /*34d0*/  IMAD.MOV.U32 R115, RZ, RZ, R151 ;  /* 0x000000ffff737224 */ /* 0x004fca00078e0097 */
[----:B------:R-:W0:Y:S01]  /*34e0*/  MUFU.EX2 R152, R152 ;  /* 0x0000009800987308 */ /* 0x000e220000000800 */
[C---:B---3--:R-:W-:Y:S01]  /*34f0*/  FADD.FTZ R27, R79.reuse, R40 ;  /* 0x000000284f1b7221 */ /* 0x048fe20000010000 */
[----:B------:R-:W-:-:S06]  /*3500*/  F2FP.BF16.F32.PACK_AB R170, R79, R170 ;  /* 0x000000aa4faa723e */ /* 0x000fcc00000010ff */
        /* <DEDUP_REMOVED lines=29> */
[----:B------:R-:W-:Y:S01]  /*36e0*/  F2FP.BF16.F32.PACK_AB R156, R89, R156 ;  /* 0x0000009c599c723e */ /* 0x000fe200000010ff */
[----:B------:R-:W-:-:S05]  /*36f0*/  IMAD.MOV.U32 R89, RZ, RZ, R151 ;  /* 0x000000ffff597224 */ /* 0x000fca00078e0097 */
        /* <DEDUP_REMOVED lines=9> */
[----:B------:R-:W-:Y:S01]  /*3790*/  F2FP.BF16.F32.PACK_AB R158, R91, R158 ;  /* 0x0000009e5b9e723e */ /* 0x000fe200000010ff */
[----:B------:R-:W-:-:S05]  /*37a0*/  IMAD.MOV.U32 R91, RZ, RZ, R151 ;  /* 0x000000ffff5b7224 */ /* 0x000fca00078e0097 */
        /* <DEDUP_REMOVED lines=9> */
[----:B------:R-:W-:Y:S01]  /*3840*/  F2FP.BF16.F32.PACK_AB R160, R135, R160 ;  /* 0x000000a087a0723e */ /* 0x000fe200000010ff */
[----:B------:R-:W-:-:S05]  /*3850*/  IMAD.MOV.U32 R135, RZ, RZ, R151 ;  /* 0x000000ffff877224 */ /* 0x000fca00078e0097 */
        /* <DEDUP_REMOVED lines=10> */
[----:B------:R-:W-:Y:S01]  /*3900*/  F2FP.BF16.F32.PACK_AB R162, R162, R137 ;  /* 0x00000089a2a2723e */ /* 0x000fe200000010ff */
[----:B------:R-:W-:-:S05]  /*3910*/  IMAD.MOV.U32 R137, RZ, RZ, R151 ;  /* 0x000000ffff897224 */ /* 0x000fca00078e0097 */
        /* <DEDUP_REMOVED lines=16> */
[----:B------:R1:W3:Y:S01]  /*3a20*/  MUFU.EX2 R42, R93 ;  /* 0x0000005d002a7308 */ /* 0x0002e20000000800 */
[C---:B--2---:R-:W-:Y:S01]  /*3a30*/  FADD.FTZ R46, R40.reuse, R5 ;  /* 0x00000005282e7221 */ /* 0x044fe20000010000 */
[----:B------:R-:W-:-:S06]  /*3a40*/  F2FP.BF16.F32.PACK_AB R161, R40, R53 ;  /* 0x0000003528a1723e */ /* 0x000fcc00000010ff */
[----:B------:R-:W2:Y:S01]  /*3a50*/  MUFU.EX2 R95, R95 ;  /* 0x0000005f005f7308 */ /* 0x000ea20000000800 */
[----:B0-----:R-:W-:Y:S01]  /*3a60*/  FADD.FTZ R5, R57, R46 ;  /* 0x0000002e39057221 */ /* 0x001fe20000010000 */
[----:B-1----:R-:W-:-:S06]  /*3a70*/  IMAD.MOV.U32 R93, RZ, RZ, R151 ;  /* 0x000000ffff5d7224 */ /* 0x002fcc00078e0097 */
[----:B------:R0:W1:Y:S01]  /*3a80*/  MUFU.EX2 R44, R97 ;  /* 0x00000061002c7308 */ /* 0x0000620000000800 */
[C---:B---3--:R-:W-:Y:S01]  /*3a90*/  FADD.FTZ R10, R42.reuse, R5 ;  /* 0x000000052a0a7221 */ /* 0x048fe20000010000 */
[----:B------:R-:W-:-:S06]  /*3aa0*/  F2FP.BF16.F32.PACK_AB R163, R42, R57 ;  /* 0x000000392aa3723e */ /* 0x000fcc00000010ff */
[----:B------:R-:W3:Y:S01]  /*3ab0*/  MUFU.EX2 R99, R99 ;  /* 0x0000006300637308 */ /* 0x000ee20000000800 */
[----:B--2---:R-:W-:Y:S01]  /*3ac0*/  FADD.FTZ R5, R95, R10 ;  /* 0x0000000a5f057221 */ /* 0x004fe20000010000 */
[----:B0-----:R-:W-:-:S06]  /*3ad0*/  IMAD.MOV.U32 R97, RZ, RZ, R151 ;  /* 0x000000ffff617224 */ /* 0x001fcc00078e0097 */
[----:B------:R-:W0:Y:S01]  /*3ae0*/  MUFU.EX2 R14, R14 ;  /* 0x0000000e000e7308 */ /* 0x000e220000000800 */
[C---:B-1----:R-:W-:Y:S01]  /*3af0*/  FADD.FTZ R10, R44.reuse, R5 ;  /* 0x000000052c0a7221 */ /* 0x042fe20000010000 */
[----:B------:R-:W-:Y:S01]  /*3b00*/  F2FP.BF16.F32.PACK_AB R165, R44, R95 ;  /* 0x0000005f2ca5723e */ /* 0x000fe200000010ff */
[----:B------:R-:W-:-:S05]  /*3b10*/  IMAD.MOV.U32 R95, RZ, RZ, R151 ;  /* 0x000000ffff5f7224 */ /* 0x000fca00078e0097 */
[----:B------:R1:W2:Y:S01]  /*3b20*/  MUFU.EX2 R8, R101 ;  /* 0x0000006500087308 */ /* 0x0002a20000000800 */
[----:B---3--:R-:W-:Y:S01]  /*3b30*/  FADD.FTZ R5, R99, R10 ;  /* 0x0000000a63057221 */ /* 0x008fe20000010000 */
[C---:B0-----:R-:W-:Y:S01]  /*3b40*/  F2FP.BF16.F32.PACK_AB R166, R14.reuse, R145 ;  /* 0x000000910ea6723e */ /* 0x041fe200000010ff */
[----:B------:R-:W-:Y:S01]  /*3b50*/  FADD.FTZ R6, R14, R27 ;  /* 0x0000001b0e067221 */ /* 0x000fe20000010000 */
[--C-:B------:R-:W-:Y:S02]  /*3b60*/  IMAD.MOV.U32 R145, RZ, RZ, R151.reuse ;  /* 0x000000ffff917224 */ /* 0x100fe400078e0097 */
[----:B-1----:R-:W-:Y:S01]  /*3b70*/  IMAD.MOV.U32 R101, RZ, RZ, R151 ;  /* 0x000000ffff657224 */ /* 0x002fe200078e0097 */
[C---:B--2---:R-:W-:Y:S01]  /*3b80*/  F2FP.BF16.F32.PACK_AB R167, R8.reuse, R99 ;  /* 0x0000006308a7723e */ /* 0x044fe200000010ff */
[----:B------:R-:W-:Y:S01]  /*3b90*/  FADD.FTZ R5, R8, R5 ;  /* 0x0000000508057221 */ /* 0x000fe20000010000 */
[----:B------:R-:W-:Y:S01]  /*3ba0*/  IMAD.MOV.U32 R99, RZ, RZ, R151 ;  /* 0x000000ffff637224 */ /* 0x000fe200078e0097 */
[----:B------:R-:W-:Y:S06]  /*3bb0*/  @!P2 BRA `(.L_x_376) ;  /* 0x0000002000d8a947 */ /* 0x000fec0003800000 */
[----:B------:R-:W-:Y:S01]  /*3bc0*/  R2UR UR4, R2 ;  /* 0x00000000020472ca */ /* 0x000fe200000e0000 */
[----:B------:R-:W-:Y:S01]  /*3bd0*/  IMAD.MOV.U32 R10, RZ, RZ, R9 ;  /* 0x000000ffff0a7224 */ /* 0x000fe200078e0009 */
[----:B------:R-:W-:Y:S01]  /*3be0*/  CS2R R150, SRZ ;  /* 0x0000000000967805 */ /* 0x000fe2000001ff00 */
[----:B------:R-:W-:Y:S01]  /*3bf0*/  IMAD.MOV.U32 R12, RZ, RZ, R3 ;  /* 0x000000ffff0c7224 */ /* 0x000fe200078e0003 */
[----:B------:R-:W-:Y:S01]  /*3c00*/  CS2R R146, SRZ ;  /* 0x0000000000927805 */ /* 0x000fe2000001ff00 */
[----:B------:R-:W-:Y:S01]  /*3c10*/  IMAD.MOV.U32 R8, RZ, RZ, R16 ;  /* 0x000000ffff087224 */ /* 0x000fe200078e0010 */
[----:B------:R-:W-:Y:S01]  /*3c20*/  CS2R R142, SRZ ;  /* 0x00000000008e7805 */ /* 0x000fe2000001ff00 */
[----:B------:R-:W-:Y:S01]  /*3c30*/  IMAD.MOV.U32 R7, RZ, RZ, 0x3f800000 ;  /* 0x3f800000ff077424 */ /* 0x000fe200078e00ff */
        /* <DEDUP_REMOVED lines=28> */
[----:B------:R-:W-:Y:S01]  /*3e00*/  CS2R R88, SRZ ;  /* 0x0000000000587805 */ /* 0x000fe2000001ff00 */
[----:B------:R-:W-:-:S12]  /*3e10*/  UIADD3 UR5, UR49, -0x2, URZ ;  /* 0xfffffffe31057890 */ /* 0x000fd8000fffe03f */
.L_x_385:
[----:B------:R-:W-:-:S04]  /*3e20*/  UIADD3 UR6, UR4, 0x1, URZ ;  /* 0x0000000104067890 */ /* 0x000fc8000fffe03f */
[----:B------:R-:W-:-:S04]  /*3e30*/  UISETP.NE.AND UP0, UPT, UR6, 0x2, UPT ;  /* 0x000000020600788c */ /* 0x000fc8000bf05270 */
[----:B------:R-:W-:Y:S02]  /*3e40*/  USEL UR7, URZ, 0x1, UP0 ;  /* 0x000000013f077887 */ /* 0x000fe40008000000 */
[----:B------:R-:W-:-:S04]  /*3e50*/  USEL UR6, UR6, URZ, UP0 ;  /* 0x0000003f06067287 */ /* 0x000fc80008000000 */
[----:B------:R-:W-:Y:S02]  /*3e60*/  LOP3.LUT R16, R8, UR7, RZ, 0x3c, !PT ;  /* 0x0000000708107c12 */ /* 0x000fe4000f8e3cff */
[----:B------:R-:W-:Y:S01]  /*3e70*/  IMAD.U32 R2, RZ, RZ, UR6 ;  /* 0x00000006ff027e24 */ /* 0x000fe2000f8e00ff */
[----:B------:R-:W-:Y:S06]  /*3e80*/  @!P0 BRA `(.L_x_377) ;  /* 0x0000000000048947 */ /* 0x000fec0003800000 */
[----:B------:R-:W-:Y:S01]  /*3e90*/  BPT.TRAP 0x1 ;  /* 0x000000040000795c */ /* 0x000fe20000300000 */
.L_x_377:
[----:B------:R-:W0:Y:S01]  /*3ea0*/  S2UR UR10, SR_CgaCtaId ;  /* 0x00000000000a79c3 */ /* 0x000e220000008800 */
[----:B------:R-:W-:Y:S01]  /*3eb0*/  UMOV UR7, 0x400 ;  /* 0x0000040000077882 */ /* 0x000fe20000000000 */
[----:B------:R-:W-:Y:S01]  /*3ec0*/  SHF.L.U32 R3, R16, 0x1f, RZ ;  /* 0x0000001f10037819 */ /* 0x000fe200000006ff */
[----:B0-----:R-:W-:-:S06]  /*3ed0*/  ULEA UR7, UR10, UR7, 0x18 ;  /* 0x000000070a077291 */ /* 0x001fcc000f8ec03f */
[----:B------:R-:W-:-:S05]  /*3ee0*/  IMAD.U32 R0, RZ, RZ, UR7 ;  /* 0x00000007ff007e24 */ /* 0x000fca000f8e00ff */
[----:B------:R-:W-:-:S13]  /*3ef0*/  R2UR UR7, R0 ;  /* 0x00000000000772ca */ /* 0x000fda00000e0000 */
[----:B------:R-:W-:-:S09]  /*3f00*/  ULEA UR6, UR6, UR7, 0x3 ;  /* 0x0000000706067291 */ /* 0x000fd2000f8e183f */
[----:B------:R0:W1:Y:S01]  /*3f10*/  SYNCS.PHASECHK.TRANS64.TRYWAIT P2, [UR6+0x34830], R3 ;  /* 0x03483003ff0075a7 */ /* 0x0000620008040146 */
[----:B------:R-:W-:Y:S05]  /*3f20*/  @!P0 BRA `(.L_x_378) ;  /* 0x0000000000048947 */ /* 0x000fea0003800000 */
[----:B------:R-:W-:Y:S01]  /*3f30*/  BPT.TRAP 0x1 ;  /* 0x000000040000795c */ /* 0x000fe20000300000 */
.L_x_378:
[----:B-1----:R-:W-:Y:S05]  /*3f40*/  @P2 BRA `(.L_x_379) ;  /* 0x0000000000082947 */ /* 0x002fea0003800000 */
[----:B------:R-:W1:Y:S02]  /*3f50*/  SYNCS.PHASECHK.TRANS64.TRYWAIT P2, [UR6+0x34830], R3 ;  /* 0x03483003ff0075a7 */ /* 0x000e640008040146 */
[----:B-1----:R-:W-:Y:S05]  /*3f60*/  @!P2 BRA `(.L_x_380) ;  /* 0x000000b40028a947 */ /* 0x002fea0003800000 */
.L_x_379:
[----:B------:R-:W-:Y:S01]  /*3f70*/  R2UR UR7, R2 ;  /* 0x00000000020772ca */ /* 0x000fe200000e0000 */
[----:B------:R-:W-:Y:S01]  /*3f80*/  WARPGROUP.ARRIVE ;  /* 0x00000000000079c5 */ /* 0x000fe20000000000 */
[----:B------:R-:W-:Y:S01]  /*3f90*/  UMOV UR48, UR56 ;  /* 0x0000003800307c82 */ /* 0x000fe20008000000 */
[----:B------:R-:W-:Y:S01]  /*3fa0*/  UMOV UR49, UR57 ;  /* 0x0000003900317c82 */ /* 0x000fe20008000000 */
[----:B------:R-:W-:Y:S01]  /*3fb0*/  UMOV UR51, 0x40000040 ;  /* 0x4000004000337882 */ /* 0x000fe20000000000 */
        /* <DEDUP_REMOVED lines=8> */
[----:B------:R-:W-:Y:S01]  /*4040*/  UIMAD UR7, UR7, 0xc00, UR60 ;  /* 0x00000c00070778a4 */ /* 0x000fe2000f8e023c */
[-C--:B------:R-:W-:Y:S01]  /*4050*/  FMUL.FTZ R88, R88, R11.reuse ;  /* 0x0000000b58587220 */ /* 0x080fe20000410000 */
[----:B------:R-:W-:Y:S01]  /*4060*/  UMOV UR43, 0x40000040 ;  /* 0x40000040002b7882 */ /* 0x000fe20000000000 */
[----:B------:R-:W-:Y:S01]  /*4070*/  UMOV UR47, 0x40000040 ;  /* 0x40000040002f7882 */ /* 0x000fe20000000000 */
[----:B------:R-:W-:Y:S01]  /*4080*/  UIADD3 UR10, UR7, 0x2, URZ ;  /* 0x00000002070a7890 */ /* 0x000fe2000fffe03f */
[-C--:B------:R-:W-:Y:S01]  /*4090*/  FMUL.FTZ R89, R89, R11.reuse ;  /* 0x0000000b59597220 */ /* 0x080fe20000410000 */
[----:B------:R-:W-:Y:S01]  /*40a0*/  UIADD3 UR14, UR7, 0x4, URZ ;  /* 0x00000004070e7890 */ /* 0x000fe2000fffe03f */
[-C--:B------:R-:W-:Y:S01]  /*40b0*/  FMUL.FTZ R92, R92, R11.reuse ;  /* 0x0000000b5c5c7220 */ /* 0x080fe20000410000 */
[----:B------:R-:W-:Y:S01]  /*40c0*/  UMOV UR50, UR7 ;  /* 0x0000000700327c82 */ /* 0x000fe20008000000 */
[----:B------:R-:W-:Y:S01]  /*40d0*/  UIADD3 UR18, UR7, 0x6, URZ ;  /* 0x0000000607127890 */ /* 0x000fe2000fffe03f */
[----:B------:R-:W-:Y:S01]  /*40e0*/  HGMMA.64x128x16.F32.BF16 R24, gdesc[UR48], RZ, !UPT, gsb0 ;  /* 0x01e00000301879f0 */ /* 0x000fe2000c0018ff */
[----:B------:R-:W-:Y:S01]  /*40f0*/  UIADD3 UR22, UR7, 0x400, URZ ;  /* 0x0000040007167890 */ /* 0x000fe2000fffe03f */
[-C--:B------:R-:W-:Y:S01]  /*4100*/  FMUL.FTZ R93, R93, R11.reuse ;  /* 0x0000000b5d5d7220 */ /* 0x080fe20000410000 */
        /* <DEDUP_REMOVED lines=14> */
[----:B------:R-:W-:Y:S01]  /*41f0*/  UMOV UR48, UR52 ;  /* 0x0000003400307c82 */ /* 0x000fe20008000000 */
[----:B------:R-:W-:Y:S01]  /*4200*/  UMOV UR49, UR53 ;  /* 0x0000003500317c82 */ /* 0x000fe20008000000 */
        /* <DEDUP_REMOVED lines=90> */
.L_x_381:
[----:B------:R-:W-:Y:S01]  /*47b0*/  IMAD.U32 R7, RZ, RZ, UR4 ;  /* 0x00000004ff077e24 */ /* 0x000fe2000f8e00ff */
[----:B01----:R-:W-:-:S03]  /*47c0*/  SHF.L.U32 R3, R8, 0x1f, RZ ;  /* 0x0000001f08037819 */ /* 0x003fc600000006ff */
[----:B------:R-:W-:-:S04]  /*47d0*/  IMAD R8, R7, 0x8, R0 ;  /* 0x0000000807087824 */ /* 0x000fc800078e0200 */
[----:B------:R0:W1:Y:S01]  /*47e0*/  SYNCS.PHASECHK.TRANS64.TRYWAIT P2, [R8+URZ+0x34850], R3 ;  /* 0x03485003080075a7 */ /* 0x000062000804017f */
[----:B------:R-:W-:Y:S05]  /*47f0*/  @!P0 BRA `(.L_x_382) ;  /* 0x0000000000048947 */ /* 0x000fea0003800000 */
[----:B------:R-:W-:Y:S01]  /*4800*/  BPT.TRAP 0x1 ;  /* 0x000000040000795c */ /* 0x000fe20000300000 */
.L_x_382:
[----:B-1----:R-:W-:Y:S05]  /*4810*/  @P2 BRA `(.L_x_383) ;  /* 0x0000000000082947 */ /* 0x002fea0003800000 */
[----:B------:R-:W1:Y:S02]  /*4820*/  SYNCS.PHASECHK.TRANS64.TRYWAIT P2, [R8+URZ+0x34850], R3 ;  /* 0x03485003080075a7 */ /* 0x000e64000804017f */
[----:B-1----:R-:W-:Y:S05]  /*4830*/  @!P2 BRA `(.L_x_384) ;  /* 0x000000ac000ca947 */ /* 0x002fea0003800000 */
.L_x_383:
[----:B------:R-:W-:Y:S01]  /*4840*/  R2UR UR7, R0 ;  /* 0x00000000000772ca */ /* 0x000fe200000e0000 */
[----:B------:R-:W-:Y:S01]  /*4850*/  WARPGROUP.ARRIVE ;  /* 0x00000000000079c5 */ /* 0x000fe20000000000 */
[----:B------:R-:W-:Y:S01]  /*4860*/  UMOV UR11, 0x40000040 ;  /* 0x40000040000b7882 */ /* 0x000fe20000000000 */
[----:B------:R-:W-:Y:S02]  /*4870*/  FMNMX.FTZ R4, R24, R12, !PT ;  /* 0x0000000c18047209 */ /* 0x000fe40007810000 */
[----:B------:R-:W-:Y:S01]  /*4880*/  ISETP.LT.AND P2, PT, RZ, UR5, PT ;  /* 0x00000005ff007c0c */ /* 0x000fe2000bf41270 */
[----:B------:R-:W-:Y:S01]  /*4890*/  UIADD3 UR5, UR5, -0x1, URZ ;  /* 0xffffffff05057890 */ /* 0x000fe2000fffe03f */
[----:B01----:R-:W-:-:S04]  /*48a0*/  FMNMX.FTZ R3, R25, R4, !PT ;  /* 0x0000000419037209 */ /* 0x003fc80007810000 */
[----:B------:R-:W-:Y:S02]  /*48b0*/  FMNMX.FTZ R4, R28, R3, !PT ;  /* 0x000000031c047209 */ /* 0x000fe40007810000 */
[----:B------:R-:W-:Y:S02]  /*48c0*/  UIADD3 UR7, UR7, 0x400, URZ ;  /* 0x0000040007077890 */ /* 0x000fe4000fffe03f */
[----:B------:R-:W-:Y:S02]  /*48d0*/  FMNMX.FTZ R3, R29, R4, !PT ;  /* 0x000000041d037209 */ /* 0x000fe40007810000 */
[----:B------:R-:W-:Y:S02]  /*48e0*/  USHF.R.U32.HI UR7, URZ, 0x4, UR7 ;  /* 0x000000043f077899 */ /* 0x000fe40008011607 */
[----:B------:R-:W-:Y:S02]  /*48f0*/  FMNMX.FTZ R4, R32, R3, !PT ;  /* 0x0000000320047209 */ /* 0x000fe40007810000 */
[----:B------:R-:W-:-:S02]  /*4900*/  ULOP3.LUT UR7, UR7, 0x3fff, URZ, 0xc0, !UPT ;  /* 0x00003fff07077892 */ /* 0x000fc4000f8ec03f */
[----:B------:R-:W-:Y:S02]  /*4910*/  FMNMX.FTZ R3, R33, R4, !PT ;  /* 0x0000000421037209 */ /* 0x000fe40007810000 */
[----:B------:R-:W-:Y:S02]  /*4920*/  ULOP3.LUT UR7, UR7, 0x4000000, URZ, 0xfc, !UPT ;  /* 0x0400000007077892 */ /* 0x000fe4000f8efc3f */
[----:B------:R-:W-:Y:S02]  /*4930*/  FMNMX.FTZ R4, R36, R3, !PT ;  /* 0x0000000324047209 */ /* 0x000fe40007810000 */
[----:B------:R-:W-:Y:S02]  /*4940*/  ULEA UR4, UR4, UR7, 0xb ;  /* 0x0000000704047291 */ /* 0x000fe4000f8e583f */
[----:B------:R-:W-:Y:S01]  /*4950*/  FMNMX.FTZ R3, R37, R4, !PT ;  /* 0x0000000425037209 */ /* 0x000fe20007810000 */
[----:B------:R-:W-:-:S03]  /*4960*/  UMOV UR7, 0x40000040 ;  /* 0x4000004000077882 */ /* 0x000fc60000000000 */
[----:B------:R-:W-:Y:S01]  /*4970*/  FMNMX.FTZ R4, R40, R3, !PT ;  /* 0x0000000328047209 */ /* 0x000fe20007810000 */
[----:B------:R-:W-:Y:S02]  /*4980*/  UMOV UR10, UR4 ;  /* 0x00000004000a7c82 */ /* 0x000fe40008000000 */
[----:B------:R-:W-:Y:S01]  /*4990*/  HGMMA.64x128x16.F32.BF16 R88, R180, gdesc[UR8].tnspB, R88, gsb0 ;  /* 0x41e00008b4587df0 */ /* 0x000fe20008001858 */
[----:B------:R-:W-:Y:S01]  /*49a0*/  UIADD3 UR10, UR4, 0x80, URZ ;  /* 0x00000080040a7890 */ /* 0x000fe2000fffe03f */
[----:B------:R-:W-:Y:S01]  /*49b0*/  FMNMX.FTZ R3, R41, R4, !PT ;  /* 0x0000000429037209 */ /* 0x000fe20007810000 */
[----:B------:R-:W-:-:S03]  /*49c0*/  UMOV UR11, 0x40000040 ;  /* 0x40000040000b7882 */ /* 0x000fc60000000000 */
        /* <DEDUP_REMOVED lines=24> */
[----:B------:R-:W0:Y:S03]  /*4b50*/  LDC R4, c[0x0][0x988] ;  /* 0x00026200ff047b82 */ /* 0x000e260000000800 */
[----:B------:R-:W1:Y:S01]  /*4b60*/  SHFL.BFLY PT, R3, R14, 0x1, 0x1f ;  /* 0x0c201f000e037f89 */ /* 0x000e6200000e0000 */
[----:B------:R-:W-:Y:S02]  /*4b70*/  WARPGROUP.DEPBAR.LE gsb0, 0x0 ;  /* 0x00008000000079c5 */ /* 0x000fe40000010000 */
[----:B------:R-:W-:Y:S01]  /*4b80*/  WARPGROUP.ARRIVE ;  /* 0x00000000000079c5 */ /* 0x000fe20000000000 */
[----:B-1----:R-:W-:-:S05]  /*4b90*/  FMNMX.FTZ R3, R14, R3, !PT ;  /* 0x000000030e037209 */ /* 0x002fca0007810000 */
[----:B------:R-:W-:Y:S01]  /*4ba0*/  HGMMA.64x128x16.F32.BF16 R88, R176, gdesc[UR8].tnspB, R88, gsb0 ;  /* 0x41e00008b0587df0 */ /* 0x000fe20008001858 */
[----:B------:R-:W-:Y:S01]  /*4bb0*/  UIADD3 UR10, UR4, 0x100, URZ ;  /* 0x00000100040a7890 */ /* 0x000fe2000fffe03f */
[----:B------:R-:W-:Y:S01]  /*4bc0*/  UMOV UR11, 0x40000040 ;  /* 0x40000040000b7882 */ /* 0x000fe20000000000 */
[----:B------:R-:W-:Y:S01]  /*4bd0*/  FADD.FTZ R7, -R3, R12 ;  /* 0x0000000c03077221 */ /* 0x000fe20000010100 */
[----:B------:R-:W-:-:S03]  /*4be0*/  FMNMX.FTZ R12, R26, R10, !PT ;  /* 0x0000000a1a0c7209 */ /* 0x000fc60007810000 */
[----:B0-----:R-:W-:Y:S01]  /*4bf0*/  FMUL.FTZ R11, R7, R4 ;  /* 0x00000004070b7220 */ /* 0x001fe20000410000 */
[----:B------:R-:W-:Y:S01]  /*4c00*/  FMNMX.FTZ R9, R27, R12, !PT ;  /* 0x0000000c1b097209 */ /* 0x000fe20007810000 */
[----:B------:R-:W-:-:S03]  /*4c10*/  FMUL.FTZ R7, R3, R4 ;  /* 0x0000000403077220 */ /* 0x000fc60000410000 */
[----:B------:R-:W-:Y:S01]  /*4c20*/  FMNMX.FTZ R12, R30, R9, !PT ;  /* 0x000000091e0c7209 */ /* 0x000fe20007810000 */
[-CC-:B------:R-:W-:Y:S01]  /*4c30*/  FFMA.FTZ R182, R28, R4.reuse, -R7.reuse ;  /* 0x000000041cb67223 */ /* 0x180fe20000010807 */
[-CC-:B------:R-:W-:Y:S01]  /*4c40*/  FFMA.FTZ R15, R29, R4.reuse, -R7.reuse ;  /* 0x000000041d0f7223 */ /* 0x180fe20000010807 */
[--C-:B------:R-:W-:Y:S01]  /*4c50*/  FFMA.FTZ R29, R41, R4, -R7.reuse ;  /* 0x00000004291d7223 */ /* 0x100fe20000010807 */
[----:B------:R-:W-:Y:S01]  /*4c60*/  FMNMX.FTZ R9, R31, R12, !PT ;  /* 0x0000000c1f097209 */ /* 0x000fe20007810000 */
[-CC-:B------:R-:W-:Y:S01]  /*4c70*/  FFMA.FTZ R41, R53, R4.reuse, -R7.reuse ;  /* 0x0000000435297223 */ /* 0x180fe20000010807 */
[-CC-:B------:R-:W-:Y:S01]  /*4c80*/  FFMA.FTZ R53, R65, R4.reuse, -R7.reuse ;  /* 0x0000000441357223 */ /* 0x180fe20000010807 */
[-CC-:B------:R-:W-:Y:S01]  /*4c90*/  FFMA.FTZ R65, R77, R4.reuse, -R7.reuse ;  /* 0x000000044d417223 */ /* 0x180fe20000010807 */
        /* <DEDUP_REMOVED lines=18> */
[----:B------:R-:W-:Y:S01]  /*4dc0*/  FFMA.FTZ R73, R85, R4, -R7 ;  /* 0x0000000455497223 */ /* 0x000fe20000010807 */
[----:B------:R-:W-:Y:S01]  /*4dd0*/  MUFU.EX2 R11, R11 ;  /* 0x0000000b000b7308 */ /* 0x000fe20000000800 */
[----:B------:R-:W-:-:S04]  /*4de0*/  FMNMX.FTZ R9, R43, R12, !PT ;  /* 0x0000000c2b097209 */ /* 0x000fc80007810000 */
[----:B------:R-:W-:-:S03]  /*4df0*/  FMNMX.FTZ R12, R46, R9, !PT ;  /* 0x000000092e0c7209 */ /* 0x000fc60007810000 */
[----:B------:R-:W0:Y:S01]  /*4e00*/  MUFU.EX2 R180, R180 ;  /* 0x000000b400b47308 */ /* 0x000e220000000800 */
[----:B------:R-:W-:-:S04]  /*4e10*/  FMNMX.FTZ R9, R47, R12, !PT ;  /* 0x0000000c2f097209 */ /* 0x000fc80007810000 */
[----:B------:R-:W-:-:S03]  /*4e20*/  FMNMX.FTZ R12, R50, R9, !PT ;  /* 0x00000009320c7209 */ /* 0x000fc60007810000 */
[----:B------:R-:W1:Y:S01]  /*4e30*/  MUFU.EX2 R13, R13 ;  /* 0x0000000d000d7308 */ /* 0x000e620000000800 */
[----:B------:R-:W-:-:S04]  /*4e40*/  FMNMX.FTZ R9, R51, R12, !PT ;  /* 0x0000000c33097209 */ /* 0x000fc80007810000 */
[----:B------:R-:W-:-:S03]  /*4e50*/  FMNMX.FTZ R12, R54, R9, !PT ;  /* 0x00000009360c7209 */ /* 0x000fc60007810000 */
[----:B------:R-:W-:Y:S01]  /*4e60*/  MUFU.EX2 R182, R182 ;  /* 0x000000b600b67308 */ /* 0x000fe20000000800 */
[----:B------:R-:W-:Y:S01]  /*4e70*/  FMNMX.FTZ R9, R55, R12, !PT ;  /* 0x0000000c37097209 */ /* 0x000fe20007810000 */
[----:B0-----:R-:W-:-:S03]  /*4e80*/  FFMA.FTZ R6, R11, R6, R180 ;  /* 0x000000060b067223 */ /* 0x001fc600000100b4 */
[----:B------:R-:W-:-:S03]  /*4e90*/  FMNMX.FTZ R12, R58, R9, !PT ;  /* 0x000000093a0c7209 */ /* 0x000fc60007810000 */
[----:B------:R-:W-:Y:S01]  /*4ea0*/  MUFU.EX2 R15, R15 ;  /* 0x0000000f000f7308 */ /* 0x000fe20000000800 */
[----:B------:R-:W-:Y:S02]  /*4eb0*/  FMNMX.FTZ R9, R59, R12, !PT ;  /* 0x0000000c3b097209 */ /* 0x000fe40007810000 */
[----:B-1----:R-:W-:Y:S02]  /*4ec0*/  F2FP.BF16.F32.PACK_AB R180, R13, R180 ;  /* 0x000000b40db4723e */ /* 0x002fe400000010ff */
[----:B------:R-:W-:-:S03]  /*4ed0*/  FMNMX.FTZ R12, R62, R9, !PT ;  /* 0x000000093e0c7209 */ /* 0x000fc60007810000 */
[----:B------:R-:W-:Y:S01]  /*4ee0*/  MUFU.EX2 R21, R21 ;  /* 0x0000001500157308 */ /* 0x000fe20000000800 */
[----:B------:R-:W-:-:S04]  /*4ef0*/  FMNMX.FTZ R9, R63, R12, !PT ;  /* 0x0000000c3f097209 */ /* 0x000fc80007810000 */
        /* <DEDUP_REMOVED lines=17> */
[----:B------:R-:W-:Y:S01]  /*5010*/  FMNMX.FTZ R9, R87, R12, !PT ;  /* 0x0000000c57097209 */ /* 0x000fe20007810000 */
[----:B------:R-:W-:-:S04]  /*5020*/  FFMA.FTZ R12, R72, R4, -R7 ;  /* 0x00000004480c7223 */ /* 0x000fc80000010807 */
[----:B------:R-:W0:Y:S02]  /*5030*/  SHFL.BFLY PT, R14, R9, 0x2, 0x1f ;  /* 0x0c401f00090e7f89 */ /* 0x000e2400000e0000 */
[----:B------:R-:W-:Y:S01]  /*5040*/  MUFU.EX2 R49, R49 ;  /* 0x0000003100317308 */ /* 0x000fe20000000800 */
[----:B------:R-:W-:Y:S02]  /*5050*/  WARPGROUP.DEPBAR.LE gsb0, 0x0 ;  /* 0x00008000000079c5 */ /* 0x000fe40000010000 */
[----:B------:R-:W-:Y:S01]  /*5060*/  WARPGROUP.ARRIVE ;  /* 0x00000000000079c5 */ /* 0x000fe20000000000 */
[-CC-:B------:R-:W-:Y:S01]  /*5070*/  FFMA.FTZ R176, R32, R4.reuse, -R7.reuse ;  /* 0x0000000420b07223 */ /* 0x180fe20000010807 */
[----:B------:R-:W-:-:S03]  /*5080*/  FFMA.FTZ R178, R36, R4, -R7 ;  /* 0x0000000424b27223 */ /* 0x000fc60000010807 */
[----:B------:R-:W-:Y:S01]  /*5090*/  MUFU.EX2 R53, R53 ;  /* 0x0000003500357308 */ /* 0x000fe20000000800 */
[----:B------:R-:W-:Y:S01]  /*50a0*/  HGMMA.64x128x16.F32.BF16 R88, R172, gdesc[UR8].tnspB, R88, gsb0 ;  /* 0x41e00008ac587df0 */ /* 0x000fe20008001858 */
[----:B------:R-:W-:Y:S01]  /*50b0*/  UIADD3 UR10, UR4, 0x180, URZ ;  /* 0x00000180040a7890 */ /* 0x000fe2000fffe03f */
[----:B------:R-:W-:-:S05]  /*50c0*/  UMOV UR11, 0x40000040 ;  /* 0x40000040000b7882 */ /* 0x000fca0000000000 */
[----:B------:R-:W-:Y:S01]  /*50d0*/  MUFU.EX2 R176, R176 ;  /* 0x000000b000b07308 */ /* 0x000fe20000000800 */
[----:B0-----:R-:W-:Y:S01]  /*50e0*/  FMNMX.FTZ R28, R9, R14, !PT ;  /* 0x0000000e091c7209 */ /* 0x001fe20007810000 */
[----:B------:R-:W-:-:S04]  /*50f0*/  FFMA.FTZ R14, R76, R4, -R7 ;  /* 0x000000044c0e7223 */ /* 0x000fc80000010807 */
[----:B------:R-:W0:Y:S02]  /*5100*/  SHFL.BFLY PT, R9, R28, 0x1, 0x1f ;  /* 0x0c201f001c097f89 */ /* 0x000e2400000e0000 */
[----:B------:R-:W-:Y:S08]  /*5110*/  MUFU.EX2 R178, R178 ;  /* 0x000000b200b27308 */ /* 0x000ff00000000800 */
[----:B------:R-:W-:Y:S08]  /*5120*/  MUFU.EX2 R57, R57 ;  /* 0x0000003900397308 */ /* 0x000ff00000000800 */
[----:B------:R-:W-:Y:S01]  /*5130*/  MUFU.EX2 R12, R12 ;  /* 0x0000000c000c7308 */ /* 0x000fe20000000800 */
[----:B0-----:R-:W-:-:S07]  /*5140*/  FMNMX.FTZ R9, R28, R9, !PT ;  /* 0x000000091c097209 */ /* 0x001fce0007810000 */
[----:B------:R-:W-:Y:S01]  /*5150*/  MUFU.EX2 R61, R61 ;  /* 0x0000003d003d7308 */ /* 0x000fe20000000800 */
[----:B------:R-:W-:-:S04]  /*5160*/  FMUL.FTZ R77, R9, R4 ;  /* 0x00000004094d7220 */ /* 0x000fc80000410000 */
[-CC-:B------:R-:W-:Y:S01]  /*5170*/  FFMA.FTZ R181, R27, R4.reuse, -R77.reuse ;  /* 0x000000041bb57223 */ /* 0x180fe2000001084d */
[----:B------:R-:W-:Y:S02]  /*5180*/  IMAD.U32 R27, RZ, RZ, UR6 ;  /* 0x00000006ff1b7e24 */ /* 0x000fe4000f8e00ff */
[-CC-:B------:R-:W-:Y:S01]  /*5190*/  FFMA.FTZ R183, R30, R4.reuse, -R77.reuse ;  /* 0x000000041eb77223 */ /* 0x180fe2000001084d */
[-CC-:B------:R-:W-:Y:S01]  /*51a0*/  FFMA.FTZ R177, R34, R4.reuse, -R77.reuse ;  /* 0x0000000422b17223 */ /* 0x180fe2000001084d */
[-CC-:B------:R-:W-:Y:S01]  /*51b0*/  FFMA.FTZ R28, R35, R4.reuse, -R77.reuse ;  /* 0x00000004231c7223 */ /* 0x180fe2000001084d */
[----:B------:R-:W-:Y:S01]  /*51c0*/  @!P1 VIADD R27, R27, 0x34840 ;  /* 0x000348401b1b9836 */ /* 0x000fe20000000000 */
[----:B------:R-:W-:Y:S01]  /*51d0*/  MUFU.EX2 R181, R181 ;  /* 0x000000b500b57308 */ /* 0x000fe20000000800 */
[-CC-:B------:R-:W-:Y:S01]  /*51e0*/  FFMA.FTZ R179, R38, R4.reuse, -R77.reuse ;  /* 0x0000000426b37223 */ /* 0x180fe2000001084d */
[-CC-:B------:R-:W-:Y:S01]  /*51f0*/  FFMA.FTZ R30, R39, R4.reuse, -R77.reuse ;  /* 0x00000004271e7223 */ /* 0x180fe2000001084d */
[-C--:B------:R-:W-:Y:S01]  /*5200*/  FFMA.FTZ R32, R43, R4.reuse, -R77 ;  /* 0x000000042b207223 */ /* 0x080fe2000001084d */
[----:B------:R-:W-:Y:S01]  /*5210*/  @!P1 PRMT R27, RZ, 0x654, R27 ;  /* 0x00000654ff1b9816 */ /* 0x000fe2000000001b */
        /* <DEDUP_REMOVED lines=15> */
[----:B------:R-:W-:-:S04]  /*5310*/  FFMA.FTZ R86, R86, R4, -R77 ;  /* 0x0000000456567223 */ /* 0x000fc8000001084d */
        /* <DEDUP_REMOVED lines=8> */
[----:B------:R-:W0:Y:S01]  /*53a0*/  MUFU.EX2 R67, R67 ;  /* 0x0000004300437308 */ /* 0x000e220000000800 */
[----:B------:R-:W-:-:S02]  /*53b0*/  WARPGROUP.DEPBAR.LE gsb0, 0x0 ;  /* 0x00008000000079c5 */ /* 0x000fc40000010000 */
[----:B------:R-:W-:Y:S01]  /*53c0*/  WARPGROUP.ARRIVE ;  /* 0x00000000000079c5 */ /* 0x000fe20000000000 */
[-CC-:B------:R-:W-:Y:S01]  /*53d0*/  FFMA.FTZ R172, R40, R4.reuse, -R7.reuse ;  /* 0x0000000428ac7223 */ /* 0x180fe20000010807 */
[-C--:B------:R-:W-:Y:S01]  /*53e0*/  FFMA.FTZ R174, R44, R4.reuse, -R7 ;  /* 0x000000042cae7223 */ /* 0x080fe20000010807 */
[-CC-:B------:R-:W-:Y:S01]  /*53f0*/  FFMA.FTZ R173, R42, R4.reuse, -R77.reuse ;  /* 0x000000042aad7223 */ /* 0x180fe2000001084d */
[-CC-:B------:R-:W-:Y:S01]  /*5400*/  FFMA.FTZ R175, R46, R4.reuse, -R77.reuse ;  /* 0x000000042eaf7223 */ /* 0x180fe2000001084d */
[----:B------:R-:W-:Y:S01]  /*5410*/  FFMA.FTZ R40, R59, R4, -R77 ;  /* 0x000000043b287223 */ /* 0x000fe2000001084d */
[----:B------:R-:W-:Y:S01]  /*5420*/  HGMMA.64x128x16.F32.BF16 R88, R168, gdesc[UR8].tnspB, R88, gsb0 ;  /* 0x41e00008a8587df0 */ /* 0x000fe20008001858 */
[----:B------:R-:W-:Y:S01]  /*5430*/  UIADD3 UR10, UR4, 0x200, URZ ;  /* 0x00000200040a7890 */ /* 0x000fe2000fffe03f */
[----:B------:R-:W-:Y:S01]  /*5440*/  MUFU.EX2 R172, R172 ;  /* 0x000000ac00ac7308 */ /* 0x000fe20000000800 */
[----:B------:R-:W-:-:S07]  /*5450*/  UMOV UR11, 0x40000040 ;  /* 0x40000040000b7882 */ /* 0x000fce0000000000 */
[----:B------:R-:W-:Y:S08]  /*5460*/  MUFU.EX2 R173, R173 ;  /* 0x000000ad00ad7308 */ /* 0x000ff00000000800 */
[----:B------:R-:W-:Y:S08]  /*5470*/  MUFU.EX2 R174, R174 ;  /* 0x000000ae00ae7308 */ /* 0x000ff00000000800 */
[----:B------:R-:W-:Y:S08]  /*5480*/  MUFU.EX2 R175, R175 ;  /* 0x000000af00af7308 */ /* 0x000ff00000000800 */
[----:B------:R-:W-:Y:S08]  /*5490*/  MUFU.EX2 R40, R40 ;  /* 0x0000002800287308 */ /* 0x000ff00000000800 */
[----:B------:R-:W-:Y:S08]  /*54a0*/  MUFU.EX2 R70, R70 ;  /* 0x0000004600467308 */ /* 0x000ff00000000800 */
[----:B------:R-:W1:Y:S08]  /*54b0*/  MUFU.EX2 R71, R71 ;  /* 0x0000004700477308 */ /* 0x000e700000000800 */
[----:B------:R-:W-:Y:S08]  /*54c0*/  MUFU.EX2 R74, R74 ;  /* 0x0000004a004a7308 */ /* 0x000ff00000000800 */
[----:B------:R-:W2:Y:S08]  /*54d0*/  MUFU.EX2 R75, R75 ;  /* 0x0000004b004b7308 */ /* 0x000eb00000000800 */
[----:B------:R-:W-:Y:S08]  /*54e0*/  MUFU.EX2 R14, R14 ;  /* 0x0000000e000e7308 */ /* 0x000ff00000000800 */
[----:B------:R-:W-:Y:S08]  /*54f0*/  MUFU.EX2 R78, R78 ;  /* 0x0000004e004e7308 */ /* 0x000ff00000000800 */
[----:B------:R-:W3:Y:S08]  /*5500*/  MUFU.EX2 R65, R65 ;  /* 0x0000004100417308 */ /* 0x000ef00000000800 */
[----:B------:R-:W4:Y:S08]  /*5510*/  MUFU.EX2 R79, R79 ;  /* 0x0000004f004f7308 */ /* 0x000f300000000800 */
[----:B------:R-:W-:Y:S08]  /*5520*/  MUFU.EX2 R20, R20 ;  /* 0x0000001400147308 */ /* 0x000ff00000000800 */
[----:B------:R-:W-:Y:S08]  /*5530*/  MUFU.EX2 R82, R82 ;  /* 0x0000005200527308 */ /* 0x000ff00000000800 */
[----:B------:R-:W5:Y:S08]  /*5540*/  MUFU.EX2 R69, R69 ;  /* 0x0000004500457308 */ /* 0x000f700000000800 */
[----:B------:R-:W5:Y:S08]  /*5550*/  MUFU.EX2 R83, R83 ;  /* 0x0000005300537308 */ /* 0x000f700000000800 */
[----:B------:R-:W-:Y:S01]  /*5560*/  MUFU.EX2 R24, R24 ;  /* 0x0000001800187308 */ /* 0x000fe20000000800 */
[----:B------:R-:W-:-:S02]  /*5570*/  WARPGROUP.DEPBAR.LE gsb0, 0x0 ;  /* 0x00008000000079c5 */ /* 0x000fc40000010000 */
[----:B------:R-:W-:Y:S01]  /*5580*/  WARPGROUP.ARRIVE ;  /* 0x00000000000079c5 */ /* 0x000fe20000000000 */
[-CC-:B------:R-:W-:Y:S01]  /*5590*/  FFMA.FTZ R168, R48, R4.reuse, -R7.reuse ;  /* 0x0000000430a87223 */ /* 0x180fe20000010807 */
[-C--:B------:R-:W-:Y:S01]  /*55a0*/  FFMA.FTZ R170, R52, R4.reuse, -R7 ;  /* 0x0000000434aa7223 */ /* 0x080fe20000010807 */
[-CC-:B------:R-:W-:Y:S01]  /*55b0*/  FFMA.FTZ R169, R50, R4.reuse, -R77.reuse ;  /* 0x0000000432a97223 */ /* 0x180fe2000001084d */
[----:B------:R-:W-:Y:S01]  /*55c0*/  FFMA.FTZ R171, R54, R4, -R77 ;  /* 0x0000000436ab7223 */ /* 0x000fe2000001084d */
[----:B------:R-:W-:Y:S01]  /*55d0*/  MUFU.EX2 R86, R86 ;  /* 0x0000005600567308 */ /* 0x000fe20000000800 */
[----:B------:R-:W-:Y:S01]  /*55e0*/  HGMMA.64x128x16.F32.BF16 R88, R152, gdesc[UR8].tnspB, R88, gsb0 ;  /* 0x41e0000898587df0 */ /* 0x000fe20008001858 */
[----:B------:R-:W-:Y:S01]  /*55f0*/  UIADD3 UR10, UR4, 0x280, URZ ;  /* 0x00000280040a7890 */ /* 0x000fe2000fffe03f */
[----:B------:R-:W-:-:S05]  /*5600*/  UMOV UR11, 0x40000040 ;  /* 0x40000040000b7882 */ /* 0x000fca0000000000 */
[----:B------:R-:W-:Y:S08]  /*5610*/  MUFU.EX2 R168, R168 ;  /* 0x000000a800a87308 */ /* 0x000ff00000000800 */
[----:B------:R-:W-:Y:S08]  /*5620*/  MUFU.EX2 R169, R169 ;  /* 0x000000a900a97308 */ /* 0x000ff00000000800 */
[----:B------:R-:W-:Y:S08]  /*5630*/  MUFU.EX2 R170, R170 ;  /* 0x000000aa00aa7308 */ /* 0x000ff00000000800 */
[----:B------:R-:W-:Y:S08]  /*5640*/  MUFU.EX2 R171, R171 ;  /* 0x000000ab00ab7308 */ /* 0x000ff00000000800 */
[----:B------:R-:W5:Y:S01]  /*5650*/  MUFU.EX2 R73, R73 ;  /* 0x0000004900497308 */ /* 0x000f620000000800 */
[----:B------:R-:W-:-:S02]  /*5660*/  WARPGROUP.DEPBAR.LE gsb0, 0x0 ;  /* 0x00008000000079c5 */ /* 0x000fc40000010000 */
[----:B------:R-:W-:Y:S01]  /*5670*/  WARPGROUP.ARRIVE ;  /* 0x00000000000079c5 */ /* 0x000fe20000000000 */
[-CC-:B------:R-:W-:Y:S01]  /*5680*/  FFMA.FTZ R152, R56, R4.reuse, -R7.reuse ;  /* 0x0000000438987223 */ /* 0x180fe20000010807 */
[-C--:B------:R-:W-:Y:S01]  /*5690*/  FFMA.FTZ R154, R60, R4.reuse, -R7 ;  /* 0x000000043c9a7223 */ /* 0x080fe20000010807 */
[-CC-:B------:R-:W-:Y:S01]  /*56a0*/  FFMA.FTZ R153, R58, R4.reuse, -R77.reuse ;  /* 0x000000043a997223 */ /* 0x180fe2000001084d */
[----:B------:R-:W-:Y:S02]  /*56b0*/  FFMA.FTZ R155, R62, R4, -R77 ;  /* 0x000000043e9b7223 */ /* 0x000fe4000001084d */
[----:B------:R-:W-:Y:S01]  /*56c0*/  HGMMA.64x128x16.F32.BF16 R88, R156, gdesc[UR8].tnspB, R88, gsb0 ;  /* 0x41e000089c587df0 */ /* 0x000fe20008001858 */
[----:B------:R-:W-:Y:S01]  /*56d0*/  UIADD3 UR10, UR4, 0x300, URZ ;  /* 0x00000300040a7890 */ /* 0x000fe2000fffe03f */
[----:B------:R-:W-:Y:S01]  /*56e0*/  MUFU.EX2 R152, R152 ;  /* 0x0000009800987308 */ /* 0x000fe20000000800 */
[----:B------:R-:W-:Y:S01]  /*56f0*/  UMOV UR11, 0x40000040 ;  /* 0x40000040000b7882 */ /* 0x000fe20000000000 */
[----:B------:R-:W-:-:S06]  /*5700*/  UIADD3 UR4, UR4, 0x380, URZ ;  /* 0x0000038004047890 */ /* 0x000fcc000fffe03f */
[----:B------:R-:W-:Y:S01]  /*5710*/  MUFU.EX2 R153, R153 ;  /* 0x0000009900997308 */ /* 0x000fe20000000800 */
[----:B------:R-:W-:Y:S01]  /*5720*/  UMOV UR6, UR4 ;  /* 0x0000000400067c82 */ /* 0x000fe20008000000 */
[----:B------:R-:W-:-:S06]  /*5730*/  R2UR UR4, R2 ;  /* 0x00000000020472ca */ /* 0x000fcc00000e0000 */
[----:B------:R-:W-:Y:S08]  /*5740*/  MUFU.EX2 R154, R154 ;  /* 0x0000009a009a7308 */ /* 0x000ff00000000800 */
[----:B------:R-:W-:Y:S01]  /*5750*/  MUFU.EX2 R155, R155 ;  /* 0x0000009b009b7308 */ /* 0x000fe20000000800 */
[----:B------:R-:W-:Y:S02]  /*5760*/  WARPGROUP.DEPBAR.LE gsb0, 0x0 ;  /* 0x00008000000079c5 */ /* 0x000fe40000010000 */
[----:B------:R-:W-:Y:S01]  /*5770*/  WARPGROUP.ARRIVE ;  /* 0x00000000000079c5 */ /* 0x000fe20000000000 */
[-CC-:B------:R-:W-:Y:S01]  /*5780*/  FFMA.FTZ R156, R64, R4.reuse, -R7.reuse ;  /* 0x00000004409c7223 */ /* 0x180fe20000010807 */
[-C--:B------:R-:W-:Y:S01]  /*5790*/  FFMA.FTZ R158, R68, R4.reuse, -R7 ;  /* 0x00000004449e7223 */ /* 0x080fe20000010807 */
[----:B------:R-:W-:Y:S01]  /*57a0*/  FADD.FTZ R7, -R9, R10 ;  /* 0x0000000a09077221 */ /* 0x000fe20000010100 */
[-CC-:B------:R-:W-:Y:S01]  /*57b0*/  FFMA.FTZ R10, R26, R4.reuse, -R77.reuse ;  /* 0x000000041a0a7223 */ /* 0x180fe2000001084d */
[-C--:B------:R-:W-:Y:S01]  /*57c0*/  FFMA.FTZ R26, R31, R4.reuse, -R77 ;  /* 0x000000041f1a7223 */ /* 0x080fe2000001084d */
[----:B------:R-:W-:Y:S01]  /*57d0*/  HGMMA.64x128x16.F32.BF16 R88, R160, gdesc[UR8].tnspB, R88, gsb0 ;  /* 0x41e00008a0587df0 */ /* 0x000fe20008001858 */
[----:B------:R-:W-:Y:S01]  /*57e0*/  FMUL.FTZ R7, R7, R4 ;  /* 0x0000000407077220 */ /* 0x000fe20000410000 */
[----:B------:R-:W-:Y:S01]  /*57f0*/  MUFU.EX2 R156, R156 ;  /* 0x0000009c009c7308 */ /* 0x000fe20000000800 */
[----:B0-----:R-:W-:-:S02]  /*5800*/  F2FP.BF16.F32.PACK_AB R157, R67, R66 ;  /* 0x00000042439d723e */ /* 0x001fc400000010ff */
[----:B-1----:R-:W-:-:S05]  /*5810*/  F2FP.BF16.F32.PACK_AB R159, R71, R70 ;  /* 0x00000046479f723e */ /* 0x002fca00000010ff */
[----:B------:R-:W-:Y:S08]  /*5820*/  MUFU.EX2 R7, R7 ;  /* 0x0000000700077308 */ /* 0x000ff00000000800 */
[----:B------:R-:W0:Y:S08]  /*5830*/  MUFU.EX2 R10, R10 ;  /* 0x0000000a000a7308 */ /* 0x000e300000000800 */
[----:B------:R-:W1:Y:S08]  /*5840*/  MUFU.EX2 R26, R26 ;  /* 0x0000001a001a7308 */ /* 0x000e700000000800 */
[----:B------:R-:W-:Y:S01]  /*5850*/  MUFU.EX2 R158, R158 ;  /* 0x0000009e009e7308 */ /* 0x000fe20000000800 */
[----:B------:R-:W-:-:S02]  /*5860*/  WARPGROUP.DEPBAR.LE gsb0, 0x0 ;  /* 0x00008000000079c5 */ /* 0x000fc40000010000 */
[----:B------:R-:W-:Y:S01]  /*5870*/  WARPGROUP.ARRIVE ;  /* 0x00000000000079c5 */ /* 0x000fe20000000000 */
[----:B------:R-:W-:Y:S02]  /*5880*/  F2FP.BF16.F32.PACK_AB R160, R61, R12 ;  /* 0x0000000c3da0723e */ /* 0x000fe400000010ff */
[----:B--2---:R-:W-:Y:S02]  /*5890*/  F2FP.BF16.F32.PACK_AB R161, R75, R74 ;  /* 0x0000004a4ba1723e */ /* 0x004fe400000010ff */
[----:B---3--:R-:W-:Y:S01]  /*58a0*/  F2FP.BF16.F32.PACK_AB R162, R65, R14 ;  /* 0x0000000e41a2723e */ /* 0x008fe200000010ff */
[----:B------:R-:W-:Y:S01]  /*58b0*/  HGMMA.64x128x16.F32.BF16 R88, R164, gdesc[UR4].tnspB, R88, gsb0 ;  /* 0x41e00004a4587df0 */ /* 0x000fe20008001858 */
[----:B----4-:R-:W-:Y:S02]  /*58c0*/  F2FP.BF16.F32.PACK_AB R163, R79, R78 ;  /* 0x0000004e4fa3723e */ /* 0x010fe400000010ff */
[----:B------:R-:W-:Y:S02]  /*58d0*/  WARPGROUP.DEPBAR.LE gsb0, 0x0 ;  /* 0x00008000000079c5 */ /* 0x000fe40000010000 */
[----:B------:R2:W-:Y:S01]  /*58e0*/  @!P1 SYNCS.ARRIVE.TRANS64.RED.A1T0 RZ, [R27+URZ], RZ ;  /* 0x000000ff1bff99a7 */ /* 0x0005e2000810043f */
[----:B-----5:R-:W-:-:S02]  /*58f0*/  F2FP.BF16.F32.PACK_AB R164, R69, R20 ;  /* 0x0000001445a4723e */ /* 0x020fc400000010ff */
[----:B------:R-:W-:Y:S02]  /*5900*/  F2FP.BF16.F32.PACK_AB R165, R83, R82 ;  /* 0x0000005253a5723e */ /* 0x000fe400000010ff */
[----:B------:R-:W-:Y:S01]  /*5910*/  F2FP.BF16.F32.PACK_AB R166, R73, R24 ;  /* 0x0000001849a6723e */ /* 0x000fe200000010ff */
[----:B--2---:R-:W-:Y:S02]  /*5920*/  @!P1 VIADD R27, R8, 0x34860 ;  /* 0x00034860081b9836 */ /* 0x004fe40000000000 */
[----:B0-----:R-:W-:Y:S01]  /*5930*/  FFMA.FTZ R8, R7, R5, R10 ;  /* 0x0000000507087223 */ /* 0x001fe2000001000a */
[----:B------:R-:W-:Y:S01]  /*5940*/  FADD.FTZ R5, R13, R6 ;  /* 0x000000060d057221 */ /* 0x000fe20000010000 */
[-CC-:B------:R-:W-:Y:S01]  /*5950*/  FFMA.FTZ R6, R63, R4.reuse, -R77.reuse ;  /* 0x000000043f067223 */ /* 0x180fe2000001084d */
[----:B------:R-:W-:Y:S01]  /*5960*/  FFMA.FTZ R77, R87, R4, -R77 ;  /* 0x00000004574d7223 */ /* 0x000fe2000001084d */
[C---:B------:R-:W-:Y:S01]  /*5970*/  FADD.FTZ R8, R181.reuse, R8 ;  /* 0x00000008b5087221 */ /* 0x040fe20000010000 */
[----:B------:R-:W-:Y:S01]  /*5980*/  @!P1 PRMT R27, RZ, 0x654, R27 ;  /* 0x00000654ff1b9816 */ /* 0x000fe2000000001b */
[----:B------:R-:W-:Y:S01]  /*5990*/  FADD.FTZ R42, R182, R5 ;  /* 0x00000005b62a7221 */ /* 0x000fe20000010000 */
[----:B------:R-:W-:Y:S01]  /*59a0*/  F2FP.BF16.F32.PACK_AB R181, R181, R10 ;  /* 0x0000000ab5b5723e */ /* 0x000fe200000010ff */
[----:B------:R-:W-:Y:S01]  /*59b0*/  FADD.FTZ R5, R183, R8 ;  /* 0x00000008b7057221 */ /* 0x000fe20000010000 */
[----:B------:R0:W-:Y:S01]  /*59c0*/  @!P1 SYNCS.ARRIVE.TRANS64.RED.A1T0 RZ, [R27+URZ], RZ ;  /* 0x000000ff1bff99a7 */ /* 0x0001e2000810043f */
[----:B------:R-:W2:Y:S01]  /*59d0*/  MUFU.EX2 R6, R6 ;  /* 0x0000000600067308 */ /* 0x000ea20000000800 */
[----:B------:R-:W-:Y:S01]  /*59e0*/  F2FP.BF16.F32.PACK_AB R182, R15, R182 ;  /* 0x000000b60fb6723e */ /* 0x000fe200000010ff */
[C---:B-1----:R-:W-:Y:S01]  /*59f0*/  FADD.FTZ R8, R26.reuse, R5 ;  /* 0x000000051a087221 */ /* 0x042fe20000010000 */
[----:B------:R-:W-:-:S03]  /*5a00*/  F2FP.BF16.F32.PACK_AB R183, R26, R183 ;  /* 0x000000b71ab7723e */ /* 0x000fc600000010ff */
[----:B------:R-:W-:Y:S01]  /*5a10*/  FADD.FTZ R5, R177, R8 ;  /* 0x00000008b1057221 */ /* 0x000fe20000010000 */
[----:B0-----:R-:W-:Y:S01]  /*5a20*/  FADD.FTZ R27, R15, R42 ;  /* 0x0000002a0f1b7221 */ /* 0x001fe20000010000 */
[----:B------:R-:W0:Y:S01]  /*5a30*/  MUFU.EX2 R77, R77 ;  /* 0x0000004d004d7308 */ /* 0x000e220000000800 */
[C---:B------:R-:W-:Y:S01]  /*5a40*/  F2FP.BF16.F32.PACK_AB R177, R28.reuse, R177 ;  /* 0x000000b11cb1723e */ /* 0x040fe200000010ff */
[----:B------:R-:W-:Y:S01]  /*5a50*/  FADD.FTZ R8, R28, R5 ;  /* 0x000000051c087221 */ /* 0x000fe20000010000 */
[----:B------:R-:W-:Y:S01]  /*5a60*/  FADD.FTZ R42, R176, R27 ;  /* 0x0000001bb02a7221 */ /* 0x000fe20000010000 */
[----:B------:R-:W-:Y:S02]  /*5a70*/  F2FP.BF16.F32.PACK_AB R176, R21, R176 ;  /* 0x000000b015b0723e */ /* 0x000fe400000010ff */
[----:B------:R-:W-:Y:S01]  /*5a80*/  FADD.FTZ R5, R179, R8 ;  /* 0x00000008b3057221 */ /* 0x000fe20000010000 */
[----:B------:R-:W-:Y:S01]  /*5a90*/  FADD.FTZ R27, R21, R42 ;  /* 0x0000002a151b7221 */ /* 0x000fe20000010000 */
[----:B------:R-:W-:-:S02]  /*5aa0*/  F2FP.BF16.F32.PACK_AB R179, R30, R179 ;  /* 0x000000b31eb3723e */ /* 0x000fc400000010ff */
[----:B------:R-:W-:Y:S01]  /*5ab0*/  FADD.FTZ R8, R30, R5 ;  /* 0x000000051e087221 */ /* 0x000fe20000010000 */
[----:B------:R-:W-:Y:S01]  /*5ac0*/  FADD.FTZ R42, R178, R27 ;  /* 0x0000001bb22a7221 */ /* 0x000fe20000010000 */
[----:B------:R-:W-:Y:S02]  /*5ad0*/  F2FP.BF16.F32.PACK_AB R178, R25, R178 ;  /* 0x000000b219b2723e */ /* 0x000fe400000010ff */
[----:B------:R-:W-:Y:S01]  /*5ae0*/  FADD.FTZ R5, R173, R8 ;  /* 0x00000008ad057221 */ /* 0x000fe20000010000 */
[----:B------:R-:W-:Y:S01]  /*5af0*/  FADD.FTZ R27, R25, R42 ;  /* 0x0000002a191b7221 */ /* 0x000fe20000010000 */
[C---:B------:R-:W-:Y:S02]  /*5b00*/  F2FP.BF16.F32.PACK_AB R173, R32.reuse, R173 ;  /* 0x000000ad20ad723e */ /* 0x040fe400000010ff */
[----:B------:R-:W-:Y:S01]  /*5b10*/  FADD.FTZ R8, R32, R5 ;  /* 0x0000000520087221 */ /* 0x000fe20000010000 */
[----:B------:R-:W-:Y:S01]  /*5b20*/  FADD.FTZ R42, R172, R27 ;  /* 0x0000001bac2a7221 */ /* 0x000fe20000010000 */
[----:B------:R-:W-:-:S02]  /*5b30*/  F2FP.BF16.F32.PACK_AB R172, R29, R172 ;  /* 0x000000ac1dac723e */ /* 0x000fc400000010ff */
[----:B------:R-:W-:Y:S01]  /*5b40*/  FADD.FTZ R5, R175, R8 ;  /* 0x00000008af057221 */ /* 0x000fe20000010000 */
[----:B------:R-:W-:Y:S01]  /*5b50*/  FADD.FTZ R27, R29, R42 ;  /* 0x0000002a1d1b7221 */ /* 0x000fe20000010000 */
[C---:B------:R-:W-:Y:S02]  /*5b60*/  F2FP.BF16.F32.PACK_AB R175, R34.reuse, R175 ;  /* 0x000000af22af723e */ /* 0x040fe400000010ff */
        /* <DEDUP_REMOVED lines=23> */
[----:B--2---:R-:W-:-:S02]  /*5ce0*/  F2FP.BF16.F32.PACK_AB R155, R6, R155 ;  /* 0x0000009b069b723e */ /* 0x004fc400000010ff */
[----:B------:R-:W-:Y:S01]  /*5cf0*/  FADD.FTZ R5, R6, R5 ;  /* 0x0000000506057221 */ /* 0x000fe20000010000 */
[----:B------:R-:W-:Y:S01]  /*5d00*/  FADD.FTZ R10, R154, R13 ;  /* 0x0000000d9a0a7221 */ /* 0x000fe20000010000 */
[C---:B------:R-:W-:Y:S02]  /*5d10*/  F2FP.BF16.F32.PACK_AB R154, R49.reuse, R154 ;  /* 0x0000009a319a723e */ /* 0x040fe400000010ff */
[----:B------:R-:W-:Y:S01]  /*5d20*/  FADD.FTZ R5, R66, R5 ;  /* 0x0000000542057221 */ /* 0x000fe20000010000 */
[----:B------:R-:W-:Y:S01]  /*5d30*/  FADD.FTZ R13, R49, R10 ;  /* 0x0000000a310d7221 */ /* 0x000fe20000010000 */
[----:B0-----:R-:W-:Y:S01]  /*5d40*/  F2FP.BF16.F32.PACK_AB R167, R77, R86 ;  /* 0x000000564da7723e */ /* 0x001fe200000010ff */
[----:B------:R-:W-:Y:S02]  /*5d50*/  IMAD.MOV.U32 R10, RZ, RZ, R9 ;  /* 0x000000ffff0a7224 */ /* 0x000fe400078e0009 */
[----:B------:R-:W-:Y:S01]  /*5d60*/  FADD.FTZ R5, R67, R5 ;  /* 0x0000000543057221 */ /* 0x000fe20000010000 */
[----:B------:R-:W-:Y:S01]  /*5d70*/  FADD.FTZ R8, R156, R13 ;  /* 0x0000000d9c087221 */ /* 0x000fe20000010000 */
[----:B------:R-:W-:-:S02]  /*5d80*/  F2FP.BF16.F32.PACK_AB R156, R53, R156 ;  /* 0x0000009c359c723e */ /* 0x000fc400000010ff */
[----:B------:R-:W-:Y:S01]  /*5d90*/  FADD.FTZ R5, R70, R5 ;  /* 0x0000000546057221 */ /* 0x000fe20000010000 */
[----:B------:R-:W-:-:S03]  /*5da0*/  FADD.FTZ R13, R53, R8 ;  /* 0x00000008350d7221 */ /* 0x000fc60000010000 */
[----:B------:R-:W-:Y:S01]  /*5db0*/  FADD.FTZ R5, R71, R5 ;  /* 0x0000000547057221 */ /* 0x000fe20000010000 */
[----:B------:R-:W-:Y:S01]  /*5dc0*/  FADD.FTZ R8, R158, R13 ;  /* 0x0000000d9e087221 */ /* 0x000fe20000010000 */
[C---:B------:R-:W-:Y:S02]  /*5dd0*/  F2FP.BF16.F32.PACK_AB R158, R57.reuse, R158 ;  /* 0x0000009e399e723e */ /* 0x040fe400000010ff */
[----:B------:R-:W-:Y:S01]  /*5de0*/  FADD.FTZ R5, R74, R5 ;  /* 0x000000054a057221 */ /* 0x000fe20000010000 */
[----:B------:R-:W-:-:S03]  /*5df0*/  FADD.FTZ R13, R57, R8 ;  /* 0x00000008390d7221 */ /* 0x000fc60000010000 */
[----:B------:R-:W-:Y:S01]  /*5e00*/  FADD.FTZ R5, R75, R5 ;  /* 0x000000054b057221 */ /* 0x000fe20000010000 */
[----:B------:R-:W-:Y:S01]  /*5e10*/  FADD.FTZ R8, R12, R13 ;  /* 0x0000000d0c087221 */ /* 0x000fe20000010000 */
[----:B------:R-:W-:Y:S02]  /*5e20*/  IMAD.MOV.U32 R12, RZ, RZ, R3 ;  /* 0x000000ffff0c7224 */ /* 0x000fe400078e0003 */
[----:B------:R-:W-:Y:S01]  /*5e30*/  FADD.FTZ R5, R78, R5 ;  /* 0x000000054e057221 */ /* 0x000fe20000010000 */
[----:B------:R-:W-:Y:S01]  /*5e40*/  FADD.FTZ R13, R61, R8 ;  /* 0x000000083d0d7221 */ /* 0x000fe20000010000 */
[----:B------:R-:W-:Y:S02]  /*5e50*/  IMAD.MOV.U32 R8, RZ, RZ, R16 ;  /* 0x000000ffff087224 */ /* 0x000fe400078e0010 */
[----:B------:R-:W-:Y:S01]  /*5e60*/  FADD.FTZ R5, R79, R5 ;  /* 0x000000054f057221 */ /* 0x000fe20000010000 */
[----:B------:R-:W-:-:S03]  /*5e70*/  FADD.FTZ R6, R14, R13 ;  /* 0x0000000d0e067221 */ /* 0x000fc60000010000 */
[----:B------:R-:W-:Y:S01]  /*5e80*/  FADD.FTZ R5, R82, R5 ;  /* 0x0000000552057221 */ /* 0x000fe20000010000 */
[----:B------:R-:W-:-:S03]  /*5e90*/  FADD.FTZ R13, R65, R6 ;  /* 0x00000006410d7221 */ /* 0x000fc60000010000 */
[----:B------:R-:W-:Y:S01]  /*5ea0*/  FADD.FTZ R5, R83, R5 ;  /* 0x0000000553057221 */ /* 0x000fe20000010000 */
[----:B------:R-:W-:-:S03]  /*5eb0*/  FADD.FTZ R6, R20, R13 ;  /* 0x0000000d14067221 */ /* 0x000fc60000010000 */
[----:B------:R-:W-:Y:S01]  /*5ec0*/  FADD.FTZ R5, R86, R5 ;  /* 0x0000000556057221 */ /* 0x000fe20000010000 */
[----:B------:R-:W-:-:S03]  /*5ed0*/  FADD.FTZ R13, R69, R6 ;  /* 0x00000006450d7221 */ /* 0x000fc60000010000 */
[----:B------:R-:W-:Y:S01]  /*5ee0*/  FADD.FTZ R5, R77, R5 ;  /* 0x000000054d057221 */ /* 0x000fe20000010000 */
[----:B------:R-:W-:-:S04]  /*5ef0*/  FADD.FTZ R6, R24, R13 ;  /* 0x0000000d18067221 */ /* 0x000fc80000010000 */
[----:B------:R-:W-:Y:S01]  /*5f00*/  FADD.FTZ R6, R73, R6 ;  /* 0x0000000649067221 */ /* 0x000fe20000010000 */
[----:B------:R-:W-:Y:S06]  /*5f10*/  @P2 BRA `(.L_x_385) ;  /* 0xffffffdc00c02947 */ /* 0x000fec000383ffff */
.L_x_376:
        /* <DEDUP_REMOVED lines=67> */
.L_x_386:
[----:B------:R-:W-:Y:S01]  /*6350*/  IMAD R14, R2, 0x8, R0 ;  /* 0x00000008020e7824 */ /* 0x000fe200078e0200 */
[----:B------:R-:W-:-:S04]  /*6360*/  SHF.L.U32 R7, R16, 0x1f, RZ ;  /* 0x0000001f10077819 */ /* 0x000fc800000006ff */
[----:B------:R0:W1:Y:S01]  /*6370*/  SYNCS.PHASECHK.TRANS64.TRYWAIT P2, [R14+URZ+0x34850], R7 ;  /* 0x034850070e0075a7 */ /* 0x000062000804017f */
[----:B------:R-:W-:Y:S05]  /*6380*/  @!P0 BRA `(.L_x_387) ;  /* 0x0000000000048947 */ /* 0x000fea0003800000 */
[----:B------:R-:W-:Y:S01]  /*6390*/  BPT.TRAP 0x1 ;  /* 0x000000040000795c */ /* 0x000fe20000300000 */
.L_x_387:
[----:B-1----:R-:W-:Y:S05]  /*63a0*/  @P2 BRA `(.L_x_388) ;  /* 0x0000000000082947 */ /* 0x002fea0003800000 */
[----:B------:R-:W1:Y:S02]  /*63b0*/  SYNCS.PHASECHK.TRANS64.TRYWAIT P0, [R14+URZ+0x34850], R7 ;  /* 0x034850070e0075a7 */ /* 0x000e64000800017f */
[----:B-1----:R-:W-:Y:S05]  /*63c0*/  @!P0 BRA `(.L_x_389) ;  /* 0x00000090003c8947 */ /* 0x002fea0003800000 */
.L_x_388:
[----:B------:R-:W-:Y:S05]  /*63d0*/  WARPSYNC.ALL ;  /* 0x0000000000007948 */ /* 0x000fea0003800000 */
[----:B------:R-:W-:Y:S01]  /*63e0*/  VIADD R0, R0, 0x400 ;  /* 0x0000040000007836 */ /* 0x000fe20000000000 */
[----:B------:R-:W-:Y:S01]  /*63f0*/  WARPGROUP.ARRIVE ;  /* 0x00000000000079c5 */ /* 0x000fe20000000000 */
[----:B------:R-:W-:Y:S01]  /*6400*/  IMAD.MOV.U32 R13, RZ, RZ, 0x40000040 ;  /* 0x40000040ff0d7424 */ /* 0x000fe200078e00ff */
[----:B01----:R-:W0:Y:S01]  /*6410*/  SHFL.BFLY PT, R7, R6, 0x2, 0x1f ;  /* 0x0c401f0006077f89 */ /* 0x003e2200000e0000 */
[----:B------:R-:W-:Y:S01]  /*6420*/  IMAD.MOV.U32 R20, RZ, RZ, -0x800000 ;  /* 0xff800000ff147424 */ /* 0x000fe200078e00ff */
[----:B------:R-:W-:Y:S01]  /*6430*/  SHF.R.U32.HI R0, RZ, 0x4, R0 ;  /* 0x00000004ff007819 */ /* 0x000fe20000011600 */
[----:B------:R-:W-:-:S03]  /*6440*/  VIADD R185, R185, 0x1 ;  /* 0x00000001b9b97836 */ /* 0x000fc60000000000 */
[----:B------:R-:W-:-:S04]  /*6450*/  LOP3.LUT R0, R0, 0x3fff, RZ, 0xc0, !PT ;  /* 0x00003fff00007812 */ /* 0x000fc800078ec0ff */
[----:B------:R-:W-:Y:S02]  /*6460*/  LOP3.LUT R11, R0, 0x4000000, RZ, 0xfc, !PT ;  /* 0x04000000000b7812 */ /* 0x000fe400078efcff */
[----:B------:R-:W1:Y:S03]  /*6470*/  SHFL.BFLY PT, R0, R5, 0x2, 0x1f ;  /* 0x0c401f0005007f89 */ /* 0x000e6600000e0000 */
[----:B------:R-:W-:Y:S02]  /*6480*/  IMAD R10, R2, 0x800, R11 ;  /* 0x00000800020a7824 */ /* 0x000fe400078e020b */
[----:B------:R-:W-:Y:S02]  /*6490*/  IMAD.MOV.U32 R11, RZ, RZ, 0x40000040 ;  /* 0x40000040ff0b7424 */ /* 0x000fe400078e00ff */
[C---:B------:R-:W-:Y:S01]  /*64a0*/  VIADD R12, R10.reuse, 0x80 ;  /* 0x000000800a0c7836 */ /* 0x040fe20000000000 */
[----:B------:R-:W-:-:S02]  /*64b0*/  R2UR UR6, R10 ;  /* 0x000000000a0672ca */ /* 0x000fc400000e0000 */
[----:B------:R-:W-:Y:S01]  /*64c0*/  R2UR UR7, R11 ;  /* 0x000000000b0772ca */ /* 0x000fe200000e0000 */
[----:B------:R-:W-:Y:S02]  /*64d0*/  IMAD.MOV.U32 R11, RZ, RZ, 0x40000040 ;  /* 0x40000040ff0b7424 */ /* 0x000fe400078e00ff */
[----:B0-----:R-:W-:-:S10]  /*64e0*/  FADD.FTZ R7, R7, R6 ;  /* 0x0000000607077221 */ /* 0x001fd40000010000 */
[----:B------:R-:W-:Y:S01]  /*64f0*/  HGMMA.64x128x16.F32.BF16 R24, R180, gdesc[UR4].tnspB, R24, gsb0 ;  /* 0x41e00004b4187df0 */ /* 0x000fe20008001818 */
[----:B------:R-:W-:Y:S01]  /*6500*/  R2UR UR6, R12 ;  /* 0x000000000c0672ca */ /* 0x000fe200000e0000 */
[----:B------:R-:W-:Y:S01]  /*6510*/  VIADD R12, R10, 0x100 ;  /* 0x000001000a0c7836 */ /* 0x000fe20000000000 */
[----:B------:R-:W-:Y:S01]  /*6520*/  R2UR UR7, R13 ;  /* 0x000000000d0772ca */ /* 0x000fe200000e0000 */
[----:B------:R-:W-:Y:S02]  /*6530*/  IMAD.MOV.U32 R13, RZ, RZ, 0x40000040 ;  /* 0x40000040ff0d7424 */ /* 0x000fe400078e00ff */
[----:B-1----:R-:W-:Y:S02]  /*6540*/  FADD.FTZ R8, R0, R5 ;  /* 0x0000000500087221 */ /* 0x002fe40000010000 */
[----:B------:R-:W0:Y:S02]  /*6550*/  SHFL.BFLY PT, R0, R7, 0x1, 0x1f ;  /* 0x0c201f0007007f89 */ /* 0x000e2400000e0000 */
[----:B0-----:R-:W-:Y:S01]  /*6560*/  FADD.FTZ R15, R7, R0 ;  /* 0x00000000070f7221 */ /* 0x001fe20000010000 */
[----:B------:R-:W-:-:S02]  /*6570*/  @!P1 VIADD R7, R14, 0x34860 ;  /* 0x000348600e079836 */ /* 0x000fc40000000000 */
[----:B------:R-:W-:Y:S02]  /*6580*/  IMAD.MOV.U32 R0, RZ, RZ, -0x800000 ;  /* 0xff800000ff007424 */ /* 0x000fe400078e00ff */
[----:B------:R-:W-:Y:S02]  /*6590*/  FSETP.NE.FTZ.AND P0, PT, R15, RZ, PT ;  /* 0x000000ff0f00720b */ /* 0x000fe40003f15000 */
[----:B------:R-:W-:-:S11]  /*65a0*/  @!P1 PRMT R7, RZ, 0x654, R7 ;  /* 0x00000654ff079816 */ /* 0x000fd60000000007 */
[----:B------:R-:W-:Y:S01]  /*65b0*/  @P0 FMUL.FTZ R6, R4, 0.69314718246459960938 ;  /* 0x3f31721804060820 */ /* 0x000fe20000410000 */
[----:B------:R-:W-:Y:S02]  /*65c0*/  WARPGROUP.DEPBAR.LE gsb0, 0x0 ;  /* 0x00008000000079c5 */ /* 0x000fe40000010000 */
[----:B------:R-:W-:-:S06]  /*65d0*/  WARPGROUP.ARRIVE ;  /* 0x00000000000079c5 */ /* 0x000fcc0000000000 */
[----:B------:R-:W-:Y:S01]  /*65e0*/  HGMMA.64x128x16.F32.BF16 R24, R176, gdesc[UR4].tnspB, R24, gsb0 ;  /* 0x41e00004b0187df0 */ /* 0x000fe20008001818 */
[----:B------:R-:W-:Y:S01]  /*65f0*/  R2UR UR6, R12 ;  /* 0x000000000c0672ca */ /* 0x000fe200000e0000 */
[----:B------:R-:W-:Y:S01]  /*6600*/  VIADD R12, R10, 0x180 ;  /* 0x000001800a0c7836 */ /* 0x000fe20000000000 */
[----:B------:R-:W-:Y:S01]  /*6610*/  R2UR UR7, R13 ;  /* 0x000000000d0772ca */ /* 0x000fe200000e0000 */
[----:B------:R-:W-:Y:S01]  /*6620*/  IMAD.MOV.U32 R13, RZ, RZ, 0x40000040 ;  /* 0x40000040ff0d7424 */ /* 0x000fe200078e00ff */
[----:B------:R-:W-:Y:S02]  /*6630*/  WARPGROUP.DEPBAR.LE gsb0, 0x0 ;  /* 0x00008000000079c5 */ /* 0x000fe40000010000 */
[----:B------:R-:W-:-:S09]  /*6640*/  WARPGROUP.ARRIVE ;  /* 0x00000000000079c5 */ /* 0x000fd20000000000 */
        /* <DEDUP_REMOVED lines=16> */
[C---:B------:R-:W-:Y:S01]  /*6750*/  VIADD R12, R10.reuse, 0x300 ;  /* 0x000003000a0c7836 */ /* 0x040fe20000000000 */
[----:B------:R-:W-:Y:S01]  /*6760*/  R2UR UR7, R13 ;  /* 0x000000000d0772ca */ /* 0x000fe200000e0000 */
[----:B------:R-:W-:Y:S02]  /*6770*/  IMAD.MOV.U32 R13, RZ, RZ, 0x40000040 ;  /* 0x40000040ff0d7424 */ /* 0x000fe400078e00ff */
[----:B------:R-:W-:Y:S01]  /*6780*/  VIADD R10, R10, 0x380 ;  /* 0x000003800a0a7836 */ /* 0x000fe20000000000 */
[----:B------:R-:W-:Y:S02]  /*6790*/  WARPGROUP.DEPBAR.LE gsb0, 0x0 ;  /* 0x00008000000079c5 */ /* 0x000fe40000010000 */
[----:B------:R-:W-:-:S07]  /*67a0*/  WARPGROUP.ARRIVE ;  /* 0x00000000000079c5 */ /* 0x000fce0000000000 */
[----:B------:R-:W-:Y:S01]  /*67b0*/  HGMMA.64x128x16.F32.BF16 R24, R156, gdesc[UR4].tnspB, R24, gsb0 ;  /* 0x41e000049c187df0 */ /* 0x000fe20008001818 */
[----:B------:R-:W-:Y:S02]  /*67c0*/  R2UR UR6, R12 ;  /* 0x000000000c0672ca */ /* 0x000fe400000e0000 */
[----:B------:R-:W-:Y:S01]  /*67d0*/  R2UR UR7, R13 ;  /* 0x000000000d0772ca */ /* 0x000fe200000e0000 */
[----:B------:R-:W-:Y:S02]  /*67e0*/  VIADD R13, R2, 0x1 ;  /* 0x00000001020d7836 */ /* 0x000fe40000000000 */
[----:B------:R-:W-:-:S03]  /*67f0*/  IMAD.MOV.U32 R2, RZ, RZ, RZ ;  /* 0x000000ffff027224 */ /* 0x000fc600078e00ff */
[----:B------:R-:W-:-:S03]  /*6800*/  ISETP.NE.AND P2, PT, R13, 0x2, PT ;  /* 0x000000020d00780c */ /* 0x000fc60003f45270 */
[----:B------:R-:W-:Y:S01]  /*6810*/  @P0 MUFU.RCP R2, R15 ;  /* 0x0000000f00020308 */ /* 0x000fe20000001000 */
[----:B------:R-:W-:-:S04]  /*6820*/  SEL R5, RZ, 0x1, P2 ;  /* 0x00000001ff057807 */ /* 0x000fc80001000000 */
[----:B------:R-:W-:Y:S01]  /*6830*/  LOP3.LUT R16, R16, R5, RZ, 0x3c, !PT ;  /* 0x0000000510107212 */ /* 0x000fe200078e3cff */
[----:B------:R-:W-:Y:S02]  /*6840*/  WARPGROUP.DEPBAR.LE gsb0, 0x0 ;  /* 0x00008000000079c5 */ /* 0x000fe40000010000 */
[----:B------:R-:W-:-:S06]  /*6850*/  WARPGROUP.ARRIVE ;  /* 0x00000000000079c5 */ /* 0x000fcc0000000000 */
[----:B------:R-:W-:Y:S01]  /*6860*/  HGMMA.64x128x16.F32.BF16 R24, R160, gdesc[UR4].tnspB, R24, gsb0 ;  /* 0x41e00004a0187df0 */ /* 0x000fe20008001818 */
[----:B------:R-:W-:Y:S02]  /*6870*/  R2UR UR6, R10 ;  /* 0x000000000a0672ca */ /* 0x000fe400000e0000 */
[----:B------:R-:W-:Y:S01]  /*6880*/  R2UR UR7, R11 ;  /* 0x000000000b0772ca */ /* 0x000fe200000e0000 */
[----:B------:R-:W0:Y:S01]  /*6890*/  @P0 MUFU.LG2 R10, R15 ;  /* 0x0000000f000a0308 */ /* 0x000e220000000c00 */
[----:B------:R-:W1:Y:S01]  /*68a0*/  SHFL.BFLY PT, R11, R8, 0x1, 0x1f ;  /* 0x0c201f00080b7f89 */ /* 0x000e6200000e0000 */
[----:B0-----:R-:W-:-:S04]  /*68b0*/  @P0 FMUL.FTZ R5, R10, 0.69314718246459960938 ;  /* 0x3f3172180a050820 */ /* 0x001fc80000410000 */
[----:B------:R-:W-:Y:S01]  /*68c0*/  @P0 FFMA.FTZ R20, R6, R3, R5 ;  /* 0x0000000306140223 */ /* 0x000fe20000010005 */
[----:B------:R-:W-:Y:S01]  /*68d0*/  PLOP3.LUT P0, PT, PT, PT, PT, 0x8, 0x0 ;  /* 0x000000000000781c */ /* 0x000fe20003f0e170 */
[----:B-1----:R-:W-:Y:S01]  /*68e0*/  FADD.FTZ R21, R8, R11 ;  /* 0x0000000b08157221 */ /* 0x002fe20000010000 */
[----:B------:R-:W-:-:S04]  /*68f0*/  IMAD.MOV.U32 R11, RZ, RZ, RZ ;  /* 0x000000ffff0b7224 */ /* 0x000fc800078e00ff */
[----:B------:R-:W-:-:S13]  /*6900*/  FSETP.NE.FTZ.AND P3, PT, R21, RZ, PT ;  /* 0x000000ff1500720b */ /* 0x000fda0003f75000 */
[----:B------:R-:W0:Y:S01]  /*6910*/  @P3 MUFU.LG2 R12, R21 ;  /* 0x00000015000c3308 */ /* 0x000e220000000c00 */
[----:B------:R-:W-:-:S07]  /*6920*/  @P3 FMUL.FTZ R89, R4, 0.69314718246459960938 ;  /* 0x3f31721804593820 */ /* 0x000fce0000410000 */
[----:B------:R-:W1:Y:S01]  /*6930*/  @P3 MUFU.RCP R11, R21 ;  /* 0x00000015000b3308 */ /* 0x000e620000001000 */
[----:B0-----:R-:W-:-:S04]  /*6940*/  @P3 FMUL.FTZ R12, R12, 0.69314718246459960938 ;  /* 0x3f3172180c0c3820 */ /* 0x001fc80000410000 */
[----:B------:R-:W-:Y:S01]  /*6950*/  @P3 FFMA.FTZ R0, R89, R9, R12 ;  /* 0x0000000959003223 */ /* 0x000fe2000001000c */
[----:B------:R-:W-:Y:S02]  /*6960*/  WARPGROUP.DEPBAR.LE gsb0, 0x0 ;  /* 0x00008000000079c5 */ /* 0x000fe40000010000 */
[----:B------:R-:W-:-:S06]  /*6970*/  WARPGROUP.ARRIVE ;  /* 0x00000000000079c5 */ /* 0x000fcc0000000000 */
[----:B------:R-:W-:Y:S03]  /*6980*/  HGMMA.64x128x16.F32.BF16 R24, R164, gdesc[UR4].tnspB, R24, gsb0 ;  /* 0x41e00004a4187df0 */ /* 0x000fe60008001818 */
[----:B------:R-:W-:Y:S02]  /*6990*/  WARPGROUP.DEPBAR.LE gsb0, 0x0 ;  /* 0x00008000000079c5 */ /* 0x000fe40000010000 */
[-C--:B------:R-:W-:Y:S01]  /*69a0*/  FMUL.FTZ R89, R33, R2.reuse ;  /* 0x0000000221597220 */ /* 0x080fe20000410000 */
[-C--:B------:R-:W-:Y:S01]  /*69b0*/  FMUL.FTZ R88, R36, R2.reuse ;  /* 0x0000000224587220 */ /* 0x080fe20000410000 */
[----:B------:R0:W-:Y:S01]  /*69c0*/  @!P1 SYNCS.ARRIVE.TRANS64.RED.A1T0 RZ, [R7+URZ], RZ ;  /* 0x000000ff07ff99a7 */ /* 0x0001e2000810043f */
        /* <DEDUP_REMOVED lines=30> */
[-C--:B-1----:R-:W-:Y:S01]  /*6bb0*/  FMUL.FTZ R93, R26, R11.reuse ;  /* 0x0000000b1a5d7220 */ /* 0x082fe20000410000 */
[-C--:B------:R-:W-:Y:S01]  /*6bc0*/  FMUL.FTZ R10, R27, R11.reuse ;  /* 0x0000000b1b0a7220 */ /* 0x080fe20000410000 */
[-C--:B------:R-:W-:Y:S01]  /*6bd0*/  FMUL.FTZ R8, R30, R11.reuse ;  /* 0x0000000b1e087220 */ /* 0x080fe20000410000 */
[-C--:B0-----:R-:W-:Y:S01]  /*6be0*/  FMUL.FTZ R7, R31, R11.reuse ;  /* 0x0000000b1f077220 */ /* 0x081fe20000410000 */
        /* <DEDUP_REMOVED lines=28> */
[----:B------:R-:W-:-:S07]  /*6db0*/  SEL R2, R13, RZ, P2 ;  /* 0x000000ff0d027207 */ /* 0x000fce0001000000 */
.L_x_368:
[----:B------:R-:W0:Y:S01]  /*6dc0*/  S2R R4, SR_CgaCtaId ;  /* 0x0000000000047919 */ /* 0x000e220000008800 */
[----:B------:R-:W-:Y:S01]  /*6dd0*/  MOV R3, 0x400 ;  /* 0x0000040000037802 */ /* 0x000fe20000000f00 */
[----:B------:R-:W-:Y:S01]  /*6de0*/  BSSY B0, `(.L_x_390) ;  /* 0x000022e000007945 */ /* 0x000fe20003800000 */
[----:B------:R-:W-:Y:S02]  /*6df0*/  BAR.SYNC.DEFER_BLOCKING 0x5, 0x180 ;  /* 0x0146000000007b1d */ /* 0x000fe40000010000 */
[----:B0-----:R-:W-:-:S05]  /*6e00*/  LEA R3, R4, R3, 0x18 ;  /* 0x0000000304037211 */ /* 0x001fca00078ec0ff */
[----:B------:R-:W0:Y:S02]  /*6e10*/  LDS.128 R44, [R3+0x348d0] ;  /* 0x0348d000032c7984 */ /* 0x000e240000000c00 */
[----:B0-----:R-:W-:Y:S02]  /*6e20*/  R2UR UR6, R45 ;  /* 0x000000002d0672ca */ /* 0x001fe400000e0000 */
[----:B------:R-:W-:Y:S01]  /*6e30*/  R2UR UR5, R46 ;  /* 0x000000002e0572ca */ /* 0x000fe200000e0000 */
[----:B------:R-:W-:Y:S06]  /*6e40*/  BAR.ARV 0x4, 0x180 ;  /* 0x0106000000007b1d */ /* 0x000fec0000002000 */
[----:B------:R-:W-:Y:S08]  /*6e50*/  @P0 BRA `(.L_x_391) ;  /* 0x00000014007c0947 */ /* 0x000ff00003800000 */
[----:B------:R-:W0:Y:S01]  /*6e60*/  S2R R4, SR_SWINHI ;  /* 0x0000000000047919 */ /* 0x000e220000002f00 */
[----:B------:R-:W-:Y:S01]  /*6e70*/  F2FP.BF16.F32.PACK_AB R7, R7, R8 ;  /* 0x000000080707723e */ /* 0x000fe200000010ff */
[----:B------:R-:W-:Y:S01]  /*6e80*/  ULDC.64 UR8, c[0x0][0xc00] ;  /* 0x0003000000087ab9 */ /* 0x000fe20000000a00 */
[----:B------:R-:W-:Y:S01]  /*6e90*/  F2FP.BF16.F32.PACK_AB R6, R6, R91 ;  /* 0x0000005b0606723e */ /* 0x000fe200000010ff */
[----:B------:R-:W-:Y:S01]  /*6ea0*/  UISETP.NE.U32.AND UP0, UPT, UR8, URZ, UPT ;  /* 0x0000003f0800728c */ /* 0x000fe2000bf05070 */
[----:B------:R-:W-:Y:S01]  /*6eb0*/  F2FP.BF16.F32.PACK_AB R64, R65, R64 ;  /* 0x000000404140723e */ /* 0x000fe200000010ff */
[----:B------:R-:W-:Y:S01]  /*6ec0*/  USHF.L.U32 UR10, UR61, 0x2, URZ ;  /* 0x000000023d0a7899 */ /* 0x000fe2000800063f */
[----:B------:R-:W-:Y:S01]  /*6ed0*/  F2FP.BF16.F32.PACK_AB R65, R67, R66 ;  /* 0x000000424341723e */ /* 0x000fe200000010ff */
[----:B------:R-:W-:Y:S01]  /*6ee0*/  UISETP.NE.AND.EX UP0, UPT, UR9, URZ, UPT, UP0 ;  /* 0x0000003f0900728c */ /* 0x000fe2000bf05300 */
[----:B------:R-:W-:Y:S01]  /*6ef0*/  F2FP.BF16.F32.PACK_AB R72, R73, R72 ;  /* 0x000000484948723e */ /* 0x000fe200000010ff */
[----:B------:R-:W-:Y:S01]  /*6f00*/  ULDC.64 UR12, c[0x0][0x208] ;  /* 0x00008200000c7ab9 */ /* 0x000fe20000000a00 */
        /* <DEDUP_REMOVED lines=9> */
[----:B------:R-:W-:Y:S02]  /*6fa0*/  R2UR UR4, R186 ;  /* 0x00000000ba0472ca */ /* 0x000fe400000e0000 */
[----:B------:R-:W-:Y:S02]  /*6fb0*/  R2UR UR14, R22 ;  /* 0x00000000160e72ca */ /* 0x000fe400000e0000 */
[----:B------:R-:W-:Y:S02]  /*6fc0*/  MOV R28, R3 ;  /* 0x00000003001c7202 */ /* 0x000fe40000000f00 */
[----:B0-----:R-:W-:-:S03]  /*6fd0*/  MOV R29, R4 ;  /* 0x00000004001d7202 */ /* 0x001fc60000000f00 */
[----:B------:R-:W-:-:S04]  /*6fe0*/  IMAD.WIDE R4, R192, 0x2, R28 ;  /* 0x00000002c0047825 */ /* 0x000fc800078e021c */
[----:B------:R-:W-:Y:S01]  /*6ff0*/  USHF.L.U64.HI UR11, UR61, 0x2, UR4 ;  /* 0x000000023d0b7899 */ /* 0x000fe20008010204 */
[C---:B------:R-:W-:Y:S01]  /*7000*/  LOP3.LUT R9, R4.reuse, 0x380, RZ, 0xc0, !PT ;  /* 0x0000038004097812 */ /* 0x040fe200078ec0ff */
[----:B------:R-:W-:Y:S01]  /*7010*/  UIADD3 UR4, UP1, UR10, UR8, URZ ;  /* 0x000000080a047290 */ /* 0x000fe2000ff3e03f */
[C---:B------:R-:W-:Y:S02]  /*7020*/  IADD3 R97, P5, R4.reuse, 0x40, RZ ;  /* 0x0000004004617810 */ /* 0x040fe40007fbe0ff */
[C---:B------:R-:W-:Y:S01]  /*7030*/  IADD3 R45, P6, R4.reuse, 0x20, RZ ;  /* 0x00000020042d7810 */ /* 0x040fe20007fde0ff */
[----:B------:R-:W-:Y:S01]  /*7040*/  UIADD3.X UR7, UR11, UR9, URZ, UP1, !UPT ;  /* 0x000000090b077290 */ /* 0x000fe20008ffe43f */
[----:B------:R-:W-:Y:S01]  /*7050*/  IADD3 R99, P4, R4, 0x60, RZ ;  /* 0x0000006004637810 */ /* 0x000fe20007f9e0ff */
[--C-:B------:R-:W-:Y:S01]  /*7060*/  IMAD.X R27, RZ, RZ, R5.reuse, P5 ;  /* 0x000000ffff1b7224 */ /* 0x100fe200028e0605 */
[----:B------:R-:W-:Y:S01]  /*7070*/  SHF.R.U64 R9, R9, 0x3, RZ ;  /* 0x0000000309097819 */ /* 0x000fe200000012ff */
[--C-:B------:R-:W-:Y:S01]  /*7080*/  IMAD.X R31, RZ, RZ, R5.reuse, P6 ;  /* 0x000000ffff1f7224 */ /* 0x100fe200030e0605 */
[----:B------:R-:W-:Y:S01]  /*7090*/  LOP3.LUT R24, R97, 0x380, RZ, 0xc0, !PT ;  /* 0x0000038061187812 */ /* 0x000fe200078ec0ff */
[----:B------:R-:W-:Y:S01]  /*70a0*/  IMAD.X R25, RZ, RZ, R5, P4 ;  /* 0x000000ffff197224 */ /* 0x000fe200020e0605 */
[----:B------:R-:W-:Y:S01]  /*70b0*/  LOP3.LUT R14, R45, 0x380, RZ, 0xc0, !PT ;  /* 0x000003802d0e7812 */ /* 0x000fe200078ec0ff */
[----:B------:R-:W-:Y:S01]  /*70c0*/  ULDC.64 UR8, c[0x0][0xc08] ;  /* 0x0003020000087ab9 */ /* 0x000fe20000000a00 */
[----:B------:R-:W-:-:S02]  /*70d0*/  LOP3.LUT R44, R99, 0x380, RZ, 0xc0, !PT ;  /* 0x00000380632c7812 */ /* 0x000fc400078ec0ff */
[C---:B------:R-:W-:Y:S02]  /*70e0*/  IADD3 R101, P3, R4.reuse, 0x4000, RZ ;  /* 0x0000400004657810 */ /* 0x040fe40007f7e0ff */
[C---:B------:R-:W-:Y:S02]  /*70f0*/  IADD3 R103, P2, R4.reuse, 0x4020, RZ ;  /* 0x0000402004677810 */ /* 0x040fe40007f5e0ff */
[C---:B------:R-:W-:Y:S01]  /*7100*/  IADD3 R105, P1, R4.reuse, 0x4040, RZ ;  /* 0x0000404004697810 */ /* 0x040fe20007f3e0ff */
[--C-:B------:R-:W-:Y:S01]  /*7110*/  IMAD.X R15, RZ, RZ, R5.reuse, P3 ;  /* 0x000000ffff0f7224 */ /* 0x100fe200018e0605 */
[----:B------:R-:W-:Y:S01]  /*7120*/  IADD3 R92, P0, R4, 0x4060, RZ ;  /* 0x00004060045c7810 */ /* 0x000fe20007f1e0ff */
[--C-:B------:R-:W-:Y:S01]  /*7130*/  IMAD.X R13, RZ, RZ, R5.reuse, P2 ;  /* 0x000000ffff0d7224 */ /* 0x100fe200010e0605 */
[----:B------:R-:W-:Y:S01]  /*7140*/  LOP3.LUT R4, R9, R4, RZ, 0x3c, !PT ;  /* 0x0000000409047212 */ /* 0x000fe200078e3cff */
[--C-:B------:R-:W-:Y:S01]  /*7150*/  IMAD.X R11, RZ, RZ, R5.reuse, P1 ;  /* 0x000000ffff0b7224 */ /* 0x100fe200008e0605 */
[----:B------:R-:W-:Y:S01]  /*7160*/  SHF.R.U64 R24, R24, 0x3, RZ ;  /* 0x0000000318187819 */ /* 0x000fe200000012ff */
[----:B------:R-:W-:Y:S01]  /*7170*/  IMAD.X R9, RZ, RZ, R5, P0 ;  /* 0x000000ffff097224 */ /* 0x000fe200000e0605 */
[----:B------:R-:W-:-:S02]  /*7180*/  SHF.R.U64 R14, R14, 0x3, RZ ;  /* 0x000000030e0e7819 */ /* 0x000fc400000012ff */
[----:B------:R-:W-:Y:S02]  /*7190*/  SHF.R.U64 R44, R44, 0x3, RZ ;  /* 0x000000032c2c7819 */ /* 0x000fe400000012ff */
[----:B------:R-:W-:Y:S02]  /*71a0*/  MOV R94, R4 ;  /* 0x00000004005e7202 */ /* 0x000fe40000000f00 */
[----:B------:R-:W-:Y:S02]  /*71b0*/  LOP3.LUT R26, R24, R97, RZ, 0x3c, !PT ;  /* 0x00000061181a7212 */ /* 0x000fe400078e3cff */
[----:B------:R-:W-:Y:S02]  /*71c0*/  F2FP.BF16.F32.PACK_AB R5, R10, R93 ;  /* 0x0000005d0a05723e */ /* 0x000fe400000010ff */
[----:B------:R-:W-:Y:S02]  /*71d0*/  LOP3.LUT R30, R14, R45, RZ, 0x3c, !PT ;  /* 0x0000002d0e1e7212 */ /* 0x000fe400078e3cff */
[----:B------:R-:W-:-:S02]  /*71e0*/  LOP3.LUT R24, R44, R99, RZ, 0x3c, !PT ;  /* 0x000000632c187212 */ /* 0x000fc400078e3cff */
[----:B------:R-:W-:Y:S02]  /*71f0*/  LOP3.LUT R10, R103, 0x380, RZ, 0xc0, !PT ;  /* 0x00000380670a7812 */ /* 0x000fe400078ec0ff */
[----:B------:R-:W-:Y:S02]  /*7200*/  LOP3.LUT R44, R105, 0x380, RZ, 0xc0, !PT ;  /* 0x00000380692c7812 */ /* 0x000fe400078ec0ff */
[----:B------:R-:W-:Y:S02]  /*7210*/  LOP3.LUT R45, R92, 0x380, RZ, 0xc0, !PT ;  /* 0x000003805c2d7812 */ /* 0x000fe400078ec0ff */
[----:B------:R-:W-:Y:S02]  /*7220*/  LOP3.LUT R46, R101, 0x380, RZ, 0xc0, !PT ;  /* 0x00000380652e7812 */ /* 0x000fe400078ec0ff */
[----:B------:R-:W-:Y:S02]  /*7230*/  SHF.R.U64 R10, R10, 0x3, RZ ;  /* 0x000000030a0a7819 */ /* 0x000fe400000012ff */
[----:B------:R-:W-:-:S02]  /*7240*/  SHF.R.U64 R44, R44, 0x3, RZ ;  /* 0x000000032c2c7819 */ /* 0x000fc400000012ff */
[----:B------:R-:W-:Y:S02]  /*7250*/  SHF.R.U64 R45, R45, 0x3, RZ ;  /* 0x000000032d2d7819 */ /* 0x000fe400000012ff */
[----:B------:R-:W-:Y:S02]  /*7260*/  SHF.R.U64 R46, R46, 0x3, RZ ;  /* 0x000000032e2e7819 */ /* 0x000fe400000012ff */
[----:B------:R-:W-:Y:S01]  /*7270*/  F2FP.BF16.F32.PACK_AB R4, R12, R95 ;  /* 0x0000005f0c04723e */ /* 0x000fe200000010ff */
[----:B------:R-:W-:Y:S01]  /*7280*/  BAR.SYNC.DEFER_BLOCKING 0x1, 0x100 ;  /* 0x0044000000007b1d */ /* 0x000fe20000010000 */
[----:B------:R-:W-:Y:S02]  /*7290*/  LOP3.LUT R12, R10, R103, RZ, 0x3c, !PT ;  /* 0x000000670a0c7212 */ /* 0x000fe400078e3cff */
[----:B------:R-:W-:Y:S02]  /*72a0*/  LOP3.LUT R10, R44, R105, RZ, 0x3c, !PT ;  /* 0x000000692c0a7212 */ /* 0x000fe400078e3cff */
[----:B------:R-:W-:-:S02]  /*72b0*/  LOP3.LUT R8, R45, R92, RZ, 0x3c, !PT ;  /* 0x0000005c2d087212 */ /* 0x000fc400078e3cff */
[----:B------:R-:W-:Y:S02]  /*72c0*/  LOP3.LUT R14, R46, R101, RZ, 0x3c, !PT ;  /* 0x000000652e0e7212 */ /* 0x000fe400078e3cff */
[----:B------:R-:W-:Y:S02]  /*72d0*/  MOV R92, R30 ;  /* 0x0000001e005c7202 */ /* 0x000fe40000000f00 */
[----:B------:R-:W-:Y:S02]  /*72e0*/  MOV R31, R10 ;  /* 0x0000000a001f7202 */ /* 0x000fe40000000f00 */
[----:B------:R-:W-:Y:S02]  /*72f0*/  MOV R30, R8 ;  /* 0x00000008001e7202 */ /* 0x000fe40000000f00 */
[----:B------:R-:W-:Y:S02]  /*7300*/  F2FP.BF16.F32.PACK_AB R8, R89, R90 ;  /* 0x0000005a5908723e */ /* 0x000fe400000010ff */
[----:B------:R-:W-:-:S02]  /*7310*/  F2FP.BF16.F32.PACK_AB R9, R35, R34 ;  /* 0x000000222309723e */ /* 0x000fc400000010ff */
[----:B------:R-:W-:Y:S02]  /*7320*/  F2FP.BF16.F32.PACK_AB R10, R37, R88 ;  /* 0x00000058250a723e */ /* 0x000fe400000010ff */
[----:B------:R-:W-:Y:S02]  /*7330*/  F2FP.BF16.F32.PACK_AB R11, R39, R38 ;  /* 0x00000026270b723e */ /* 0x000fe400000010ff */
[----:B------:R-:W-:Y:S01]  /*7340*/  MOV R91, R26 ;  /* 0x0000001a005b7202 */ /* 0x000fe20000000f00 */
[----:B------:R0:W-:Y:S01]  /*7350*/  STSM.16.M88.4 [R94], R4 ;  /* 0x000000045e007844 */ /* 0x0001e20000000200 */
[----:B------:R-:W-:Y:S02]  /*7360*/  MOV R45, R14 ;  /* 0x0000000e002d7202 */ /* 0x000fe40000000f00 */
[----:B------:R-:W-:Y:S01]  /*7370*/  MOV R44, R12 ;  /* 0x0000000c002c7202 */ /* 0x000fe20000000f00 */
[----:B------:R-:W-:Y:S01]  /*7380*/  STSM.16.M88.4 [R92], R8 ;  /* 0x000000085c007844 */ /* 0x000fe20000000200 */
[----:B------:R-:W-:-:S02]  /*7390*/  MOV R46, R24 ;  /* 0x00000018002e7202 */ /* 0x000fc40000000f00 */
[----:B------:R-:W-:Y:S02]  /*73a0*/  F2FP.BF16.F32.PACK_AB R12, R49, R48 ;  /* 0x00000030310c723e */ /* 0x000fe400000010ff */
[----:B------:R-:W-:Y:S02]  /*73b0*/  F2FP.BF16.F32.PACK_AB R13, R51, R50 ;  /* 0x00000032330d723e */ /* 0x000fe400000010ff */
[----:B------:R-:W-:Y:S02]  /*73c0*/  F2FP.BF16.F32.PACK_AB R14, R53, R52 ;  /* 0x00000034350e723e */ /* 0x000fe400000010ff */
[----:B------:R-:W-:Y:S02]  /*73d0*/  F2FP.BF16.F32.PACK_AB R15, R55, R54 ;  /* 0x00000036370f723e */ /* 0x000fe400000010ff */
[----:B------:R-:W-:Y:S02]  /*73e0*/  F2FP.BF16.F32.PACK_AB R24, R57, R56 ;  /* 0x000000383918723e */ /* 0x000fe400000010ff */
[----:B0-----:R-:W-:-:S02]  /*73f0*/  F2FP.BF16.F32.PACK_AB R4, R41, R40 ;  /* 0x000000282904723e */ /* 0x001fc400000010ff */
[----:B------:R-:W-:Y:S02]  /*7400*/  F2FP.BF16.F32.PACK_AB R5, R43, R42 ;  /* 0x0000002a2b05723e */ /* 0x000fe400000010ff */
[----:B------:R-:W-:Y:S02]  /*7410*/  F2FP.BF16.F32.PACK_AB R6, R33, R36 ;  /* 0x000000242106723e */ /* 0x000fe400000010ff */
[----:B------:R-:W-:Y:S02]  /*7420*/  F2FP.BF16.F32.PACK_AB R7, R21, R32 ;  /* 0x000000201507723e */ /* 0x000fe400000010ff */
[----:B------:R-:W-:Y:S02]  /*7430*/  F2FP.BF16.F32.PACK_AB R25, R59, R58 ;  /* 0x0000003a3b19723e */ /* 0x000fe400000010ff */
[----:B------:R-:W-:Y:S01]  /*7440*/  F2FP.BF16.F32.PACK_AB R26, R61, R60 ;  /* 0x0000003c3d1a723e */ /* 0x000fe200000010ff */
[----:B------:R0:W-:Y:S01]  /*7450*/  STSM.16.M88.4 [R91], R4 ;  /* 0x000000045b007844 */ /* 0x0001e20000000200 */
[----:B------:R-:W-:-:S02]  /*7460*/  F2FP.BF16.F32.PACK_AB R27, R63, R62 ;  /* 0x0000003e3f1b723e */ /* 0x000fc400000010ff */
[----:B------:R-:W-:Y:S01]  /*7470*/  PLOP3.LUT P0, PT, PT, PT, UP0, 0x80, 0x0 ;  /* 0x000000000000781c */ /* 0x000fe20003f0f008 */
[----:B------:R1:W-:Y:S04]  /*7480*/  STSM.16.M88.4 [R46], R12 ;  /* 0x0000000c2e007844 */ /* 0x0003e80000000200 */
[----:B------:R2:W-:Y:S04]  /*7490*/  STSM.16.M88.4 [R45], R24 ;  /* 0x000000182d007844 */ /* 0x0005e80000000200 */
[----:B------:R2:W-:Y:S04]  /*74a0*/  STSM.16.M88.4 [R44], R64 ;  /* 0x000000402c007844 */ /* 0x0005e80000000200 */
[----:B------:R2:W-:Y:S01]  /*74b0*/  STSM.16.M88.4 [R31], R72 ;  /* 0x000000481f007844 */ /* 0x0005e20000000200 */
[----:B0-----:R-:W-:-:S02]  /*74c0*/  IMAD.U32 R4, RZ, RZ, UR4 ;  /* 0x00000004ff047e24 */ /* 0x001fc4000f8e00ff */
[----:B------:R-:W-:Y:S01]  /*74d0*/  IMAD.U32 R5, RZ, RZ, UR7 ;  /* 0x00000007ff057e24 */ /* 0x000fe2000f8e00ff */
[----:B------:R2:W-:Y:S01]  /*74e0*/  STSM.16.M88.4 [R30], R80 ;  /* 0x000000501e007844 */ /* 0x0005e20000000200 */
[----:B-1----:R-:W0:Y:S08]  /*74f0*/  LDC R46, c[0x0][0xbe8] ;  /* 0x0002fa00ff2e7b82 */ /* 0x002e300000000800 */
[----:B------:R-:W-:Y:S06]  /*7500*/  BAR.SYNC.DEFER_BLOCKING 0x1, 0x100 ;  /* 0x0044000000007b1d */ /* 0x000fec0000010000 */
[----:B------:R-:W3:Y:S01]  /*7510*/  @P0 LDG.E R6, desc[UR12][R4.64] ;  /* 0x0000000c04060981 */ /* 0x000ee2000c1e1900 */
[----:B0-----:R-:W-:Y:S01]  /*7520*/  ISETP.NE.AND P1, PT, R46, 0x1, PT ;  /* 0x000000012e00780c */ /* 0x001fe20003f25270 */
[----:B------:R-:W-:Y:S01]  /*7530*/  UISETP.NE.U32.AND UP1, UPT, UR8, URZ, UPT ;  /* 0x0000003f0800728c */ /* 0x000fe2000bf25070 */
[----:B------:R-:W-:Y:S01]  /*7540*/  IMAD.U32 R12, RZ, RZ, UR14 ;  /* 0x0000000eff0c7e24 */ /* 0x000fe2000f8e00ff */
[----:B------:R-:W-:Y:S01]  /*7550*/  ULDC UR7, c[0x0][0xa88] ;  /* 0x0002a20000077ab9 */ /* 0x000fe20000000800 */
[----:B------:R-:W-:Y:S01]  /*7560*/  UMOV UR4, URZ ;  /* 0x0000003f00047c82 */ /* 0x000fe20008000000 */
[----:B------:R-:W-:Y:S01]  /*7570*/  UISETP.NE.AND.EX UP1, UPT, UR9, URZ, UPT, UP1 ;  /* 0x0000003f0900728c */ /* 0x000fe2000bf25310 */
[----:B------:R-:W-:-:S05]  /*7580*/  IMAD.U32 R7, RZ, RZ, UR7 ;  /* 0x00000007ff077e24 */ /* 0x000fca000f8e00ff */
[----:B------:R-:W-:Y:S02]  /*7590*/  PLOP3.LUT P2, PT, PT, PT, UP1, 0x80, 0x0 ;  /* 0x000000000000781c */ /* 0x000fe40003f4f018 */
[----:B------:R-:W0:Y:S03]  /*75a0*/  @P1 LDC R8, c[0x0][0xbec] ;  /* 0x0002fb00ff081b82 */ /* 0x000e260000000800 */
[----:B------:R-:W-:-:S04]  /*75b0*/  @UP1 UIADD3 UR8, UP2, UR10, UR8, URZ ;  /* 0x000000080a081290 */ /* 0x000fc8000ff5e03f */
[----:B------:R-:W-:Y:S01]  /*75c0*/  @UP1 UIADD3.X UR9, UR11, UR9, URZ, UP2, !UPT ;  /* 0x000000090b091290 */ /* 0x000fe200097fe43f */
[----:B------:R-:W1:Y:S01]  /*75d0*/  @P1 LDC R10, c[0x0][0xbf0] ;  /* 0x0002fc00ff0a1b82 */ /* 0x000e620000000800 */
[----:B------:R-:W-:-:S04]  /*75e0*/  IMAD.U32 R14, RZ, RZ, UR8 ;  /* 0x00000008ff0e7e24 */ /* 0x000fc8000f8e00ff */
[----:B------:R-:W-:-:S05]  /*75f0*/  IMAD.U32 R15, RZ, RZ, UR9 ;  /* 0x00000009ff0f7e24 */ /* 0x000fca000f8e00ff */
[----:B------:R2:W5:Y:S01]  /*7600*/  @P2 LDG.E R7, desc[UR12][R14.64] ;  /* 0x0000000c0e072981 */ /* 0x000562000c1e1900 */
[----:B---3--:R-:W-:Y:S01]  /*7610*/  @P0 R2UR UR4, R6 ;  /* 0x00000000060402ca */ /* 0x008fe200000e0000 */
[----:B012---:R-:W-:-:S14]  /*7620*/  @P2 BRA `(.L_x_392) ;  /* 0x0000000000142947 */ /* 0x007fdc0003800000 */
[----:B------:R-:W-:Y:S05]  /*7630*/  @!P0 BRA `(.L_x_392) ;  /* 0x0000000000108947 */ /* 0x000fea0003800000 */
[----:B------:R-:W-:Y:S02]  /*7640*/  ULDC.64 UR8, c[0x0][0x208] ;  /* 0x0000820000087ab9 */ /* 0x000fe40000000a00 */
[----:B------:R-:W2:Y:S04]  /*7650*/  LDG.E R6, desc[UR8][R4.64] ;  /* 0x0000000804067981 */ /* 0x000ea8000c1e1900 */
[----:B-----5:R-:W2:Y:S02]  /*7660*/  LDG.E R7, desc[UR8][R4.64+0x4] ;  /* 0x0000040804077981 */ /* 0x020ea4000c1e1900 */
[----:B--2---:R-:W-:-:S07]  /*7670*/  IMAD.IADD R7, R7, 0x1, -R6 ;  /* 0x0000000107077824 */ /* 0x004fce00078e0a06 */
.L_x_392:
[----:B------:R-:W-:Y:S01]  /*7680*/  R2UR UR17, R23 ;  /* 0x00000000171172ca */ /* 0x000fe200000e0000 */
[----:B------:R-:W-:Y:S01]  /*7690*/  ULDC.64 UR12, c[0x0][0xb90] ;  /* 0x0002e400000c7ab9 */ /* 0x000fe20000000a00 */
[----:B------:R-:W-:Y:S01]  /*76a0*/  R2UR UR15, R186 ;  /* 0x00000000ba0f72ca */ /* 0x000fe200000e0000 */
[----:B------:R-:W-:Y:S01]  /*76b0*/  USHF.R.S32.HI UR11, URZ, 0x1f, UR4 ;  /* 0x0000001f3f0b7899 */ /* 0x000fe20008011404 */
[----:B------:R-:W-:Y:S01]  /*76c0*/  IMAD R11, R12, 0x80, R191 ;  /* 0x000000800c0b7824 */ /* 0x000fe200078e02bf */
[----:B------:R-:W-:Y:S01]  /*76d0*/  UMOV UR10, UR4 ;  /* 0x00000004000a7c82 */ /* 0x000fe20008000000 */
[----:B------:R-:W-:Y:S01]  /*76e0*/  USEL UR61, UR61, URZ, !UP0 ;  /* 0x0000003f3d3d7287 */ /* 0x000fe2000c000000 */
[----:B------:R-:W-:Y:S01]  /*76f0*/  R2UR UR16, R22 ;  /* 0x00000000161072ca */ /* 0x000fe200000e0000 */
[----:B------:R-:W-:Y:S01]  /*7700*/  @P1 IMAD.HI.U32 R5, R11, R8, RZ ;  /* 0x000000080b051227 */ /* 0x000fe200078e00ff */
[----:B------:R-:W0:Y:S01]  /*7710*/  @P1 LDC R21, c[0x0][0xbec] ;  /* 0x0002fb00ff151b82 */ /* 0x000e220000000800 */
[----:B------:R-:W-:-:S02]  /*7720*/  ULDC.64 UR18, c[0x0][0x208] ;  /* 0x0000820000127ab9 */ /* 0x000fc40000000a00 */
[----:B------:R-:W-:Y:S01]  /*7730*/  IMAD.MOV.U32 R4, RZ, RZ, R11 ;  /* 0x000000ffff047224 */ /* 0x000fe200078e000b */
[----:B------:R-:W-:Y:S01]  /*7740*/  USHF.R.S32.HI UR14, URZ, 0x1f, UR17 ;  /* 0x0000001f3f0e7899 */ /* 0x000fe20008011411 */
[----:B------:R-:W-:Y:S01]  /*7750*/  @P1 SHF.R.U32.HI R4, RZ, R10, R5 ;  /* 0x0000000aff041219 */ /* 0x000fe20000011605 */
[----:B------:R-:W-:Y:S01]  /*7760*/  UIMAD.WIDE.U32 UR8, UR17, UR12, UR10 ;  /* 0x0000000c110872a5 */ /* 0x000fe2000f8e000a */
[----:B------:R-:W-:Y:S01]  /*7770*/  IMAD R5, R184, 0x40, R17 ;  /* 0x00000040b8057824 */ /* 0x000fe200078e0211 */
[----:B------:R-:W-:Y:S01]  /*7780*/  UIMAD UR7, UR14, UR12, URZ ;  /* 0x0000000c0e0772a4 */ /* 0x000fe2000f8e023f */
[----:B-----5:R-:W-:Y:S01]  /*7790*/  IMAD R51, R7, R46, RZ ;  /* 0x0000002e07337224 */ /* 0x020fe200078e02ff */
[----:B------:R-:W-:Y:S01]  /*77a0*/  USEL UR15, UR15, URZ, !UP0 ;  /* 0x0000003f0f0f7287 */ /* 0x000fe2000c000000 */
[----:B------:R-:W-:Y:S01]  /*77b0*/  IMAD.MOV R9, RZ, RZ, -R4 ;  /* 0x000000ffff097224 */ /* 0x000fe200078e0a04 */
[----:B------:R-:W-:Y:S01]  /*77c0*/  UIMAD UR7, UR17, UR13, UR7 ;  /* 0x0000000d110772a4 */ /* 0x000fe2000f8e0207 */
[----:B------:R-:W-:Y:S01]  /*77d0*/  IMAD.WIDE R28, R5, 0x2, R28 ;  /* 0x00000002051c7825 */ /* 0x000fe200078e021c */
[----:B------:R-:W-:Y:S01]  /*77e0*/  SHF.R.S32.HI R5, RZ, 0x1f, R4 ;  /* 0x0000001fff057819 */ /* 0x000fe20000011404 */
[----:B------:R-:W-:Y:S01]  /*77f0*/  ULDC.64 UR12, c[0x0][0xb98] ;  /* 0x0002e600000c7ab9 */ /* 0x000fe20000000a00 */
[----:B------:R-:W-:Y:S01]  /*7800*/  UIADD3 UR9, UR9, UR7, URZ ;  /* 0x0000000709097290 */ /* 0x000fe2000fffe03f */
[----:B------:R-:W-:Y:S01]  /*7810*/  IMAD R9, R46, R9, R11 ;  /* 0x000000092e097224 */ /* 0x000fe200078e020b */
[----:B------:R-:W-:Y:S01]  /*7820*/  UIMAD UR7, UR15, UR12, URZ ;  /* 0x0000000c0f0772a4 */ /* 0x000fe2000f8e023f */
[----:B------:R-:W-:Y:S01]  /*7830*/  IADD3 R13, P3, R28, 0x2000, RZ ;  /* 0x000020001c0d7810 */ /* 0x000fe20007f7e0ff */
[----:B------:R-:W-:Y:S01]  /*7840*/  UIMAD.WIDE.U32 UR8, UR61, UR12, UR8 ;  /* 0x0000000c3d0872a5 */ /* 0x000fe2000f8e0008 */
[----:B------:R-:W-:Y:S01]  /*7850*/  IMAD.U32 R14, RZ, RZ, UR16 ;  /* 0x00000010ff0e7e24 */ /* 0x000fe2000f8e00ff */
[----:B------:R-:W-:Y:S01]  /*7860*/  UIMAD UR7, UR61, UR13, UR7 ;  /* 0x0000000d3d0772a4 */ /* 0x000fe2000f8e0207 */
[----:B------:R-:W-:-:S02]  /*7870*/  LOP3.LUT R8, R13, 0x380, RZ, 0xc0, !PT ;  /* 0x000003800d087812 */ /* 0x000fc400078ec0ff */
[----:B------:R-:W-:Y:S01]  /*7880*/  IADD3 R15, P0, R28, 0x1000, RZ ;  /* 0x000010001c0f7810 */ /* 0x000fe20007f1e0ff */
[----:B------:R-:W-:Y:S01]  /*7890*/  IMAD R14, R14, 0x80, R189 ;  /* 0x000000800e0e7824 */ /* 0x000fe200078e02bd */
[----:B------:R-:W-:Y:S01]  /*78a0*/  IADD3 R4, P2, R4, UR8, RZ ;  /* 0x0000000804047c10 */ /* 0x000fe2000ff5e0ff */
[----:B------:R-:W-:Y:S01]  /*78b0*/  IMAD.U32 R6, RZ, RZ, UR7 ;  /* 0x00000007ff067e24 */ /* 0x000fe2000f8e00ff */
[----:B------:R-:W-:Y:S01]  /*78c0*/  SHF.R.U64 R8, R8, 0x3, RZ ;  /* 0x0000000308087819 */ /* 0x000fe200000012ff */
[----:B------:R-:W-:Y:S01]  /*78d0*/  ULDC.64 UR12, c[0x0][0xaa0] ;  /* 0x0002a800000c7ab9 */ /* 0x000fe20000000a00 */
[----:B------:R-:W-:Y:S02]  /*78e0*/  IADD3 R41, P6, R28, 0x4000, RZ ;  /* 0x000040001c297810 */ /* 0x000fe40007fde0ff */
[----:B------:R-:W-:Y:S01]  /*78f0*/  IADD3.X R5, R5, UR9, R6, P2, !PT ;  /* 0x0000000905057c10 */ /* 0x000fe200097fe406 */
[----:B------:R-:W-:Y:S01]  /*7900*/  ULDC.64 UR8, c[0x0][0xb88] ;  /* 0x0002e20000087ab9 */ /* 0x000fe20000000a00 */
[----:B------:R-:W-:-:S02]  /*7910*/  SHF.R.S32.HI R6, RZ, 0x1f, R9 ;  /* 0x0000001fff067819 */ /* 0x000fc40000011409 */
[----:B------:R-:W-:Y:S01]  /*7920*/  IADD3 R11, P2, R28, 0x3000, RZ ;  /* 0x000030001c0b7810 */ /* 0x000fe20007f5e0ff */
[----:B------:R-:W-:Y:S01]  /*7930*/  IMAD.WIDE.U32 R4, R9, UR8, R4 ;  /* 0x0000000809047c25 */ /* 0x000fe2000f8e0004 */
[----:B------:R-:W-:Y:S01]  /*7940*/  LOP3.LUT R8, R8, R13, RZ, 0x3c, !PT ;  /* 0x0000000d08087212 */ /* 0x000fe200078e3cff */
[----:B------:R-:W-:Y:S01]  /*7950*/  UIMAD UR7, UR11, UR12, URZ ;  /* 0x0000000c0b0772a4 */ /* 0x000fe2000f8e023f */
[----:B------:R-:W-:Y:S01]  /*7960*/  IADD3 R37, P5, R28, 0x5000, RZ ;  /* 0x000050001c257810 */ /* 0x000fe20007fbe0ff */
[----:B------:R-:W-:Y:S01]  /*7970*/  IMAD R10, R6, UR8, RZ ;  /* 0x00000008060a7c24 */ /* 0x000fe2000f8e02ff */
[----:B------:R-:W-:Y:S01]  /*7980*/  LOP3.LUT R6, R11, 0x380, RZ, 0xc0, !PT ;  /* 0x000003800b067812 */ /* 0x000fe200078ec0ff */
[----:B------:R-:W-:Y:S01]  /*7990*/  IMAD.X R7, RZ, RZ, R29, P2 ;  /* 0x000000ffff077224 */ /* 0x000fe200010e061d */
[----:B------:R-:W-:Y:S01]  /*79a0*/  UIMAD UR7, UR4, UR13, UR7 ;  /* 0x0000000d040772a4 */ /* 0x000fe2000f8e0207 */
[----:B------:R-:W-:Y:S01]  /*79b0*/  IMAD R13, R9, UR9, R10 ;  /* 0x00000009090d7c24 */ /* 0x000fe2000f8e020a */
[----:B------:R-:W-:Y:S01]  /*79c0*/  ULDC.64 UR8, c[0x0][0xb50] ;  /* 0x0002d40000087ab9 */ /* 0x000fe20000000a00 */
[----:B------:R-:W-:Y:S01]  /*79d0*/  SHF.R.U64 R6, R6, 0x3, RZ ;  /* 0x0000000306067819 */ /* 0x000fe200000012ff */
[----:B------:R-:W-:Y:S01]  /*79e0*/  ULDC.64 UR10, c[0x0][0xae8] ;  /* 0x0002ba00000a7ab9 */ /* 0x000fe20000000a00 */
[----:B------:R-:W-:Y:S01]  /*79f0*/  IMAD.IADD R5, R5, 0x1, R13 ;  /* 0x0000000105057824 */ /* 0x000fe200078e020d */
[----:B------:R-:W-:Y:S01]  /*7a00*/  LEA R10, P4, R4, UR8, 0x2 ;  /* 0x00000008040a7c11 */ /* 0x000fe2000f8810ff */
[--C-:B------:R-:W-:Y:S01]  /*7a10*/  IMAD.X R13, RZ, RZ, R29.reuse, P0 ;  /* 0x000000ffff0d7224 */ /* 0x100fe200000e061d */
[----:B------:R-:W-:Y:S01]  /*7a20*/  LOP3.LUT R6, R6, R11, RZ, 0x3c, !PT ;  /* 0x0000000b06067212 */ /* 0x000fe200078e3cff */
[----:B------:R-:W-:Y:S01]  /*7a30*/  IMAD.X R9, RZ, RZ, R29, P3 ;  /* 0x000000ffff097224 */ /* 0x000fe200018e061d */
[----:B------:R-:W-:Y:S01]  /*7a40*/  LEA.HI.X R11, R4, UR9, R5, 0x2, P4 ;  /* 0x00000009040b7c11 */ /* 0x000fe2000a0f1405 */
[----:B------:R-:W-:Y:S01]  /*7a50*/  SHFL.IDX PT, R22, R10, RZ, 0x1c1f ;  /* 0x001c1fff0a167589 */ /* 0x000fe200000e0000 */
[----:B------:R-:W-:Y:S01]  /*7a60*/  LOP3.LUT P0, RZ, R187, 0x3, RZ, 0xc0, !PT ;  /* 0x00000003bbff7812 */ /* 0x000fe2000780c0ff */
[C---:B------:R-:W-:Y:S01]  /*7a70*/  VIADD R4, R14.reuse, 0x8 ;  /* 0x000000080e047836 */ /* 0x040fe20000000000 */
[----:B------:R-:W-:Y:S01]  /*7a80*/  LOP3.LUT R40, R41, 0x380, RZ, 0xc0, !PT ;  /* 0x0000038029287812 */ /* 0x000fe200078ec0ff */
[----:B------:R-:W1:Y:S01]  /*7a90*/  SHFL.IDX PT, R23, R11, RZ, 0x1c1f ;  /* 0x001c1fff0b177589 */ /* 0x000e6200000e0000 */
[----:B------:R-:W-:-:S02]  /*7aa0*/  ISETP.GE.OR P2, PT, R14, R51, P0 ;  /* 0x000000330e00720c */ /* 0x000fc40000746670 */
[----:B------:R-:W-:Y:S01]  /*7ab0*/  ISETP.GE.OR P0, PT, R4, R51, P0 ;  /* 0x000000330400720c */ /* 0x000fe20000706670 */
[----:B------:R-:W-:Y:S01]  /*7ac0*/  SHFL.IDX PT, R44, R10, 0x1, 0x1c1f ;  /* 0x003c1f000a2c7f89 */ /* 0x000fe200000e0000 */
[----:B------:R-:W-:Y:S01]  /*7ad0*/  UIMAD.WIDE.U32 UR8, UR4, UR12, URZ ;  /* 0x0000000c040872a5 */ /* 0x000fe2000f8e003f */
[C---:B------:R-:W-:Y:S02]  /*7ae0*/  IADD3 R33, P4, R28.reuse, 0x6000, RZ ;  /* 0x000060001c217810 */ /* 0x040fe40007f9e0ff */
[----:B------:R-:W2:Y:S01]  /*7af0*/  SHFL.IDX PT, R45, R11, 0x1, 0x1c1f ;  /* 0x003c1f000b2d7f89 */ /* 0x000ea200000e0000 */
[----:B------:R-:W-:Y:S01]  /*7b00*/  UIADD3 UR9, UR9, UR7, URZ ;  /* 0x0000000709097290 */ /* 0x000fe2000fffe03f */
[C---:B------:R-:W-:Y:S02]  /*7b10*/  IADD3 R5, P3, R28.reuse, 0x7000, RZ ;  /* 0x000070001c057810 */ /* 0x040fe40007f7e0ff */
[----:B------:R-:W-:Y:S02]  /*7b20*/  LOP3.LUT R36, R37, 0x380, RZ, 0xc0, !PT ;  /* 0x0000038025247812 */ /* 0x000fe400078ec0ff */
[----:B------:R-:W-:-:S02]  /*7b30*/  LOP3.LUT R25, R28, 0x380, RZ, 0xc0, !PT ;  /* 0x000003801c197812 */ /* 0x000fc400078ec0ff */
[----:B------:R-:W-:Y:S02]  /*7b40*/  LOP3.LUT R12, R15, 0x380, RZ, 0xc0, !PT ;  /* 0x000003800f0c7812 */ /* 0x000fe400078ec0ff */
[----:B------:R-:W-:Y:S01]  /*7b50*/  SHF.R.U64 R40, R40, 0x3, RZ ;  /* 0x0000000328287819 */ /* 0x000fe200000012ff */
[----:B-1----:R1:W-:Y:S01]  /*7b60*/  @!P2 ST.E desc[UR18][R22.64], R20 ;  /* 0x000000141600a985 */ /* 0x0023e2000c101912 */
[----:B------:R-:W-:Y:S01]  /*7b70*/  UIMAD UR4, UR14, UR10, URZ ;  /* 0x0000000a0e0472a4 */ /* 0x000fe2000f8e023f */
[----:B------:R-:W-:Y:S01]  /*7b80*/  LOP3.LUT R32, R33, 0x380, RZ, 0xc0, !PT ;  /* 0x0000038021207812 */ /* 0x000fe200078ec0ff */
[----:B------:R-:W-:Y:S01]  /*7b90*/  UIMAD.WIDE.U32 UR8, UR17, UR10, UR8 ;  /* 0x0000000a110872a5 */ /* 0x000fe2000f8e0008 */
[----:B------:R-:W-:Y:S01]  /*7ba0*/  LOP3.LUT R4, R5, 0x380, RZ, 0xc0, !PT ;  /* 0x0000038005047812 */ /* 0x000fe200078ec0ff */
[----:B------:R-:W-:Y:S01]  /*7bb0*/  IMAD.X R31, RZ, RZ, R29, P3 ;  /* 0x000000ffff1f7224 */ /* 0x000fe200018e061d */
[----:B------:R-:W-:Y:S01]  /*7bc0*/  SHF.R.U64 R36, R36, 0x3, RZ ;  /* 0x0000000324247819 */ /* 0x000fe200000012ff */
[----:B--2---:R2:W-:Y:S01]  /*7bd0*/  @!P0 ST.E desc[UR18][R44.64], R0 ;  /* 0x000000002c008985 */ /* 0x0045e2000c101912 */
[----:B------:R-:W-:-:S02]  /*7be0*/  SHF.R.U64 R25, R25, 0x3, RZ ;  /* 0x0000000319197819 */ /* 0x000fc400000012ff */
[----:B------:R-:W-:Y:S01]  /*7bf0*/  SHF.R.U64 R12, R12, 0x3, RZ ;  /* 0x000000030c0c7819 */ /* 0x000fe200000012ff */
[----:B-1----:R-:W-:Y:S01]  /*7c00*/  IMAD.U32 R23, RZ, RZ, UR16 ;  /* 0x00000010ff177e24 */ /* 0x002fe2000f8e00ff */
[----:B------:R-:W-:Y:S01]  /*7c10*/  UIMAD UR4, UR17, UR11, UR4 ;  /* 0x0000000b110472a4 */ /* 0x000fe2000f8e0204 */
[----:B------:R-:W-:Y:S01]  /*7c20*/  SHF.R.U64 R32, R32, 0x3, RZ ;  /* 0x0000000320207819 */ /* 0x000fe200000012ff */
[----:B------:R-:W5:Y:S01]  /*7c30*/  LD.E.128 R8, desc[UR18][R8.64] ;  /* 0x0000001208087980 */ /* 0x000f62000c101d00 */
[----:B------:R-:W-:Y:S01]  /*7c40*/  ULDC.64 UR10, c[0x0][0xaf0] ;  /* 0x0002bc00000a7ab9 */ /* 0x000fe20000000a00 */
[----:B------:R-:W-:Y:S02]  /*7c50*/  SHF.R.U64 R4, R4, 0x3, RZ ;  /* 0x0000000304047819 */ /* 0x000fe400000012ff */
[----:B------:R-:W-:Y:S01]  /*7c60*/  LOP3.LUT R40, R40, R41, RZ, 0x3c, !PT ;  /* 0x0000002928287212 */ /* 0x000fe200078e3cff */
[----:B--2---:R-:W1:Y:S01]  /*7c70*/  @P1 LDC R45, c[0x0][0xbf0] ;  /* 0x0002fc00ff2d1b82 */ /* 0x004e620000000800 */
[----:B------:R-:W-:Y:S01]  /*7c80*/  IMAD R0, R19, 0x20, R184 ;  /* 0x0000002013007824 */ /* 0x000fe200078e02b8 */
[----:B------:R-:W-:Y:S01]  /*7c90*/  UIADD3 UR9, UR9, UR4, URZ ;  /* 0x0000000409097290 */ /* 0x000fe2000fffe03f */
[----:B------:R-:W-:Y:S01]  /*7ca0*/  LOP3.LUT R36, R36, R37, RZ, 0x3c, !PT ;  /* 0x0000002524247212 */ /* 0x000fe200078e3cff */
[--C-:B------:R-:W-:Y:S01]  /*7cb0*/  IMAD.X R41, RZ, RZ, R29.reuse, P6 ;  /* 0x000000ffff297224 */ /* 0x100fe200030e061d */
[----:B------:R-:W-:Y:S01]  /*7cc0*/  LOP3.LUT R32, R32, R33, RZ, 0x3c, !PT ;  /* 0x0000002120207212 */ /* 0x000fe200078e3cff */
[----:B------:R-:W-:Y:S01]  /*7cd0*/  IMAD R22, R23, 0x80, R0 ;  /* 0x0000008017167824 */ /* 0x000fe200078e0200 */
[----:B------:R-:W-:Y:S01]  /*7ce0*/  UIMAD UR4, UR15, UR10, URZ ;  /* 0x0000000a0f0472a4 */ /* 0x000fe2000f8e023f */
[----:B------:R-:W-:Y:S01]  /*7cf0*/  LOP3.LUT R24, R25, R28, RZ, 0x3c, !PT ;  /* 0x0000001c19187212 */ /* 0x000fe200078e3cff */
[----:B------:R-:W-:Y:S01]  /*7d00*/  UIMAD.WIDE.U32 UR8, UR61, UR10, UR8 ;  /* 0x0000000a3d0872a5 */ /* 0x000fe2000f8e0008 */
[----:B0-----:R-:W-:Y:S01]  /*7d10*/  @P1 IMAD.HI.U32 R0, R22, R21, RZ ;  /* 0x0000001516001227 */ /* 0x001fe200078e00ff */
[----:B------:R-:W-:Y:S01]  /*7d20*/  UIMAD UR4, UR61, UR11, UR4 ;  /* 0x0000000b3d0472a4 */ /* 0x000fe2000f8e0204 */
[----:B------:R-:W-:Y:S01]  /*7d30*/  LOP3.LUT R12, R12, R15, RZ, 0x3c, !PT ;  /* 0x0000000f0c0c7212 */ /* 0x000fe200078e3cff */
[----:B------:R-:W5:Y:S01]  /*7d40*/  LD.E.128 R40, desc[UR18][R40.64] ;  /* 0x0000001228287980 */ /* 0x000f62000c101d00 */
[----:B------:R-:W-:Y:S01]  /*7d50*/  IMAD.MOV.U32 R23, RZ, RZ, R22 ;  /* 0x000000ffff177224 */ /* 0x000fe200078e0016 */
[----:B------:R-:W-:Y:S01]  /*7d60*/  UIADD3 UR4, UR9, UR4, URZ ;  /* 0x0000000409047290 */ /* 0x000fe2000fffe03f */
[--C-:B------:R-:W-:Y:S01]  /*7d70*/  IMAD.X R37, RZ, RZ, R29.reuse, P5 ;  /* 0x000000ffff257224 */ /* 0x100fe200028e061d */
[----:B------:R-:W-:Y:S01]  /*7d80*/  LOP3.LUT R30, R4, R5, RZ, 0x3c, !PT ;  /* 0x00000005041e7212 */ /* 0x000fe200078e3cff */
[--C-:B------:R-:W-:Y:S01]  /*7d90*/  IMAD.X R33, RZ, RZ, R29.reuse, P4 ;  /* 0x000000ffff217224 */ /* 0x100fe200020e061d */
[----:B------:R-:W5:Y:S01]  /*7da0*/  LD.E.128 R12, desc[UR18][R12.64] ;  /* 0x000000120c0c7980 */ /* 0x000f62000c101d00 */
[----:B------:R-:W-:-:S02]  /*7db0*/  IMAD.MOV.U32 R25, RZ, RZ, R29 ;  /* 0x000000ffff197224 */ /* 0x000fc400078e001d */
[----:B------:R-:W-:Y:S01]  /*7dc0*/  IMAD.U32 R20, RZ, RZ, UR8 ;  /* 0x00000008ff147e24 */ /* 0x000fe2000f8e00ff */
[----:B------:R-:W5:Y:S01]  /*7dd0*/  LD.E.128 R4, desc[UR18][R6.64] ;  /* 0x0000001206047980 */ /* 0x000f62000c101d00 */
[----:B-1----:R-:W-:Y:S01]  /*7de0*/  @P1 SHF.R.U32.HI R23, RZ, R45, R0 ;  /* 0x0000002dff171219 */ /* 0x002fe20000011600 */
[----:B------:R-:W-:Y:S01]  /*7df0*/  IMAD.U32 R21, RZ, RZ, UR9 ;  /* 0x00000009ff157e24 */ /* 0x000fe2000f8e00ff */
[----:B------:R-:W-:Y:S01]  /*7e00*/  ULDC.64 UR8, c[0x0][0xae0] ;  /* 0x0002b80000087ab9 */ /* 0x000fe20000000a00 */
[----:B------:R-:W5:Y:S01]  /*7e10*/  LD.E.128 R24, desc[UR18][R24.64] ;  /* 0x0000001218187980 */ /* 0x000f62000c101d00 */
[--C-:B------:R-:W-:Y:S01]  /*7e20*/  SHF.R.S32.HI R0, RZ, 0x1f, R23.reuse ;  /* 0x0000001fff007819 */ /* 0x100fe20000011417 */
[----:B------:R-:W-:Y:S02]  /*7e30*/  IMAD.MOV R45, RZ, RZ, -R23 ;  /* 0x000000ffff2d7224 */ /* 0x000fe400078e0a17 */
[----:B------:R-:W-:Y:S01]  /*7e40*/  IMAD.U32 R21, RZ, RZ, UR4 ;  /* 0x00000004ff157e24 */ /* 0x000fe2000f8e00ff */
[----:B------:R-:W5:Y:S01]  /*7e50*/  LD.E.128 R36, desc[UR18][R36.64] ;  /* 0x0000001224247980 */ /* 0x000f62000c101d00 */
[----:B------:R-:W-:-:S02]  /*7e60*/  IMAD R0, R0, UR8, RZ ;  /* 0x0000000800007c24 */ /* 0x000fc4000f8e02ff */
[----:B------:R-:W-:Y:S01]  /*7e70*/  IMAD R45, R46, R45, R22 ;  /* 0x0000002d2e2d7224 */ /* 0x000fe200078e0216 */
[----:B------:R-:W5:Y:S01]  /*7e80*/  LD.E.128 R32, desc[UR18][R32.64] ;  /* 0x0000001220207980 */ /* 0x000f62000c101d00 */
[----:B------:R-:W-:-:S03]  /*7e90*/  IMAD R49, R23, UR9, R0 ;  /* 0x0000000917317c24 */ /* 0x000fc6000f8e0200 */
[----:B------:R-:W5:Y:S01]  /*7ea0*/  LD.E.128 R28, desc[UR18][R30.64] ;  /* 0x000000121e1c7980 */ /* 0x000f62000c101d00 */
[----:B------:R-:W-:Y:S01]  /*7eb0*/  SHF.R.S32.HI R0, RZ, 0x1f, R45 ;  /* 0x0000001fff007819 */ /* 0x000fe2000001142d */
[----:B------:R-:W-:Y:S01]  /*7ec0*/  IMAD.WIDE.U32 R20, R23, UR8, R20 ;  /* 0x0000000817147c25 */ /* 0x000fe2000f8e0014 */
[----:B------:R-:W-:Y:S01]  /*7ed0*/  ULDC.64 UR8, c[0x0][0xad8] ;  /* 0x0002b60000087ab9 */ /* 0x000fe20000000a00 */
[----:B------:R-:W-:Y:S01]  /*7ee0*/  @!PT LDS RZ, [RZ] ;  /* 0x00000000fffff984 */ /* 0x000fe20000000800 */
[----:B------:R-:W-:Y:S01]  /*7ef0*/  @!PT LDS RZ, [RZ] ;  /* 0x00000000fffff984 */ /* 0x000fe20000000800 */
[----:B------:R-:W-:Y:S01]  /*7f00*/  @!PT LDS RZ, [RZ] ;  /* 0x00000000fffff984 */ /* 0x000fe20000000800 */
[----:B------:R-:W-:Y:S01]  /*7f10*/  @!PT LDS RZ, [RZ] ;  /* 0x00000000fffff984 */ /* 0x000fe20000000800 */
[----:B------:R0:W-:Y:S06]  /*7f20*/  MEMBAR.ALL.CTA ;  /* 0x0000000000007992 */ /* 0x0001ec0000008000 */
[----:B0-----:R-:W0:Y:S01]  /*7f30*/  FENCE.VIEW.ASYNC.S ;  /* 0x00000000000073c6 */ /* 0x001e220000000000 */
[----:B------:R-:W-:-:S02]  /*7f40*/  IMAD.U32 R53, RZ, RZ, UR16 ;  /* 0x00000010ff357e24 */ /* 0x000fc4000f8e00ff */
[----:B------:R-:W-:Y:S02]  /*7f50*/  IMAD.IADD R21, R21, 0x1, R49 ;  /* 0x0000000115157824 */ /* 0x000fe400078e0231 */
[----:B------:R-:W-:Y:S02]  /*7f60*/  IMAD R22, R0, UR8, RZ ;  /* 0x0000000800167c24 */ /* 0x000fe4000f8e02ff */
[----:B------:R-:W-:Y:S02]  /*7f70*/  IMAD R46, R53, 0x80, R184 ;  /* 0x00000080352e7824 */ /* 0x000fe400078e02b8 */
[C---:B------:R-:W-:Y:S02]  /*7f80*/  IMAD R23, R45.reuse, UR9, R22 ;  /* 0x000000092d177c24 */ /* 0x040fe4000f8e0216 */
[----:B------:R-:W-:Y:S01]  /*7f90*/  IMAD.WIDE.U32 R20, R45, UR8, R20 ;  /* 0x000000082d147c25 */ /* 0x000fe2000f8e0014 */
[----:B------:R-:W-:Y:S01]  /*7fa0*/  ISETP.GE.AND P2, PT, R46, R51, PT ;  /* 0x000000332e00720c */ /* 0x000fe20003f46270 */
[----:B------:R-:W-:-:S02]  /*7fb0*/  ULDC.64 UR8, c[0x0][0xa80] ;  /* 0x0002a00000087ab9 */ /* 0x000fc40000000a00 */
[----:B------:R-:W-:Y:S01]  /*7fc0*/  VIADD R0, R46, 0x20 ;  /* 0x000000202e007836 */ /* 0x000fe20000000000 */
[----:B------:R-:W-:Y:S01]  /*7fd0*/  LEA R44, P3, R20, UR8, 0x1 ;  /* 0x00000008142c7c11 */ /* 0x000fe2000f8608ff */
[----:B------:R-:W-:Y:S02]  /*7fe0*/  IMAD.IADD R21, R21, 0x1, R23 ;  /* 0x0000000115157824 */ /* 0x000fe400078e0217 */
[----:B------:R-:W-:Y:S01]  /*7ff0*/  VIADD R3, R3, 0x34820 ;  /* 0x0003482003037836 */ /* 0x000fe20000000000 */
[-C--:B------:R-:W-:Y:S01]  /*8000*/  ISETP.GE.AND P0, PT, R0, R51.reuse, PT ;  /* 0x000000330000720c */ /* 0x080fe20003f06270 */
[----:B------:R-:W-:Y:S01]  /*8010*/  VIADD R0, R46, 0x40 ;  /* 0x000000402e007836 */ /* 0x000fe20000000000 */
[----:B------:R-:W-:Y:S02]  /*8020*/  LEA.HI.X R45, R20, UR9, R21, 0x1, P3 ;  /* 0x00000009142d7c11 */ /* 0x000fe400098f0c15 */
[----:B------:R-:W-:Y:S01]  /*8030*/  PRMT R3, RZ, 0x654, R3 ;  /* 0x00000654ff037816 */ /* 0x000fe20000000003 */
[----:B0-----:R0:W1:Y:S01]  /*8040*/  SHFL.IDX PT, R22, R44, RZ, 0x181f ;  /* 0x00181fff2c167589 */ /* 0x00106200000e0000 */
[----:B------:R-:W-:Y:S01]  /*8050*/  ISETP.GE.AND P1, PT, R0, R51, PT ;  /* 0x000000330000720c */ /* 0x000fe20003f26270 */
[----:B------:R-:W-:Y:S01]  /*8060*/  BSSY B1, `(.L_x_393) ;  /* 0x000000e000017945 */ /* 0x000fe20003800000 */
[----:B------:R0:W-:Y:S01]  /*8070*/  SYNCS.ARRIVE.TRANS64.RED.A1T0 RZ, [R3+URZ], RZ ;  /* 0x000000ff03ff79a7 */ /* 0x0001e2000810043f */
[----:B------:R0:W2:Y:S02]  /*8080*/  SHFL.IDX PT, R0, R45, RZ, 0x181f ;  /* 0x00181fff2d007589 */ /* 0x0000a400000e0000 */
[----:B------:R-:W-:Y:S08]  /*8090*/  @P2 BRA `(.L_x_394) ;  /* 0x0000000000282947 */ /* 0x000ff00003800000 */
[----:B------:R-:W-:Y:S01]  /*80a0*/  ULDC UR4, c[0x0][0xac8] ;  /* 0x0002b20000047ab9 */ /* 0x000fe20000000800 */
[----:B------:R-:W-:Y:S01]  /*80b0*/  ULDC.64 UR8, c[0x0][0x208] ;  /* 0x0000820000087ab9 */ /* 0x000fe20000000a00 */
[----:B------:R-:W-:Y:S02]  /*80c0*/  ISETP.GE.AND P2, PT, R17, UR4, PT ;  /* 0x0000000411007c0c */ /* 0x000fe4000bf46270 */
[----:B------:R-:W-:-:S11]  /*80d0*/  ISETP.GE.AND P3, PT, R18, UR4, PT ;  /* 0x0000000412007c0c */ /* 0x000fd6000bf66270 */
[CC--:B-1----:R-:W-:Y:S02]  /*80e0*/  @!P2 LEA R20, P4, R17.reuse, R22.reuse, 0x1 ;  /* 0x000000161114a211 */ /* 0x0c2fe400078808ff */
[C---:B------:R-:W-:Y:S02]  /*80f0*/  @!P3 LEA R22, P5, R18.reuse, R22, 0x1 ;  /* 0x000000161216b211 */ /* 0x040fe400078a08ff */
[-C--:B--2---:R-:W-:Y:S02]  /*8100*/  @!P2 LEA.HI.X R21, R17, R0.reuse, R195, 0x1, P4 ;  /* 0x000000001115a211 */ /* 0x084fe400020f0cc3 */
[----:B------:R-:W-:-:S03]  /*8110*/  @!P3 LEA.HI.X R23, R18, R0, R194, 0x1, P5 ;  /* 0x000000001217b211 */ /* 0x000fc600028f0cc2 */
[----:B-----5:R3:W-:Y:S04]  /*8120*/  @!P2 ST.E.128 desc[UR8][R20.64], R24 ;  /* 0x000000181400a985 */ /* 0x0207e8000c101d08 */
[----:B------:R3:W-:Y:S02]  /*8130*/  @!P3 ST.E.128 desc[UR8][R22.64], R40 ;  /* 0x000000281600b985 */ /* 0x0007e4000c101d08 */
.L_x_394:
[----:B------:R-:W-:Y:S05]  /*8140*/  BSYNC B1 ;  /* 0x0000000000017941 */ /* 0x000fea0003800000 */
.L_x_393:
[----:B--2---:R2:W4:Y:S01]  /*8150*/  SHFL.IDX PT, R0, R45, 0x1, 0x181f ;  /* 0x00381f002d007f89 */ /* 0x00452200000e0000 */
[----:B------:R-:W-:Y:S03]  /*8160*/  BSSY B1, `(.L_x_395) ;  /* 0x000000d000017945 */ /* 0x000fe60003800000 */
[----:B-1-3--:R2:W1:Y:S01]  /*8170*/  SHFL.IDX PT, R22, R44, 0x1, 0x181f ;  /* 0x00381f002c167f89 */ /* 0x00a46200000e0000 */
[----:B------:R-:W-:Y:S05]  /*8180*/  @P0 BRA `(.L_x_396) ;  /* 0x0000000000280947 */ /* 0x000fea0003800000 */
[----:B------:R-:W-:Y:S01]  /*8190*/  ULDC UR4, c[0x0][0xac8] ;  /* 0x0002b20000047ab9 */ /* 0x000fe20000000800 */
[----:B------:R-:W-:Y:S01]  /*81a0*/  ULDC.64 UR8, c[0x0][0x208] ;  /* 0x0000820000087ab9 */ /* 0x000fe20000000a00 */
[----:B------:R-:W-:Y:S02]  /*81b0*/  ISETP.GE.AND P3, PT, R17, UR4, PT ;  /* 0x0000000411007c0c */ /* 0x000fe4000bf66270 */
[----:B------:R-:W-:-:S11]  /*81c0*/  ISETP.GE.AND P4, PT, R18, UR4, PT ;  /* 0x0000000412007c0c */ /* 0x000fd6000bf86270 */
[CC--:B-1----:R-:W-:Y:S02]  /*81d0*/  @!P3 LEA R20, P0, R17.reuse, R22.reuse, 0x1 ;  /* 0x000000161114b211 */ /* 0x0c2fe400078008ff */
[C---:B------:R-:W-:Y:S02]  /*81e0*/  @!P4 LEA R22, P2, R18.reuse, R22, 0x1 ;  /* 0x000000161216c211 */ /* 0x040fe400078408ff */
[-C--:B----4-:R-:W-:Y:S02]  /*81f0*/  @!P3 LEA.HI.X R21, R17, R0.reuse, R195, 0x1, P0 ;  /* 0x000000001115b211 */ /* 0x090fe400000f0cc3 */
[----:B------:R-:W-:-:S03]  /*8200*/  @!P4 LEA.HI.X R23, R18, R0, R194, 0x1, P2 ;  /* 0x000000001217c211 */ /* 0x000fc600010f0cc2 */
[----:B-----5:R3:W-:Y:S04]  /*8210*/  @!P3 ST.E.128 desc[UR8][R20.64], R12 ;  /* 0x0000000c1400b985 */ /* 0x0207e8000c101d08 */
[----:B------:R3:W-:Y:S02]  /*8220*/  @!P4 ST.E.128 desc[UR8][R22.64], R36 ;  /* 0x000000241600c985 */ /* 0x0007e4000c101d08 */
.L_x_396:
[----:B------:R-:W-:Y:S05]  /*8230*/  BSYNC B1 ;  /* 0x0000000000017941 */ /* 0x000fea0003800000 */
.L_x_395:
[----:B----4-:R4:W0:Y:S01]  /*8240*/  SHFL.IDX PT, R0, R45, 0x2, 0x181f ;  /* 0x00581f002d007f89 */ /* 0x01082200000e0000 */
[----:B------:R-:W-:Y:S03]  /*8250*/  BSSY B1, `(.L_x_397) ;  /* 0x000000d000017945 */ /* 0x000fe60003800000 */
[----:B---3-5:R4:W3:Y:S01]  /*8260*/  SHFL.IDX PT, R14, R44, 0x2, 0x181f ;  /* 0x00581f002c0e7f89 */ /* 0x0288e200000e0000 */
[----:B------:R-:W-:Y:S05]  /*8270*/  @P1 BRA `(.L_x_398) ;  /* 0x0000000000281947 */ /* 0x000fea0003800000 */
[----:B------:R-:W-:Y:S01]  /*8280*/  ULDC UR4, c[0x0][0xac8] ;  /* 0x0002b20000047ab9 */ /* 0x000fe20000000800 */
[----:B------:R-:W-:Y:S01]  /*8290*/  ULDC.64 UR8, c[0x0][0x208] ;  /* 0x0000820000087ab9 */ /* 0x000fe20000000a00 */
[----:B------:R-:W-:Y:S02]  /*82a0*/  ISETP.GE.AND P2, PT, R17, UR4, PT ;  /* 0x0000000411007c0c */ /* 0x000fe4000bf46270 */
[----:B------:R-:W-:-:S11]  /*82b0*/  ISETP.GE.AND P3, PT, R18, UR4, PT ;  /* 0x0000000412007c0c */ /* 0x000fd6000bf66270 */
[CC--:B---3--:R-:W-:Y:S02]  /*82c0*/  @!P2 LEA R12, P0, R17.reuse, R14.reuse, 0x1 ;  /* 0x0000000e110ca211 */ /* 0x0c8fe400078008ff */
[C---:B------:R-:W-:Y:S02]  /*82d0*/  @!P3 LEA R14, P1, R18.reuse, R14, 0x1 ;  /* 0x0000000e120eb211 */ /* 0x040fe400078208ff */
[-C--:B0-----:R-:W-:Y:S02]  /*82e0*/  @!P2 LEA.HI.X R13, R17, R0.reuse, R195, 0x1, P0 ;  /* 0x00000000110da211 */ /* 0x081fe400000f0cc3 */
[----:B------:R-:W-:-:S03]  /*82f0*/  @!P3 LEA.HI.X R15, R18, R0, R194, 0x1, P1 ;  /* 0x00000000120fb211 */ /* 0x000fc600008f0cc2 */
[----:B------:R0:W-:Y:S04]  /*8300*/  @!P2 ST.E.128 desc[UR8][R12.64], R8 ;  /* 0x000000080c00a985 */ /* 0x0001e8000c101d08 */
[----:B------:R0:W-:Y:S02]  /*8310*/  @!P3 ST.E.128 desc[UR8][R14.64], R32 ;  /* 0x000000200e00b985 */ /* 0x0001e4000c101d08 */
.L_x_398:
[----:B------:R-:W-:Y:S05]  /*8320*/  BSYNC B1 ;  /* 0x0000000000017941 */ /* 0x000fea0003800000 */
.L_x_397:
[----:B0-----:R-:W-:Y:S01]  /*8330*/  VIADD R0, R46, 0x60 ;  /* 0x000000602e007836 */ /* 0x001fe20000000000 */
[----:B--2-4-:R-:W0:Y:S04]  /*8340*/  SHFL.IDX PT, R45, R45, 0x3, 0x181f ;  /* 0x00781f002d2d7f89 */ /* 0x014e2800000e0000 */
[----:B------:R-:W-:Y:S01]  /*8350*/  ISETP.GE.AND P0, PT, R0, R51, PT ;  /* 0x000000330000720c */ /* 0x000fe20003f06270 */
[----:B------:R-:W2:-:S12]  /*8360*/  SHFL.IDX PT, R44, R44, 0x3, 0x181f ;  /* 0x00781f002c2c7f89 */ /* 0x000e9800000e0000 */
[----:B------:R-:W-:Y:S05]  /*8370*/  @P0 BRA `(.L_x_399) ;  /* 0x0000000c00500947 */ /* 0x000fea0003800000 */
[----:B------:R-:W-:Y:S01]  /*8380*/  ULDC UR4, c[0x0][0xac8] ;  /* 0x0002b20000047ab9 */ /* 0x000fe20000000800 */
[----:B------:R-:W-:Y:S01]  /*8390*/  ULDC.64 UR8, c[0x0][0x208] ;  /* 0x0000820000087ab9 */ /* 0x000fe20000000a00 */
[----:B------:R-:W-:-:S13]  /*83a0*/  ISETP.GE.AND P1, PT, R17, UR4, PT ;  /* 0x0000000411007c0c */ /* 0x000fda000bf26270 */
[----:B--2---:R-:W-:-:S04]  /*83b0*/  @!P1 LEA R8, P0, R17, R44, 0x1 ;  /* 0x0000002c11089211 */ /* 0x004fc800078008ff */
[----:B0-----:R-:W-:Y:S02]  /*83c0*/  @!P1 LEA.HI.X R9, R17, R45, R195, 0x1, P0 ;  /* 0x0000002d11099211 */ /* 0x001fe400000f0cc3 */
[----:B------:R-:W-:-:S03]  /*83d0*/  ISETP.GE.AND P0, PT, R18, UR4, PT ;  /* 0x0000000412007c0c */ /* 0x000fc6000bf06270 */
[----:B------:R4:W-:Y:S10]  /*83e0*/  @!P1 ST.E.128 desc[UR8][R8.64], R4 ;  /* 0x0000000408009985 */ /* 0x0009f4000c101d08 */
[----:B------:R-:W-:Y:S05]  /*83f0*/  @P0 BRA `(.L_x_399) ;  /* 0x0000000c00300947 */ /* 0x000fea0003800000 */
[----:B----4-:R-:W-:Y:S01]  /*8400*/  LEA R4, P0, R18, R44, 0x1 ;  /* 0x0000002c12047211 */ /* 0x010fe200078008ff */
[----:B------:R-:W-:-:S03]  /*8410*/  ULDC.64 UR8, c[0x0][0x208] ;  /* 0x0000820000087ab9 */ /* 0x000fc60000000a00 */
[----:B------:R-:W-:-:S05]  /*8420*/  LEA.HI.X R5, R18, R45, R194, 0x1, P0 ;  /* 0x0000002d12057211 */ /* 0x000fca00000f0cc2 */
[----:B------:R0:W-:Y:S01]  /*8430*/  ST.E.128 desc[UR8][R4.64], R28 ;  /* 0x0000001c04007985 */ /* 0x0001e2000c101d08 */
[----:B------:R-:W-:Y:S05]  /*8440*/  BRA `(.L_x_399) ;  /* 0x0000000c001c7947 */ /* 0x000fea0003800000 */
.L_x_391:
[----:B------:R-:W-:Y:S01]  /*8450*/  ULDC.64 UR8, c[0x0][0xc00] ;  /* 0x0003000000087ab9 */ /* 0x000fe20000000a00 */
[----:B------:R-:W-:Y:S01]  /*8460*/  ULDC.64 UR10, c[0x0][0x208] ;  /* 0x00008200000a7ab9 */ /* 0x000fe20000000a00 */
[----:B------:R-:W-:Y:S01]  /*8470*/  UISETP.NE.U32.AND UP0, UPT, UR8, URZ, UPT ;  /* 0x0000003f0800728c */ /* 0x000fe2000bf05070 */
[----:B------:R-:W0:Y:S01]  /*8480*/  LDC R11, c[0x0][0xbe8] ;  /* 0x0002fa00ff0b7b82 */ /* 0x000e220000000800 */
[----:B------:R-:W-:Y:S02]  /*8490*/  R2UR UR7, R23 ;  /* 0x00000000170772ca */ /* 0x000fe400000e0000 */
[----:B------:R-:W-:-:S03]  /*84a0*/  UISETP.NE.AND.EX UP0, UPT, UR9, URZ, UPT, UP0 ;  /* 0x0000003f0900728c */ /* 0x000fc6000bf05300 */
[----:B------:R-:W-:Y:S02]  /*84b0*/  ULDC.64 UR8, c[0x0][0xc00] ;  /* 0x0003000000087ab9 */ /* 0x000fe40000000a00 */
[----:B------:R-:W-:Y:S01]  /*84c0*/  UIMAD.WIDE UR8, UR61, 0x4, UR8 ;  /* 0x000000043d0878a5 */ /* 0x000fe2000f8e0208 */
[----:B------:R-:W-:-:S05]  /*84d0*/  PLOP3.LUT P2, PT, PT, PT, UP0, 0x80, 0x0 ;  /* 0x000000000000781c */ /* 0x000fca0003f4f008 */
[----:B------:R-:W-:Y:S02]  /*84e0*/  IMAD.U32 R4, RZ, RZ, UR8 ;  /* 0x00000008ff047e24 */ /* 0x000fe4000f8e00ff */
[----:B------:R-:W-:Y:S01]  /*84f0*/  IMAD.U32 R5, RZ, RZ, UR9 ;  /* 0x00000009ff057e24 */ /* 0x000fe2000f8e00ff */
[----:B------:R-:W-:-:S05]  /*8500*/  ULDC.64 UR8, c[0x0][0xc08] ;  /* 0x0003020000087ab9 */ /* 0x000fca0000000a00 */
[----:B------:R-:W2:Y:S01]  /*8510*/  @P2 LDG.E R3, desc[UR10][R4.64] ;  /* 0x0000000a04032981 */ /* 0x000ea2000c1e1900 */
[----:B------:R-:W-:Y:S01]  /*8520*/  UISETP.NE.U32.AND UP1, UPT, UR8, URZ, UPT ;  /* 0x0000003f0800728c */ /* 0x000fe2000bf25070 */
[----:B0-----:R-:W-:Y:S01]  /*8530*/  ISETP.NE.AND P0, PT, R11, 0x1, PT ;  /* 0x000000010b00780c */ /* 0x001fe20003f05270 */
[----:B------:R-:W-:Y:S02]  /*8540*/  ULDC UR4, c[0x0][0xa88] ;  /* 0x0002a20000047ab9 */ /* 0x000fe40000000800 */
[----:B------:R-:W-:Y:S01]  /*8550*/  UISETP.NE.AND.EX UP1, UPT, UR9, URZ, UPT, UP1 ;  /* 0x0000003f0900728c */ /* 0x000fe2000bf25310 */
[----:B------:R-:W-:Y:S01]  /*8560*/  IMAD.U32 R0, RZ, RZ, UR4 ;  /* 0x00000004ff007e24 */ /* 0x000fe2000f8e00ff */
[----:B------:R-:W-:-:S04]  /*8570*/  UMOV UR4, URZ ;  /* 0x0000003f00047c82 */ /* 0x000fc80008000000 */
[----:B------:R-:W-:-:S04]  /*8580*/  PLOP3.LUT P3, PT, PT, PT, UP1, 0x80, 0x0 ;  /* 0x000000000000781c */ /* 0x000fc80003f6f018 */
[----:B------:R-:W0:Y:S01]  /*8590*/  @P0 LDC R9, c[0x0][0xbec] ;  /* 0x0002fb00ff090b82 */ /* 0x000e220000000800 */
[----:B------:R-:W-:Y:S02]  /*85a0*/  @UP1 ULDC.64 UR8, c[0x0][0xc08] ;  /* 0x0003020000081ab9 */ /* 0x000fe40000000a00 */
[----:B------:R-:W-:-:S06]  /*85b0*/  @UP1 UIMAD.WIDE UR8, UR61, 0x4, UR8 ;  /* 0x000000043d0818a5 */ /* 0x000fcc000f8e0208 */
[----:B------:R-:W-:Y:S02]  /*85c0*/  IMAD.U32 R6, RZ, RZ, UR8 ;  /* 0x00000008ff067e24 */ /* 0x000fe4000f8e00ff */
[----:B------:R-:W-:Y:S01]  /*85d0*/  IMAD.U32 R7, RZ, RZ, UR9 ;  /* 0x00000009ff077e24 */ /* 0x000fe2000f8e00ff */
[----:B------:R-:W-:-:S04]  /*85e0*/  ISETP.GE.AND P1, PT, R196, 0x80, PT ;  /* 0x00000080c400780c */ /* 0x000fc80003f26270 */
[----:B------:R1:W5:Y:S01]  /*85f0*/  @P3 LDG.E R0, desc[UR10][R6.64] ;  /* 0x0000000a06003981 */ /* 0x000362000c1e1900 */
[----:B------:R-:W-:Y:S01]  /*8600*/  USHF.R.S32.HI UR11, URZ, 0x1f, UR7 ;  /* 0x0000001f3f0b7899 */ /* 0x000fe20008011407 */
[----:B--2---:R-:W-:-:S13]  /*8610*/  @P2 R2UR UR4, R3 ;  /* 0x00000000030422ca */ /* 0x004fda00000e0000 */
[----:B------:R-:W-:Y:S01]  /*8620*/  USHF.R.S32.HI UR10, URZ, 0x1f, UR4 ;  /* 0x0000001f3f0a7899 */ /* 0x000fe20008011404 */
[----:B01----:R-:W-:Y:S11]  /*8630*/  @P3 BRA `(.L_x_400) ;  /* 0x0000000000143947 */ /* 0x003ff60003800000 */
[----:B------:R-:W-:Y:S05]  /*8640*/  @!P2 BRA `(.L_x_400) ;  /* 0x000000000010a947 */ /* 0x000fea0003800000 */
[----:B------:R-:W-:Y:S02]  /*8650*/  ULDC.64 UR8, c[0x0][0x208] ;  /* 0x0000820000087ab9 */ /* 0x000fe40000000a00 */
[----:B------:R-:W2:Y:S04]  /*8660*/  LDG.E R3, desc[UR8][R4.64] ;  /* 0x0000000804037981 */ /* 0x000ea8000c1e1900 */
[----:B-----5:R-:W2:Y:S02]  /*8670*/  LDG.E R0, desc[UR8][R4.64+0x4] ;  /* 0x0000040804007981 */ /* 0x020ea4000c1e1900 */
[----:B--2---:R-:W-:-:S07]  /*8680*/  IMAD.IADD R0, R0, 0x1, -R3 ;  /* 0x0000000100007824 */ /* 0x004fce00078e0a03 */
.L_x_400:
[----:B------:R-:W-:Y:S01]  /*8690*/  R2UR UR7, R186 ;  /* 0x00000000ba0772ca */ /* 0x000fe200000e0000 */
[----:B------:R-:W-:Y:S01]  /*86a0*/  USEL UR61, UR61, URZ, !UP0 ;  /* 0x0000003f3d3d7287 */ /* 0x000fe2000c000000 */
[----:B------:R-:W-:Y:S11]  /*86b0*/  BSSY B1, `(.L_x_401) ;  /* 0x0000030000017945 */ /* 0x000ff60003800000 */
[----:B------:R-:W-:Y:S01]  /*86c0*/  USEL UR12, UR7, URZ, !UP0 ;  /* 0x0000003f070c7287 */ /* 0x000fe2000c000000 */
[----:B------:R-:W-:Y:S11]  /*86d0*/  @P1 BRA `(.L_x_402) ;  /* 0x0000000000b41947 */ /* 0x000ff60003800000 */
[----:B------:R-:W0:Y:S01]  /*86e0*/  S2R R4, SR_TID.X ;  /* 0x0000000000047919 */ /* 0x000e220000002100 */
[----:B------:R-:W1:Y:S01]  /*86f0*/  LDC R6, c[0x0][0xbe8] ;  /* 0x0002fa00ff067b82 */ /* 0x000e620000000800 */
[----:B------:R-:W-:-:S13]  /*8700*/  R2UR UR7, R22 ;  /* 0x00000000160772ca */ /* 0x000fda00000e0000 */
[----:B------:R-:W-:-:S04]  /*8710*/  IMAD.U32 R3, RZ, RZ, UR7 ;  /* 0x00000007ff037e24 */ /* 0x000fc8000f8e00ff */
[----:B0-----:R-:W-:Y:S02]  /*8720*/  IMAD R3, R3, 0x80, R4 ;  /* 0x0000008003037824 */ /* 0x001fe400078e0204 */
[----:B-1---5:R-:W-:Y:S02]  /*8730*/  IMAD R4, R0, R6, RZ ;  /* 0x0000000600047224 */ /* 0x022fe400078e02ff */
[----:B------:R-:W-:-:S05]  /*8740*/  VIADD R5, R3, 0xffffff80 ;  /* 0xffffff8003057836 */ /* 0x000fca0000000000 */
[----:B------:R-:W-:-:S13]  /*8750*/  ISETP.GE.AND P1, PT, R5, R4, PT ;  /* 0x000000040500720c */ /* 0x000fda0003f26270 */
[----:B------:R-:W-:Y:S05]  /*8760*/  @P1 BRA `(.L_x_402) ;  /* 0x0000000000901947 */ /* 0x000fea0003800000 */
[----:B------:R-:W-:Y:S01]  /*8770*/  ISETP.NE.AND P1, PT, R6, 0x1, PT ;  /* 0x000000010600780c */ /* 0x000fe20003f25270 */
[----:B------:R-:W-:Y:S01]  /*8780*/  ULDC.64 UR14, c[0x0][0xb90] ;  /* 0x0002e400000e7ab9 */ /* 0x000fe20000000a00 */
[----:B------:R-:W-:Y:S01]  /*8790*/  R2UR UR13, R23 ;  /* 0x00000000170d72ca */ /* 0x000fe200000e0000 */
[----:B------:R-:W-:Y:S01]  /*87a0*/  UIMAD UR7, UR11, UR14, URZ ;  /* 0x0000000e0b0772a4 */ /* 0x000fe2000f8e023f */
[----:B------:R-:W-:Y:S01]  /*87b0*/  UMOV UR8, UR4 ;  /* 0x0000000400087c82 */ /* 0x000fe20008000000 */
[----:B------:R-:W-:Y:S01]  /*87c0*/  UMOV UR9, UR10 ;  /* 0x0000000a00097c82 */ /* 0x000fe20008000000 */
[----:B------:R-:W-:-:S07]  /*87d0*/  ULDC.64 UR16, c[0x0][0x208] ;  /* 0x0000820000107ab9 */ /* 0x000fce0000000a00 */
[----:B------:R-:W0:Y:S02]  /*87e0*/  @P1 LDC R4, c[0x0][0xbec] ;  /* 0x0002fb00ff041b82 */ /* 0x000e240000000800 */
[----:B------:R-:W-:Y:S02]  /*87f0*/  UIMAD.WIDE.U32 UR8, UR13, UR14, UR8 ;  /* 0x0000000e0d0872a5 */ /* 0x000fe4000f8e0008 */
[----:B------:R-:W-:-:S03]  /*8800*/  UIMAD UR7, UR13, UR15, UR7 ;  /* 0x0000000f0d0772a4 */ /* 0x000fc6000f8e0207 */
[----:B------:R-:W-:Y:S01]  /*8810*/  ULDC.64 UR14, c[0x0][0xb98] ;  /* 0x0002e600000e7ab9 */ /* 0x000fe20000000a00 */
[----:B------:R-:W1:Y:S01]  /*8820*/  @P1 LDC R8, c[0x0][0xbf0] ;  /* 0x0002fc00ff081b82 */ /* 0x000e620000000800 */
[----:B------:R-:W-:Y:S02]  /*8830*/  UIADD3 UR9, UR9, UR7, URZ ;  /* 0x0000000709097290 */ /* 0x000fe4000fffe03f */
[----:B------:R-:W-:Y:S02]  /*8840*/  UIMAD UR7, UR12, UR14, URZ ;  /* 0x0000000e0c0772a4 */ /* 0x000fe4000f8e023f */
[----:B------:R-:W-:Y:S02]  /*8850*/  UIMAD.WIDE.U32 UR8, UR61, UR14, UR8 ;  /* 0x0000000e3d0872a5 */ /* 0x000fe4000f8e0008 */
[----:B------:R-:W-:-:S03]  /*8860*/  UIMAD UR7, UR61, UR15, UR7 ;  /* 0x0000000f3d0772a4 */ /* 0x000fc6000f8e0207 */
[----:B------:R-:W-:Y:S01]  /*8870*/  ULDC.64 UR14, c[0x0][0xb88] ;  /* 0x0002e200000e7ab9 */ /* 0x000fe20000000a00 */
[----:B0-----:R-:W-:-:S04]  /*8880*/  @P1 IMAD.HI.U32 R3, R5, R4, RZ ;  /* 0x0000000405031227 */ /* 0x001fc800078e00ff */
[----:B------:R-:W-:Y:S01]  /*8890*/  IMAD.MOV.U32 R4, RZ, RZ, R5 ;  /* 0x000000ffff047224 */ /* 0x000fe200078e0005 */
[----:B-1----:R-:W-:Y:S01]  /*88a0*/  @P1 SHF.R.U32.HI R4, RZ, R8, R3 ;  /* 0x00000008ff041219 */ /* 0x002fe20000011603 */
[----:B------:R-:W-:-:S04]  /*88b0*/  IMAD.U32 R8, RZ, RZ, UR7 ;  /* 0x00000007ff087e24 */ /* 0x000fc8000f8e00ff */
[----:B------:R-:W-:-:S04]  /*88c0*/  IMAD.MOV R3, RZ, RZ, -R4 ;  /* 0x000000ffff037224 */ /* 0x000fc800078e0a04 */
[----:B------:R-:W-:Y:S01]  /*88d0*/  IMAD R3, R6, R3, R5 ;  /* 0x0000000306037224 */ /* 0x000fe200078e0205 */
[----:B------:R-:W-:Y:S02]  /*88e0*/  SHF.R.S32.HI R5, RZ, 0x1f, R4 ;  /* 0x0000001fff057819 */ /* 0x000fe40000011404 */
[----:B------:R-:W-:Y:S02]  /*88f0*/  IADD3 R4, P1, R4, UR8, RZ ;  /* 0x0000000804047c10 */ /* 0x000fe4000ff3e0ff */
[----:B------:R-:W-:Y:S02]  /*8900*/  SHF.R.S32.HI R6, RZ, 0x1f, R3 ;  /* 0x0000001fff067819 */ /* 0x000fe40000011403 */
[----:B------:R-:W-:Y:S01]  /*8910*/  IADD3.X R5, R5, UR9, R8, P1, !PT ;  /* 0x0000000905057c10 */ /* 0x000fe20008ffe408 */
[----:B------:R-:W-:Y:S02]  /*8920*/  ULDC.64 UR8, c[0x0][0xb50] ;  /* 0x0002d40000087ab9 */ /* 0x000fe40000000a00 */
[----:B------:R-:W-:-:S02]  /*8930*/  IMAD R6, R6, UR14, RZ ;  /* 0x0000000e06067c24 */ /* 0x000fc4000f8e02ff */
[----:B------:R-:W-:-:S04]  /*8940*/  IMAD.WIDE.U32 R4, R3, UR14, R4 ;  /* 0x0000000e03047c25 */ /* 0x000fc8000f8e0004 */
[----:B------:R-:W-:Y:S01]  /*8950*/  IMAD R7, R3, UR15, R6 ;  /* 0x0000000f03077c24 */ /* 0x000fe2000f8e0206 */
[----:B------:R-:W-:-:S03]  /*8960*/  LEA R6, P1, R4, UR8, 0x2 ;  /* 0x0000000804067c11 */ /* 0x000fc6000f8210ff */
[----:B------:R-:W-:-:S05]  /*8970*/  IMAD.IADD R3, R5, 0x1, R7 ;  /* 0x0000000105037824 */ /* 0x000fca00078e0207 */
[----:B------:R-:W-:Y:S01]  /*8980*/  LEA.HI.X R7, R4, UR9, R3, 0x2, P1 ;  /* 0x0000000904077c11 */ /* 0x000fe200088f1403 */
[----:B------:R-:W-:-:S05]  /*8990*/  IMAD.MOV.U32 R3, RZ, RZ, -0x800000 ;  /* 0xff800000ff037424 */ /* 0x000fca00078e00ff */
[----:B------:R0:W-:Y:S02]  /*89a0*/  STG.E desc[UR16][R6.64], R3 ;  /* 0x0000000306007986 */ /* 0x0001e4000c101910 */
.L_x_402:
[----:B------:R-:W-:Y:S05]  /*89b0*/  BSYNC B1 ;  /* 0x0000000000017941 */ /* 0x000fea0003800000 */
.L_x_401:
[----:B------:R-:W-:Y:S01]  /*89c0*/  R2UR UR13, R22 ;  /* 0x00000000160d72ca */ /* 0x000fe200000e0000 */
[----:B------:R-:W1:Y:S01]  /*89d0*/  @P0 LDC R5, c[0x0][0xbf0] ;  /* 0x0002fc00ff050b82 */ /* 0x000e620000000800 */
[----:B------:R-:W-:Y:S01]  /*89e0*/  ULDC.64 UR14, c[0x0][0xaa0] ;  /* 0x0002a800000e7ab9 */ /* 0x000fe20000000a00 */
[----:B------:R-:W-:Y:S01]  /*89f0*/  R2UR UR16, R23 ;  /* 0x00000000171072ca */ /* 0x000fe200000e0000 */
[----:B------:R-:W-:Y:S01]  /*8a00*/  UIMAD UR7, UR10, UR14, URZ ;  /* 0x0000000e0a0772a4 */ /* 0x000fe2000f8e023f */
[----:B0-----:R-:W-:Y:S01]  /*8a10*/  IMAD R3, R19, 0x20, R184 ;  /* 0x0000002013037824 */ /* 0x001fe200078e02b8 */
[----:B------:R-:W-:Y:S01]  /*8a20*/  UIMAD.WIDE.U32 UR8, UR4, UR14, URZ ;  /* 0x0000000e040872a5 */ /* 0x000fe2000f8e003f */
[----:B------:R-:W-:Y:S01]  /*8a30*/  BSSY B1, `(.L_x_403) ;  /* 0x000003b000017945 */ /* 0x000fe20003800000 */
[----:B------:R-:W-:-:S03]  /*8a40*/  UIMAD UR7, UR4, UR15, UR7 ;  /* 0x0000000f040772a4 */ /* 0x000fc6000f8e0207 */
[----:B------:R-:W-:Y:S01]  /*8a50*/  ULDC.64 UR14, c[0x0][0xae8] ;  /* 0x0002ba00000e7ab9 */ /* 0x000fe20000000a00 */
[----:B------:R-:W-:Y:S01]  /*8a60*/  UIADD3 UR9, UR9, UR7, URZ ;  /* 0x0000000709097290 */ /* 0x000fe2000fffe03f */
[----:B------:R-:W-:Y:S01]  /*8a70*/  IMAD.U32 R8, RZ, RZ, UR13 ;  /* 0x0000000dff087e24 */ /* 0x000fe2000f8e00ff */
[----:B------:R-:W-:Y:S01]  /*8a80*/  UIMAD UR4, UR11, UR14, URZ ;  /* 0x0000000e0b0472a4 */ /* 0x000fe2000f8e023f */
[----:B------:R-:W-:Y:S01]  /*8a90*/  IMAD.U32 R13, RZ, RZ, UR13 ;  /* 0x0000000dff0d7e24 */ /* 0x000fe2000f8e00ff */
[----:B------:R-:W-:Y:S01]  /*8aa0*/  UIMAD.WIDE.U32 UR8, UR16, UR14, UR8 ;  /* 0x0000000e100872a5 */ /* 0x000fe2000f8e0008 */
[----:B------:R-:W-:Y:S01]  /*8ab0*/  IMAD R8, R8, 0x80, R3 ;  /* 0x0000008008087824 */ /* 0x000fe200078e0203 */
[----:B------:R-:W-:Y:S01]  /*8ac0*/  UIMAD UR4, UR16, UR15, UR4 ;  /* 0x0000000f100472a4 */ /* 0x000fe2000f8e0204 */
[----:B------:R-:W-:Y:S02]  /*8ad0*/  ULDC.64 UR10, c[0x0][0xaf0] ;  /* 0x0002bc00000a7ab9 */ /* 0x000fe40000000a00 */
[----:B------:R-:W-:Y:S01]  /*8ae0*/  @P0 IMAD.HI.U32 R4, R8, R9, RZ ;  /* 0x0000000908040227 */ /* 0x000fe200078e00ff */
[----:B------:R-:W-:-:S02]  /*8af0*/  UIADD3 UR9, UR9, UR4, URZ ;  /* 0x0000000409097290 */ /* 0x000fc4000fffe03f */
[----:B------:R-:W-:Y:S01]  /*8b00*/  UIMAD UR4, UR12, UR10, URZ ;  /* 0x0000000a0c0472a4 */ /* 0x000fe2000f8e023f */
[----:B------:R-:W-:Y:S01]  /*8b10*/  IMAD.MOV.U32 R3, RZ, RZ, R8 ;  /* 0x000000ffff037224 */ /* 0x000fe200078e0008 */
[----:B-1----:R-:W-:Y:S01]  /*8b20*/  @P0 SHF.R.U32.HI R3, RZ, R5, R4 ;  /* 0x00000005ff030219 */ /* 0x002fe20000011604 */
[----:B------:R-:W-:Y:S02]  /*8b30*/  UIMAD.WIDE.U32 UR8, UR61, UR10, UR8 ;  /* 0x0000000a3d0872a5 */ /* 0x000fe4000f8e0008 */
[----:B------:R-:W-:Y:S01]  /*8b40*/  UIMAD UR4, UR61, UR11, UR4 ;  /* 0x0000000b3d0472a4 */ /* 0x000fe2000f8e0204 */
[--C-:B------:R-:W-:Y:S01]  /*8b50*/  SHF.R.S32.HI R4, RZ, 0x1f, R3.reuse ;  /* 0x0000001fff047819 */ /* 0x100fe20000011403 */
[----:B------:R-:W-:Y:S01]  /*8b60*/  IMAD.MOV R7, RZ, RZ, -R3 ;  /* 0x000000ffff077224 */ /* 0x000fe200078e0a03 */
[----:B------:R-:W-:Y:S01]  /*8b70*/  ULDC.64 UR10, c[0x0][0xae0] ;  /* 0x0002b800000a7ab9 */ /* 0x000fe20000000a00 */
[----:B------:R-:W-:Y:S02]  /*8b80*/  UIADD3 UR4, UR9, UR4, URZ ;  /* 0x0000000409047290 */ /* 0x000fe4000fffe03f */
[----:B------:R-:W-:-:S02]  /*8b90*/  IMAD.U32 R5, RZ, RZ, UR9 ;  /* 0x00000009ff057e24 */ /* 0x000fc4000f8e00ff */
[----:B------:R-:W-:Y:S02]  /*8ba0*/  IMAD R6, R4, UR10, RZ ;  /* 0x0000000a04067c24 */ /* 0x000fe4000f8e02ff */
[----:B------:R-:W-:Y:S01]  /*8bb0*/  IMAD.U32 R4, RZ, RZ, UR8 ;  /* 0x00000008ff047e24 */ /* 0x000fe2000f8e00ff */
[----:B------:R-:W-:Y:S01]  /*8bc0*/  ULDC.64 UR8, c[0x0][0xad8] ;  /* 0x0002b60000087ab9 */ /* 0x000fe20000000a00 */
[----:B------:R-:W-:Y:S02]  /*8bd0*/  IMAD.U32 R5, RZ, RZ, UR4 ;  /* 0x00000004ff057e24 */ /* 0x000fe4000f8e00ff */
[----:B------:R-:W-:Y:S02]  /*8be0*/  IMAD R7, R11, R7, R8 ;  /* 0x000000070b077224 */ /* 0x000fe400078e0208 */
[C---:B------:R-:W-:Y:S02]  /*8bf0*/  IMAD R9, R3.reuse, UR11, R6 ;  /* 0x0000000b03097c24 */ /* 0x040fe4000f8e0206 */
[----:B------:R-:W-:Y:S01]  /*8c00*/  IMAD.WIDE.U32 R4, R3, UR10, R4 ;  /* 0x0000000a03047c25 */ /* 0x000fe2000f8e0004 */
[----:B------:R-:W-:-:S03]  /*8c10*/  SHF.R.S32.HI R3, RZ, 0x1f, R7 ;  /* 0x0000001fff037819 */ /* 0x000fc60000011407 */
[----:B------:R-:W-:Y:S02]  /*8c20*/  IMAD.IADD R5, R5, 0x1, R9 ;  /* 0x0000000105057824 */ /* 0x000fe400078e0209 */
[----:B------:R-:W-:Y:S02]  /*8c30*/  IMAD R6, R3, UR8, RZ ;  /* 0x0000000803067c24 */ /* 0x000fe4000f8e02ff */
[----:B------:R-:W-:Y:S02]  /*8c40*/  IMAD R8, R13, 0x80, R184 ;  /* 0x000000800d087824 */ /* 0x000fe400078e02b8 */
[----:B-----5:R-:W-:Y:S02]  /*8c50*/  IMAD R11, R0, R11, RZ ;  /* 0x0000000b000b7224 */ /* 0x020fe400078e02ff */
[C---:B------:R-:W-:Y:S02]  /*8c60*/  IMAD R3, R7.reuse, UR9, R6 ;  /* 0x0000000907037c24 */ /* 0x040fe4000f8e0206 */
[----:B------:R-:W-:Y:S01]  /*8c70*/  IMAD.WIDE.U32 R4, R7, UR8, R4 ;  /* 0x0000000807047c25 */ /* 0x000fe2000f8e0004 */
[----:B------:R-:W-:Y:S01]  /*8c80*/  ISETP.GE.AND P2, PT, R8, R11, PT ;  /* 0x0000000b0800720c */ /* 0x000fe20003f46270 */
[----:B------:R-:W-:-:S02]  /*8c90*/  ULDC.64 UR8, c[0x0][0xa80] ;  /* 0x0002a00000087ab9 */ /* 0x000fc40000000a00 */
[----:B------:R-:W-:Y:S01]  /*8ca0*/  VIADD R0, R8, 0x20 ;  /* 0x0000002008007836 */ /* 0x000fe20000000000 */
[----:B------:R-:W-:Y:S01]  /*8cb0*/  LEA R6, P3, R4, UR8, 0x1 ;  /* 0x0000000804067c11 */ /* 0x000fe2000f8608ff */
[----:B------:R-:W-:-:S03]  /*8cc0*/  IMAD.IADD R3, R5, 0x1, R3 ;  /* 0x0000000105037824 */ /* 0x000fc600078e0203 */
[-C--:B------:R-:W-:Y:S01]  /*8cd0*/  ISETP.GE.AND P1, PT, R0, R11.reuse, PT ;  /* 0x0000000b0000720c */ /* 0x080fe20003f26270 */
[----:B------:R-:W-:Y:S01]  /*8ce0*/  VIADD R0, R8, 0x40 ;  /* 0x0000004008007836 */ /* 0x000fe20000000000 */
[----:B------:R-:W-:Y:S02]  /*8cf0*/  LEA.HI.X R3, R4, UR9, R3, 0x1, P3 ;  /* 0x0000000904037c11 */ /* 0x000fe400098f0c03 */
[----:B------:R0:W1:Y:S02]  /*8d00*/  SHFL.IDX PT, R4, R6, RZ, 0x181f ;  /* 0x00181fff06047589 */ /* 0x00006400000e0000 */
[----:B------:R-:W-:Y:S02]  /*8d10*/  ISETP.GE.AND P0, PT, R0, R11, PT ;  /* 0x0000000b0000720c */ /* 0x000fe40003f06270 */
[----:B------:R0:W2:Y:S01]  /*8d20*/  SHFL.IDX PT, R0, R3, RZ, 0x181f ;  /* 0x00181fff03007589 */ /* 0x0000a200000e0000 */
[----:B------:R-:W-:Y:S10]  /*8d30*/  @P2 BRA `(.L_x_404) ;  /* 0x0000000000282947 */ /* 0x000ff40003800000 */
        /* <DEDUP_REMOVED lines=8> */
[----:B------:R3:W-:Y:S04]  /*8dc0*/  @!P4 ST.E.128 desc[UR8][R12.64], RZ ;  /* 0x000000ff0c00c985 */ /* 0x0007e8000c101d08 */
[----:B------:R3:W-:Y:S02]  /*8dd0*/  @!P5 ST.E.128 desc[UR8][R4.64], RZ ;  /* 0x000000ff0400d985 */ /* 0x0007e4000c101d08 */
.L_x_404:
[----:B------:R-:W-:Y:S05]  /*8de0*/  BSYNC B1 ;  /* 0x0000000000017941 */ /* 0x000fea0003800000 */
.L_x_403:
        /* <DEDUP_REMOVED lines=12> */
[----:B------:R3:W-:Y:S04]  /*8eb0*/  @!P3 ST.E.128 desc[UR8][R12.64], RZ ;  /* 0x000000ff0c00b985 */ /* 0x0007e8000c101d08 */
[----:B------:R3:W-:Y:S02]  /*8ec0*/  @!P4 ST.E.128 desc[UR8][R4.64], RZ ;  /* 0x000000ff0400c985 */ /* 0x0007e4000c101d08 */
.L_x_406:
[----:B------:R-:W-:Y:S05]  /*8ed0*/  BSYNC B1 ;  /* 0x0000000000017941 */ /* 0x000fea0003800000 */
.L_x_405:
[----:B----4-:R4:W0:Y:S01]  /*8ee0*/  SHFL.IDX PT, R0, R3, 0x2, 0x181f ;  /* 0x00581f0003007f89 */ /* 0x01082200000e0000 */
        /* <DEDUP_REMOVED lines=9> */
[-C--:B0-----:R-:W-:Y:S02]  /*8f80*/  @!P2 LEA.HI.X R13, R17, R0.reuse, R195, 0x1, P0 ;  /* 0x00000000110da211 */ /* 0x081fe400000f0cc3 */
[----:B------:R-:W-:-:S03]  /*8f90*/  @!P3 LEA.HI.X R5, R18, R0, R194, 0x1, P1 ;  /* 0x000000001205b211 */ /* 0x000fc600008f0cc2 */
[----:B------:R3:W-:Y:S04]  /*8fa0*/  @!P2 ST.E.128 desc[UR8][R12.64], RZ ;  /* 0x000000ff0c00a985 */ /* 0x0007e8000c101d08 */
[----:B------:R3:W-:Y:S02]  /*8fb0*/  @!P3 ST.E.128 desc[UR8][R4.64], RZ ;  /* 0x000000ff0400b985 */ /* 0x0007e4000c101d08 */
.L_x_408:
[----:B------:R-:W-:Y:S05]  /*8fc0*/  BSYNC B1 ;  /* 0x0000000000017941 */ /* 0x000fea0003800000 */
.L_x_407:
[----:B0-----:R-:W-:Y:S01]  /*8fd0*/  VIADD R0, R8, 0x60 ;  /* 0x0000006008007836 */ /* 0x001fe20000000000 */
[----:B--2-4-:R-:W0:Y:S04]  /*8fe0*/  SHFL.IDX PT, R3, R3, 0x3, 0x181f ;  /* 0x00781f0003037f89 */ /* 0x014e2800000e0000 */
[----:B------:R-:W-:Y:S01]  /*8ff0*/  ISETP.GE.AND P0, PT, R0, R11, PT ;  /* 0x0000000b0000720c */ /* 0x000fe20003f06270 */
[----:B-1-3--:R1:W2:-:S12]  /*9000*/  SHFL.IDX PT, R4, R6, 0x3, 0x181f ;  /* 0x00781f0006047f89 */ /* 0x00a29800000e0000 */
[----:B-1----:R-:W-:Y:S05]  /*9010*/  @P0 BRA `(.L_x_399) ;  /* 0x0000000000280947 */ /* 0x002fea0003800000 */
[----:B------:R-:W-:Y:S01]  /*9020*/  ULDC UR4, c[0x0][0xac8] ;  /* 0x0002b20000047ab9 */ /* 0x000fe20000000800 */
[----:B------:R-:W-:Y:S01]  /*9030*/  ULDC.64 UR8, c[0x0][0x208] ;  /* 0x0000820000087ab9 */ /* 0x000fe20000000a00 */
[----:B------:R-:W-:Y:S02]  /*9040*/  ISETP.GE.AND P2, PT, R17, UR4, PT ;  /* 0x0000000411007c0c */ /* 0x000fe4000bf46270 */
[----:B------:R-:W-:-:S11]  /*9050*/  ISETP.GE.AND P3, PT, R18, UR4, PT ;  /* 0x0000000412007c0c */ /* 0x000fd6000bf66270 */
[CC--:B--2---:R-:W-:Y:S02]  /*9060*/  @!P2 LEA R6, P0, R17.reuse, R4.reuse, 0x1 ;  /* 0x000000041106a211 */ /* 0x0c4fe400078008ff */
[C---:B------:R-:W-:Y:S02]  /*9070*/  @!P3 LEA R4, P1, R18.reuse, R4, 0x1 ;  /* 0x000000041204b211 */ /* 0x040fe400078208ff */
[-C--:B0-----:R-:W-:Y:S02]  /*9080*/  @!P2 LEA.HI.X R7, R17, R3.reuse, R195, 0x1, P0 ;  /* 0x000000031107a211 */ /* 0x081fe400000f0cc3 */
[----:B------:R-:W-:-:S03]  /*9090*/  @!P3 LEA.HI.X R5, R18, R3, R194, 0x1, P1 ;  /* 0x000000031205b211 */ /* 0x000fc600008f0cc2 */
[----:B------:R0:W-:Y:S04]  /*90a0*/  @!P2 ST.E.128 desc[UR8][R6.64], RZ ;  /* 0x000000ff0600a985 */ /* 0x0001e8000c101d08 */
[----:B------:R0:W-:Y:S02]  /*90b0*/  @!P3 ST.E.128 desc[UR8][R4.64], RZ ;  /* 0x000000ff0400b985 */ /* 0x0001e4000c101d08 */
.L_x_399:
[----:B------:R-:W-:Y:S05]  /*90c0*/  BSYNC B0 ;  /* 0x0000000000007941 */ /* 0x000fea0003800000 */
.L_x_390:
[----:B------:R-:W-:Y:S02]  /*90d0*/  ULDC UR4, c[0x0][0xc3c] ;  /* 0x00030f0000047ab9 */ /* 0x000fe40000000800 */
[----:B------:R-:W-:-:S13]  /*90e0*/  ISETP.GE.AND P0, PT, R47, UR4, PT ;  /* 0x000000042f007c0c */ /* 0x000fda000bf06270 */
[----:B------:R-:W-:Y:S05]  /*90f0*/  @!P0 BRA `(.L_x_409) ;  /* 0xffffff7c004c8947 */ /* 0x000fea000383ffff */
[----:B------:R-:W-:Y:S05]  /*9100*/  EXIT ;  /* 0x000000000000794d */ /* 0x000fea0003800000 */
.L_x_365:
[----:B------:R-:W-:-:S08]  /*9110*/  NOP ;  /* 0x0000000000007918 */ /* 0x000fd00000000000 */
[----:B0-----:R-:W0:-:S00]  /*9120*/  USETMAXREG.DEALLOC.CTAPOOL 0x18 ;  /* 0x00000018000079c8 */ /* 0x001e0000080e0500 */
[----:B0-----:R-:W2:Y:S01]  /*9130*/  LDL.LU R2, [R1+0x1c] ;  /* 0x00001c0001027983 */ /* 0x001ea20000300800 */
[----:B------:R-:W-:-:S06]  /*9140*/  LOP3.LUT R0, R0, 0x3, RZ, 0xc0, !PT ;  /* 0x0000000300007812 */ /* 0x000fcc00078ec0ff */
[----:B------:R-:W0:Y:S02]  /*9150*/  SHFL.IDX PT, R0, R0, RZ, 0x1f ;  /* 0x00001fff00007589 */ /* 0x000e2400000e0000 */
[----:B0-----:R-:W-:Y:S01]  /*9160*/  ISETP.NE.AND P0, PT, R0, RZ, PT ;  /* 0x000000ff0000720c */ /* 0x001fe20003f05270 */
[----:B------:R-:W-:Y:S01]  /*9170*/  IMAD.MOV.U32 R0, RZ, RZ, RZ ;  /* 0x000000ffff007224 */ /* 0x000fe200078e00ff */
[----:B--2---:R-:W-:-:S11]  /*9180*/  LOP3.LUT R2, R2, 0xfffffffd, RZ, 0xc0, !PT ;  /* 0xfffffffd02027812 */ /* 0x004fd600078ec0ff */
[----:B------:R-:W-:-:S05]  /*9190*/  @P0 LOP3.LUT R2, R2, 0x2, RZ, 0xfc, !PT ;  /* 0x0000000202020812 */ /* 0x000fca00078efcff */
[----:B------:R0:W-:Y:S01]  /*91a0*/  STL [R1+0x1c], R2 ;  /* 0x00001c0201007387 */ /* 0x0001e20000100800 */
[----:B------:R-:W-:Y:S05]  /*91b0*/  @!P0 BRA `(.L_x_410) ;  /* 0x00000000001c8947 */ /* 0x000fea0003800000 */
[----:B------:R-:W1:Y:S08]  /*91c0*/  S2UR UR5, SR_CgaCtaId ;  /* 0x00000000000579c3 */ /* 0x000e700000008800 */
[----:B------:R-:W-:Y:S06]  /*91d0*/  BAR.SYNC.DEFER_BLOCKING 0x5, 0x180 ;  /* 0x0146000000007b1d */ /* 0x000fec0000010000 */
[----:B------:R-:W-:-:S02]  /*91e0*/  UMOV UR4, 0x400 ;  /* 0x0000040000047882 */ /* 0x000fc40000000000 */
[----:B-1----:R-:W-:-:S09]  /*91f0*/  ULEA UR4, UR5, UR4, 0x18 ;  /* 0x0000000405047291 */ /* 0x002fd2000f8ec03f */
[----:B------:R-:W1:Y:S01]  /*9200*/  LDS.128 R16, [UR4+0x348d0] ;  /* 0x0348d004ff107984 */ /* 0x000e620008000c00 */
[----:B------:R-:W-:Y:S06]  /*9210*/  BAR.ARV 0x4, 0x180 ;  /* 0x0106000000007b1d */ /* 0x000fec0000002000 */
[----:B------:R-:W-:Y:S05]  /*9220*/  BRA `(.L_x_411) ;  /* 0x0000000800047947 */ /* 0x000fea0003800000 */
.L_x_410:
[----:B0-----:R-:W0:Y:S01]  /*9230*/  S2R R2, SR_TID.X ;  /* 0x0000000000027919 */ /* 0x001e220000002100 */
[----:B------:R-:W-:Y:S01]  /*9240*/  ULDC UR4, c[0x0][0xc3c] ;  /* 0x00030f0000047ab9 */ /* 0x000fe20000000800 */
[----:B------:R-:W-:Y:S01]  /*9250*/  ULDC.64 UR6, c[0x0][0x208] ;  /* 0x0000820000067ab9 */ /* 0x000fe20000000a00 */
[----:B------:R-:W-:Y:S01]  /*9260*/  ULDC UR5, c[0x0][0xc38] ;  /* 0x00030e0000057ab9 */ /* 0x000fe20000000800 */
[----:B0-----:R-:W-:-:S04]  /*9270*/  LOP3.LUT R5, R2, 0x1f, RZ, 0xc0, !PT ;  /* 0x0000001f02057812 */ /* 0x001fc800078ec0ff */
[----:B------:R-:W-:-:S04]  /*9280*/  ISETP.NE.AND P0, PT, R5, 0x1f, PT ;  /* 0x0000001f0500780c */ /* 0x000fc80003f05270 */
[----:B------:R-:W-:-:S13]  /*9290*/  ISETP.GE.OR P1, PT, R5, UR4, !P0 ;  /* 0x0000000405007c0c */ /* 0x000fda000c726670 */
[----:B------:R-:W0:Y:S02]  /*92a0*/  @!P1 LDC.64 R2, c[0x0][0xc80] ;  /* 0x00032000ff029b82 */ /* 0x000e240000000a00 */
[----:B0-----:R-:W-:-:S05]  /*92b0*/  @!P1 IMAD.WIDE.U32 R2, R5, 0x4, R2 ;  /* 0x0000000405029825 */ /* 0x001fca00078e0002 */
[----:B------:R-:W2:Y:S01]  /*92c0*/  @!P1 LDG.E R0, desc[UR6][R2.64] ;  /* 0x0000000602009981 */ /* 0x000ea2000c1e1900 */
[C---:B------:R-:W-:Y:S01]  /*92d0*/  ISETP.NE.AND P1, PT, R5.reuse, RZ, PT ;  /* 0x000000ff0500720c */ /* 0x040fe20003f25270 */
[----:B------:R-:W0:Y:S01]  /*92e0*/  S2UR UR6, SR_CTAID.X ;  /* 0x00000000000679c3 */ /* 0x000e220000002500 */
[C---:B------:R-:W-:Y:S01]  /*92f0*/  ISETP.GE.U32.AND P2, PT, R5.reuse, 0x2, PT ;  /* 0x000000020500780c */ /* 0x040fe20003f46070 */
[----:B------:R-:W-:Y:S01]  /*9300*/  UMOV UR4, URZ ;  /* 0x0000003f00047c82 */ /* 0x000fe20008000000 */
[C---:B------:R-:W-:Y:S01]  /*9310*/  ISETP.GE.U32.AND P3, PT, R5.reuse, 0x4, PT ;  /* 0x000000040500780c */ /* 0x040fe20003f66070 */
[----:B------:R-:W-:Y:S01]  /*9320*/  IMAD.MOV.U32 R16, RZ, RZ, RZ ;  /* 0x000000ffff107224 */ /* 0x000fe200078e00ff */
[C---:B------:R-:W-:Y:S02]  /*9330*/  ISETP.GE.U32.AND P4, PT, R5.reuse, 0x8, PT ;  /* 0x000000080500780c */ /* 0x040fe40003f86070 */
[----:B------:R-:W-:Y:S01]  /*9340*/  ISETP.GE.U32.AND P5, PT, R5, 0x10, PT ;  /* 0x000000100500780c */ /* 0x000fe20003fa6070 */
[----:B--2---:R-:W1:Y:S02]  /*9350*/  SHFL.UP PT, R4, R0, 0x1, RZ ;  /* 0x0420000000047989 */ /* 0x004e6400000e00ff */
[----:B-1----:R-:W-:-:S05]  /*9360*/  SEL R7, R4, RZ, P1 ;  /* 0x000000ff04077207 */ /* 0x002fca0000800000 */
[----:B------:R-:W-:-:S05]  /*9370*/  IMAD.IADD R7, R0, 0x1, R7 ;  /* 0x0000000100077824 */ /* 0x000fca00078e0207 */
[----:B------:R-:W1:Y:S02]  /*9380*/  SHFL.UP PT, R4, R7, 0x2, RZ ;  /* 0x0440000007047989 */ /* 0x000e6400000e00ff */
        /* <DEDUP_REMOVED lines=11> */
[----:B------:R-:W1:Y:S02]  /*9440*/  SHFL.IDX PT, R4, R2, 0x1f, 0x1f ;  /* 0x03e01f0002047f89 */ /* 0x000e6400000e0000 */
[----:B-1----:R-:W-:-:S04]  /*9450*/  IMAD R4, R4, UR5, RZ ;  /* 0x0000000504047c24 */ /* 0x002fc8000f8e02ff */
[----:B------:R-:W-:Y:S01]  /*9460*/  IMAD.MOV.U32 R7, RZ, RZ, R4 ;  /* 0x000000ffff077224 */ /* 0x000fe200078e0004 */
[----:B0-----:R-:W-:-:S13]  /*9470*/  ISETP.GT.AND P6, PT, R4, UR6, PT ;  /* 0x0000000604007c0c */ /* 0x001fda000bfc4270 */
[----:B------:R-:W-:Y:S05]  /*9480*/  @P6 BRA `(.L_x_412) ;  /* 0x0000000000a46947 */ /* 0x000fea0003800000 */
[----:B------:R-:W0:Y:S01]  /*9490*/  LDC R6, c[0x0][0xc3c] ;  /* 0x00030f00ff067b82 */ /* 0x000e220000000800 */
[----:B------:R-:W-:Y:S01]  /*94a0*/  IMAD.MOV.U32 R4, RZ, RZ, R7 ;  /* 0x000000ffff047224 */ /* 0x000fe200078e0007 */
[----:B------:R-:W-:Y:S01]  /*94b0*/  UMOV UR4, URZ ;  /* 0x0000003f00047c82 */ /* 0x000fe20008000000 */
[----:B------:R-:W-:Y:S01]  /*94c0*/  ULDC UR7, c[0x0][0xc3c] ;  /* 0x00030f0000077ab9 */ /* 0x000fe20000000800 */
[----:B------:R-:W-:-:S05]  /*94d0*/  ULDC UR5, c[0x0][0xc38] ;  /* 0x00030e0000057ab9 */ /* 0x000fca0000000800 */
.L_x_416:
[----:B------:R-:W-:Y:S01]  /*94e0*/  UIADD3 UR4, UR4, 0x1f, URZ ;  /* 0x0000001f04047890 */ /* 0x000fe2000fffe03f */
[----:B------:R-:W-:-:S05]  /*94f0*/  IMAD.U32 R19, RZ, RZ, UR7 ;  /* 0x00000007ff137e24 */ /* 0x000fca000f8e00ff */
[----:B0-----:R-:W-:-:S13]  /*9500*/  ISETP.LE.AND P6, PT, R6, UR4, PT ;  /* 0x0000000406007c0c */ /* 0x001fda000bfc3270 */
[----:B------:R-:W-:Y:S05]  /*9510*/  @P6 BRA `(.L_x_413) ;  /* 0x0000000400246947 */ /* 0x000fea0003800000 */
[----:B------:R-:W-:Y:S01]  /*9520*/  VIADD R7, R5, UR4 ;  /* 0x0000000405077c36 */ /* 0x000fe20008000000 */
[----:B------:R-:W-:Y:S01]  /*9530*/  BSSY B0, `(.L_x_414) ;  /* 0x0000008000007945 */ /* 0x000fe20003800000 */
[----:B------:R-:W-:-:S03]  /*9540*/  IMAD.MOV.U32 R0, RZ, RZ, RZ ;  /* 0x000000ffff007224 */ /* 0x000fc600078e00ff */
[----:B------:R-:W-:-:S13]  /*9550*/  ISETP.GE.OR P6, PT, R7, R6, !P0 ;  /* 0x000000060700720c */ /* 0x000fda00047c6670 */
[----:B------:R-:W-:Y:S05]  /*9560*/  @P6 BRA `(.L_x_415) ;  /* 0x0000000000106947 */ /* 0x000fea0003800000 */
[----:B------:R-:W0:Y:S01]  /*9570*/  LDC.64 R2, c[0x0][0xc80] ;  /* 0x00032000ff027b82 */ /* 0x000e220000000a00 */
[----:B------:R-:W-:Y:S01]  /*9580*/  ULDC.64 UR8, c[0x0][0x208] ;  /* 0x0000820000087ab9 */ /* 0x000fe20000000a00 */
[----:B0-----:R-:W-:-:S05]  /*9590*/  IMAD.WIDE R2, R7, 0x4, R2 ;  /* 0x0000000407027825 */ /* 0x001fca00078e0202 */
[----:B------:R0:W5:Y:S02]  /*95a0*/  LDG.E R0, desc[UR8][R2.64] ;  /* 0x0000000802007981 */ /* 0x000164000c1e1900 */
.L_x_415:
[----:B------:R-:W-:Y:S05]  /*95b0*/  BSYNC B0 ;  /* 0x0000000000007941 */ /* 0x000fea0003800000 */
.L_x_414:
[----:B0----5:R-:W0:Y:S02]  /*95c0*/  SHFL.UP PT, R2, R0, 0x1, RZ ;  /* 0x0420000000027989 */ /* 0x021e2400000e00ff */
[----:B0-----:R-:W-:-:S05]  /*95d0*/  SEL R3, R2, RZ, P1 ;  /* 0x000000ff02037207 */ /* 0x001fca0000800000 */
[----:B------:R-:W-:-:S05]  /*95e0*/  IMAD.IADD R3, R0, 0x1, R3 ;  /* 0x0000000100037824 */ /* 0x000fca00078e0203 */
[----:B------:R-:W0:Y:S02]  /*95f0*/  SHFL.UP PT, R2, R3, 0x2, RZ ;  /* 0x0440000003027989 */ /* 0x000e2400000e00ff */
        /* <DEDUP_REMOVED lines=11> */
[----:B------:R-:W0:Y:S02]  /*96b0*/  SHFL.IDX PT, R3, R9, 0x1f, 0x1f ;  /* 0x03e01f0009037f89 */ /* 0x000e2400000e0000 */
[----:B0-----:R-:W-:-:S04]  /*96c0*/  IMAD R3, R3, UR5, RZ ;  /* 0x0000000503037c24 */ /* 0x001fc8000f8e02ff */
[----:B------:R-:W-:-:S05]  /*96d0*/  IMAD.IADD R4, R3, 0x1, R4 ;  /* 0x0000000103047824 */ /* 0x000fca00078e0204 */
[----:B------:R-:W-:-:S13]  /*96e0*/  ISETP.GT.AND P6, PT, R4, UR6, PT ;  /* 0x0000000604007c0c */ /* 0x000fda000bfc4270 */
[----:B------:R-:W-:Y:S05]  /*96f0*/  @!P6 BRA `(.L_x_416) ;  /* 0xfffffffc0078e947 */ /* 0x000fea000383ffff */
[----:B------:R-:W-:Y:S02]  /*9700*/  IMAD.MOV.U32 R2, RZ, RZ, R9 ;  /* 0x000000ffff027224 */ /* 0x000fe400078e0009 */
[----:B------:R-:W-:-:S07]  /*9710*/  IMAD.MOV.U32 R7, RZ, RZ, R3 ;  /* 0x000000ffff077224 */ /* 0x000fce00078e0003 */
.L_x_412:
[----:B------:R-:W-:-:S04]  /*9720*/  IMAD.IADD R7, R4, 0x1, -R7 ;  /* 0x0000000104077824 */ /* 0x000fc800078e0a07 */
[----:B------:R-:W-:-:S05]  /*9730*/  IMAD R3, R2, UR5, R7 ;  /* 0x0000000502037c24 */ /* 0x000fca000f8e0207 */
[----:B------:R-:W-:-:S13]  /*9740*/  ISETP.GT.AND P0, PT, R3, UR6, PT ;  /* 0x0000000603007c0c */ /* 0x000fda000bf04270 */
[----:B------:R-:W-:-:S04]  /*9750*/  VOTE.ANY R6, PT, !P0 ;  /* 0x0000000000067806 */ /* 0x000fc800040e0100 */
[----:B------:R-:W0:Y:S01]  /*9760*/  POPC R19, R6 ;  /* 0x0000000600137309 */ /* 0x000e220000000000 */
[----:B------:R-:W-:Y:S01]  /*9770*/  ISETP.NE.AND P0, PT, R6, RZ, PT ;  /* 0x000000ff0600720c */ /* 0x000fe20003f05270 */
[----:B0-----:R-:W0:Y:S02]  /*9780*/  SHFL.IDX PT, R0, R0, R19, 0x1f ;  /* 0x00001f1300007589 */ /* 0x001e2400000e0000 */
[----:B0-----:R-:W-:-:S04]  /*9790*/  IABS R4, R0 ;  /* 0x0000000000047213 */ /* 0x001fc80000000000 */
[----:B------:R-:W0:Y:S08]  /*97a0*/  I2F.RP R8, R4 ;  /* 0x0000000400087306 */ /* 0x000e300000209400 */
[----:B0-----:R-:W0:Y:S02]  /*97b0*/  MUFU.RCP R8, R8 ;  /* 0x0000000800087308 */ /* 0x001e240000001000 */
[----:B0-----:R-:W-:-:S06]  /*97c0*/  VIADD R3, R8, 0xffffffe ;  /* 0x0ffffffe08037836 */ /* 0x001fcc0000000000 */
[----:B------:R-:W0:Y:S02]  /*97d0*/  F2I.FTZ.U32.TRUNC.NTZ R3, R3 ;  /* 0x0000000300037305 */ /* 0x000e24000021f000 */
[----:B0-----:R-:W-:Y:S01]  /*97e0*/  IMAD.MOV R11, RZ, RZ, -R3 ;  /* 0x000000ffff0b7224 */ /* 0x001fe200078e0a03 */
[----:B------:R-:W-:Y:S06]  /*97f0*/  @!P0 BRA `(.L_x_417) ;  /* 0x0000000000088947 */ /* 0x000fec0003800000 */
[----:B------:R-:W-:-:S05]  /*9800*/  VIADD R9, R19, 0xffffffff ;  /* 0xffffffff13097836 */ /* 0x000fca0000000000 */
[----:B------:R0:W1:Y:S02]  /*9810*/  SHFL.IDX PT, R16, R2, R9, 0x1f ;  /* 0x00001f0902107589 */ /* 0x00006400000e0000 */
.L_x_417:
[----:B-1----:R-:W-:Y:S01]  /*9820*/  IMAD R16, R16, UR5, R7 ;  /* 0x0000000510107c24 */ /* 0x002fe2000f8e0207 */
[----:B------:R-:W-:Y:S01]  /*9830*/  IABS R6, R0 ;  /* 0x0000000000067213 */ /* 0x000fe20000000000 */
[----:B------:R-:W-:Y:S02]  /*9840*/  IMAD R7, R11, R4, RZ ;  /* 0x000000040b077224 */ /* 0x000fe400078e02ff */
[----:B0-----:R-:W-:Y:S01]  /*9850*/  IMAD.MOV.U32 R2, RZ, RZ, RZ ;  /* 0x000000ffff027224 */ /* 0x001fe200078e00ff */
[----:B------:R-:W-:Y:S01]  /*9860*/  IADD3 R17, -R16, UR6, RZ ;  /* 0x0000000610117c10 */ /* 0x000fe2000fffe1ff */
[----:B------:R-:W-:Y:S02]  /*9870*/  IMAD.MOV R6, RZ, RZ, -R6 ;  /* 0x000000ffff067224 */ /* 0x000fe400078e0a06 */
[----:B------:R-:W-:Y:S01]  /*9880*/  IMAD.HI.U32 R2, R3, R7, R2 ;  /* 0x0000000703027227 */ /* 0x000fe200078e0002 */
[----:B------:R-:W-:-:S03]  /*9890*/  IABS R3, R17 ;  /* 0x0000001100037213 */ /* 0x000fc60000000000 */
[----:B------:R-:W-:Y:S02]  /*98a0*/  VIADD R19, R19, UR4 ;  /* 0x0000000413137c36 */ /* 0x000fe40008000000 */
[----:B------:R-:W-:-:S04]  /*98b0*/  IMAD.HI.U32 R2, R2, R3, RZ ;  /* 0x0000000302027227 */ /* 0x000fc800078e00ff */
[----:B------:R-:W-:-:S05]  /*98c0*/  IMAD R3, R2, R6, R3 ;  /* 0x0000000602037224 */ /* 0x000fca00078e0203 */
[----:B------:R-:W-:-:S13]  /*98d0*/  ISETP.GT.U32.AND P1, PT, R4, R3, PT ;  /* 0x000000030400720c */ /* 0x000fda0003f24070 */
[----:B------:R-:W-:Y:S02]  /*98e0*/  @!P1 IMAD.IADD R3, R3, 0x1, -R4 ;  /* 0x0000000103039824 */ /* 0x000fe400078e0a04 */
[----:B------:R-:W-:Y:S01]  /*98f0*/  @!P1 VIADD R2, R2, 0x1 ;  /* 0x0000000102029836 */ /* 0x000fe20000000000 */
[----:B------:R-:W-:Y:S02]  /*9900*/  ISETP.NE.AND P1, PT, R0, RZ, PT ;  /* 0x000000ff0000720c */ /* 0x000fe40003f25270 */
[----:B------:R-:W-:Y:S02]  /*9910*/  ISETP.GE.U32.AND P0, PT, R3, R4, PT ;  /* 0x000000040300720c */ /* 0x000fe40003f06070 */
[----:B------:R-:W-:-:S04]  /*9920*/  LOP3.LUT R3, R17, R0, RZ, 0x3c, !PT ;  /* 0x0000000011037212 */ /* 0x000fc800078e3cff */
[----:B------:R-:W-:-:S07]  /*9930*/  ISETP.GE.AND P2, PT, R3, RZ, PT ;  /* 0x000000ff0300720c */ /* 0x000fce0003f46270 */
[----:B------:R-:W-:-:S06]  /*9940*/  @P0 VIADD R2, R2, 0x1 ;  /* 0x0000000102020836 */ /* 0x000fcc0000000000 */
[----:B------:R-:W-:Y:S01]  /*9950*/  @!P2 IMAD.MOV R2, RZ, RZ, -R2 ;  /* 0x000000ffff02a224 */ /* 0x000fe200078e0a02 */
[----:B------:R-:W-:-:S05]  /*9960*/  @!P1 LOP3.LUT R2, RZ, R0, RZ, 0x33, !PT ;  /* 0x00000000ff029212 */ /* 0x000fca00078e33ff */
[--C-:B------:R-:W-:Y:S02]  /*9970*/  IMAD.MOV R3, RZ, RZ, -R2.reuse ;  /* 0x000000ffff037224 */ /* 0x100fe400078e0a02 */
[----:B------:R-:W-:Y:S02]  /*9980*/  IMAD.MOV.U32 R18, RZ, RZ, R2 ;  /* 0x000000ffff127224 */ /* 0x000fe400078e0002 */
[----:B------:R-:W-:Y:S01]  /*9990*/  IMAD R17, R0, R3, R17 ;  /* 0x0000000300117224 */ /* 0x000fe200078e0211 */
[----:B------:R-:W-:Y:S06]  /*99a0*/  BRA `(.L_x_418) ;  /* 0x00000000000c7947 */ /* 0x000fec0003800000 */
.L_x_413:
[----:B------:R-:W-:Y:S02]  /*99b0*/  IMAD.MOV.U32 R17, RZ, RZ, RZ ;  /* 0x000000ffff117224 */ /* 0x000fe400078e00ff */
[----:B------:R-:W-:Y:S02]  /*99c0*/  IMAD.U32 R16, RZ, RZ, UR6 ;  /* 0x00000006ff107e24 */ /* 0x000fe4000f8e00ff */
[----:B------:R-:W-:-:S07]  /*99d0*/  IMAD.MOV.U32 R18, RZ, RZ, RZ ;  /* 0x000000ffff127224 */ /* 0x000fce00078e00ff */
.L_x_418:
[----:B------:R-:W-:-:S13]  /*99e0*/  ISETP.NE.AND P0, PT, R5, RZ, PT ;  /* 0x000000ff0500720c */ /* 0x000fda0003f05270 */
[----:B------:R-:W0:Y:S01]  /*99f0*/  @!P0 S2R R3, SR_CgaCtaId ;  /* 0x0000000000038919 */ /* 0x000e220000008800 */
[----:B------:R-:W-:-:S04]  /*9a00*/  @!P0 MOV R0, 0x400 ;  /* 0x0000040000008802 */ /* 0x000fc80000000f00 */
[----:B0-----:R-:W-:-:S05]  /*9a10*/  @!P0 LEA R0, R3, R0, 0x18 ;  /* 0x0000000003008211 */ /* 0x001fca00078ec0ff */
[----:B------:R0:W-:Y:S01]  /*9a20*/  @!P0 STS.128 [R0+0x348d0], R16 ;  /* 0x0348d01000008388 */ /* 0x0001e20000000c00 */
[----:B------:R-:W-:Y:S06]  /*9a30*/  BAR.ARV 0x5, 0x180 ;  /* 0x0146000000007b1d */ /* 0x000fec0000002000 */
.L_x_411:
[----:B0-----:R-:W-:Y:S01]  /*9a40*/  IMAD.MOV.U32 R0, RZ, RZ, 0x1 ;  /* 0x00000001ff007424 */ /* 0x001fe200078e00ff */
[----:B------:R0:W-:Y:S01]  /*9a50*/  STL [R1+0x50], RZ ;  /* 0x000050ff01007387 */ /* 0x0001e20000100800 */
[----:B------:R-:W-:Y:S02]  /*9a60*/  ULDC UR4, c[0x0][0xc3c] ;  /* 0x00030f0000047ab9 */ /* 0x000fe40000000800 */
[----:B-1----:R-:W-:Y:S01]  /*9a70*/  ISETP.GE.AND P0, PT, R19, UR4, PT ;  /* 0x0000000413007c0c */ /* 0x002fe2000bf06270 */
[----:B------:R0:W-:Y:S04]  /*9a80*/  STL [R1+0x10], R0 ;  /* 0x0000100001007387 */ /* 0x0001e80000100800 */
[----:B------:R0:W-:Y:S08]  /*9a90*/  STL [R1+0x8], RZ ;  /* 0x000008ff01007387 */ /* 0x0001f00000100800 */
[----:B0-----:R-:W-:Y:S05]  /*9aa0*/  @P0 BRA `(.L_x_419) ;  /* 0x0000005400340947 */ /* 0x001fea0003800000 */
[----:B------:R-:W0:Y:S01]  /*9ab0*/  S2R R5, SR_TID.X ;  /* 0x0000000000057919 */ /* 0x000e220000002100 */
[----:B------:R-:W1:Y:S01]  /*9ac0*/  S2UR UR5, SR_CgaCtaId ;  /* 0x00000000000579c3 */ /* 0x000e620000008800 */
[----:B------:R-:W-:Y:S01]  /*9ad0*/  UMOV UR4, 0x400 ;  /* 0x0000040000047882 */ /* 0x000fe20000000000 */
[----:B------:R-:W-:Y:S01]  /*9ae0*/  BSSY B8, `(.L_x_419) ;  /* 0x0000549000087945 */ /* 0x000fe20003800000 */
[----:B------:R-:W-:Y:S01]  /*9af0*/  ULDC UR38, c[0x0][0xc] ;  /* 0x0000030000267ab9 */ /* 0x000fe20000000800 */
[----:B------:R-:W-:Y:S01]  /*9b00*/  ULDC.64 UR36, c[0x0][0x198] ;  /* 0x0000660000247ab9 */ /* 0x000fe20000000a00 */
[----:B-1----:R-:W-:Y:S01]  /*9b10*/  ULEA UR4, UR5, UR4, 0x18 ;  /* 0x0000000405047291 */ /* 0x002fe2000f8ec03f */
[C---:B0-----:R-:W-:Y:S01]  /*9b20*/  IMAD.SHL.U32 R0, R5.reuse, 0x8, RZ ;  /* 0x0000000805007824 */ /* 0x041fe200078e00ff */
[----:B------:R-:W-:-:S04]  /*9b30*/  LOP3.LUT R4, R5, 0x7f, RZ, 0xc0, !PT ;  /* 0x0000007f05047812 */ /* 0x000fc800078ec0ff */
[C---:B------:R-:W-:Y:S02]  /*9b40*/  LOP3.LUT R2, R0.reuse, 0x1f8, RZ, 0xc0, !PT ;  /* 0x000001f800027812 */ /* 0x040fe400078ec0ff */
[----:B------:R-:W-:Y:S02]  /*9b50*/  LOP3.LUT R0, R0, 0x38, RZ, 0xc0, !PT ;  /* 0x0000003800007812 */ /* 0x000fe400078ec0ff */
[----:B------:R-:W-:Y:S01]  /*9b60*/  LOP3.LUT R3, R2, 0x38, R5, 0x78, !PT ;  /* 0x0000003802037812 */ /* 0x000fe200078e7805 */
[----:B------:R-:W-:-:S05]  /*9b70*/  IMAD.SHL.U32 R2, R4, 0x8, RZ ;  /* 0x0000000804027824 */ /* 0x000fca00078e00ff */
[----:B------:R-:W-:Y:S01]  /*9b80*/  LOP3.LUT R3, R3, 0x200, R2, 0xf8, !PT ;  /* 0x0000020003037812 */ /* 0x000fe200078ef802 */
[----:B------:R-:W-:Y:S01]  /*9b90*/  IMAD.SHL.U32 R2, R5, 0x10, RZ ;  /* 0x0000001005027824 */ /* 0x000fe200078e00ff */
[----:B------:R-:W-:Y:S01]  /*9ba0*/  SHF.R.U32.HI R5, RZ, 0x3, R4 ;  /* 0x00000003ff057819 */ /* 0x000fe20000011604 */
[----:B------:R-:W-:-:S03]  /*9bb0*/  IMAD.U32 R4, RZ, RZ, UR4 ;  /* 0x00000004ff047e24 */ /* 0x000fc6000f8e00ff */
[----:B------:R-:W-:Y:S01]  /*9bc0*/  LOP3.LUT R2, R5, 0x70, R2, 0xf8, !PT ;  /* 0x0000007005027812 */ /* 0x000fe200078ef802 */
[----:B------:R-:W-:Y:S01]  /*9bd0*/  IMAD R3, R3, 0x2, R4 ;  /* 0x0000000203037824 */ /* 0x000fe200078e0204 */
[----:B------:R-:W-:Y:S01]  /*9be0*/  STL [R1+0x4], R4 ;  /* 0x0000040401007387 */ /* 0x000fe20000100800 */
[----:B------:R-:W-:-:S03]  /*9bf0*/  IMAD.MOV.U32 R2, RZ, RZ, 0x1 ;  /* 0x00000001ff027424 */ /* 0x000fc600078e00ff */
[----:B------:R-:W-:Y:S04]  /*9c00*/  STL [R1+0x24], R3 ;  /* 0x0000240301007387 */ /* 0x000fe80000100800 */
[----:B------:R-:W-:Y:S04]  /*9c10*/  STL [R1+0x8], RZ ;  /* 0x000008ff01007387 */ /* 0x000fe80000100800 */
[----:B------:R0:W-:Y:S04]  /*9c20*/  STL [R1+0x10], R2 ;  /* 0x0000100201007387 */ /* 0x0001e80000100800 */
[----:B------:R1:W-:Y:S01]  /*9c30*/  STL [R1+0x50], RZ ;  /* 0x000050ff01007387 */ /* 0x0003e20000100800 */
[----:B0-----:R-:W-:-:S02]  /*9c40*/  LOP3.LUT R2, R0, 0x40, RZ, 0xfc, !PT ;  /* 0x0000004000027812 */ /* 0x001fc400078efcff */
[----:B-1----:R-:W-:-:S07]  /*9c50*/  LOP3.LUT R0, R0, 0x80, RZ, 0xfc, !PT ;  /* 0x0000008000007812 */ /* 0x002fce00078efcff */
.L_x_521:
[----:B0--3--:R-:W0:Y:S01]  /*9c60*/  LDC.64 R2, c[0x0][0xc88] ;  /* 0x00032200ff027b82 */ /* 0x009e220000000a00 */
[----:B------:R-:W-:Y:S01]  /*9c70*/  ULDC.64 UR4, c[0x0][0x208] ;  /* 0x0000820000047ab9 */ /* 0x000fe20000000a00 */
[----:B0-----:R-:W-:-:S05]  /*9c80*/  IMAD.WIDE R2, R19, 0x4, R2 ;  /* 0x0000000413027825 */ /* 0x001fca00078e0202 */
[----:B------:R-:W2:Y:S01]  /*9c90*/  LDG.E R11, desc[UR4][R2.64] ;  /* 0x00000004020b7981 */ /* 0x000ea2000c1e1900 */
[----:B------:R-:W-:Y:S05]  /*9ca0*/  YIELD ;  /* 0x0000000000007946 */ /* 0x000fea0003800000 */
[----:B------:R-:W-:Y:S01]  /*9cb0*/  ULDC.64 UR4, c[0x0][0xa28] ;  /* 0x00028a0000047ab9 */ /* 0x000fe20000000a00 */
[----:B------:R-:W-:Y:S01]  /*9cc0*/  IMAD.MOV.U32 R0, RZ, RZ, RZ ;  /* 0x000000ffff007224 */ /* 0x000fe200078e00ff */
[----:B------:R-:W-:Y:S01]  /*9cd0*/  ISETP.NE.U32.AND P0, PT, RZ, UR4, PT ;  /* 0x00000004ff007c0c */ /* 0x000fe2000bf05070 */
[----:B------:R-:W-:Y:S01]  /*9ce0*/  ULDC.64 UR10, c[0x0][0x208] ;  /* 0x00008200000a7ab9 */ /* 0x000fe20000000a00 */
[----:B------:R-:W-:Y:S01]  /*9cf0*/  IMAD.MOV.U32 R6, RZ, RZ, RZ ;  /* 0x000000ffff067224 */ /* 0x000fe200078e00ff */
[----:B------:R-:W-:Y:S01]  /*9d00*/  ULDC.64 UR6, c[0x0][0xa18] ;  /* 0x0002860000067ab9 */ /* 0x000fe20000000a00 */
[----:B------:R-:W-:Y:S01]  /*9d10*/  ISETP.NE.AND.EX P0, PT, RZ, UR5, PT, P0 ;  /* 0x00000005ff007c0c */ /* 0x000fe2000bf05300 */
[----:B------:R-:W-:Y:S01]  /*9d20*/  ULDC.64 UR8, c[0x0][0xa08] ;  /* 0x0002820000087ab9 */ /* 0x000fe20000000a00 */
[----:B--2---:R-:W-:Y:S01]  /*9d30*/  SHF.R.S32.HI R4, RZ, 0x1f, R11 ;  /* 0x0000001fff047819 */ /* 0x004fe2000001140b */
[----:B------:R-:W-:-:S10]  /*9d40*/  IMAD.SHL.U32 R10, R11, 0x4, RZ ;  /* 0x000000040b0a7824 */ /* 0x000fd400078e00ff */
[C---:B------:R-:W-:Y:S01]  /*9d50*/  @P0 LEA R2, P1, R11.reuse, UR4, 0x2 ;  /* 0x000000040b020c11 */ /* 0x040fe2000f8210ff */
[----:B------:R-:W-:Y:S03]  /*9d60*/  STL [R1+0x28], R11 ;  /* 0x0000280b01007387 */ /* 0x000fe60000100800 */
[C-C-:B------:R-:W-:Y:S01]  /*9d70*/  @P0 LEA.HI.X R3, R11.reuse, UR5, R4.reuse, 0x2, P1 ;  /* 0x000000050b030c11 */ /* 0x140fe200088f1404 */
[----:B------:R-:W-:Y:S01]  /*9d80*/  ULDC.64 UR4, c[0x0][0xa00] ;  /* 0x0002800000047ab9 */ /* 0x000fe20000000a00 */
[----:B------:R-:W-:Y:S01]  /*9d90*/  SHF.L.U64.HI R9, R11, 0x2, R4 ;  /* 0x000000020b097819 */ /* 0x000fe20000010204 */
[----:B------:R0:W-:Y:S01]  /*9da0*/  STL [R1+0x38], R4 ;  /* 0x0000380401007387 */ /* 0x0001e20000100800 */
[----:B------:R-:W-:-:S03]  /*9db0*/  ISETP.NE.U32.AND P1, PT, RZ, UR4, PT ;  /* 0x00000004ff007c0c */ /* 0x000fc6000bf25070 */
[----:B-1---5:R1:W5:Y:S01]  /*9dc0*/  @P0 LDG.E R0, desc[UR10][R2.64] ;  /* 0x0000000a02000981 */ /* 0x022362000c1e1900 */
[----:B------:R-:W-:Y:S01]  /*9dd0*/  ISETP.NE.AND.EX P1, PT, RZ, UR5, PT, P1 ;  /* 0x00000005ff007c0c */ /* 0x000fe2000bf25310 */
[----:B----4-:R-:W-:Y:S01]  /*9de0*/  IMAD.MOV.U32 R8, RZ, RZ, RZ ;  /* 0x000000ffff087224 */ /* 0x010fe200078e00ff */
[----:B------:R-:W-:Y:S01]  /*9df0*/  ISETP.NE.U32.AND P2, PT, RZ, UR6, PT ;  /* 0x00000006ff007c0c */ /* 0x000fe2000bf45070 */
[----:B------:R-:W-:Y:S01]  /*9e00*/  STL [R1], R10 ;  /* 0x0000000a01007387 */ /* 0x000fe20000100800 */
[----:B------:R-:W-:Y:S02]  /*9e10*/  ISETP.NE.U32.AND P0, PT, RZ, UR8, PT ;  /* 0x00000008ff007c0c */ /* 0x000fe4000bf05070 */
[----:B------:R-:W-:Y:S01]  /*9e20*/  ISETP.NE.AND.EX P2, PT, RZ, UR7, PT, P2 ;  /* 0x00000007ff007c0c */ /* 0x000fe2000bf45320 */
[----:B------:R-:W-:Y:S01]  /*9e30*/  STL [R1+0x20], R9 ;  /* 0x0000200901007387 */ /* 0x000fe20000100800 */
[----:B------:R-:W-:Y:S02]  /*9e40*/  ISETP.NE.AND.EX P0, PT, RZ, UR9, PT, P0 ;  /* 0x00000009ff007c0c */ /* 0x000fe4000bf05300 */
[----:B-1----:R-:W-:-:S02]  /*9e50*/  IADD3 R2, P3, R10, UR4, RZ ;  /* 0x000000040a027c10 */ /* 0x002fc4000ff7e0ff */
[----:B0-----:R-:W-:Y:S02]  /*9e60*/  IADD3 R4, P4, R10, UR8, RZ ;  /* 0x000000080a047c10 */ /* 0x001fe4000ff9e0ff */
[C---:B------:R-:W-:Y:S01]  /*9e70*/  IADD3.X R3, R9.reuse, UR5, RZ, P3, !PT ;  /* 0x0000000509037c10 */ /* 0x040fe20009ffe4ff */
[----:B------:R-:W-:Y:S01]  /*9e80*/  ULDC UR4, c[0x0][0x288] ;  /* 0x0000a20000047ab9 */ /* 0x000fe20000000800 */
[----:B------:R-:W-:-:S03]  /*9e90*/  IADD3.X R5, R9, UR9, RZ, P4, !PT ;  /* 0x0000000909057c10 */ /* 0x000fc6000a7fe4ff */
[----:B------:R-:W2:Y:S01]  /*9ea0*/  @P1 LDG.E R6, desc[UR10][R2.64] ;  /* 0x0000000a02061981 */ /* 0x000ea2000c1e1900 */
[----:B------:R-:W-:Y:S01]  /*9eb0*/  IMAD.U32 R12, RZ, RZ, UR4 ;  /* 0x00000004ff0c7e24 */ /* 0x000fe2000f8e00ff */
[----:B------:R-:W-:Y:S02]  /*9ec0*/  ULDC.64 UR4, c[0x0][0x418] ;  /* 0x0001060000047ab9 */ /* 0x000fe40000000a00 */
[----:B------:R-:W5:Y:S04]  /*9ed0*/  @P0 LDG.E R8, desc[UR10][R4.64] ;  /* 0x0000000a04080981 */ /* 0x000f68000c1e1900 */
[----:B--2---:R0:W-:Y:S02]  /*9ee0*/  STL [R1+0x34], R6 ;  /* 0x0000340601007387 */ /* 0x0041e40000100800 */
[----:B0-----:R-:W-:-:S04]  /*9ef0*/  @P2 IADD3 R6, P3, R10, UR6, RZ ;  /* 0x000000060a062c10 */ /* 0x001fc8000ff7e0ff */
[----:B------:R-:W-:-:S05]  /*9f00*/  @P2 IADD3.X R7, R9, UR7, RZ, P3, !PT ;  /* 0x0000000709072c10 */ /* 0x000fca0009ffe4ff */
[----:B------:R0:W2:Y:S01]  /*9f10*/  @P2 LDG.E R12, desc[UR10][R6.64] ;  /* 0x0000000a060c2981 */ /* 0x0000a2000c1e1900 */
[----:B------:R-:W-:-:S03]  /*9f20*/  UISETP.NE.U32.AND UP0, UPT, UR4, URZ, UPT ;  /* 0x0000003f0400728c */ /* 0x000fc6000bf05070 */
[----:B------:R-:W-:Y:S01]  /*9f30*/  ULDC UR4, c[0x0][0x424] ;  /* 0x0001090000047ab9 */ /* 0x000fe20000000800 */
[----:B------:R-:W-:-:S03]  /*9f40*/  UISETP.NE.AND.EX UP0, UPT, UR5, URZ, UPT, UP0 ;  /* 0x0000003f0500728c */ /* 0x000fc6000bf05300 */
[----:B------:R-:W-:Y:S01]  /*9f50*/  ULDC UR5, c[0x0][0x2f0] ;  /* 0x0000bc0000057ab9 */ /* 0x000fe20000000800 */
[----:B------:R-:W-:-:S04]  /*9f60*/  USEL UR4, UR4, 0x1, UP0 ;  /* 0x0000000104047887 */ /* 0x000fc80008000000 */
[----:B------:R-:W-:-:S06]  /*9f70*/  UIMAD UR4, UR4, UR5, URZ ;  /* 0x00000005040472a4 */ /* 0x000fcc000f8e023f */
[----:B0-----:R-:W-:Y:S01]  /*9f80*/  IMAD.U32 R6, RZ, RZ, UR4 ;  /* 0x00000004ff067e24 */ /* 0x001fe2000f8e00ff */
[----:B--2---:R0:W-:Y:S01]  /*9f90*/  STL [R1+0x40], R12 ;  /* 0x0000400c01007387 */ /* 0x0041e20000100800 */
[----:B------:R-:W-:Y:S05]  /*9fa0*/  @P2 BRA `(.L_x_420) ;  /* 0x0000000000182947 */ /* 0x000fea0003800000 */
[----:B------:R-:W-:Y:S05]  /*9fb0*/  @!P1 BRA `(.L_x_420) ;  /* 0x0000000000149947 */ /* 0x000fea0003800000 */
[----:B------:R-:W-:Y:S02]  /*9fc0*/  ULDC.64 UR4, c[0x0][0x208] ;  /* 0x0000820000047ab9 */ /* 0x000fe40000000a00 */
[----:B------:R-:W2:Y:S04]  /*9fd0*/  LDG.E R7, desc[UR4][R2.64] ;  /* 0x0000000402077981 */ /* 0x000ea8000c1e1900 */
[----:B------:R-:W2:Y:S02]  /*9fe0*/  LDG.E R2, desc[UR4][R2.64+0x4] ;  /* 0x0000040402027981 */ /* 0x000ea4000c1e1900 */
[----:B--2---:R-:W-:-:S05]  /*9ff0*/  IMAD.IADD R2, R2, 0x1, -R7 ;  /* 0x0000000102027824 */ /* 0x004fca00078e0a07 */
[----:B------:R1:W-:Y:S02]  /*a000*/  STL [R1+0x40], R2 ;  /* 0x0000400201007387 */ /* 0x0003e40000100800 */
.L_x_420:
[----:B-1----:R-:W-:Y:S01]  /*a010*/  IMAD.MOV.U32 R2, RZ, RZ, R11 ;  /* 0x000000ffff027224 */ /* 0x002fe200078e000b */
[----:B------:R-:W-:Y:S01]  /*a020*/  ULDC.64 UR4, c[0x0][0xa20] ;  /* 0x0002880000047ab9 */ /* 0x000fe20000000a00 */
[----:B-----5:R-:W-:Y:S01]  /*a030*/  IMAD.IADD R3, R8, 0x1, R0 ;  /* 0x0000000108037824 */ /* 0x020fe200078e0200 */
[----:B------:R-:W-:Y:S02]  /*a040*/  ISETP.NE.U32.AND P1, PT, RZ, UR4, PT ;  /* 0x00000004ff007c0c */ /* 0x000fe4000bf25070 */
[----:B------:R1:W-:Y:S02]  /*a050*/  STL [R1+0xc], R2 ;  /* 0x00000c0201007387 */ /* 0x0003e40000100800 */
[----:B------:R-:W-:Y:S02]  /*a060*/  ISETP.NE.AND.EX P1, PT, RZ, UR5, PT, P1 ;  /* 0x00000005ff007c0c */ /* 0x000fe4000bf25310 */
[----:B------:R1:W-:Y:S11]  /*a070*/  STL [R1+0x18], R3 ;  /* 0x0000180301007387 */ /* 0x0003f60000100800 */
[----:B-1----:R-:W-:Y:S05]  /*a080*/  @!P1 BRA `(.L_x_421) ;  /* 0x0000000000149947 */ /* 0x002fea0003800000 */
[----:B------:R-:W-:Y:S01]  /*a090*/  IADD3 R6, P0, R10, UR4, RZ ;  /* 0x000000040a067c10 */ /* 0x000fe2000ff1e0ff */
[----:B------:R-:W-:-:S03]  /*a0a0*/  ULDC.64 UR6, c[0x0][0x208] ;  /* 0x0000820000067ab9 */ /* 0x000fc60000000a00 */
[----:B------:R-:W-:-:S05]  /*a0b0*/  IADD3.X R7, R9, UR5, RZ, P0, !PT ;  /* 0x0000000509077c10 */ /* 0x000fca00087fe4ff */
[----:B------:R1:W5:Y:S01]  /*a0c0*/  LDG.E R6, desc[UR6][R6.64] ;  /* 0x0000000606067981 */ /* 0x000362000c1e1900 */
[----:B------:R-:W-:Y:S05]  /*a0d0*/  BRA `(.L_x_422) ;  /* 0x0000000000147947 */ /* 0x000fea0003800000 */
.L_x_421:
[----:B------:R-:W-:Y:S05]  /*a0e0*/  @!P0 BRA `(.L_x_422) ;  /* 0x0000000000108947 */ /* 0x000fea0003800000 */
[----:B------:R-:W-:Y:S02]  /*a0f0*/  ULDC.64 UR4, c[0x0][0x208] ;  /* 0x0000820000047ab9 */ /* 0x000fe40000000a00 */
[----:B------:R-:W2:Y:S04]  /*a100*/  LDG.E R6, desc[UR4][R4.64] ;  /* 0x0000000404067981 */ /* 0x000ea8000c1e1900 */
[----:B------:R-:W2:Y:S02]  /*a110*/  LDG.E R4, desc[UR4][R4.64+0x4] ;  /* 0x0000040404047981 */ /* 0x000ea4000c1e1900 */
[----:B--2---:R-:W-:-:S07]  /*a120*/  IMAD.IADD R6, R4, 0x1, -R6 ;  /* 0x0000000104067824 */ /* 0x004fce00078e0a06 */
.L_x_422:
[----:B-----5:R-:W-:Y:S01]  /*a130*/  IMAD.IADD R3, R6, 0x1, -R0 ;  /* 0x0000000106037824 */ /* 0x020fe200078e0a00 */
[----:B------:R-:W-:Y:S03]  /*a140*/  BSSY B7, `(.L_x_423) ;  /* 0x000043e000077945 */ /* 0x000fe60003800000 */
[C---:B------:R-:W-:Y:S01]  /*a150*/  VIADD R0, R3.reuse, 0x7f ;  /* 0x0000007f03007836 */ /* 0x040fe20000000000 */
[----:B------:R2:W-:Y:S01]  /*a160*/  STL [R1+0x3c], R3 ;  /* 0x00003c0301007387 */ /* 0x0005e20000100800 */
[----:B------:R-:W-:-:S03]  /*a170*/  ISETP.GT.AND P0, PT, R3, RZ, PT ;  /* 0x000000ff0300720c */ /* 0x000fc60003f04270 */
[----:B------:R-:W-:-:S04]  /*a180*/  SHF.R.S32.HI R2, RZ, 0x1f, R0 ;  /* 0x0000001fff027819 */ /* 0x000fc80000011400 */
[----:B------:R-:W-:-:S04]  /*a190*/  LEA.HI R0, R2, R0, RZ, 0x7 ;  /* 0x0000000002007211 */ /* 0x000fc800078f38ff */
[----:B------:R-:W-:-:S05]  /*a1a0*/  SHF.R.S32.HI R0, RZ, 0x7, R0 ;  /* 0x00000007ff007819 */ /* 0x000fca0000011400 */
[----:B------:R2:W-:Y:S01]  /*a1b0*/  STL [R1+0x30], R0 ;  /* 0x0000300001007387 */ /* 0x0005e20000100800 */
[----:B------:R-:W-:Y:S05]  /*a1c0*/  @P0 BRA `(.L_x_424) ;  /* 0x0000000000480947 */ /* 0x000fea0003800000 */
[----:B--2---:R-:W2:Y:S02]  /*a1d0*/  S2R R3, SR_TID.X ;  /* 0x0000000000037919 */ /* 0x004ea40000002100 */
[----:B--2---:R-:W-:-:S04]  /*a1e0*/  LOP3.LUT R3, R3, 0x7f, RZ, 0xc0, !PT ;  /* 0x0000007f03037812 */ /* 0x004fc800078ec0ff */
[----:B------:R-:W-:-:S13]  /*a1f0*/  ISETP.NE.AND P0, PT, R3, RZ, PT ;  /* 0x000000ff0300720c */ /* 0x000fda0003f05270 */
[----:B------:R-:W-:Y:S05]  /*a200*/  @P0 BRA `(.L_x_425) ;  /* 0x0000004000c40947 */ /* 0x000fea0003800000 */
[----:B------:R-:W2:Y:S01]  /*a210*/  S2R R3, SR_LANEID ;  /* 0x0000000000037919 */ /* 0x000ea20000000000 */
[----:B------:R-:W-:Y:S01]  /*a220*/  VOTEU.ANY UR4, UPT, PT ;  /* 0x0000000000047886 */ /* 0x000fe200038e0100 */
[----:B------:R-:W-:Y:S01]  /*a230*/  ULDC.64 UR6, c[0x0][0x208] ;  /* 0x0000820000067ab9 */ /* 0x000fe20000000a00 */
[----:B------:R-:W2:Y:S08]  /*a240*/  FLO.U32 R0, UR4 ;  /* 0x0000000400007d00 */ /* 0x000eb000080e0000 */
[----:B------:R-:W3:Y:S01]  /*a250*/  POPC R5, UR4 ;  /* 0x0000000400057d09 */ /* 0x000ee20008000000 */
[----:B--2---:R-:W-:-:S02]  /*a260*/  ISETP.EQ.U32.AND P0, PT, R0, R3, PT ;  /* 0x000000030000720c */ /* 0x004fc40003f02070 */
[----:B------:R-:W3:Y:S11]  /*a270*/  LDC.64 R2, c[0x0][0xc60] ;  /* 0x00031800ff027b82 */ /* 0x000ef60000000a00 */
[----:B---3--:R-:W2:Y:S01]  /*a280*/  @P0 ATOMG.E.ADD.STRONG.GPU PT, R3, desc[UR6][R2.64], R5 ;  /* 0x00000005020309a8 */ /* 0x008ea200081ee1c6 */
[----:B------:R-:W3:Y:S02]  /*a290*/  S2R R4, SR_LTMASK ;  /* 0x0000000000047919 */ /* 0x000ee40000003900 */
[----:B---3--:R-:W-:-:S04]  /*a2a0*/  LOP3.LUT R4, R4, UR4, RZ, 0xc0, !PT ;  /* 0x0000000404047c12 */ /* 0x008fc8000f8ec0ff */
[----:B-1----:R-:W1:Y:S01]  /*a2b0*/  POPC R7, R4 ;  /* 0x0000000400077309 */ /* 0x002e620000000000 */
[----:B--2---:R-:W1:Y:S02]  /*a2c0*/  SHFL.IDX PT, R0, R3, R0, 0x1f ;  /* 0x00001f0003007589 */ /* 0x004e6400000e0000 */
[----:B-1----:R-:W-:Y:S01]  /*a2d0*/  IADD3 R16, R0, UR38, R7 ;  /* 0x0000002600107c10 */ /* 0x002fe2000fffe007 */
[----:B------:R-:W-:Y:S06]  /*a2e0*/  BRA `(.L_x_425) ;  /* 0x00000040008c7947 */ /* 0x000fec0003800000 */
.L_x_424:
[----:B--2---:R-:W2:Y:S01]  /*a2f0*/  LDL R0, [R1+0x4] ;  /* 0x0000040001007983 */ /* 0x004ea20000100800 */
[----:B------:R-:W-:Y:S01]  /*a300*/  BSSY B6, `(.L_x_426) ;  /* 0x0000014000067945 */ /* 0x000fe20003800000 */
[----:B--2---:R-:W-:-:S05]  /*a310*/  VIADD R0, R0, 0x1c400 ;  /* 0x0001c40000007836 */ /* 0x004fca0000000000 */
[----:B------:R-:W-:-:S13]  /*a320*/  LOP3.LUT P0, RZ, R0, 0x3ff, RZ, 0xc0, !PT ;  /* 0x000003ff00ff7812 */ /* 0x000fda000780c0ff */
[----:B------:R-:W-:Y:S05]  /*a330*/  @!P0 BRA `(.L_x_427) ;  /* 0x0000000000408947 */ /* 0x000fea0003800000 */
[----:B------:R-:W-:Y:S01]  /*a340*/  MOV R2, 0x0 ;  /* 0x0000000000027802 */ /* 0x000fe20000000f00 */
[----:B------:R-:W-:Y:S01]  /*a350*/  ULDC.64 UR6, c[0x4][0xb8] ;  /* 0x01002e0000067ab9 */ /* 0x000fe20000000a00 */
[----:B------:R-:W-:Y:S01]  /*a360*/  ULDC.64 UR8, c[0x4][0xc0] ;  /* 0x0100300000087ab9 */ /* 0x000fe20000000a00 */
[----:B------:R-:W-:Y:S01]  /*a370*/  ULDC.64 UR4, c[0x4][0x8] ;  /* 0x0100020000047ab9 */ /* 0x000fe20000000a00 */
[----:B------:R-:W-:Y:S02]  /*a380*/  IMAD.U32 R4, RZ, RZ, UR6 ;  /* 0x00000006ff047e24 */ /* 0x000fe4000f8e00ff */
[----:B------:R-:W2:Y:S01]  /*a390*/  LDC.64 R2, c[0x4][R2] ;  /* 0x0100000002027b82 */ /* 0x000ea20000000a00 */
[----:B------:R-:W-:Y:S02]  /*a3a0*/  IMAD.U32 R5, RZ, RZ, UR7 ;  /* 0x00000007ff057e24 */ /* 0x000fe4000f8e00ff */
[----:B------:R-:W-:Y:S02]  /*a3b0*/  IMAD.U32 R6, RZ, RZ, UR8 ;  /* 0x00000008ff067e24 */ /* 0x000fe4000f8e00ff */
[----:B-1----:R-:W-:-:S02]  /*a3c0*/  IMAD.U32 R7, RZ, RZ, UR9 ;  /* 0x00000009ff077e24 */ /* 0x002fc4000f8e00ff */
[----:B------:R-:W-:Y:S02]  /*a3d0*/  IMAD.U32 R10, RZ, RZ, UR4 ;  /* 0x00000004ff0a7e24 */ /* 0x000fe4000f8e00ff */
[----:B------:R-:W-:Y:S02]  /*a3e0*/  IMAD.U32 R11, RZ, RZ, UR5 ;  /* 0x00000005ff0b7e24 */ /* 0x000fe4000f8e00ff */
[----:B------:R-:W-:Y:S02]  /*a3f0*/  IMAD.MOV.U32 R8, RZ, RZ, 0x70 ;  /* 0x00000070ff087424 */ /* 0x000fe400078e00ff */
[----:B0-----:R-:W-:Y:S02]  /*a400*/  IMAD.MOV.U32 R12, RZ, RZ, 0x1 ;  /* 0x00000001ff0c7424 */ /* 0x001fe400078e00ff */
[----:B------:R-:W-:-:S07]  /*a410*/  IMAD.MOV.U32 R13, RZ, RZ, RZ ;  /* 0x000000ffff0d7224 */ /* 0x000fce00078e00ff */
[----:B------:R-:W-:-:S07]  /*a420*/  LEPC R20, `(.L_x_427) ;  /* 0x000000001014794e */ /* 0x000fce0000000000 */
[----:B--2---:R-:W-:Y:S05]  /*a430*/  CALL.ABS.NOINC R2 ;  /* 0x0000000002007343 */ /* 0x004fea0003c00000 */
.L_x_427:
[----:B------:R-:W-:Y:S05]  /*a440*/  BSYNC B6 ;  /* 0x0000000000067941 */ /* 0x000fea0003800000 */
.L_x_426:
[----:B------:R-:W2:Y:S01]  /*a450*/  LDL R2, [R1+0x4] ;  /* 0x0000040001027983 */ /* 0x000ea20000100800 */
        /* <DEDUP_REMOVED lines=12> */
[----:B-1----:R-:W-:-:S02]  /*a520*/  IMAD.U32 R7, RZ, RZ, UR9 ;  /* 0x00000009ff077e24 */ /* 0x002fc4000f8e00ff */
[----:B------:R-:W-:Y:S02]  /*a530*/  IMAD.U32 R10, RZ, RZ, UR4 ;  /* 0x00000004ff0a7e24 */ /* 0x000fe4000f8e00ff */
[----:B------:R-:W-:Y:S02]  /*a540*/  IMAD.U32 R11, RZ, RZ, UR5 ;  /* 0x00000005ff0b7e24 */ /* 0x000fe4000f8e00ff */
[----:B------:R-:W-:Y:S02]  /*a550*/  IMAD.MOV.U32 R8, RZ, RZ, 0x70 ;  /* 0x00000070ff087424 */ /* 0x000fe400078e00ff */
[----:B0-----:R-:W-:Y:S02]  /*a560*/  IMAD.MOV.U32 R12, RZ, RZ, 0x1 ;  /* 0x00000001ff0c7424 */ /* 0x001fe400078e00ff */
[----:B--2---:R-:W-:-:S07]  /*a570*/  IMAD.MOV.U32 R13, RZ, RZ, RZ ;  /* 0x000000ffff0d7224 */ /* 0x004fce00078e00ff */
[----:B------:R-:W-:-:S07]  /*a580*/  LEPC R20, `(.L_x_430) ;  /* 0x000000001014794e */ /* 0x000fce0000000000 */
[----:B---3--:R-:W-:Y:S05]  /*a590*/  CALL.ABS.NOINC R2 ;  /* 0x0000000002007343 */ /* 0x008fea0003c00000 */
.L_x_430:
[----:B------:R-:W-:Y:S01]  /*a5a0*/  MOV R2, 0x0 ;  /* 0x0000000000027802 */ /* 0x000fe20000000f00 */
[----:B------:R-:W-:Y:S01]  /*a5b0*/  ULDC.64 UR6, c[0x4][0xb8] ;  /* 0x01002e0000067ab9 */ /* 0x000fe20000000a00 */
[----:B------:R-:W-:Y:S01]  /*a5c0*/  ULDC.64 UR8, c[0x4][0xc0] ;  /* 0x0100300000087ab9 */ /* 0x000fe20000000a00 */
[----:B------:R-:W-:Y:S01]  /*a5d0*/  ULDC.64 UR4, c[0x4][0x18] ;  /* 0x0100060000047ab9 */ /* 0x000fe20000000a00 */
[----:B------:R-:W-:Y:S02]  /*a5e0*/  IMAD.U32 R4, RZ, RZ, UR6 ;  /* 0x00000006ff047e24 */ /* 0x000fe4000f8e00ff */
[----:B------:R-:W0:Y:S01]  /*a5f0*/  LDC.64 R2, c[0x4][R2] ;  /* 0x0100000002027b82 */ /* 0x000e220000000a00 */
        /* <DEDUP_REMOVED lines=9> */
[----:B0-----:R-:W-:Y:S05]  /*a690*/  CALL.ABS.NOINC R2 ;  /* 0x0000000002007343 */ /* 0x001fea0003c00000 */
.L_x_429:
[----:B------:R-:W-:Y:S05]  /*a6a0*/  BSYNC B6 ;  /* 0x0000000000067941 */ /* 0x000fea0003800000 */
.L_x_428:
[----:B------:R-:W2:Y:S01]  /*a6b0*/  LDL.LU R2, [R1] ;  /* 0x0000000001027983 */ /* 0x000ea20000300800 */
[----:B------:R-:W-:-:S03]  /*a6c0*/  ULDC.64 UR4, c[0x0][0x9f8] ;  /* 0x00027e0000047ab9 */ /* 0x000fc60000000a00 */
[----:B------:R-:W3:Y:S04]  /*a6d0*/  LDL.LU R4, [R1+0x20] ;  /* 0x0000200001047983 */ /* 0x000ee80000300800 */
[----:B-1----:R-:W4:Y:S01]  /*a6e0*/  LDL R7, [R1+0xc] ;  /* 0x00000c0001077983 */ /* 0x002f220000100800 */
[----:B------:R-:W-:Y:S01]  /*a6f0*/  ISETP.NE.U32.AND P0, PT, RZ, UR4, PT ;  /* 0x00000004ff007c0c */ /* 0x000fe2000bf05070 */
[----:B------:R-:W-:Y:S02]  /*a700*/  ULDC.64 UR6, c[0x0][0x208] ;  /* 0x0000820000067ab9 */ /* 0x000fe40000000a00 */
[----:B------:R-:W5:Y:S01]  /*a710*/  LDL R0, [R1+0x30] ;  /* 0x0000300001007983 */ /* 0x000f620000100800 */
[----:B------:R-:W-:-:S13]  /*a720*/  ISETP.NE.AND.EX P0, PT, RZ, UR5, PT, P0 ;  /* 0x00000005ff007c0c */ /* 0x000fda000bf05300 */
[----:B--2---:R-:W-:-:S04]  /*a730*/  @P0 IADD3 R2, P1, R2, UR4, RZ ;  /* 0x0000000402020c10 */ /* 0x004fc8000ff3e0ff */
[----:B---3--:R-:W-:Y:S01]  /*a740*/  @P0 IADD3.X R3, R4, UR5, RZ, P1, !PT ;  /* 0x0000000504030c10 */ /* 0x008fe20008ffe4ff */
[----:B------:R-:W-:-:S04]  /*a750*/  ULDC.64 UR4, c[0x0][0xa08] ;  /* 0x0002820000047ab9 */ /* 0x000fc80000000a00 */
[----:B----4-:R1:W2:Y:S01]  /*a760*/  @P0 LDG.E R7, desc[UR6][R2.64] ;  /* 0x0000000602070981 */ /* 0x0102a2000c1e1900 */
[----:B-----5:R-:W-:Y:S01]  /*a770*/  VIADD R9, R0, 0xffffffff ;  /* 0xffffffff00097836 */ /* 0x020fe20000000000 */
[----:B-1----:R-:W1:Y:S01]  /*a780*/  LDC.64 R2, c[0x0][0x418] ;  /* 0x00010600ff027b82 */ /* 0x002e620000000a00 */
[----:B--2---:R-:W-:Y:S01]  /*a790*/  SHF.R.S32.HI R8, RZ, 0x1f, R7 ;  /* 0x0000001fff087819 */ /* 0x004fe20000011407 */
[----:B------:R2:W-:Y:S04]  /*a7a0*/  @P0 STL [R1+0xc], R7 ;  /* 0x00000c0701000387 */ /* 0x0005e80000100800 */
[----:B------:R2:W-:Y:S04]  /*a7b0*/  STL [R1+0x2c], R9 ;  /* 0x00002c0901007387 */ /* 0x0005e80000100800 */
[----:B------:R2:W-:Y:S01]  /*a7c0*/  STL [R1+0x20], R8 ;  /* 0x0000200801007387 */ /* 0x0005e20000100800 */
[----:B-1----:R-:W-:Y:S01]  /*a7d0*/  LOP3.LUT P0, RZ, R2, UR4, RZ, 0xfc, !PT ;  /* 0x0000000402ff7c12 */ /* 0x002fe2000f80fcff */
[----:B------:R-:W-:-:S03]  /*a7e0*/  UMOV UR4, 0xffffffff ;  /* 0xffffffff00047882 */ /* 0x000fc60000000000 */
[----:B------:R-:W-:-:S04]  /*a7f0*/  LOP3.LUT P0, RZ, R3, UR5, RZ, 0xfc, P0 ;  /* 0x0000000503ff7c12 */ /* 0x000fc8000800fcff */
[----:B------:R-:W-:Y:S01]  /*a800*/  SEL R0, R7, RZ, !P0 ;  /* 0x000000ff07007207 */ /* 0x000fe20004000000 */
[----:B--2---:R-:W-:Y:S08]  /*a810*/  BRA.DIV UR4, `(.L_x_431) ;  /* 0x0000004e043c7947 */ /* 0x004ff0000b800000 */
[----:B------:R-:W1:Y:S02]  /*a820*/  S2R R4, SR_TID.X ;  /* 0x0000000000047919 */ /* 0x000e640000002100 */
[----:B-1----:R-:W-:-:S04]  /*a830*/  SHF.R.U32.HI R4, RZ, 0x5, R4 ;  /* 0x00000005ff047819 */ /* 0x002fc80000011604 */
[----:B------:R-:W-:-:S05]  /*a840*/  LOP3.LUT R4, R4, 0x3, RZ, 0xc0, !PT ;  /* 0x0000000304047812 */ /* 0x000fca00078ec0ff */
[----:B------:R1:W2:Y:S02]  /*a850*/  SHFL.IDX PT, R14, R4, RZ, 0x1f ;  /* 0x00001fff040e7589 */ /* 0x0002a400000e0000 */
.L_x_537:
[----:B-1----:R-:W3:Y:S01]  /*a860*/  LDL.LU R4, [R1+0x1c] ;  /* 0x00001c0001047983 */ /* 0x002ee20000300800 */
[----:B------:R-:W-:Y:S02]  /*a870*/  PLOP3.LUT P1, PT, PT, PT, PT, 0x8, 0x0 ;  /* 0x000000000000781c */ /* 0x000fe40003f2e170 */
[----:B--2---:R-:W-:Y:S01]  /*a880*/  ISETP.NE.AND P0, PT, R14, RZ, PT ;  /* 0x000000ff0e00720c */ /* 0x004fe20003f05270 */
[----:B------:R1:W-:Y:S01]  /*a890*/  STL [R1], R0 ;  /* 0x0000000001007387 */ /* 0x0003e20000100800 */
[----:B---3--:R-:W-:-:S09]  /*a8a0*/  LOP3.LUT R4, R4, 0xfffffffe, RZ, 0xc0, !PT ;  /* 0xfffffffe04047812 */ /* 0x008fd200078ec0ff */
[----:B------:R-:W-:-:S05]  /*a8b0*/  @P1 LOP3.LUT R4, R4, 0x1, RZ, 0xfc, !PT ;  /* 0x0000000104041812 */ /* 0x000fca00078efcff */
[----:B------:R1:W-:Y:S01]  /*a8c0*/  STL [R1+0x1c], R4 ;  /* 0x00001c0401007387 */ /* 0x0003e20000100800 */
[----:B------:R-:W-:Y:S05]  /*a8d0*/  @P0 BRA `(.L_x_432) ;  /* 0x0000000400540947 */ /* 0x000fea0003800000 */
[----:B------:R-:W-:-:S03]  /*a8e0*/  UMOV UR4, 0xffffffff ;  /* 0xffffffff00047882 */ /* 0x000fc60000000000 */
[----:B------:R-:W-:Y:S05]  /*a8f0*/  BRA.DIV UR4, `(.L_x_433) ;  /* 0x0000004e04387947 */ /* 0x000fea000b800000 */
[----:B------:R-:W-:-:S13]  /*a900*/  ELECT P6, URZ, PT ;  /* 0x00000000003f782f */ /* 0x000fda00038c0000 */
.L_x_540:
[----:B------:R-:W-:Y:S05]  /*a910*/  @!P6 BRA `(.L_x_432) ;  /* 0x000000040044e947 */ /* 0x000fea0003800000 */
[----:B------:R2:W-:Y:S01]  /*a920*/  STL [R1+0x14], R9 ;  /* 0x0000140901007387 */ /* 0x0005e20000100800 */
[----:B------:R-:W-:-:S04]  /*a930*/  ISETP.NE.U32.AND P0, PT, R2, RZ, PT ;  /* 0x000000ff0200720c */ /* 0x000fc80003f05070 */
[----:B------:R-:W-:-:S13]  /*a940*/  ISETP.NE.AND.EX P0, PT, R3, RZ, PT, P0 ;  /* 0x000000ff0300720c */ /* 0x000fda0003f05300 */
[----:B--2---:R-:W-:Y:S05]  /*a950*/  @!P0 BRA `(.L_x_434) ;  /* 0x0000000000548947 */ /* 0x004fea0003800000 */
[----:B------:R-:W2:Y:S01]  /*a960*/  LDC R6, c[0x0][0x43c] ;  /* 0x00010f00ff067b82 */ /* 0x000ea20000000800 */
[----:B-1----:R-:W-:Y:S01]  /*a970*/  IMAD.MOV.U32 R0, RZ, RZ, R9 ;  /* 0x000000ffff007224 */ /* 0x002fe200078e0009 */
[----:B------:R-:W-:Y:S01]  /*a980*/  ULDC.64 UR4, c[0x0][0x428] ;  /* 0x00010a0000047ab9 */ /* 0x000fe20000000a00 */
[----:B------:R-:W-:Y:S01]  /*a990*/  ULDC.64 UR6, c[0x0][0x208] ;  /* 0x0000820000067ab9 */ /* 0x000fe20000000a00 */
[----:B--2---:R-:W-:-:S13]  /*a9a0*/  ISETP.NE.AND P0, PT, R6, 0x1, PT ;  /* 0x000000010600780c */ /* 0x004fda0003f05270 */
        /* <DEDUP_REMOVED lines=14> */
[----:B------:R-:W2:Y:S04]  /*aa90*/  LDG.E R0, desc[UR6][R2.64] ;  /* 0x0000000602007981 */ /* 0x000ea8000c1e1900 */
[----:B--2---:R2:W-:Y:S02]  /*aaa0*/  STL [R1], R0 ;  /* 0x0000000001007387 */ /* 0x0045e40000100800 */
.L_x_434:
[----:B------:R-:W3:Y:S04]  /*aab0*/  LDL R7, [R1+0x4] ;  /* 0x0000040001077983 */ /* 0x000ee80000100800 */
[----:B-12---:R-:W3:Y:S04]  /*aac0*/  LDL R0, [R1+0x8] ;  /* 0x0000080001007983 */ /* 0x006ee80000100800 */
[----:B------:R-:W2:Y:S01]  /*aad0*/  LDL R2, [R1+0x10] ;  /* 0x0000100001027983 */ /* 0x000ea20000100800 */
[----:B---3--:R-:W-:Y:S01]  /*aae0*/  IMAD R0, R0, 0x8, R7 ;  /* 0x0000000800007824 */ /* 0x008fe200078e0207 */
[----:B--2---:R-:W-:-:S04]  /*aaf0*/  SHF.L.U32 R2, R2, 0x1f, RZ ;  /* 0x0000001f02027819 */ /* 0x004fc800000006ff */
[----:B------:R-:W1:Y:S02]  /*ab00*/  SYNCS.PHASECHK.TRANS64.TRYWAIT P0, [R0+URZ+0x34840], R2 ;  /* 0x03484002000075a7 */ /* 0x000e64000800017f */
[----:B-1----:R-:W-:Y:S05]  /*ab10*/  @!P0 BRA `(.L_x_435) ;  /* 0x0000004800d08947 */ /* 0x002fea0003800000 */
.L_x_541:
[----:B------:R-:W2:Y:S02]  /*ab20*/  S2R R3, SR_TID.X ;  /* 0x0000000000037919 */ /* 0x000ea40000002100 */
        /* <DEDUP_REMOVED lines=10> */
.L_x_436:
[----:B------:R-:W2:Y:S04]  /*abd0*/  LDL R7, [R1+0x4] ;  /* 0x0000040001077983 */ /* 0x000ea80000100800 */
[----:B------:R-:W2:Y:S04]  /*abe0*/  LDL R6, [R1+0x8] ;  /* 0x0000080001067983 */ /* 0x000ea80000100800 */
[----:B------:R-:W3:Y:S04]  /*abf0*/  LDL R5, [R1+0x14] ;  /* 0x0000140001057983 */ /* 0x000ee80000100800 */
[----:B------:R-:W4:Y:S04]  /*ac00*/  LDL R4, [R1+0x18] ;  /* 0x0000180001047983 */ /* 0x000f280000100800 */
[----:B------:R-:W5:Y:S04]  /*ac10*/  LDL R3, [R1] ;  /* 0x0000000001037983 */ /* 0x000f680000100800 */
[----:B-1----:R-:W5:Y:S01]  /*ac20*/  LDL.LU R2, [R1+0x1c] ;  /* 0x00001c0001027983 */ /* 0x002f620000300800 */
[----:B------:R-:W-:Y:S01]  /*ac30*/  R2UR UR9, R0 ;  /* 0x00000000000972ca */ /* 0x000fe200000e0000 */
[----:B------:R-:W-:Y:S01]  /*ac40*/  UIADD3 UR4, UP0, UR36, 0x370, URZ ;  /* 0x0000037024047890 */ /* 0x000fe2000ff1e03f */
[----:B------:R-:W-:Y:S01]  /*ac50*/  R2UR UR12, R18 ;  /* 0x00000000120c72ca */ /* 0x000fe200000e0000 */
[----:B------:R-:W-:Y:S01]  /*ac60*/  UMOV UR10, URZ ;  /* 0x0000003f000a7c82 */ /* 0x000fe20008000000 */
[----:B------:R-:W-:Y:S01]  /*ac70*/  PLOP3.LUT P0, PT, PT, PT, PT, 0x80, 0x0 ;  /* 0x000000000000781c */ /* 0x000fe20003f0f070 */
[----:B------:R-:W-:Y:S01]  /*ac80*/  UMOV UR6, 0x0 ;  /* 0x0000000000067882 */ /* 0x000fe20000000000 */
[----:B------:R-:W-:Y:S01]  /*ac90*/  UMOV UR7, 0x14f00000 ;  /* 0x14f0000000077882 */ /* 0x000fe20000000000 */
[----:B------:R-:W-:-:S06]  /*aca0*/  UMOV UR16, 0x40 ;  /* 0x0000004000107882 */ /* 0x000fcc0000000000 */
[----:B------:R-:W-:Y:S01]  /*acb0*/  UIADD3 UR9, UR9, 0x34830, URZ ;  /* 0x0003483009097890 */ /* 0x000fe2000fffe03f */
[----:B--2---:R-:W-:Y:S01]  /*acc0*/  IMAD R0, R6, 0xc000, R7 ;  /* 0x0000c00006007824 */ /* 0x004fe200078e0207 */
[----:B---3--:R-:W-:-:S04]  /*acd0*/  R2UR UR11, R5 ;  /* 0x00000000050b72ca */ /* 0x008fc800000e0000 */
[----:B------:R-:W-:Y:S02]  /*ace0*/  R2UR UR8, R0 ;  /* 0x00000000000872ca */ /* 0x000fe400000e0000 */
[----:B----4-:R-:W-:Y:S02]  /*acf0*/  R2UR UR5, R4 ;  /* 0x00000000040572ca */ /* 0x010fe400000e0000 */
[----:B-----5:R-:W-:Y:S02]  /*ad00*/  R2UR UR13, R3 ;  /* 0x00000000030d72ca */ /* 0x020fe400000e0000 */
[----:B------:R-:W-:-:S07]  /*ad10*/  LOP3.LUT R2, R2, 0xfffffffe, RZ, 0xc0, !PT ;  /* 0xfffffffe02027812 */ /* 0x000fce00078ec0ff */
[----:B------:R-:W-:Y:S01]  /*ad20*/  UIADD3 UR14, UR8, 0x1c400, URZ ;  /* 0x0001c400080e7890 */ /* 0x000fe2000fffe03f */
[----:B------:R-:W-:Y:S01]  /*ad30*/  @P0 LOP3.LUT R2, R2, 0x1, RZ, 0xfc, !PT ;  /* 0x0000000102020812 */ /* 0x000fe200078efcff */
[----:B------:R-:W-:Y:S02]  /*ad40*/  ULEA UR11, UR11, UR5, 0x7 ;  /* 0x000000050b0b7291 */ /* 0x000fe4000f8e383f */
[----:B------:R-:W-:Y:S02]  /*ad50*/  UIADD3.X UR5, URZ, UR37, URZ, UP0, !UPT ;  /* 0x000000253f057290 */ /* 0x000fe400087fe43f */
[----:B------:R-:W-:Y:S01]  /*ad60*/  UIADD3 UR15, UR8, 0x20400, URZ ;  /* 0x00020400080f7890 */ /* 0x000fe2000fffe03f */
[----:B------:R2:W-:Y:S01]  /*ad70*/  STL [R1+0x1c], R2 ;  /* 0x00001c0201007387 */ /* 0x0005e20000100800 */
[----:B------:R-:W-:-:S03]  /*ad80*/  UIADD3 UR17, UR8, 0x24400, URZ ;  /* 0x0002440008117890 */ /* 0x000fc6000fffe03f */
[----:B------:R-:W-:Y:S01]  /*ad90*/  UMOV UR8, UR14 ;  /* 0x0000000e00087c82 */ /* 0x000fe20008000000 */
[----:B------:R-:W-:Y:S01]  /*ada0*/  UMOV UR14, 0x80 ;  /* 0x00000080000e7882 */ /* 0x000fe20000000000 */
[----:B------:R1:W-:Y:S02]  /*adb0*/  UTMALDG.4D [UR8], [UR4], desc[UR6] ;  /* 0x00000608040075b4 */ /* 0x0003e40008019000 */
[----:B-1----:R-:W-:Y:S01]  /*adc0*/  UMOV UR8, UR15 ;  /* 0x0000000f00087c82 */ /* 0x002fe20008000000 */
[----:B------:R-:W-:Y:S02]  /*add0*/  UMOV UR10, UR16 ;  /* 0x00000010000a7c82 */ /* 0x000fe40008000000 */
[----:B------:R1:W-:Y:S02]  /*ade0*/  UTMALDG.4D [UR8], [UR4], desc[UR6] ;  /* 0x00000608040075b4 */ /* 0x0003e40008019000 */
[----:B-1----:R-:W-:Y:S01]  /*adf0*/  UMOV UR8, UR17 ;  /* 0x0000001100087c82 */ /* 0x002fe20008000000 */
[----:B------:R-:W-:-:S02]  /*ae00*/  UMOV UR10, UR14 ;  /* 0x0000000e000a7c82 */ /* 0x000fc40008000000 */
[----:B------:R2:W-:Y:S02]  /*ae10*/  UTMALDG.4D [UR8], [UR4], desc[UR6] ;  /* 0x00000608040075b4 */ /* 0x0005e40008019000 */
[----:B--2---:R-:W-:Y:S01]  /*ae20*/  NOP ;  /* 0x0000000000007918 */ /* 0x004fe20000000000 */
.L_x_432:
[----:B------:R-:W2:Y:S04]  /*ae30*/  LDL R2, [R1+0x4] ;  /* 0x0000040001027983 */ /* 0x000ea80000100800 */
[----:B------:R-:W3:Y:S04]  /*ae40*/  LDL.LU R3, [R1+0x34] ;  /* 0x0000340001037983 */ /* 0x000ee80000300800 */
[----:B------:R-:W4:Y:S04]  /*ae50*/  LDL.LU R5, [R1+0x28] ;  /* 0x0000280001057983 */ /* 0x000f280000300800 */
[----:B-1----:R-:W5:Y:S01]  /*ae60*/  LDL.LU R4, [R1+0x38] ;  /* 0x0000380001047983 */ /* 0x002f620000300800 */
[----:B------:R-:W-:Y:S05]  /*ae70*/  WARPSYNC.ALL ;  /* 0x0000000000007948 */ /* 0x000fea0003800000 */
[----:B------:R-:W-:Y:S01]  /*ae80*/  ULDC.64 UR4, c[0x0][0x298] ;  /* 0x0000a60000047ab9 */ /* 0x000fe20000000a00 */
[----:B------:R-:W-:Y:S01]  /*ae90*/  ULDC.64 UR6, c[0x0][0xa00] ;  /* 0x0002800000067ab9 */ /* 0x000fe20000000a00 */
[----:B------:R-:W-:Y:S01]  /*aea0*/  BSSY B6, `(.L_x_437) ;  /* 0x0000024000067945 */ /* 0x000fe20003800000 */
[----:B------:R-:W-:Y:S01]  /*aeb0*/  BAR.SYNC.DEFER_BLOCKING 0x8, 0x180 ;  /* 0x0206000000007b1d */ /* 0x000fe20000010000 */
[----:B------:R-:W-:-:S04]  /*aec0*/  ISETP.NE.U32.AND P0, PT, RZ, UR6, PT ;  /* 0x00000006ff007c0c */ /* 0x000fc8000bf05070 */
[----:B------:R-:W-:Y:S01]  /*aed0*/  ISETP.NE.AND.EX P0, PT, RZ, UR7, PT, P0 ;  /* 0x00000007ff007c0c */ /* 0x000fe2000bf05300 */
[----:B--2---:R-:W-:Y:S01]  /*aee0*/  VIADD R2, R2, 0x10400 ;  /* 0x0001040002027836 */ /* 0x004fe20000000000 */
[----:B---3--:R-:W-:-:S04]  /*aef0*/  SHF.R.S32.HI R0, RZ, 0x1f, R3 ;  /* 0x0000001fff007819 */ /* 0x008fc80000011403 */
[----:B------:R-:W-:Y:S02]  /*af00*/  LOP3.LUT P1, RZ, R2, 0x3ff, RZ, 0xc0, !PT ;  /* 0x000003ff02ff7812 */ /* 0x000fe4000782c0ff */
[----:B----4-:R-:W-:Y:S01]  /*af10*/  SEL R5, R5, RZ, !P0 ;  /* 0x000000ff05057207 */ /* 0x010fe20004000000 */
[----:B------:R-:W-:Y:S01]  /*af20*/  IMAD R0, R0, UR4, RZ ;  /* 0x0000000400007c24 */ /* 0x000fe2000f8e02ff */
[----:B-----5:R-:W-:-:S03]  /*af30*/  SEL R4, R4, RZ, !P0 ;  /* 0x000000ff04047207 */ /* 0x020fc60004000000 */
[C---:B------:R-:W-:Y:S02]  /*af40*/  IMAD R0, R3.reuse, UR5, R0 ;  /* 0x0000000503007c24 */ /* 0x040fe4000f8e0200 */
[----:B------:R-:W-:-:S05]  /*af50*/  IMAD.WIDE.U32 R2, R3, UR4, RZ ;  /* 0x0000000403027c25 */ /* 0x000fca000f8e00ff */
[----:B------:R1:W-:Y:S04]  /*af60*/  STL.64 [R1+0x48], R2 ;  /* 0x0000480201007387 */ /* 0x0003e80000100a00 */
[----:B------:R2:W-:Y:S04]  /*af70*/  STL [R1+0x28], R5 ;  /* 0x0000280501007387 */ /* 0x0005e80000100800 */
[----:B------:R2:W-:Y:S01]  /*af80*/  STL [R1+0x54], R4 ;  /* 0x0000540401007387 */ /* 0x0005e20000100800 */
[----:B-1----:R-:W-:Y:S01]  /*af90*/  IMAD.IADD R2, R3, 0x1, R0 ;  /* 0x0000000103027824 */ /* 0x002fe200078e0200 */
[----:B------:R-:W-:-:S05]  /*afa0*/  SHF.R.S32.HI R0, RZ, 0x1f, R18 ;  /* 0x0000001fff007819 */ /* 0x000fca0000011412 */
[----:B------:R2:W-:Y:S04]  /*afb0*/  STL [R1+0x38], R0 ;  /* 0x0000380001007387 */ /* 0x0005e80000100800 */
[----:B------:R2:W-:Y:S01]  /*afc0*/  STL [R1+0x34], R2 ;  /* 0x0000340201007387 */ /* 0x0005e20000100800 */
[----:B------:R-:W-:Y:S05]  /*afd0*/  @!P1 BRA `(.L_x_438) ;  /* 0x0000000000409947 */ /* 0x000fea0003800000 */
[----:B--2---:R-:W-:Y:S01]  /*afe0*/  MOV R2, 0x0 ;  /* 0x0000000000027802 */ /* 0x004fe20000000f00 */
        /* <DEDUP_REMOVED lines=11> */
[----:B0-----:R-:W-:Y:S02]  /*b0a0*/  IMAD.MOV.U32 R12, RZ, RZ, 0x1 ;  /* 0x00000001ff0c7424 */ /* 0x001fe400078e00ff */
[----:B------:R-:W-:-:S07]  /*b0b0*/  IMAD.MOV.U32 R13, RZ, RZ, RZ ;  /* 0x000000ffff0d7224 */ /* 0x000fce00078e00ff */
[----:B------:R-:W-:-:S07]  /*b0c0*/  LEPC R20, `(.L_x_438) ;  /* 0x000000001014794e */ /* 0x000fce0000000000 */
[----:B-1----:R-:W-:Y:S05]  /*b0d0*/  CALL.ABS.NOINC R2 ;  /* 0x0000000002007343 */ /* 0x002fea0003c00000 */
.L_x_438:
[----:B------:R-:W-:Y:S05]  /*b0e0*/  BSYNC B6 ;  /* 0x0000000000067941 */ /* 0x000fea0003800000 */
.L_x_437:
[----:B--2---:R-:W2:Y:S01]  /*b0f0*/  LDL.LU R4, [R1+0x34] ;  /* 0x0000340001047983 */ /* 0x004ea20000300800 */
[----:B------:R-:W1:Y:S01]  /*b100*/  LDC R7, c[0x0][0x448] ;  /* 0x00011200ff077b82 */ /* 0x000e620000000800 */
[----:B------:R-:W-:Y:S01]  /*b110*/  ULDC.64 UR4, c[0x0][0x2d8] ;  /* 0x0000b60000047ab9 */ /* 0x000fe20000000a00 */
[----:B------:R-:W-:Y:S01]  /*b120*/  IMAD.SHL.U32 R17, R17, 0x80, RZ ;  /* 0x0000008011117824 */ /* 0x000fe200078e00ff */
[----:B------:R-:W2:Y:S01]  /*b130*/  LDL.LU.64 R2, [R1+0x48] ;  /* 0x0000480001027983 */ /* 0x000ea20000300a00 */
[----:B------:R-:W-:-:S03]  /*b140*/  ULDC.64 UR6, c[0x0][0x280] ;  /* 0x0000a00000067ab9 */ /* 0x000fc60000000a00 */
[----:B------:R-:W3:Y:S04]  /*b150*/  LDL.LU R0, [R1+0x38] ;  /* 0x0000380001007983 */ /* 0x000ee80000300800 */
[----:B------:R-:W4:Y:S04]  /*b160*/  LDL.LU R6, [R1+0x54] ;  /* 0x0000540001067983 */ /* 0x000f280000300800 */
[----:B------:R-:W4:Y:S01]  /*b170*/  LDL.LU R5, [R1+0x28] ;  /* 0x0000280001057983 */ /* 0x000f220000300800 */
[----:B------:R-:W0:Y:S01]  /*b180*/  S2R R8, SR_TID.X ;  /* 0x0000000000087919 */ /* 0x000e220000002100 */
[----:B-1----:R-:W-:Y:S01]  /*b190*/  ISETP.NE.AND P0, PT, R7, 0x1, PT ;  /* 0x000000010700780c */ /* 0x002fe20003f05270 */
[----:B0-----:R-:W-:-:S05]  /*b1a0*/  IMAD.SHL.U32 R10, R8, 0x8, RZ ;  /* 0x00000008080a7824 */ /* 0x001fca00078e00ff */
[----:B------:R-:W-:-:S04]  /*b1b0*/  LOP3.LUT R10, R10, 0x38, RZ, 0xc0, !PT ;  /* 0x000000380a0a7812 */ /* 0x000fc800078ec0ff */
[C---:B------:R-:W-:Y:S02]  /*b1c0*/  LOP3.LUT R9, R10.reuse, 0x40, RZ, 0xfc, !PT ;  /* 0x000000400a097812 */ /* 0x040fe400078efcff */
[----:B------:R-:W-:Y:S01]  /*b1d0*/  LOP3.LUT R8, R10, 0x80, RZ, 0xfc, !PT ;  /* 0x000000800a087812 */ /* 0x000fe200078efcff */
[----:B--2---:R-:W-:Y:S02]  /*b1e0*/  IMAD.MOV.U32 R3, RZ, RZ, R4 ;  /* 0x000000ffff037224 */ /* 0x004fe400078e0004 */
[----:B------:R-:W0:Y:S01]  /*b1f0*/  S2R R4, SR_TID.X ;  /* 0x0000000000047919 */ /* 0x000e220000002100 */
[----:B---3--:R-:W-:Y:S02]  /*b200*/  IMAD R0, R0, UR4, RZ ;  /* 0x0000000400007c24 */ /* 0x008fe4000f8e02ff */
[----:B------:R-:W-:-:S04]  /*b210*/  IMAD.WIDE.U32 R2, R18, UR4, R2 ;  /* 0x0000000412027c25 */ /* 0x000fc8000f8e0002 */
[----:B------:R-:W-:Y:S01]  /*b220*/  IMAD R0, R18, UR5, R0 ;  /* 0x0000000512007c24 */ /* 0x000fe2000f8e0200 */
[----:B------:R-:W-:-:S03]  /*b230*/  ULDC.64 UR4, c[0x0][0x2e0] ;  /* 0x0000b80000047ab9 */ /* 0x000fc60000000a00 */
[----:B------:R-:W-:Y:S02]  /*b240*/  IMAD.IADD R3, R3, 0x1, R0 ;  /* 0x0000000103037824 */ /* 0x000fe400078e0200 */
[----:B----4-:R-:W-:Y:S02]  /*b250*/  IMAD R0, R6, UR4, RZ ;  /* 0x0000000406007c24 */ /* 0x010fe4000f8e02ff */
[C---:B------:R-:W-:Y:S01]  /*b260*/  IMAD.WIDE.U32 R2, R5.reuse, UR4, R2 ;  /* 0x0000000405027c25 */ /* 0x040fe2000f8e0002 */
[----:B------:R-:W1:Y:S03]  /*b270*/  @P0 LDC R6, c[0x0][0x450] ;  /* 0x00011400ff060b82 */ /* 0x000e660000000800 */
[----:B------:R-:W-:Y:S01]  /*b280*/  IMAD R0, R5, UR5, R0 ;  /* 0x0000000505007c24 */ /* 0x000fe2000f8e0200 */
[----:B------:R-:W-:-:S03]  /*b290*/  ULDC.64 UR4, c[0x0][0x2d0] ;  /* 0x0000b40000047ab9 */ /* 0x000fc60000000a00 */
[----:B------:R-:W-:Y:S01]  /*b2a0*/  IMAD.IADD R3, R3, 0x1, R0 ;  /* 0x0000000103037824 */ /* 0x000fe200078e0200 */
[C---:B0-----:R-:W-:Y:S01]  /*b2b0*/  LOP3.LUT R5, R4.reuse, 0x7f, RZ, 0xc0, !PT ;  /* 0x0000007f04057812 */ /* 0x041fe200078ec0ff */
[----:B------:R-:W-:-:S03]  /*b2c0*/  IMAD.SHL.U32 R4, R4, 0x10, RZ ;  /* 0x0000001004047824 */ /* 0x000fc600078e00ff */
[----:B------:R-:W-:-:S04]  /*b2d0*/  SHF.R.U32.HI R5, RZ, 0x3, R5 ;  /* 0x00000003ff057819 */ /* 0x000fc80000011605 */
[----:B------:R-:W-:Y:S02]  /*b2e0*/  LOP3.LUT R4, R5, 0x70, R4, 0xf8, !PT ;  /* 0x0000007005047812 */ /* 0x000fe400078ef804 */
[----:B------:R-:W0:Y:S02]  /*b2f0*/  @P0 LDC R5, c[0x0][0x44c] ;  /* 0x00011300ff050b82 */ /* 0x000e240000000800 */
[----:B------:R-:W-:-:S05]  /*b300*/  LOP3.LUT R0, R4, R17, RZ, 0xfc, !PT ;  /* 0x0000001104007212 */ /* 0x000fca00078efcff */
[----:B------:R-:W-:Y:S02]  /*b310*/  IMAD.MOV.U32 R4, RZ, RZ, R0 ;  /* 0x000000ffff047224 */ /* 0x000fe400078e0000 */
[----:B0-----:R-:W-:-:S05]  /*b320*/  @P0 IMAD.HI.U32 R5, R0, R5, RZ ;  /* 0x0000000500050227 */ /* 0x001fca00078e00ff */
[----:B-1----:R-:W-:-:S05]  /*b330*/  @P0 SHF.R.U32.HI R4, RZ, R6, R5 ;  /* 0x00000006ff040219 */ /* 0x002fca0000011605 */
[----:B------:R-:W-:Y:S02]  /*b340*/  IMAD.MOV R5, RZ, RZ, -R4 ;  /* 0x000000ffff057224 */ /* 0x000fe400078e0a04 */
[----:B------:R-:W-:-:S04]  /*b350*/  IMAD.WIDE.U32 R2, R4, UR4, R2 ;  /* 0x0000000404027c25 */ /* 0x000fc8000f8e0002 */
[----:B------:R-:W-:Y:S01]  /*b360*/  IMAD R0, R7, R5, R0 ;  /* 0x0000000507007224 */ /* 0x000fe200078e0200 */
[----:B------:R-:W-:-:S05]  /*b370*/  SHF.R.S32.HI R5, RZ, 0x1f, R4 ;  /* 0x0000001fff057819 */ /* 0x000fca0000011404 */
[----:B------:R-:W-:-:S04]  /*b380*/  IMAD R5, R5, UR4, RZ ;  /* 0x0000000405057c24 */ /* 0x000fc8000f8e02ff */
[----:B------:R-:W-:Y:S01]  /*b390*/  IMAD R4, R4, UR5, R5 ;  /* 0x0000000504047c24 */ /* 0x000fe2000f8e0205 */
[----:B------:R-:W-:-:S03]  /*b3a0*/  ULDC.64 UR4, c[0x0][0x2c8] ;  /* 0x0000b20000047ab9 */ /* 0x000fc60000000a00 */
[----:B------:R-:W-:Y:S01]  /*b3b0*/  IMAD.IADD R3, R3, 0x1, R4 ;  /* 0x0000000103037824 */ /* 0x000fe200078e0204 */
[----:B------:R-:W-:Y:S01]  /*b3c0*/  SHF.R.S32.HI R4, RZ, 0x1f, R0 ;  /* 0x0000001fff047819 */ /* 0x000fe20000011400 */
[----:B------:R-:W-:-:S04]  /*b3d0*/  IMAD.WIDE.U32 R2, R0, UR4, R2 ;  /* 0x0000000400027c25 */ /* 0x000fc8000f8e0002 */
[----:B------:R-:W-:Y:S01]  /*b3e0*/  IMAD R4, R4, UR4, RZ ;  /* 0x0000000404047c24 */ /* 0x000fe2000f8e02ff */
[----:B------:R-:W-:Y:S02]  /*b3f0*/  ULDC UR4, c[0x0][0x2b8] ;  /* 0x0000ae0000047ab9 */ /* 0x000fe40000000800 */
[----:B------:R-:W-:Y:S01]  /*b400*/  ISETP.GE.AND P2, PT, R10, UR4, PT ;  /* 0x000000040a007c0c */ /* 0x000fe2000bf46270 */
[----:B------:R-:W-:Y:S01]  /*b410*/  IMAD R0, R0, UR5, R4 ;  /* 0x0000000500007c24 */ /* 0x000fe2000f8e0204 */
[----:B------:R0:W5:Y:S01]  /*b420*/  LDL R10, [R1+0x24] ;  /* 0x00002400010a7983 */ /* 0x0001620000100800 */
[----:B------:R-:W-:Y:S02]  /*b430*/  LEA R4, P3, R2, UR6, 0x1 ;  /* 0x0000000602047c11 */ /* 0x000fe4000f8608ff */
[----:B------:R-:W-:Y:S01]  /*b440*/  IMAD.IADD R0, R3, 0x1, R0 ;  /* 0x0000000103007824 */ /* 0x000fe200078e0200 */
[----:B------:R-:W-:Y:S02]  /*b450*/  ISETP.GE.AND P1, PT, R9, UR4, PT ;  /* 0x0000000409007c0c */ /* 0x000fe4000bf26270 */
[----:B------:R-:W-:Y:S01]  /*b460*/  ISETP.GE.AND P0, PT, R8, UR4, PT ;  /* 0x0000000408007c0c */ /* 0x000fe2000bf06270 */
[----:B------:R-:W-:Y:S01]  /*b470*/  UMOV UR4, 0xffffffff ;  /* 0xffffffff00047882 */ /* 0x000fe20000000000 */
[----:B------:R-:W-:-:S02]  /*b480*/  LEA.HI.X R0, R2, UR7, R0, 0x1, P3 ;  /* 0x0000000702007c11 */ /* 0x000fc400098f0c00 */
[----:B0-----:R-:W-:Y:S09]  /*b490*/  BRA.DIV UR4, `(.L_x_439) ;  /* 0x0000004204847947 */ /* 0x001ff2000b800000 */
[----:B------:R-:W0:Y:S02]  /*b4a0*/  S2R R5, SR_TID.X ;  /* 0x0000000000057919 */ /* 0x000e240000002100 */
[----:B0-----:R-:W-:-:S04]  /*b4b0*/  LOP3.LUT R5, R5, 0x7f, RZ, 0xc0, !PT ;  /* 0x0000007f05057812 */ /* 0x001fc800078ec0ff */
[----:B------:R-:W-:Y:S02]  /*b4c0*/  SHF.R.U32.HI R6, RZ, 0x3, R5 ;  /* 0x00000003ff067819 */ /* 0x000fe40000011605 */
[----:B------:R-:W2:Y:S01]  /*b4d0*/  LDL.LU R5, [R1+0x40] ;  /* 0x0000400001057983 */ /* 0x000ea20000300800 */
[----:B------:R-:W-:Y:S02]  /*b4e0*/  ULDC.64 UR4, c[0x0][0x208] ;  /* 0x0000820000047ab9 */ /* 0x000fe40000000a00 */
[----:B------:R-:W-:Y:S01]  /*b4f0*/  IMAD.IADD R2, R6, 0x1, R17 ;  /* 0x0000000106027824 */ /* 0x000fe200078e0211 */
[----:B------:R-:W-:Y:S01]  /*b500*/  SHFL.IDX PT, R9, R0, 0x1, 0x181f ;  /* 0x00381f0000097f89 */ /* 0x000fe200000e0000 */
[----:B------:R-:W0:Y:S02]  /*b510*/  S2R R6, SR_TID.X ;  /* 0x0000000000067919 */ /* 0x000e240000002100 */
[----:B0-----:R-:W-:Y:S02]  /*b520*/  IMAD.SHL.U32 R11, R6, 0x8, RZ ;  /* 0x00000008060b7824 */ /* 0x001fe400078e00ff */
[----:B------:R-:W-:Y:S03]  /*b530*/  SHFL.IDX PT, R6, R0, RZ, 0x181f ;  /* 0x00181fff00067589 */ /* 0x000fe600000e0000 */
[----:B------:R-:W-:Y:S01]  /*b540*/  LOP3.LUT R11, R11, 0x38, RZ, 0xc0, !PT ;  /* 0x000000380b0b7812 */ /* 0x000fe200078ec0ff */
[----:B--2---:R-:W-:-:S02]  /*b550*/  IMAD R3, R5, R7, RZ ;  /* 0x0000000705037224 */ /* 0x004fc400078e02ff */
[----:B------:R-:W0:Y:S01]  /*b560*/  SHFL.IDX PT, R7, R4, RZ, 0x181f ;  /* 0x00181fff04077589 */ /* 0x000e2200000e0000 */
[C---:B------:R-:W-:Y:S02]  /*b570*/  VIADD R5, R2.reuse, 0x10 ;  /* 0x0000001002057836 */ /* 0x040fe40000000000 */
[----:B------:R-:W-:-:S03]  /*b580*/  ISETP.GE.AND P4, PT, R2, R3, PT ;  /* 0x000000030200720c */ /* 0x000fc60003f86270 */
[----:B------:R-:W-:Y:S02]  /*b590*/  ISETP.GE.AND P3, PT, R5, R3, PT ;  /* 0x000000030500720c */ /* 0x000fe40003f66270 */
[----:B------:R-:W1:Y:S08]  /*b5a0*/  SHFL.IDX PT, R5, R4, 0x1, 0x181f ;  /* 0x00381f0004057f89 */ /* 0x000e7000000e0000 */
[----:B0-----:R-:W-:-:S05]  /*b5b0*/  @!P4 LEA R7, P5, R11, R7, 0x1 ;  /* 0x000000070b07c211 */ /* 0x001fca00078a08ff */
[----:B------:R-:W-:Y:S01]  /*b5c0*/  @!P4 IMAD.X R6, RZ, RZ, R6, P5 ;  /* 0x000000ffff06c224 */ /* 0x000fe200028e0606 */
[----:B-1----:R-:W-:-:S04]  /*b5d0*/  @!P3 LEA R8, P5, R11, R5, 0x1 ;  /* 0x000000050b08b211 */ /* 0x002fc800078a08ff */
[----:B------:R-:W-:Y:S01]  /*b5e0*/  @!P4 LOP3.LUT R7, R7, R6, RZ, 0x3c, !PT ;  /* 0x000000060707c212 */ /* 0x000fe200078e3cff */
[----:B------:R-:W-:-:S03]  /*b5f0*/  @!P3 IMAD.X R5, RZ, RZ, R9, P5 ;  /* 0x000000ffff05b224 */ /* 0x000fc600028e0609 */
[----:B------:R-:W-:-:S04]  /*b600*/  @!P4 LOP3.LUT R6, R7, R6, RZ, 0x3c, !PT ;  /* 0x000000060706c212 */ /* 0x000fc800078e3cff */
[----:B------:R-:W-:-:S05]  /*b610*/  @!P4 LOP3.LUT R7, R7, R6, RZ, 0x3c, !PT ;  /* 0x000000060707c212 */ /* 0x000fca00078e3cff */
[----:B-----5:R-:W-:Y:S04]  /*b620*/  @!P4 LDGSTS.E.BYPASS.LTC128B.128 [R10+0x10400], desc[UR4][R6.64], !P2 ;  /* 0x10400000060acfae */ /* 0x020fe8000d101d44 */
[----:B------:R-:W-:Y:S04]  /*b630*/  @!P4 LDGSTS.E.BYPASS.LTC128B.128 [R10+0x14400], desc[UR4][R6.64+0x80], !P1 ;  /* 0x14400080060acfae */ /* 0x000fe8000c901d44 */
[----:B------:R0:W-:Y:S02]  /*b640*/  @!P4 LDGSTS.E.BYPASS.LTC128B.128 [R10+0x18400], desc[UR4][R6.64+0x100], !P0 ;  /* 0x18400100060acfae */ /* 0x0001e4000c101d44 */
[----:B0-----:R-:W-:-:S02]  /*b650*/  @!P3 IMAD.MOV.U32 R6, RZ, RZ, R8 ;  /* 0x000000ffff06b224 */ /* 0x001fc400078e0008 */
[----:B------:R-:W-:Y:S01]  /*b660*/  @!P3 IMAD.MOV.U32 R7, RZ, RZ, R5 ;  /* 0x000000ffff07b224 */ /* 0x000fe200078e0005 */
[----:B------:R-:W-:Y:S01]  /*b670*/  SHFL.IDX PT, R8, R0, 0x2, 0x181f ;  /* 0x00581f0000087f89 */ /* 0x000fe200000e0000 */
[----:B------:R-:W-:-:S03]  /*b680*/  VIADD R5, R2, 0x20 ;  /* 0x0000002002057836 */ /* 0x000fc60000000000 */
[----:B------:R-:W-:Y:S04]  /*b690*/  @!P3 LDGSTS.E.BYPASS.LTC128B.128 [R10+0x10c00], desc[UR4][R6.64], !P2 ;  /* 0x10c00000060abfae */ /* 0x000fe8000d101d44 */
[----:B------:R-:W-:Y:S04]  /*b6a0*/  @!P3 LDGSTS.E.BYPASS.LTC128B.128 [R10+0x14c00], desc[UR4][R6.64+0x80], !P1 ;  /* 0x14c00080060abfae */ /* 0x000fe8000c901d44 */
[----:B------:R0:W-:Y:S01]  /*b6b0*/  @!P3 LDGSTS.E.BYPASS.LTC128B.128 [R10+0x18c00], desc[UR4][R6.64+0x100], !P0 ;  /* 0x18c00100060abfae */ /* 0x0001e2000c101d44 */
[----:B------:R-:W-:-:S03]  /*b6c0*/  ISETP.GE.AND P3, PT, R5, R3, PT ;  /* 0x000000030500720c */ /* 0x000fc60003f66270 */
[----:B------:R-:W1:Y:S10]  /*b6d0*/  SHFL.IDX PT, R5, R4, 0x2, 0x181f ;  /* 0x00581f0004057f89 */ /* 0x000e7400000e0000 */
[----:B-1----:R-:W-:-:S05]  /*b6e0*/  @!P3 LEA R5, P4, R11, R5, 0x1 ;  /* 0x000000050b05b211 */ /* 0x002fca00078808ff */
[----:B0-----:R-:W-:-:S04]  /*b6f0*/  @!P3 IMAD.X R6, RZ, RZ, R8, P4 ;  /* 0x000000ffff06b224 */ /* 0x001fc800020e0608 */
[----:B------:R-:W-:Y:S02]  /*b700*/  @!P3 IMAD.MOV.U32 R7, RZ, RZ, R6 ;  /* 0x000000ffff07b224 */ /* 0x000fe400078e0006 */
[----:B------:R-:W-:Y:S02]  /*b710*/  @!P3 IMAD.MOV.U32 R6, RZ, RZ, R5 ;  /* 0x000000ffff06b224 */ /* 0x000fe400078e0005 */
[----:B------:R-:W-:-:S03]  /*b720*/  VIADD R5, R2, 0x30 ;  /* 0x0000003002057836 */ /* 0x000fc60000000000 */
[----:B------:R-:W-:Y:S04]  /*b730*/  @!P3 LDGSTS.E.BYPASS.LTC128B.128 [R10+0x11400], desc[UR4][R6.64], !P2 ;  /* 0x11400000060abfae */ /* 0x000fe8000d101d44 */
[----:B------:R-:W-:Y:S04]  /*b740*/  @!P3 LDGSTS.E.BYPASS.LTC128B.128 [R10+0x15400], desc[UR4][R6.64+0x80], !P1 ;  /* 0x15400080060abfae */ /* 0x000fe8000c901d44 */
[----:B------:R0:W-:Y:S01]  /*b750*/  @!P3 LDGSTS.E.BYPASS.LTC128B.128 [R10+0x19400], desc[UR4][R6.64+0x100], !P0 ;  /* 0x19400100060abfae */ /* 0x0001e2000c101d44 */
[----:B------:R-:W-:-:S03]  /*b760*/  ISETP.GE.AND P3, PT, R5, R3, PT ;  /* 0x000000030500720c */ /* 0x000fc60003f66270 */
[----:B------:R-:W1:Y:S04]  /*b770*/  SHFL.IDX PT, R5, R4, 0x3, 0x181f ;  /* 0x00781f0004057f89 */ /* 0x000e6800000e0000 */
[----:B0-----:R-:W0:Y:S06]  /*b780*/  SHFL.IDX PT, R6, R0, 0x3, 0x181f ;  /* 0x00781f0000067f89 */ /* 0x001e2c00000e0000 */
        /* <DEDUP_REMOVED lines=27> */
[----:B------:R-:W-:Y:S02]  /*b940*/  @!P3 LDGSTS.E.BYPASS.LTC128B.128 [R10+0x12c00], desc[UR4][R6.64], !P2 ;  /* 0x12c00000060abfae */ /* 0x000fe4000d101d44 */
[----:B------:R-:W-:Y:S02]  /*b950*/  ISETP.GE.AND P4, PT, R5, R3, PT ;  /* 0x000000030500720c */ /* 0x000fe40003f86270 */
[----:B------:R-:W0:Y:S04]  /*b960*/  SHFL.IDX PT, R5, R4, 0x6, 0x181f ;  /* 0x00d81f0004057f89 */ /* 0x000e2800000e0000 */
[----:B------:R-:W-:Y:S04]  /*b970*/  @!P3 LDGSTS.E.BYPASS.LTC128B.128 [R10+0x16c00], desc[UR4][R6.64+0x80], !P1 ;  /* 0x16c00080060abfae */ /* 0x000fe8000c901d44 */
[----:B------:R1:W-:Y:S04]  /*b980*/  @!P3 LDGSTS.E.BYPASS.LTC128B.128 [R10+0x1ac00], desc[UR4][R6.64+0x100], !P0 ;  /* 0x1ac00100060abfae */ /* 0x0003e8000c101d44 */
[----:B------:R-:W-:Y:S04]  /*b990*/  SHFL.IDX PT, R4, R4, 0x7, 0x181f ;  /* 0x00f81f0004047f89 */ /* 0x000fe800000e0000 */
[----:B-1----:R-:W1:Y:S01]  /*b9a0*/  SHFL.IDX PT, R6, R0, 0x6, 0x181f ;  /* 0x00d81f0000067f89 */ /* 0x002e6200000e0000 */
[----:B0-----:R-:W-:-:S03]  /*b9b0*/  @!P4 LEA R5, P3, R11, R5, 0x1 ;  /* 0x000000050b05c211 */ /* 0x001fc600078608ff */
[----:B------:R-:W0:Y:S02]  /*b9c0*/  SHFL.IDX PT, R0, R0, 0x7, 0x181f ;  /* 0x00f81f0000007f89 */ /* 0x000e2400000e0000 */
[----:B-1----:R-:W-:-:S04]  /*b9d0*/  @!P4 IMAD.X R6, RZ, RZ, R6, P3 ;  /* 0x000000ffff06c224 */ /* 0x002fc800018e0606 */
[----:B------:R-:W-:Y:S02]  /*b9e0*/  @!P4 IMAD.MOV.U32 R7, RZ, RZ, R6 ;  /* 0x000000ffff07c224 */ /* 0x000fe400078e0006 */
[----:B------:R-:W-:-:S05]  /*b9f0*/  @!P4 IMAD.MOV.U32 R6, RZ, RZ, R5 ;  /* 0x000000ffff06c224 */ /* 0x000fca00078e0005 */
[----:B------:R1:W-:Y:S04]  /*ba00*/  @!P4 LDGSTS.E.BYPASS.LTC128B.128 [R10+0x13400], desc[UR4][R6.64], !P2 ;  /* 0x13400000060acfae */ /* 0x0003e8000d101d44 */
[----:B------:R1:W-:Y:S04]  /*ba10*/  @!P4 LDGSTS.E.BYPASS.LTC128B.128 [R10+0x17400], desc[UR4][R6.64+0x80], !P1 ;  /* 0x17400080060acfae */ /* 0x0003e8000c901d44 */
[----:B0-----:R1:W-:Y:S02]  /*ba20*/  @!P4 LDGSTS.E.BYPASS.LTC128B.128 [R10+0x1b400], desc[UR4][R6.64+0x100], !P0 ;  /* 0x1b400100060acfae */ /* 0x0013e4000c101d44 */
.L_x_558:
[----:B------:R-:W-:Y:S01]  /*ba30*/  VIADD R2, R2, 0x70 ;  /* 0x0000007002027836 */ /* 0x000fe20000000000 */
[----:B------:R-:W-:Y:S04]  /*ba40*/  BSSY B0, `(.L_x_440) ;  /* 0x000000f000007945 */ /* 0x000fe80003800000 */
[----:B------:R-:W-:-:S13]  /*ba50*/  ISETP.GE.AND P3, PT, R2, R3, PT ;  /* 0x000000030200720c */ /* 0x000fda0003f66270 */
[----:B------:R-:W-:Y:S05]  /*ba60*/  @P3 BRA `(.L_x_441) ;  /* 0x0000000000303947 */ /* 0x000fea0003800000 */
[----:B------:R-:W0:Y:S01]  /*ba70*/  S2R R5, SR_TID.X ;  /* 0x0000000000057919 */ /* 0x000e220000002100 */
[----:B------:R-:W-:Y:S01]  /*ba80*/  ULDC.64 UR4, c[0x0][0x208] ;  /* 0x0000820000047ab9 */ /* 0x000fe20000000a00 */
[----:B0-----:R-:W-:-:S05]  /*ba90*/  IMAD.SHL.U32 R5, R5, 0x8, RZ ;  /* 0x0000000805057824 */ /* 0x001fca00078e00ff */
        /* <DEDUP_REMOVED lines=9> */
.L_x_441:
[----:B------:R-:W-:Y:S05]  /*bb30*/  BSYNC B0 ;  /* 0x0000000000007941 */ /* 0x000fea0003800000 */
.L_x_440:
[----:B01----:R-:W2:Y:S01]  /*bb40*/  LDL R10, [R1+0x4] ;  /* 0x00000400010a7983 */ /* 0x003ea20000100800 */
[----:B------:R-:W-:Y:S01]  /*bb50*/  PLOP3.LUT P0, PT, PT, PT, PT, 0x80, 0x0 ;  /* 0x000000000000781c */ /* 0x000fe20003f0f070 */
[----:B------:R-:W-:Y:S01]  /*bb60*/  NOP ;  /* 0x0000000000007918 */ /* 0x000fe20000000000 */
[----:B--2---:R-:W-:-:S11]  /*bb70*/  VIADD R6, R10, 0x34800 ;  /* 0x000348000a067836 */ /* 0x004fd60000000000 */
.L_x_442:
[----:B------:R-:W2:Y:S01]  /*bb80*/  LDL R2, [R1+0x4] ;  /* 0x0000040001027983 */ /* 0x000ea20000100800 */
[----:B------:R-:W-:Y:S02]  /*bb90*/  PLOP3.LUT P1, PT, P1, P0, PT, 0xa2, 0x0 ;  /* 0x000000000000781c */ /* 0x000fe40000f21472 */
[----:B--2---:R-:W-:-:S08]  /*bba0*/  @P0 R2UR P1, UR4, R2 ;  /* 0x00000000020402ca */ /* 0x004fd00000020000 */
[----:B------:R-:W-:-:S05]  /*bbb0*/  @P0 PLOP3.LUT P0, PT, P1, PT, PT, 0x80, 0x0 ;  /* 0x000000000000081c */ /* 0x000fca0000f0f070 */
[----:B------:R-:W-:Y:S01]  /*bbc0*/  @!P1 SYNCS.ARRIVE.TRANS64.RED.A0T1 RZ, [UR4+0x34800], RZ ;  /* 0x034800ffffff99a7 */ /* 0x000fe20008200404 */
[----:B------:R-:W-:Y:S07]  /*bbd0*/  @!P1 ARRIVES.LDGSTSBAR.64.TRANSCNT [UR4+0x34800] ;  /* 0x03480000ff0099b0 */ /* 0x000fee0008000a84 */
[----:B------:R-:W-:Y:S05]  /*bbe0*/  @P0 BRA.U.ANY `(.L_x_442) ;  /* 0xfffffffd00e40947 */ /* 0x000fea000393ffff */
[----:B------:R-:W2:Y:S02]  /*bbf0*/  LDL.LU R3, [R1+0x50] ;  /* 0x0000500001037983 */ /* 0x000ea40000300800 */
[----:B--2---:R-:W-:-:S05]  /*bc00*/  VIADD R3, R3, 0x1 ;  /* 0x0000000103037836 */ /* 0x004fca0000000000 */
[----:B------:R0:W-:Y:S01]  /*bc10*/  STL [R1+0x50], R3 ;  /* 0x0000500301007387 */ /* 0x0001e20000100800 */
[----:B------:R-:W-:-:S04]  /*bc20*/  LEA.HI R0, R3, R3, RZ, 0x1 ;  /* 0x0000000303007211 */ /* 0x000fc800078f08ff */
[----:B------:R-:W-:-:S05]  /*bc30*/  LOP3.LUT R0, R0, 0xfffffffe, RZ, 0xc0, !PT ;  /* 0xfffffffe00007812 */ /* 0x000fca00078ec0ff */
[----:B------:R-:W-:-:S05]  /*bc40*/  IMAD.IADD R0, R3, 0x1, -R0 ;  /* 0x0000000103007824 */ /* 0x000fca00078e0a00 */
[----:B------:R-:W-:Y:S01]  /*bc50*/  SHF.L.U32 R0, R0, 0x1f, RZ ;  /* 0x0000001f00007819 */ /* 0x000fe200000006ff */
[----:B------:R-:W-:Y:S01]  /*bc60*/  NOP ;  /* 0x0000000000007918 */ /* 0x000fe20000000000 */
[----:B------:R0:W-:Y:S01]  /*bc70*/  SYNCS.ARRIVE.TRANS64.A1T0 RZ, [R2+URZ+0x34800], RZ ;  /* 0x034800ff02ff79a7 */ /* 0x0001e2000810003f */
[----:B------:R-:W-:Y:S01]  /*bc80*/  BSSY B0, `(.L_x_443) ;  /* 0x0000003000007945 */ /* 0x000fe20003800000 */
[----:B------:R-:W1:Y:S03]  /*bc90*/  SYNCS.PHASECHK.TRANS64.TRYWAIT P0, [R2+URZ+0x34820], R0 ;  /* 0x03482000020075a7 */ /* 0x000e66000800017f */
[----:B01----:R-:W-:Y:S05]  /*bca0*/  @!P0 BRA `(.L_x_444) ;  /* 0x00000044007c8947 */ /* 0x003fea0003800000 */
.L_x_559:
[----:B------:R-:W-:Y:S05]  /*bcb0*/  BSYNC B0 ;  /* 0x0000000000007941 */ /* 0x000fea0003800000 */
.L_x_443:
[----:B0-----:R-:W2:Y:S01]  /*bcc0*/  LDL.LU R2, [R1+0x3c] ;  /* 0x00003c0001027983 */ /* 0x001ea20000300800 */
[----:B------:R-:W-:Y:S01]  /*bcd0*/  BSSY B0, `(.L_x_445) ;  /* 0x0000226000007945 */ /* 0x000fe20003800000 */
[----:B--2---:R-:W-:-:S13]  /*bce0*/  ISETP.GE.AND P0, PT, R2, 0x81, PT ;  /* 0x000000810200780c */ /* 0x004fda0003f06270 */
[----:B------:R-:W-:Y:S05]  /*bcf0*/  @!P0 BRA `(.L_x_446) ;  /* 0x00000020008c8947 */ /* 0x000fea0003800000 */
[----:B------:R-:W2:Y:S01]  /*bd00*/  LDL R2, [R1+0x30] ;  /* 0x0000300001027983 */ /* 0x000ea20000100800 */
[----:B------:R-:W-:Y:S01]  /*bd10*/  IMAD.MOV.U32 R0, RZ, RZ, 0x1 ;  /* 0x00000001ff007424 */ /* 0x000fe200078e00ff */
[----:B------:R-:W-:Y:S01]  /*bd20*/  BSSY B2, `(.L_x_447) ;  /* 0x00000bc000027945 */ /* 0x000fe20003800000 */
[----:B--2---:R-:W-:-:S05]  /*bd30*/  IMAD.MOV R9, RZ, RZ, -R2 ;  /* 0x000000ffff097224 */ /* 0x004fca00078e0a02 */
[----:B------:R-:W-:-:S05]  /*bd40*/  VIADDMNMX R9, R9, R0, 0xffffffff, !PT ;  /* 0xffffffff09097446 */ /* 0x000fca0007800100 */
[----:B------:R-:W-:-:S05]  /*bd50*/  IMAD.IADD R0, R2, 0x1, R9 ;  /* 0x0000000102007824 */ /* 0x000fca00078e0209 */
[----:B------:R-:W-:-:S04]  /*bd60*/  LOP3.LUT R0, R0, 0x1, RZ, 0xc0, !PT ;  /* 0x0000000100007812 */ /* 0x000fc800078ec0ff */
[----:B------:R-:W-:Y:S01]  /*bd70*/  ISETP.NE.U32.AND P0, PT, R0, 0x1, PT ;  /* 0x000000010000780c */ /* 0x000fe20003f05070 */
[----:B------:R-:W-:-:S12]  /*bd80*/  VIADD R0, R2, 0xfffffffe ;  /* 0xfffffffe02007836 */ /* 0x000fd80000000000 */
[----:B------:R-:W-:Y:S05]  /*bd90*/  @P0 BRA `(.L_x_448) ;  /* 0x0000000800d00947 */ /* 0x000fea0003800000 */
[----:B------:R-:W2:Y:S04]  /*bda0*/  LDL R4, [R1+0x1c] ;  /* 0x00001c0001047983 */ /* 0x000ea80000100800 */
[----:B------:R-:W3:Y:S04]  /*bdb0*/  LDL R3, [R1+0x8] ;  /* 0x0000080001037983 */ /* 0x000ee80000100800 */
[----:B------:R-:W4:Y:S01]  /*bdc0*/  LDL R2, [R1+0x10] ;  /* 0x0000100001027983 */ /* 0x000f220000100800 */
[----:B------:R-:W-:Y:S01]  /*bdd0*/  BSSY B1, `(.L_x_449) ;  /* 0x00000ac000017945 */ /* 0x000fe20003800000 */
[----:B--2---:R-:W-:Y:S01]  /*bde0*/  LOP3.LUT P1, RZ, R4, 0x1, RZ, 0xc0, !PT ;  /* 0x0000000104ff7812 */ /* 0x004fe2000782c0ff */
[----:B---3--:R-:W-:-:S05]  /*bdf0*/  VIADD R8, R3, 0x1 ;  /* 0x0000000103087836 */ /* 0x008fca0000000000 */
[----:B------:R-:W-:-:S04]  /*be00*/  ISETP.NE.AND P0, PT, R8, 0x2, PT ;  /* 0x000000020800780c */ /* 0x000fc80003f05270 */
[----:B------:R-:W-:Y:S02]  /*be10*/  SEL R10, RZ, 0x1, P0 ;  /* 0x00000001ff0a7807 */ /* 0x000fe40000000000 */
[----:B------:R-:W-:Y:S02]  /*be20*/  SEL R8, R8, RZ, P0 ;  /* 0x000000ff08087207 */ /* 0x000fe40000000000 */
[----:B----4-:R-:W-:Y:S01]  /*be30*/  LOP3.LUT R10, R2, R10, RZ, 0x3c, !PT ;  /* 0x0000000a020a7212 */ /* 0x010fe200078e3cff */
[----:B------:R-:W-:Y:S06]  /*be40*/  @!P1 BRA `(.L_x_450) ;  /* 0x0000000800909947 */ /* 0x000fec0003800000 */
[----:B------:R0:W5:Y:S01]  /*be50*/  LDL R4, [R1] ;  /* 0x0000000001047983 */ /* 0x0001620000100800 */
[----:B------:R-:W-:Y:S02]  /*be60*/  ULDC.64 UR4, c[0x0][0x418] ;  /* 0x0001060000047ab9 */ /* 0x000fe40000000a00 */
[----:B------:R-:W-:-:S04]  /*be70*/  ISETP.NE.U32.AND P0, PT, RZ, UR4, PT ;  /* 0x00000004ff007c0c */ /* 0x000fc8000bf05070 */
[----:B------:R-:W-:-:S13]  /*be80*/  ISETP.NE.AND.EX P0, PT, RZ, UR5, PT, P0 ;  /* 0x00000005ff007c0c */ /* 0x000fda000bf05300 */
[----:B0-----:R-:W-:Y:S05]  /*be90*/  @!P0 BRA `(.L_x_451) ;  /* 0x0000000000508947 */ /* 0x001fea0003800000 */
[----:B------:R-:W2:Y:S01]  /*bea0*/  LDL R11, [R1+0x20] ;  /* 0x00002000010b7983 */ /* 0x000ea20000100800 */
[----:B------:R-:W0:Y:S01]  /*beb0*/  LDC R5, c[0x0][0x43c] ;  /* 0x00010f00ff057b82 */ /* 0x000e220000000800 */
[----:B------:R-:W-:Y:S02]  /*bec0*/  ULDC.64 UR6, c[0x0][0x428] ;  /* 0x00010a0000067ab9 */ /* 0x000fe40000000a00 */
[----:B------:R-:W3:Y:S01]  /*bed0*/  LDL R7, [R1+0xc] ;  /* 0x00000c0001077983 */ /* 0x000ee20000100800 */
[----:B------:R-:W-:Y:S01]  /*bee0*/  ULDC.64 UR8, c[0x0][0x208] ;  /* 0x0000820000087ab9 */ /* 0x000fe20000000a00 */
[----:B0-----:R-:W-:-:S13]  /*bef0*/  ISETP.NE.AND P0, PT, R5, 0x1, PT ;  /* 0x000000010500780c */ /* 0x001fda0003f05270 */
[----:B------:R-:W0:Y:S02]  /*bf00*/  @P0 LDC.64 R2, c[0x0][0x440] ;  /* 0x00011000ff020b82 */ /* 0x000e240000000a00 */
[----:B0----5:R-:W-:-:S04]  /*bf10*/  @P0 IMAD.HI.U32 R4, R0, R2, RZ ;  /* 0x0000000200040227 */ /* 0x021fc800078e00ff */
[----:B------:R-:W-:Y:S01]  /*bf20*/  IMAD.MOV.U32 R2, RZ, RZ, R0 ;  /* 0x000000ffff027224 */ /* 0x000fe200078e0000 */
[----:B------:R-:W-:-:S05]  /*bf30*/  @P0 SHF.R.U32.HI R2, RZ, R3, R4 ;  /* 0x00000003ff020219 */ /* 0x000fca0000011604 */
[----:B------:R-:W-:-:S04]  /*bf40*/  IMAD.MOV R3, RZ, RZ, -R2 ;  /* 0x000000ffff037224 */ /* 0x000fc800078e0a02 */
[----:B------:R-:W-:Y:S01]  /*bf50*/  IMAD R0, R5, R3, R0 ;  /* 0x0000000305007224 */ /* 0x000fe200078e0200 */
[----:B------:R-:W-:Y:S01]  /*bf60*/  SHF.R.S32.HI R3, RZ, 0x1f, R2 ;  /* 0x0000001fff037819 */ /* 0x000fe20000011402 */
[----:B--2---:R-:W-:-:S04]  /*bf70*/  IMAD R4, R11, UR6, RZ ;  /* 0x000000060b047c24 */ /* 0x004fc8000f8e02ff */
[C---:B---3--:R-:W-:Y:S02]  /*bf80*/  IMAD R4, R7.reuse, UR7, R4 ;  /* 0x0000000707047c24 */ /* 0x048fe4000f8e0204 */
[----:B------:R-:W-:-:S04]  /*bf90*/  IMAD.WIDE.U32 R2, R7, UR6, R2 ;  /* 0x0000000607027c25 */ /* 0x000fc8000f8e0002 */
[----:B------:R-:W-:Y:S01]  /*bfa0*/  IMAD.IADD R3, R4, 0x1, R3 ;  /* 0x0000000104037824 */ /* 0x000fe200078e0203 */
[----:B------:R-:W-:-:S04]  /*bfb0*/  LEA R4, P0, R2, UR4, 0x2 ;  /* 0x0000000402047c11 */ /* 0x000fc8000f8010ff */
[----:B------:R-:W-:-:S05]  /*bfc0*/  LEA.HI.X R5, R2, UR5, R3, 0x2, P0 ;  /* 0x0000000502057c11 */ /* 0x000fca00080f1403 */
[----:B------:R0:W5:Y:S04]  /*bfd0*/  LDG.E R4, desc[UR8][R4.64] ;  /* 0x0000000804047981 */ /* 0x000168000c1e1900 */
.L_x_451:
[----:B------:R-:W2:Y:S01]  /*bfe0*/  LDL R2, [R1+0x4] ;  /* 0x0000040001027983 */ /* 0x000ea20000100800 */
[----:B------:R-:W-:Y:S01]  /*bff0*/  BSSY B3, `(.L_x_452) ;  /* 0x0000005000037945 */ /* 0x000fe20003800000 */
[----:B--2---:R-:W-:Y:S01]  /*c000*/  IMAD R3, R8, 0x8, R2 ;  /* 0x0000000808037824 */ /* 0x004fe200078e0202 */
[----:B------:R-:W-:-:S04]  /*c010*/  SHF.L.U32 R2, R10, 0x1f, RZ ;  /* 0x0000001f0a027819 */ /* 0x000fc800000006ff */
[----:B------:R-:W1:Y:S02]  /*c020*/  SYNCS.PHASECHK.TRANS64.TRYWAIT P0, [R3+URZ+0x34840], R2 ;  /* 0x03484002030075a7 */ /* 0x000e64000800017f */
[----:B-1----:R-:W-:Y:S05]  /*c030*/  @!P0 BRA `(.L_x_453) ;  /* 0x0000004000b08947 */ /* 0x002fea0003800000 */
.L_x_560:
[----:B------:R-:W-:Y:S05]  /*c040*/  BSYNC B3 ;  /* 0x0000000000037941 */ /* 0x000fea0003800000 */
.L_x_452:
        /* <DEDUP_REMOVED lines=12> */
.L_x_455:
[----:B------:R-:W-:Y:S05]  /*c110*/  BSYNC B3 ;  /* 0x0000000000037941 */ /* 0x000fea0003800000 */
.L_x_454:
[----:B------:R-:W2:Y:S04]  /*c120*/  LDL R5, [R1+0x4] ;  /* 0x0000040001057983 */ /* 0x000ea80000100800 */
[----:B-1----:R-:W3:Y:S01]  /*c130*/  LDL R2, [R1+0x18] ;  /* 0x0000180001027983 */ /* 0x002ee20000100800 */
        /* <DEDUP_REMOVED lines=8> */
[----:B--2---:R-:W-:-:S02]  /*c1c0*/  IMAD R7, R8, 0xc000, R5 ;  /* 0x0000c00008077824 */ /* 0x004fc400078e0205 */
[----:B---3--:R-:W-:Y:S02]  /*c1d0*/  IMAD R2, R0, 0x80, R2 ;  /* 0x0000008000027824 */ /* 0x008fe400078e0202 */
[----:B------:R-:W-:-:S08]  /*c1e0*/  VIADD R5, R7, 0x1c400 ;  /* 0x0001c40007057836 */ /* 0x000fd00000000000 */
.L_x_456:
        /* <DEDUP_REMOVED lines=16> */
.L_x_457:
        /* <DEDUP_REMOVED lines=15> */
.L_x_458:
        /* <DEDUP_REMOVED lines=10> */
[----:B------:R-:W2:Y:S04]  /*c480*/  LDL.LU R12, [R1+0x10] ;  /* 0x00001000010c7983 */ /* 0x000ea80000300800 */
[----:B------:R-:W3:Y:S01]  /*c490*/  LDL R7, [R1+0x8] ;  /* 0x0000080001077983 */ /* 0x000ee20000100800 */
[----:B------:R-:W-:Y:S01]  /*c4a0*/  BSSY B3, `(.L_x_459) ;  /* 0x0000005000037945 */ /* 0x000fe20003800000 */
[----:B--2---:R-:W-:Y:S01]  /*c4b0*/  SHF.L.U32 R2, R12, 0x1f, RZ ;  /* 0x0000001f0c027819 */ /* 0x004fe200000006ff */
[----:B---3--:R-:W-:-:S04]  /*c4c0*/  IMAD R3, R7, 0x8, R6 ;  /* 0x0000000807037824 */ /* 0x008fc800078e0206 */
[----:B------:R-:W0:Y:S02]  /*c4d0*/  SYNCS.PHASECHK.TRANS64.TRYWAIT P0, [R3+URZ+0x60], R2 ;  /* 0x00006002030075a7 */ /* 0x000e24000800017f */
[----:B0-----:R-:W-:Y:S05]  /*c4e0*/  @!P0 BRA `(.L_x_460) ;  /* 0x0000003c00988947 */ /* 0x001fea0003800000 */
.L_x_561:
[----:B------:R-:W-:Y:S05]  /*c4f0*/  BSYNC B3 ;  /* 0x0000000000037941 */ /* 0x000fea0003800000 */
.L_x_459:
[----:B------:R1:W5:Y:S04]  /*c500*/  LDL R17, [R1+0x4] ;  /* 0x0000040001117983 */ /* 0x0003680000100800 */
[----:B------:R1:W5:Y:S01]  /*c510*/  LDL R15, [R1+0x8] ;  /* 0x00000800010f7983 */ /* 0x0003620000100800 */
[----:B------:R-:W-:Y:S01]  /*c520*/  BSSY B3, `(.L_x_461) ;  /* 0x000000c000037945 */ /* 0x000fe20003800000 */
[----:B------:R-:W-:Y:S02]  /*c530*/  IMAD.MOV.U32 R12, RZ, RZ, 0x0 ;  /* 0x00000000ff0c7424 */ /* 0x000fe400078e00ff */
[----:B------:R-:W-:Y:S01]  /*c540*/  IMAD.MOV.U32 R13, RZ, RZ, 0x14f00000 ;  /* 0x14f00000ff0d7424 */ /* 0x000fe200078e00ff */
[----:B------:R-:W-:Y:S06]  /*c550*/  @P1 BRA `(.L_x_462) ;  /* 0x0000000000201947 */ /* 0x000fec0003800000 */
[----:B------:R-:W2:Y:S01]  /*c560*/  S2R R5, SR_TID.X ;  /* 0x0000000000057919 */ /* 0x000ea20000002100 */
[----:B0----5:R-:W-:Y:S02]  /*c570*/  IMAD R2, R15, 0x8, R17 ;  /* 0x000000080f027824 */ /* 0x021fe400078e0211 */
[----:B------:R-:W-:-:S04]  /*c580*/  IMAD.MOV.U32 R3, RZ, RZ, 0x8000 ;  /* 0x00008000ff037424 */ /* 0x000fc800078e00ff */
[----:B------:R3:W-:Y:S01]  /*c590*/  SYNCS.ARRIVE.TRANS64 RZ, [R2+URZ+0x34850], R3 ;  /* 0x0348500302ff79a7 */ /* 0x0007e2000800003f */
[----:B--2---:R-:W-:-:S04]  /*c5a0*/  LOP3.LUT R5, R5, 0x1f, RZ, 0xc0, !PT ;  /* 0x0000001f05057812 */ /* 0x004fc800078ec0ff */
[----:B------:R-:W-:-:S13]  /*c5b0*/  ISETP.NE.AND P0, PT, R5, RZ, PT ;  /* 0x000000ff0500720c */ /* 0x000fda0003f05270 */
[----:B---3--:R-:W-:Y:S05]  /*c5c0*/  @!P0 BRA `(.L_x_462) ;  /* 0x0000000000048947 */ /* 0x008fea0003800000 */
[----:B------:R-:W-:Y:S01]  /*c5d0*/  BPT.TRAP 0x1 ;  /* 0x000000040000795c */ /* 0x000fe20000300000 */
.L_x_462:
[----:B------:R-:W-:Y:S05]  /*c5e0*/  BSYNC B3 ;  /* 0x0000000000037941 */ /* 0x000fea0003800000 */
.L_x_461:
[----:B------:R-:W2:Y:S04]  /*c5f0*/  LDL R7, [R1+0x18] ;  /* 0x0000180001077983 */ /* 0x000ea80000100800 */
[----:B0-----:R-:W2:Y:S01]  /*c600*/  LDL.LU R3, [R1+0x14] ;  /* 0x0000140001037983 */ /* 0x001ea20000300800 */
[----:B------:R-:W-:Y:S01]  /*c610*/  R2UR UR10, R11 ;  /* 0x000000000b0a72ca */ /* 0x000fe200000e0000 */
[C-C-:B-----5:R-:W-:Y:S01]  /*c620*/  IMAD R5, R15.reuse, 0x8, R17.reuse ;  /* 0x000000080f057824 */ /* 0x160fe200078e0211 */
[----:B------:R-:W-:Y:S01]  /*c630*/  R2UR UR6, R12 ;  /* 0x000000000c0672ca */ /* 0x000fe200000e0000 */
[----:B------:R-:W-:Y:S01]  /*c640*/  IMAD R2, R15, 0x8000, R17 ;  /* 0x000080000f027824 */ /* 0x000fe200078e0211 */
[----:B------:R-:W-:Y:S01]  /*c650*/  R2UR UR7, R13 ;  /* 0x000000000d0772ca */ /* 0x000fe200000e0000 */
[----:B------:R-:W-:Y:S01]  /*c660*/  UIADD3 UR4, UP0, UR36, 0x470, URZ ;  /* 0x0000047024047890 */ /* 0x000fe2000ff1e03f */
[----:B------:R-:W-:Y:S01]  /*c670*/  PLOP3.LUT P0, PT, PT, PT, PT, 0x80, 0x0 ;  /* 0x000000000000781c */ /* 0x000fe20003f0f070 */
[----:B------:R-:W-:-:S02]  /*c680*/  VIADD R5, R5, 0x34850 ;  /* 0x0003485005057836 */ /* 0x000fc40000000000 */
[----:B------:R-:W-:Y:S01]  /*c690*/  UIADD3.X UR5, URZ, UR37, URZ, UP0, !UPT ;  /* 0x000000253f057290 */ /* 0x000fe200087fe43f */
[----:B--2---:R-:W-:Y:S02]  /*c6a0*/  IMAD R3, R3, 0x80, R7 ;  /* 0x0000008003037824 */ /* 0x004fe400078e0207 */
[----:B------:R-:W-:-:S09]  /*c6b0*/  VIADD R7, R2, 0x400 ;  /* 0x0000040002077836 */ /* 0x000fd20000000000 */
.L_x_463:
[----:B------:R-:W2:Y:S01]  /*c6c0*/  LDL R11, [R1] ;  /* 0x00000000010b7983 */ /* 0x000ea20000100800 */
[----:B------:R-:W-:-:S13]  /*c6d0*/  @P0 ELECT P1, URZ, PT ;  /* 0x00000000003f082f */ /* 0x000fda0003820000 */
[----:B------:R-:W-:Y:S02]  /*c6e0*/  @P1 R2UR UR12, R18 ;  /* 0x00000000120c12ca */ /* 0x000fe400000e0000 */
[----:B------:R-:W-:Y:S02]  /*c6f0*/  @P1 R2UR UR11, R3 ;  /* 0x00000000030b12ca */ /* 0x000fe400000e0000 */
[----:B------:R-:W-:Y:S02]  /*c700*/  @P1 R2UR UR9, R5 ;  /* 0x00000000050912ca */ /* 0x000fe400000e0000 */
[----:B------:R-:W-:Y:S02]  /*c710*/  @P1 R2UR UR8, R7 ;  /* 0x00000000070812ca */ /* 0x000fe400000e0000 */
[----:B------:R-:W-:Y:S02]  /*c720*/  @P1 PLOP3.LUT P0, PT, P1, PT, PT, 0x8, 0x0 ;  /* 0x000000000000181c */ /* 0x000fe40000f0e170 */
[----:B--2---:R-:W-:-:S02]  /*c730*/  @P1 R2UR UR13, R11 ;  /* 0x000000000b0d12ca */ /* 0x004fc400000e0000 */
[----:B------:R-:W-:-:S11]  /*c740*/  PLOP3.LUT P1, PT, PT, PT, PT, 0x8, 0x0 ;  /* 0x000000000000781c */ /* 0x000fd60003f2e170 */
[----:B------:R0:W-:Y:S02]  /*c750*/  UTMALDG.4D [UR8], [UR4], desc[UR6] ;  /* 0x00000608040075b4 */ /* 0x0001e40008019000 */
[----:B0-----:R-:W-:Y:S05]  /*c760*/  @P0 BRA.U.ANY `(.L_x_463) ;  /* 0xfffffffd00d40947 */ /* 0x001fea000393ffff */
[----:B------:R-:W-:Y:S01]  /*c770*/  R2UR UR10, R14 ;  /* 0x000000000e0a72ca */ /* 0x000fe200000e0000 */
[----:B------:R-:W-:Y:S01]  /*c780*/  VIADD R2, R2, 0x4400 ;  /* 0x0000440002027836 */ /* 0x000fe20000000000 */
[----:B------:R-:W-:Y:S02]  /*c790*/  R2UR UR6, R12 ;  /* 0x000000000c0672ca */ /* 0x000fe400000e0000 */
[----:B------:R-:W-:Y:S02]  /*c7a0*/  R2UR UR7, R13 ;  /* 0x000000000d0772ca */ /* 0x000fe400000e0000 */
[----:B------:R-:W-:-:S13]  /*c7b0*/  PLOP3.LUT P0, PT, PT, PT, PT, 0x80, 0x0 ;  /* 0x000000000000781c */ /* 0x000fda0003f0f070 */
.L_x_464:
        /* <DEDUP_REMOVED lines=11> */
[----:B------:R0:W-:Y:S04]  /*c870*/  STL [R1], R4 ;  /* 0x0000000401007387 */ /* 0x0001e80000100800 */
[----:B------:R0:W-:Y:S02]  /*c880*/  STL [R1+0x14], R0 ;  /* 0x0000140001007387 */ /* 0x0001e40000100800 */
.L_x_450:
[----:B------:R-:W-:Y:S05]  /*c890*/  BSYNC B1 ;  /* 0x0000000000017941 */ /* 0x000fea0003800000 */
.L_x_449:
[----:B0-----:R-:W2:Y:S04]  /*c8a0*/  LDL.LU R0, [R1+0x30] ;  /* 0x0000300001007983 */ /* 0x001ea80000300800 */
[----:B------:R0:W-:Y:S04]  /*c8b0*/  STL [R1+0x8], R8 ;  /* 0x0000080801007387 */ /* 0x0001e80000100800 */
[----:B------:R0:W-:Y:S02]  /*c8c0*/  STL [R1+0x10], R10 ;  /* 0x0000100a01007387 */ /* 0x0001e40000100800 */
[----:B0-2---:R-:W-:-:S07]  /*c8d0*/  VIADD R0, R0, 0xfffffffd ;  /* 0xfffffffd00007836 */ /* 0x005fce0000000000 */
.L_x_448:
[----:B------:R-:W-:Y:S05]  /*c8e0*/  BSYNC B2 ;  /* 0x0000000000027941 */ /* 0x000fea0003800000 */
.L_x_447:
[----:B------:R-:W2:Y:S01]  /*c8f0*/  LDL.LU R2, [R1+0x2c] ;  /* 0x00002c0001027983 */ /* 0x000ea20000300800 */
[----:B------:R-:W-:-:S05]  /*c900*/  IMAD.MOV R9, RZ, RZ, -R9 ;  /* 0x000000ffff097224 */ /* 0x000fca00078e0a09 */
[----:B--2---:R-:W-:-:S13]  /*c910*/  ISETP.NE.AND P0, PT, R2, R9, PT ;  /* 0x000000090200720c */ /* 0x004fda0003f05270 */
[----:B------:R-:W-:Y:S05]  /*c920*/  @!P0 BRA `(.L_x_446) ;  /* 0x0000001400808947 */ /* 0x000fea0003800000 */
[----:B------:R0:W5:Y:S02]  /*c930*/  LDL R8, [R1] ;  /* 0x0000000001087983 */ /* 0x0001640000100800 */
.L_x_497:
[----:B--2---:R-:W2:Y:S04]  /*c940*/  LDL R4, [R1+0x1c] ;  /* 0x00001c0001047983 */ /* 0x004ea80000100800 */
[----:B---3--:R-:W3:Y:S04]  /*c950*/  LDL R3, [R1+0x8] ;  /* 0x0000080001037983 */ /* 0x008ee80000100800 */
[----:B----4-:R-:W4:Y:S01]  /*c960*/  LDL R2, [R1+0x10] ;  /* 0x0000100001027983 */ /* 0x010f220000100800 */
[----:B------:R-:W-:Y:S05]  /*c970*/  YIELD ;  /* 0x0000000000007946 */ /* 0x000fea0003800000 */
        /* <DEDUP_REMOVED lines=8> */
[----:B------:R-:W-:Y:S01]  /*ca00*/  ULDC.64 UR4, c[0x0][0x418] ;  /* 0x0001060000047ab9 */ /* 0x000fe20000000a00 */
[----:B------:R-:W-:Y:S01]  /*ca10*/  IMAD.MOV.U32 R7, RZ, RZ, R0 ;  /* 0x000000ffff077224 */ /* 0x000fe200078e0000 */
[----:B------:R-:W-:-:S04]  /*ca20*/  ISETP.NE.U32.AND P0, PT, RZ, UR4, PT ;  /* 0x00000004ff007c0c */ /* 0x000fc8000bf05070 */
[----:B------:R-:W-:-:S13]  /*ca30*/  ISETP.NE.AND.EX P0, PT, RZ, UR5, PT, P0 ;  /* 0x00000005ff007c0c */ /* 0x000fda000bf05300 */
[----:B------:R-:W-:Y:S05]  /*ca40*/  @!P0 BRA `(.L_x_467) ;  /* 0x0000000000508947 */ /* 0x000fea0003800000 */
[----:B------:R-:W2:Y:S01]  /*ca50*/  LDL R10, [R1+0x20] ;  /* 0x00002000010a7983 */ /* 0x000ea20000100800 */
[----:B-----5:R-:W3:Y:S01]  /*ca60*/  LDC R8, c[0x0][0x43c] ;  /* 0x00010f00ff087b82 */ /* 0x020ee20000000800 */
[----:B------:R-:W-:Y:S02]  /*ca70*/  ULDC.64 UR6, c[0x0][0x428] ;  /* 0x00010a0000067ab9 */ /* 0x000fe40000000a00 */
[----:B------:R-:W4:Y:S01]  /*ca80*/  LDL R9, [R1+0xc] ;  /* 0x00000c0001097983 */ /* 0x000f220000100800 */
[----:B------:R-:W-:Y:S01]  /*ca90*/  ULDC.64 UR8, c[0x0][0x208] ;  /* 0x0000820000087ab9 */ /* 0x000fe20000000a00 */
[----:B---3--:R-:W-:-:S13]  /*caa0*/  ISETP.NE.AND P0, PT, R8, 0x1, PT ;  /* 0x000000010800780c */ /* 0x008fda0003f05270 */
[----:B------:R-:W3:Y:S02]  /*cab0*/  @P0 LDC.64 R2, c[0x0][0x440] ;  /* 0x00011000ff020b82 */ /* 0x000ee40000000a00 */
[----:B---3--:R-:W-:-:S04]  /*cac0*/  @P0 IMAD.HI.U32 R7, R0, R2, RZ ;  /* 0x0000000200070227 */ /* 0x008fc800078e00ff */
[----:B------:R-:W-:Y:S01]  /*cad0*/  IMAD.MOV.U32 R2, RZ, RZ, R0 ;  /* 0x000000ffff027224 */ /* 0x000fe200078e0000 */
[----:B------:R-:W-:-:S04]  /*cae0*/  @P0 SHF.R.U32.HI R2, RZ, R3, R7 ;  /* 0x00000003ff020219 */ /* 0x000fc80000011607 */
[--C-:B------:R-:W-:Y:S01]  /*caf0*/  SHF.R.S32.HI R3, RZ, 0x1f, R2.reuse ;  /* 0x0000001fff037819 */ /* 0x100fe20000011402 */
[----:B------:R-:W-:-:S04]  /*cb00*/  IMAD.MOV R7, RZ, RZ, -R2 ;  /* 0x000000ffff077224 */ /* 0x000fc800078e0a02 */
[----:B------:R-:W-:Y:S02]  /*cb10*/  IMAD R7, R8, R7, R0 ;  /* 0x0000000708077224 */ /* 0x000fe400078e0200 */
[----:B--2---:R-:W-:-:S04]  /*cb20*/  IMAD R8, R10, UR6, RZ ;  /* 0x000000060a087c24 */ /* 0x004fc8000f8e02ff */
[C---:B----4-:R-:W-:Y:S02]  /*cb30*/  IMAD R8, R9.reuse, UR7, R8 ;  /* 0x0000000709087c24 */ /* 0x050fe4000f8e0208 */
[----:B------:R-:W-:-:S04]  /*cb40*/  IMAD.WIDE.U32 R2, R9, UR6, R2 ;  /* 0x0000000609027c25 */ /* 0x000fc8000f8e0002 */
[----:B------:R-:W-:Y:S01]  /*cb50*/  IMAD.IADD R3, R8, 0x1, R3 ;  /* 0x0000000108037824 */ /* 0x000fe200078e0203 */
[----:B------:R-:W-:-:S04]  /*cb60*/  LEA R8, P0, R2, UR4, 0x2 ;  /* 0x0000000402087c11 */ /* 0x000fc8000f8010ff */
[----:B------:R-:W-:-:S05]  /*cb70*/  LEA.HI.X R9, R2, UR5, R3, 0x2, P0 ;  /* 0x0000000502097c11 */ /* 0x000fca00080f1403 */
[----:B------:R2:W5:Y:S04]  /*cb80*/  LDG.E R8, desc[UR8][R8.64] ;  /* 0x0000000808087981 */ /* 0x000568000c1e1900 */
.L_x_467:
[----:B------:R-:W3:Y:S01]  /*cb90*/  LDL R2, [R1+0x4] ;  /* 0x0000040001027983 */ /* 0x000ee20000100800 */
[----:B------:R-:W-:Y:S01]  /*cba0*/  BSSY B2, `(.L_x_468) ;  /* 0x0000005000027945 */ /* 0x000fe20003800000 */
[----:B---3--:R-:W-:Y:S01]  /*cbb0*/  IMAD R3, R4, 0x8, R2 ;  /* 0x0000000804037824 */ /* 0x008fe200078e0202 */
[----:B------:R-:W-:-:S04]  /*cbc0*/  SHF.L.U32 R2, R5, 0x1f, RZ ;  /* 0x0000001f05027819 */ /* 0x000fc800000006ff */
[----:B------:R-:W3:Y:S02]  /*cbd0*/  SYNCS.PHASECHK.TRANS64.TRYWAIT P0, [R3+URZ+0x34840], R2 ;  /* 0x03484002030075a7 */ /* 0x000ee4000800017f */
[----:B---3--:R-:W-:Y:S05]  /*cbe0*/  @!P0 BRA `(.L_x_469) ;  /* 0x0000003400ec8947 */ /* 0x008fea0003800000 */
.L_x_562:
[----:B------:R-:W-:Y:S05]  /*cbf0*/  BSYNC B2 ;  /* 0x0000000000027941 */ /* 0x000fea0003800000 */
.L_x_468:
[----:B--2---:R-:W2:Y:S01]  /*cc00*/  S2R R9, SR_TID.X ;  /* 0x0000000000097919 */ /* 0x004ea20000002100 */
[----:B------:R-:W-:Y:S01]  /*cc10*/  BSSY B2, `(.L_x_470) ;  /* 0x000000b000027945 */ /* 0x000fe20003800000 */
[----:B--2---:R-:W-:-:S04]  /*cc20*/  LOP3.LUT R9, R9, 0x7f, RZ, 0xc0, !PT ;  /* 0x0000007f09097812 */ /* 0x004fc800078ec0ff */
[----:B------:R-:W-:-:S13]  /*cc30*/  ISETP.NE.AND P1, PT, R9, RZ, PT ;  /* 0x000000ff0900720c */ /* 0x000fda0003f25270 */
[----:B------:R-:W-:Y:S05]  /*cc40*/  @P1 BRA `(.L_x_471) ;  /* 0x00000000001c1947 */ /* 0x000fea0003800000 */
[----:B------:R-:W2:Y:S01]  /*cc50*/  S2R R9, SR_TID.X ;  /* 0x0000000000097919 */ /* 0x000ea20000002100 */
[----:B---3--:R-:W-:-:S04]  /*cc60*/  IMAD.MOV.U32 R2, RZ, RZ, 0xc000 ;  /* 0x0000c000ff027424 */ /* 0x008fc800078e00ff */
[----:B------:R4:W-:Y:S01]  /*cc70*/  SYNCS.ARRIVE.TRANS64 RZ, [R3+URZ+0x34830], R2 ;  /* 0x0348300203ff79a7 */ /* 0x0009e2000800003f */
[----:B--2---:R-:W-:-:S04]  /*cc80*/  LOP3.LUT R9, R9, 0x1f, RZ, 0xc0, !PT ;  /* 0x0000001f09097812 */ /* 0x004fc800078ec0ff */
[----:B------:R-:W-:-:S13]  /*cc90*/  ISETP.NE.AND P0, PT, R9, RZ, PT ;  /* 0x000000ff0900720c */ /* 0x000fda0003f05270 */
[----:B----4-:R-:W-:Y:S05]  /*cca0*/  @!P0 BRA `(.L_x_471) ;  /* 0x0000000000048947 */ /* 0x010fea0003800000 */
[----:B------:R-:W-:Y:S01]  /*ccb0*/  BPT.TRAP 0x1 ;  /* 0x000000040000795c */ /* 0x000fe20000300000 */
.L_x_471:
[----:B------:R-:W-:Y:S05]  /*ccc0*/  BSYNC B2 ;  /* 0x0000000000027941 */ /* 0x000fea0003800000 */
.L_x_470:
[----:B------:R-:W2:Y:S04]  /*ccd0*/  LDL R9, [R1+0x4] ;  /* 0x0000040001097983 */ /* 0x000ea80000100800 */
[----:B---3--:R-:W3:Y:S01]  /*cce0*/  LDL R2, [R1+0x18] ;  /* 0x0000180001027983 */ /* 0x008ee20000100800 */
        /* <DEDUP_REMOVED lines=11> */
.L_x_472:
        /* <DEDUP_REMOVED lines=9> */
[----:B--2---:R-:W-:Y:S05]  /*ce30*/  @P0 BRA.U.ANY `(.L_x_472) ;  /* 0xfffffffd00d80947 */ /* 0x004fea000393ffff */
[----:B------:R-:W-:Y:S01]  /*ce40*/  IMAD.MOV.U32 R14, RZ, RZ, 0x40 ;  /* 0x00000040ff0e7424 */ /* 0x000fe200078e00ff */
[----:B------:R-:W-:Y:S01]  /*ce50*/  PLOP3.LUT P0, PT, PT, PT, PT, 0x80, 0x0 ;  /* 0x000000000000781c */ /* 0x000fe20003f0f070 */
[----:B------:R-:W-:Y:S01]  /*ce60*/  VIADD R10, R9, 0x20400 ;  /* 0x00020400090a7836 */ /* 0x000fe20000000000 */
[----:B------:R-:W-:Y:S01]  /*ce70*/  UMOV UR6, 0x0 ;  /* 0x0000000000067882 */ /* 0x000fe20000000000 */
[----:B------:R-:W-:Y:S01]  /*ce80*/  UMOV UR7, 0x14f00000 ;  /* 0x14f0000000077882 */ /* 0x000fe20000000000 */
[----:B------:R-:W-:-:S15]  /*ce90*/  R2UR UR10, R14 ;  /* 0x000000000e0a72ca */ /* 0x000fde00000e0000 */
.L_x_473:
        /* <DEDUP_REMOVED lines=10> */
[----:B------:R-:W-:Y:S01]  /*cf40*/  PLOP3.LUT P0, PT, PT, PT, PT, 0x80, 0x0 ;  /* 0x000000000000781c */ /* 0x000fe20003f0f070 */
[----:B------:R-:W-:Y:S01]  /*cf50*/  VIADD R9, R9, 0x24400 ;  /* 0x0002440009097836 */ /* 0x000fe20000000000 */
[----:B------:R-:W-:Y:S01]  /*cf60*/  UMOV UR6, 0x0 ;  /* 0x0000000000067882 */ /* 0x000fe20000000000 */
[----:B------:R-:W-:Y:S01]  /*cf70*/  UMOV UR7, 0x14f00000 ;  /* 0x14f0000000077882 */ /* 0x000fe20000000000 */
[----:B------:R-:W-:-:S09]  /*cf80*/  UMOV UR10, 0x80 ;  /* 0x00000080000a7882 */ /* 0x000fd20000000000 */
.L_x_474:
        /* <DEDUP_REMOVED lines=10> */
[----:B------:R-:W2:Y:S04]  /*d030*/  LDL.LU R12, [R1+0x10] ;  /* 0x00001000010c7983 */ /* 0x000ea80000300800 */
[----:B------:R-:W3:Y:S01]  /*d040*/  LDL R10, [R1+0x8] ;  /* 0x00000800010a7983 */ /* 0x000ee20000100800 */
[----:B------:R-:W-:Y:S01]  /*d050*/  BSSY B2, `(.L_x_475) ;  /* 0x0000005000027945 */ /* 0x000fe20003800000 */
[----:B--2---:R-:W-:Y:S01]  /*d060*/  SHF.L.U32 R3, R12, 0x1f, RZ ;  /* 0x0000001f0c037819 */ /* 0x004fe200000006ff */
[----:B---3--:R-:W-:-:S04]  /*d070*/  IMAD R2, R10, 0x8, R6 ;  /* 0x000000080a027824 */ /* 0x008fc800078e0206 */
[----:B------:R-:W2:Y:S02]  /*d080*/  SYNCS.PHASECHK.TRANS64.TRYWAIT P0, [R2+URZ+0x60], R3 ;  /* 0x00006003020075a7 */ /* 0x000ea4000800017f */
[----:B--2---:R-:W-:Y:S05]  /*d090*/  @!P0 BRA `(.L_x_476) ;  /* 0x0000003000d48947 */ /* 0x004fea0003800000 */
.L_x_563:
[----:B------:R-:W-:Y:S05]  /*d0a0*/  BSYNC B2 ;  /* 0x0000000000027941 */ /* 0x000fea0003800000 */
.L_x_475:
[----:B------:R-:W-:Y:S01]  /*d0b0*/  BSSY B2, `(.L_x_477) ;  /* 0x000000b000027945 */ /* 0x000fe20003800000 */
[----:B------:R-:W-:Y:S02]  /*d0c0*/  IMAD.MOV.U32 R12, RZ, RZ, 0x0 ;  /* 0x00000000ff0c7424 */ /* 0x000fe400078e00ff */
[----:B------:R-:W-:Y:S01]  /*d0d0*/  IMAD.MOV.U32 R13, RZ, RZ, 0x14f00000 ;  /* 0x14f00000ff0d7424 */ /* 0x000fe200078e00ff */
[----:B------:R-:W-:Y:S06]  /*d0e0*/  @P1 BRA `(.L_x_478) ;  /* 0x00000000001c1947 */ /* 0x000fec0003800000 */
[----:B------:R-:W3:Y:S01]  /*d0f0*/  S2R R9, SR_TID.X ;  /* 0x0000000000097919 */ /* 0x000ee20000002100 */
[----:B--2---:R-:W-:-:S04]  /*d100*/  IMAD.MOV.U32 R3, RZ, RZ, 0x8000 ;  /* 0x00008000ff037424 */ /* 0x004fc800078e00ff */
[----:B------:R4:W-:Y:S01]  /*d110*/  SYNCS.ARRIVE.TRANS64 RZ, [R2+URZ+0x50], R3 ;  /* 0x0000500302ff79a7 */ /* 0x0009e2000800003f */
[----:B---3--:R-:W-:-:S04]  /*d120*/  LOP3.LUT R9, R9, 0x1f, RZ, 0xc0, !PT ;  /* 0x0000001f09097812 */ /* 0x008fc800078ec0ff */
[----:B------:R-:W-:-:S13]  /*d130*/  ISETP.NE.AND P0, PT, R9, RZ, PT ;  /* 0x000000ff0900720c */ /* 0x000fda0003f05270 */
[----:B----4-:R-:W-:Y:S05]  /*d140*/  @!P0 BRA `(.L_x_478) ;  /* 0x0000000000048947 */ /* 0x010fea0003800000 */
[----:B------:R-:W-:Y:S01]  /*d150*/  BPT.TRAP 0x1 ;  /* 0x000000040000795c */ /* 0x000fe20000300000 */
.L_x_478:
[----:B------:R-:W-:Y:S05]  /*d160*/  BSYNC B2 ;  /* 0x0000000000027941 */ /* 0x000fea0003800000 */
.L_x_477:
[----:B------:R-:W3:Y:S04]  /*d170*/  LDL R15, [R1+0x4] ;  /* 0x00000400010f7983 */ /* 0x000ee80000100800 */
[----:B--2---:R-:W3:Y:S04]  /*d180*/  LDL.LU R3, [R1+0x8] ;  /* 0x0000080001037983 */ /* 0x004ee80000300800 */
[----:B------:R-:W2:Y:S04]  /*d190*/  LDL R10, [R1+0x18] ;  /* 0x00001800010a7983 */ /* 0x000ea80000100800 */
[----:B------:R-:W2:Y:S01]  /*d1a0*/  LDL.LU R9, [R1+0x14] ;  /* 0x0000140001097983 */ /* 0x000ea20000300800 */
[----:B------:R-:W-:Y:S01]  /*d1b0*/  R2UR UR10, R11 ;  /* 0x000000000b0a72ca */ /* 0x000fe200000e0000 */
[----:B------:R-:W-:Y:S01]  /*d1c0*/  UIADD3 UR4, UP0, UR36, 0x470, URZ ;  /* 0x0000047024047890 */ /* 0x000fe2000ff1e03f */
[----:B------:R-:W-:Y:S01]  /*d1d0*/  R2UR UR6, R12 ;  /* 0x000000000c0672ca */ /* 0x000fe200000e0000 */
[----:B------:R-:W-:Y:S01]  /*d1e0*/  VIADD R2, R2, 0x50 ;  /* 0x0000005002027836 */ /* 0x000fe20000000000 */
[----:B------:R-:W-:Y:S01]  /*d1f0*/  R2UR UR7, R13 ;  /* 0x000000000d0772ca */ /* 0x000fe200000e0000 */
[----:B------:R-:W-:Y:S01]  /*d200*/  UIADD3.X UR5, URZ, UR37, URZ, UP0, !UPT ;  /* 0x000000253f057290 */ /* 0x000fe200087fe43f */
[----:B------:R-:W-:Y:S01]  /*d210*/  PLOP3.LUT P0, PT, PT, PT, PT, 0x80, 0x0 ;  /* 0x000000000000781c */ /* 0x000fe20003f0f070 */
[----:B---3--:R-:W-:-:S02]  /*d220*/  IMAD R3, R3, 0x8000, R15 ;  /* 0x0000800003037824 */ /* 0x008fc400078e020f */
[----:B--2---:R-:W-:Y:S02]  /*d230*/  IMAD R9, R9, 0x80, R10 ;  /* 0x0000008009097824 */ /* 0x004fe400078e020a */
[----:B------:R-:W-:-:S08]  /*d240*/  VIADD R10, R3, 0x400 ;  /* 0x00000400030a7836 */ /* 0x000fd00000000000 */
.L_x_479:
        /* <DEDUP_REMOVED lines=10> */
[----:B--2---:R-:W-:Y:S05]  /*d2f0*/  @P0 BRA.U.ANY `(.L_x_479) ;  /* 0xfffffffd00d40947 */ /* 0x004fea000393ffff */
[----:B------:R-:W-:Y:S01]  /*d300*/  R2UR UR10, R14 ;  /* 0x000000000e0a72ca */ /* 0x000fe200000e0000 */
[----:B------:R-:W-:Y:S01]  /*d310*/  VIADD R3, R3, 0x4400 ;  /* 0x0000440003037836 */ /* 0x000fe20000000000 */
[----:B------:R-:W-:Y:S02]  /*d320*/  R2UR UR6, R12 ;  /* 0x000000000c0672ca */ /* 0x000fe400000e0000 */
[----:B------:R-:W-:Y:S02]  /*d330*/  R2UR UR7, R13 ;  /* 0x000000000d0772ca */ /* 0x000fe400000e0000 */
[----:B------:R-:W-:-:S13]  /*d340*/  PLOP3.LUT P0, PT, PT, PT, PT, 0x80, 0x0 ;  /* 0x000000000000781c */ /* 0x000fda0003f0f070 */
.L_x_480:
        /* <DEDUP_REMOVED lines=11> */
[----:B------:R2:W-:Y:S04]  /*d400*/  STL [R1+0x14], R7 ;  /* 0x0000140701007387 */ /* 0x0005e80000100800 */
[----:B------:R2:W-:Y:S02]  /*d410*/  STL [R1], R8 ;  /* 0x0000000801007387 */ /* 0x0005e40000100800 */
.L_x_466:
[----:B------:R-:W-:Y:S05]  /*d420*/  BSYNC B1 ;  /* 0x0000000000017941 */ /* 0x000fea0003800000 */
.L_x_465:
[----:B------:R-:W3:Y:S01]  /*d430*/  LDL R2, [R1+0x1c] ;  /* 0x00001c0001027983 */ /* 0x000ee20000100800 */
[----:B------:R-:W-:Y:S01]  /*d440*/  VIADD R3, R4, 0x1 ;  /* 0x0000000104037836 */ /* 0x000fe20000000000 */
[----:B------:R-:W-:Y:S04]  /*d450*/  BSSY B1, `(.L_x_481) ;  /* 0x00000aa000017945 */ /* 0x000fe80003800000 */
[----:B------:R-:W-:-:S04]  /*d460*/  ISETP.NE.AND P0, PT, R3, 0x2, PT ;  /* 0x000000020300780c */ /* 0x000fc80003f05270 */
[----:B------:R-:W-:Y:S02]  /*d470*/  SEL R11, R3, RZ, P0 ;  /* 0x000000ff030b7207 */ /* 0x000fe40000000000 */
[----:B---3--:R-:W-:Y:S02]  /*d480*/  LOP3.LUT P1, RZ, R2, 0x1, RZ, 0xc0, !PT ;  /* 0x0000000102ff7812 */ /* 0x008fe4000782c0ff */
[----:B------:R-:W-:-:S04]  /*d490*/  SEL R2, RZ, 0x1, P0 ;  /* 0x00000001ff027807 */ /* 0x000fc80000000000 */
[----:B------:R-:W-:-:S05]  /*d4a0*/  LOP3.LUT R10, R5, R2, RZ, 0x3c, !PT ;  /* 0x00000002050a7212 */ /* 0x000fca00078e3cff */
[----:B------:R3:W-:Y:S04]  /*d4b0*/  STL [R1+0x10], R10 ;  /* 0x0000100a01007387 */ /* 0x0007e80000100800 */
[----:B------:R3:W-:Y:S01]  /*d4c0*/  STL [R1+0x8], R11 ;  /* 0x0000080b01007387 */ /* 0x0007e20000100800 */
[----:B------:R-:W-:Y:S05]  /*d4d0*/  @!P1 BRA `(.L_x_482) ;  /* 0x0000000800849947 */ /* 0x000fea0003800000 */
[----:B------:R-:W-:Y:S01]  /*d4e0*/  ULDC.64 UR4, c[0x0][0x418] ;  /* 0x0001060000047ab9 */ /* 0x000fe20000000a00 */
[----:B--2---:R-:W-:Y:S01]  /*d4f0*/  VIADD R7, R0, 0xffffffff ;  /* 0xffffffff00077836 */ /* 0x004fe20000000000 */
[----:B------:R-:W-:-:S04]  /*d500*/  ISETP.NE.U32.AND P0, PT, RZ, UR4, PT ;  /* 0x00000004ff007c0c */ /* 0x000fc8000bf05070 */
[----:B------:R-:W-:-:S13]  /*d510*/  ISETP.NE.AND.EX P0, PT, RZ, UR5, PT, P0 ;  /* 0x00000005ff007c0c */ /* 0x000fda000bf05300 */
[----:B------:R-:W-:Y:S05]  /*d520*/  @!P0 BRA `(.L_x_483) ;  /* 0x0000000000508947 */ /* 0x000fea0003800000 */
[----:B------:R-:W2:Y:S01]  /*d530*/  LDL R13, [R1+0x20] ;  /* 0x00002000010d7983 */ /* 0x000ea20000100800 */
[----:B------:R-:W4:Y:S01]  /*d540*/  LDC R9, c[0x0][0x43c] ;  /* 0x00010f00ff097b82 */ /* 0x000f220000000800 */
[----:B------:R-:W-:Y:S02]  /*d550*/  ULDC.64 UR6, c[0x0][0x428] ;  /* 0x00010a0000067ab9 */ /* 0x000fe40000000a00 */
[----:B------:R-:W3:Y:S01]  /*d560*/  LDL R12, [R1+0xc] ;  /* 0x00000c00010c7983 */ /* 0x000ee20000100800 */
[----:B------:R-:W-:Y:S01]  /*d570*/  ULDC.64 UR8, c[0x0][0x208] ;  /* 0x0000820000087ab9 */ /* 0x000fe20000000a00 */
[----:B----4-:R-:W-:-:S13]  /*d580*/  ISETP.NE.AND P0, PT, R9, 0x1, PT ;  /* 0x000000010900780c */ /* 0x010fda0003f05270 */
[----:B------:R-:W4:Y:S02]  /*d590*/  @P0 LDC.64 R2, c[0x0][0x440] ;  /* 0x00011000ff020b82 */ /* 0x000f240000000a00 */
[----:B----45:R-:W-:-:S04]  /*d5a0*/  @P0 IMAD.HI.U32 R8, R7, R2, RZ ;  /* 0x0000000207080227 */ /* 0x030fc800078e00ff */
        /* <DEDUP_REMOVED lines=12> */
.L_x_483:
[----:B------:R-:W4:Y:S01]  /*d670*/  LDL R2, [R1+0x4] ;  /* 0x0000040001027983 */ /* 0x000f220000100800 */
[----:B------:R-:W-:Y:S01]  /*d680*/  SHF.L.U32 R3, R10, 0x1f, RZ ;  /* 0x0000001f0a037819 */ /* 0x000fe200000006ff */
[----:B------:R-:W-:Y:S01]  /*d690*/  BSSY B2, `(.L_x_484) ;  /* 0x0000004000027945 */ /* 0x000fe20003800000 */
[----:B----4-:R-:W-:-:S04]  /*d6a0*/  IMAD R2, R11, 0x8, R2 ;  /* 0x000000080b027824 */ /* 0x010fc800078e0202 */
[----:B------:R-:W4:Y:S02]  /*d6b0*/  SYNCS.PHASECHK.TRANS64.TRYWAIT P0, [R2+URZ+0x34840], R3 ;  /* 0x03484003020075a7 */ /* 0x000f24000800017f */
[----:B----4-:R-:W-:Y:S05]  /*d6c0*/  @!P0 BRA `(.L_x_485) ;  /* 0x0000002c005c8947 */ /* 0x010fea0003800000 */
.L_x_564:
[----:B------:R-:W-:Y:S05]  /*d6d0*/  BSYNC B2 ;  /* 0x0000000000027941 */ /* 0x000fea0003800000 */
.L_x_484:
[----:B--2---:R-:W2:Y:S01]  /*d6e0*/  S2R R9, SR_TID.X ;  /* 0x0000000000097919 */ /* 0x004ea20000002100 */
[----:B------:R-:W-:Y:S01]  /*d6f0*/  BSSY B2, `(.L_x_486) ;  /* 0x000000b000027945 */ /* 0x000fe20003800000 */
[----:B--2---:R-:W-:-:S04]  /*d700*/  LOP3.LUT R9, R9, 0x7f, RZ, 0xc0, !PT ;  /* 0x0000007f09097812 */ /* 0x004fc800078ec0ff */
[----:B------:R-:W-:-:S13]  /*d710*/  ISETP.NE.AND P1, PT, R9, RZ, PT ;  /* 0x000000ff0900720c */ /* 0x000fda0003f25270 */
[----:B------:R-:W-:Y:S05]  /*d720*/  @P1 BRA `(.L_x_487) ;  /* 0x00000000001c1947 */ /* 0x000fea0003800000 */
[----:B------:R-:W2:Y:S01]  /*d730*/  S2R R9, SR_TID.X ;  /* 0x0000000000097919 */ /* 0x000ea20000002100 */
[----:B----4-:R-:W-:-:S04]  /*d740*/  IMAD.MOV.U32 R3, RZ, RZ, 0xc000 ;  /* 0x0000c000ff037424 */ /* 0x010fc800078e00ff */
[----:B------:R4:W-:Y:S01]  /*d750*/  SYNCS.ARRIVE.TRANS64 RZ, [R2+URZ+0x34830], R3 ;  /* 0x0348300302ff79a7 */ /* 0x0009e2000800003f */
[----:B--2---:R-:W-:-:S04]  /*d760*/  LOP3.LUT R9, R9, 0x1f, RZ, 0xc0, !PT ;  /* 0x0000001f09097812 */ /* 0x004fc800078ec0ff */
[----:B------:R-:W-:-:S13]  /*d770*/  ISETP.NE.AND P0, PT, R9, RZ, PT ;  /* 0x000000ff0900720c */ /* 0x000fda0003f05270 */
[----:B----4-:R-:W-:Y:S05]  /*d780*/  @!P0 BRA `(.L_x_487) ;  /* 0x0000000000048947 */ /* 0x010fea0003800000 */
[----:B------:R-:W-:Y:S01]  /*d790*/  BPT.TRAP 0x1 ;  /* 0x000000040000795c */ /* 0x000fe20000300000 */
.L_x_487:
[----:B------:R-:W-:Y:S05]  /*d7a0*/  BSYNC B2 ;  /* 0x0000000000027941 */ /* 0x000fea0003800000 */
.L_x_486:
[----:B------:R-:W2:Y:S04]  /*d7b0*/  LDL R9, [R1+0x8] ;  /* 0x0000080001097983 */ /* 0x000ea80000100800 */
[----:B---3--:R-:W3:Y:S04]  /*d7c0*/  LDL R10, [R1+0x4] ;  /* 0x00000400010a7983 */ /* 0x008ee80000100800 */
[----:B----4-:R-:W4:Y:S01]  /*d7d0*/  LDL R2, [R1+0x18] ;  /* 0x0000180001027983 */ /* 0x010f220000100800 */
[----:B------:R-:W-:-:S05]  /*d7e0*/  IMAD.MOV.U32 R12, RZ, RZ, RZ ;  /* 0x000000ffff0c7224 */ /* 0x000fca00078e00ff */
[----:B------:R-:W-:Y:S01]  /*d7f0*/  R2UR UR10, R12 ;  /* 0x000000000c0a72ca */ /* 0x000fe200000e0000 */
[----:B------:R-:W-:Y:S01]  /*d800*/  UIADD3 UR4, UP0, UR36, 0x370, URZ ;  /* 0x0000037024047890 */ /* 0x000fe2000ff1e03f */
[----:B------:R-:W-:Y:S01]  /*d810*/  PLOP3.LUT P0, PT, PT, PT, PT, 0x80, 0x0 ;  /* 0x000000000000781c */ /* 0x000fe20003f0f070 */
[----:B------:R-:W-:Y:S01]  /*d820*/  UMOV UR6, 0x0 ;  /* 0x0000000000067882 */ /* 0x000fe20000000000 */
[----:B------:R-:W-:Y:S01]  /*d830*/  UMOV UR7, 0x14f00000 ;  /* 0x14f0000000077882 */ /* 0x000fe20000000000 */
[----:B------:R-:W-:Y:S01]  /*d840*/  UIADD3.X UR5, URZ, UR37, URZ, UP0, !UPT ;  /* 0x000000253f057290 */ /* 0x000fe200087fe43f */
[C---:B--2---:R-:W-:Y:S02]  /*d850*/  IMAD R3, R9.reuse, 0x8, R6 ;  /* 0x0000000809037824 */ /* 0x044fe400078e0206 */
[----:B---3--:R-:W-:Y:S02]  /*d860*/  IMAD R9, R9, 0xc000, R10 ;  /* 0x0000c00009097824 */ /* 0x008fe400078e020a */
[----:B------:R-:W-:-:S02]  /*d870*/  VIADD R3, R3, 0x30 ;  /* 0x0000003003037836 */ /* 0x000fc40000000000 */
[----:B----4-:R-:W-:Y:S02]  /*d880*/  IMAD R2, R7, 0x80, R2 ;  /* 0x0000008007027824 */ /* 0x010fe400078e0202 */
[----:B------:R-:W-:-:S07]  /*d890*/  VIADD R10, R9, 0x1c400 ;  /* 0x0001c400090a7836 */ /* 0x000fce0000000000 */
.L_x_488:
        /* <DEDUP_REMOVED lines=16> */
.L_x_489:
        /* <DEDUP_REMOVED lines=15> */
.L_x_490:
        /* <DEDUP_REMOVED lines=10> */
[----:B------:R-:W-:Y:S01]  /*db30*/  SHF.L.U32 R5, R5, 0x1f, RZ ;  /* 0x0000001f05057819 */ /* 0x000fe200000006ff */
[----:B------:R-:W-:Y:S01]  /*db40*/  IMAD R2, R4, 0x8, R6 ;  /* 0x0000000804027824 */ /* 0x000fe200078e0206 */
[----:B------:R-:W-:Y:S03]  /*db50*/  BSSY B2, `(.L_x_491) ;  /* 0x0000003000027945 */ /* 0x000fe60003800000 */
[----:B------:R-:W2:Y:S02]  /*db60*/  SYNCS.PHASECHK.TRANS64.TRYWAIT P0, [R2+URZ+0x60], R5 ;  /* 0x00006005020075a7 */ /* 0x000ea4000800017f */
[----:B--2---:R-:W-:Y:S05]  /*db70*/  @!P0 BRA `(.L_x_492) ;  /* 0x0000002800448947 */ /* 0x004fea0003800000 */
.L_x_565:
[----:B------:R-:W-:Y:S05]  /*db80*/  BSYNC B2 ;  /* 0x0000000000027941 */ /* 0x000fea0003800000 */
.L_x_491:
[----:B------:R-:W-:Y:S01]  /*db90*/  BSSY B2, `(.L_x_493) ;  /* 0x000000b000027945 */ /* 0x000fe20003800000 */
[----:B------:R-:W-:Y:S02]  /*dba0*/  IMAD.MOV.U32 R10, RZ, RZ, 0x0 ;  /* 0x00000000ff0a7424 */ /* 0x000fe400078e00ff */
[----:B------:R-:W-:Y:S01]  /*dbb0*/  IMAD.MOV.U32 R11, RZ, RZ, 0x14f00000 ;  /* 0x14f00000ff0b7424 */ /* 0x000fe200078e00ff */
[----:B------:R-:W-:Y:S06]  /*dbc0*/  @P1 BRA `(.L_x_494) ;  /* 0x00000000001c1947 */ /* 0x000fec0003800000 */
[----:B------:R-:W3:Y:S02]  /*dbd0*/  S2R R3, SR_TID.X ;  /* 0x0000000000037919 */ /* 0x000ee40000002100 */
[----:B---3--:R-:W-:Y:S01]  /*dbe0*/  LOP3.LUT R9, R3, 0x1f, RZ, 0xc0, !PT ;  /* 0x0000001f03097812 */ /* 0x008fe200078ec0ff */
[----:B------:R-:W-:-:S03]  /*dbf0*/  IMAD.MOV.U32 R3, RZ, RZ, 0x8000 ;  /* 0x00008000ff037424 */ /* 0x000fc600078e00ff */
[----:B------:R-:W-:Y:S01]  /*dc00*/  ISETP.NE.AND P0, PT, R9, RZ, PT ;  /* 0x000000ff0900720c */ /* 0x000fe20003f05270 */
[----:B------:R3:W-:-:S12]  /*dc10*/  SYNCS.ARRIVE.TRANS64 RZ, [R2+URZ+0x50], R3 ;  /* 0x0000500302ff79a7 */ /* 0x0007d8000800003f */
[----:B---3--:R-:W-:Y:S05]  /*dc20*/  @!P0 BRA `(.L_x_494) ;  /* 0x0000000000048947 */ /* 0x008fea0003800000 */
[----:B------:R-:W-:Y:S01]  /*dc30*/  BPT.TRAP 0x1 ;  /* 0x000000040000795c */ /* 0x000fe20000300000 */
.L_x_494:
[----:B------:R-:W-:Y:S05]  /*dc40*/  BSYNC B2 ;  /* 0x0000000000027941 */ /* 0x000fea0003800000 */
.L_x_493:
[----:B------:R-:W3:Y:S04]  /*dc50*/  LDL R9, [R1+0x4] ;  /* 0x0000040001097983 */ /* 0x000ee80000100800 */
[----:B--2---:R-:W2:Y:S04]  /*dc60*/  LDL R5, [R1+0x18] ;  /* 0x0000180001057983 */ /* 0x004ea80000100800 */
        /* <DEDUP_REMOVED lines=11> */
.L_x_495:
        /* <DEDUP_REMOVED lines=16> */
.L_x_496:
        /* <DEDUP_REMOVED lines=13> */
.L_x_482:
[----:B------:R-:W-:Y:S05]  /*def0*/  BSYNC B1 ;  /* 0x0000000000017941 */ /* 0x000fea0003800000 */
.L_x_481:
[C---:B------:R-:W-:Y:S01]  /*df00*/  ISETP.GT.AND P0, PT, R0.reuse, 0x1, PT ;  /* 0x000000010000780c */ /* 0x040fe20003f04270 */
[----:B------:R-:W-:-:S12]  /*df10*/  VIADD R0, R0, 0xfffffffe ;  /* 0xfffffffe00007836 */ /* 0x000fd80000000000 */
[----:B------:R-:W-:Y:S05]  /*df20*/  @P0 BRA `(.L_x_497) ;  /* 0xffffffe800840947 */ /* 0x000fea000383ffff */
.L_x_446:
[----:B------:R-:W-:Y:S05]  /*df30*/  BSYNC B0 ;  /* 0x0000000000007941 */ /* 0x000fea0003800000 */
.L_x_445:
[----:B------:R-:W0:Y:S01]  /*df40*/  S2R R2, SR_TID.X ;  /* 0x0000000000027919 */ /* 0x000e220000002100 */
[----:B------:R-:W-:Y:S01]  /*df50*/  BSSY B0, `(.L_x_498) ;  /* 0x0000011000007945 */ /* 0x000fe20003800000 */
[----:B0-----:R-:W-:-:S04]  /*df60*/  LOP3.LUT R3, R2, 0x7f, RZ, 0xc0, !PT ;  /* 0x0000007f02037812 */ /* 0x001fc800078ec0ff */
[----:B------:R-:W-:-:S13]  /*df70*/  ISETP.NE.AND P0, PT, R3, RZ, PT ;  /* 0x000000ff0300720c */ /* 0x000fda0003f05270 */
[----:B------:R-:W-:Y:S05]  /*df80*/  @P0 BRA `(.L_x_499) ;  /* 0x0000000000340947 */ /* 0x000fea0003800000 */
[----:B------:R-:W0:Y:S01]  /*df90*/  S2R R2, SR_LANEID ;  /* 0x0000000000027919 */ /* 0x000e220000000000 */
[----:B------:R-:W-:Y:S01]  /*dfa0*/  VOTEU.ANY UR4, UPT, PT ;  /* 0x0000000000047886 */ /* 0x000fe200038e0100 */
[----:B------:R-:W1:Y:S01]  /*dfb0*/  LDC.64 R4, c[0x0][0xc60] ;  /* 0x00031800ff047b82 */ /* 0x000e620000000a00 */
[----:B------:R-:W0:Y:S01]  /*dfc0*/  FLO.U32 R0, UR4 ;  /* 0x0000000400007d00 */ /* 0x000e2200080e0000 */
[----:B------:R-:W-:Y:S01]  /*dfd0*/  ULDC.64 UR6, c[0x0][0x208] ;  /* 0x0000820000067ab9 */ /* 0x000fe20000000a00 */
[----:B0-----:R-:W-:-:S06]  /*dfe0*/  ISETP.EQ.U32.AND P0, PT, R0, R2, PT ;  /* 0x000000020000720c */ /* 0x001fcc0003f02070 */
[----:B------:R-:W1:Y:S07]  /*dff0*/  POPC R2, UR4 ;  /* 0x0000000400027d09 */ /* 0x000e6e0008000000 */
[----:B-1----:R-:W2:Y:S04]  /*e000*/  @P0 ATOMG.E.ADD.STRONG.GPU PT, R2, desc[UR6][R4.64], R2 ;  /* 0x00000002040209a8 */ /* 0x002ea800081ee1c6 */
[----:B--2---:R0:W1:Y:S02]  /*e010*/  SHFL.IDX PT, R2, R2, R0, 0x1f ;  /* 0x00001f0002027589 */ /* 0x00406400000e0000 */
[----:B0-----:R-:W0:Y:S02]  /*e020*/  S2R R0, SR_LTMASK ;  /* 0x0000000000007919 */ /* 0x001e240000003900 */
[----:B0-----:R-:W-:-:S06]  /*e030*/  LOP3.LUT R0, R0, UR4, RZ, 0xc0, !PT ;  /* 0x0000000400007c12 */ /* 0x001fcc000f8ec0ff */
[----:B------:R-:W1:Y:S02]  /*e040*/  POPC R0, R0 ;  /* 0x0000000000007309 */ /* 0x000e640000000000 */
[----:B-1----:R-:W-:-:S07]  /*e050*/  IADD3 R16, R2, UR38, R0 ;  /* 0x0000002602107c10 */ /* 0x002fce000fffe000 */
.L_x_499:
[----:B------:R-:W-:Y:S05]  /*e060*/  BSYNC B0 ;  /* 0x0000000000007941 */ /* 0x000fea0003800000 */
.L_x_498:
[----:B------:R-:W2:Y:S01]  /*e070*/  LDL R0, [R1+0x1c] ;  /* 0x00001c0001007983 */ /* 0x000ea20000100800 */
[----:B------:R-:W-:Y:S01]  /*e080*/  BSSY B0, `(.L_x_500) ;  /* 0x0000040000007945 */ /* 0x000fe20003800000 */
[----:B--2---:R-:W-:-:S13]  /*e090*/  LOP3.LUT P0, RZ, R0, 0x1, RZ, 0xc0, !PT ;  /* 0x0000000100ff7812 */ /* 0x004fda000780c0ff */
[----:B------:R-:W-:Y:S05]  /*e0a0*/  @!P0 BRA `(.L_x_501) ;  /* 0x0000000000f48947 */ /* 0x000fea0003800000 */
[----:B------:R-:W2:Y:S04]  /*e0b0*/  LDL R4, [R1+0x4] ;  /* 0x0000040001047983 */ /* 0x000ea80000100800 */
[----:B------:R-:W2:Y:S04]  /*e0c0*/  LDL R0, [R1+0x8] ;  /* 0x0000080001007983 */ /* 0x000ea80000100800 */
[----:B------:R-:W3:Y:S01]  /*e0d0*/  LDL R2, [R1+0x10] ;  /* 0x0000100001027983 */ /* 0x000ee20000100800 */
[----:B------:R-:W-:Y:S01]  /*e0e0*/  BSSY B1, `(.L_x_502) ;  /* 0x0000006000017945 */ /* 0x000fe20003800000 */
[----:B------:R-:W-:Y:S01]  /*e0f0*/  ISETP.NE.AND P1, PT, R3, RZ, PT ;  /* 0x000000ff0300720c */ /* 0x000fe20003f25270 */
[----:B--2---:R-:W-:Y:S01]  /*e100*/  IMAD R0, R0, 0x8, R4 ;  /* 0x0000000800007824 */ /* 0x004fe200078e0204 */
[----:B---3--:R-:W-:-:S04]  /*e110*/  SHF.L.U32 R2, R2, 0x1f, RZ ;  /* 0x0000001f02027819 */ /* 0x008fc800000006ff */
[----:B------:R-:W0:Y:S02]  /*e120*/  SYNCS.PHASECHK.TRANS64.TRYWAIT P0, [R0+URZ+0x34860], R2 ;  /* 0x03486002000075a7 */ /* 0x000e24000800017f */
[----:B0-----:R-:W-:Y:S05]  /*e130*/  @!P0 BRA `(.L_x_503) ;  /* 0x0000002000e88947 */ /* 0x001fea0003800000 */
.L_x_566:
[----:B------:R-:W-:Y:S05]  /*e140*/  BSYNC B1 ;  /* 0x0000000000017941 */ /* 0x000fea0003800000 */
.L_x_502:
[----:B------:R-:W-:Y:S04]  /*e150*/  BSSY B1, `(.L_x_504) ;  /* 0x0000009000017945 */ /* 0x000fe80003800000 */
[----:B------:R-:W-:Y:S05]  /*e160*/  @P1 BRA `(.L_x_505) ;  /* 0x00000000001c1947 */ /* 0x000fea0003800000 */
[----:B------:R-:W2:Y:S01]  /*e170*/  S2R R3, SR_TID.X ;  /* 0x0000000000037919 */ /* 0x000ea20000002100 */
[----:B0-----:R-:W-:-:S04]  /*e180*/  IMAD.MOV.U32 R2, RZ, RZ, 0x8000 ;  /* 0x00008000ff027424 */ /* 0x001fc800078e00ff */
[----:B------:R3:W-:Y:S01]  /*e190*/  SYNCS.ARRIVE.TRANS64 RZ, [R0+URZ+0x34850], R2 ;  /* 0x0348500200ff79a7 */ /* 0x0007e2000800003f */
[----:B--2---:R-:W-:-:S04]  /*e1a0*/  LOP3.LUT R3, R3, 0x1f, RZ, 0xc0, !PT ;  /* 0x0000001f03037812 */ /* 0x004fc800078ec0ff */
[----:B------:R-:W-:-:S13]  /*e1b0*/  ISETP.NE.AND P0, PT, R3, RZ, PT ;  /* 0x000000ff0300720c */ /* 0x000fda0003f05270 */
[----:B---3--:R-:W-:Y:S05]  /*e1c0*/  @!P0 BRA `(.L_x_505) ;  /* 0x0000000000048947 */ /* 0x008fea0003800000 */
[----:B------:R-:W-:Y:S01]  /*e1d0*/  BPT.TRAP 0x1 ;  /* 0x000000040000795c */ /* 0x000fe20000300000 */
.L_x_505:
[----:B------:R-:W-:Y:S05]  /*e1e0*/  BSYNC B1 ;  /* 0x0000000000017941 */ /* 0x000fea0003800000 */
.L_x_504:
[----:B------:R-:W2:Y:S04]  /*e1f0*/  LDL.LU R5, [R1+0x18] ;  /* 0x0000180001057983 */ /* 0x000ea80000300800 */
[----:B------:R-:W3:Y:S04]  /*e200*/  LDL R4, [R1+0x4] ;  /* 0x0000040001047983 */ /* 0x000ee80000100800 */
[----:B0-----:R-:W3:Y:S04]  /*e210*/  LDL R2, [R1+0x8] ;  /* 0x0000080001027983 */ /* 0x001ee80000100800 */
[----:B------:R-:W2:Y:S01]  /*e220*/  LDL R3, [R1+0x14] ;  /* 0x0000140001037983 */ /* 0x000ea20000100800 */
[----:B------:R-:W-:Y:S01]  /*e230*/  UIADD3 UR4, UP0, UR36, 0x470, URZ ;  /* 0x0000047024047890 */ /* 0x000fe2000ff1e03f */
[----:B------:R-:W-:Y:S01]  /*e240*/  PLOP3.LUT P0, PT, PT, PT, PT, 0x80, 0x0 ;  /* 0x000000000000781c */ /* 0x000fe20003f0f070 */
[----:B------:R-:W-:Y:S01]  /*e250*/  VIADD R0, R0, 0x34850 ;  /* 0x0003485000007836 */ /* 0x000fe20000000000 */
[----:B------:R-:W-:Y:S01]  /*e260*/  UMOV UR6, 0x0 ;  /* 0x0000000000067882 */ /* 0x000fe20000000000 */
[----:B------:R-:W-:Y:S01]  /*e270*/  UIADD3.X UR5, URZ, UR37, URZ, UP0, !UPT ;  /* 0x000000253f057290 */ /* 0x000fe200087fe43f */
[----:B------:R-:W-:Y:S01]  /*e280*/  UMOV UR7, 0x14f00000 ;  /* 0x14f0000000077882 */ /* 0x000fe20000000000 */
[----:B------:R-:W-:Y:S01]  /*e290*/  UMOV UR10, URZ ;  /* 0x0000003f000a7c82 */ /* 0x000fe20008000000 */
[----:B---3--:R-:W-:-:S02]  /*e2a0*/  IMAD R2, R2, 0x8000, R4 ;  /* 0x0000800002027824 */ /* 0x008fc400078e0204 */
[----:B--2---:R-:W-:Y:S02]  /*e2b0*/  IMAD R3, R3, 0x80, R5 ;  /* 0x0000008003037824 */ /* 0x004fe400078e0205 */
[----:B------:R-:W-:-:S07]  /*e2c0*/  VIADD R4, R2, 0x400 ;  /* 0x0000040002047836 */ /* 0x000fce0000000000 */
.L_x_506:
        /* <DEDUP_REMOVED lines=11> */
[----:B------:R-:W-:Y:S01]  /*e380*/  PLOP3.LUT P0, PT, PT, PT, PT, 0x80, 0x0 ;  /* 0x000000000000781c */ /* 0x000fe20003f0f070 */
[----:B------:R-:W-:Y:S01]  /*e390*/  VIADD R2, R2, 0x4400 ;  /* 0x0000440002027836 */ /* 0x000fe20000000000 */
[----:B------:R-:W-:Y:S01]  /*e3a0*/  UMOV UR6, 0x0 ;  /* 0x0000000000067882 */ /* 0x000fe20000000000 */
[----:B------:R-:W-:Y:S01]  /*e3b0*/  UMOV UR7, 0x14f00000 ;  /* 0x14f0000000077882 */ /* 0x000fe20000000000 */
[----:B------:R-:W-:-:S09]  /*e3c0*/  UMOV UR10, 0x40 ;  /* 0x00000040000a7882 */ /* 0x000fd20000000000 */
.L_x_507:
        /* <DEDUP_REMOVED lines=11> */
.L_x_501:
[----:B------:R-:W-:Y:S05]  /*e480*/  BSYNC B0 ;  /* 0x0000000000007941 */ /* 0x000fea0003800000 */
.L_x_500:
[----:B------:R-:W2:Y:S04]  /*e490*/  LDL.LU R5, [R1+0x8] ;  /* 0x0000080001057983 */ /* 0x000ea80000300800 */
[----:B------:R-:W3:Y:S01]  /*e4a0*/  LDL.LU R4, [R1+0x10] ;  /* 0x0000100001047983 */ /* 0x000ee20000300800 */
[----:B--2---:R-:W-:-:S05]  /*e4b0*/  VIADD R0, R5, 0x1 ;  /* 0x0000000105007836 */ /* 0x004fca0000000000 */
[----:B------:R-:W-:-:S04]  /*e4c0*/  ISETP.NE.AND P0, PT, R0, 0x2, PT ;  /* 0x000000020000780c */ /* 0x000fc80003f05270 */
[----:B------:R-:W-:Y:S02]  /*e4d0*/  SEL R2, RZ, 0x1, P0 ;  /* 0x00000001ff027807 */ /* 0x000fe40000000000 */
[----:B------:R-:W-:Y:S02]  /*e4e0*/  SEL R0, R0, RZ, P0 ;  /* 0x000000ff00007207 */ /* 0x000fe40000000000 */
[----:B---3--:R-:W-:-:S03]  /*e4f0*/  LOP3.LUT R4, R4, R2, RZ, 0x3c, !PT ;  /* 0x0000000204047212 */ /* 0x008fc600078e3cff */
[----:B------:R0:W-:Y:S04]  /*e500*/  STL [R1+0x8], R0 ;  /* 0x0000080001007387 */ /* 0x0001e80000100800 */
[----:B------:R0:W-:Y:S02]  /*e510*/  STL [R1+0x10], R4 ;  /* 0x0000100401007387 */ /* 0x0001e40000100800 */
.L_x_425:
[----:B------:R-:W-:Y:S05]  /*e520*/  BSYNC B7 ;  /* 0x0000000000077941 */ /* 0x000fea0003800000 */
.L_x_423:
[----:B0-----:R-:W2:Y:S02]  /*e530*/  LDL R0, [R1+0x1c] ;  /* 0x00001c0001007983 */ /* 0x001ea40000100800 */
[----:B--2---:R-:W-:-:S13]  /*e540*/  LOP3.LUT P0, RZ, R0, 0x2, RZ, 0xc0, !PT ;  /* 0x0000000200ff7812 */ /* 0x004fda000780c0ff */
[----:B------:R-:W-:Y:S05]  /*e550*/  @!P0 BRA `(.L_x_508) ;  /* 0x0000000000288947 */ /* 0x000fea0003800000 */
[----:B------:R-:W-:Y:S05]  /*e560*/  WARPSYNC.ALL ;  /* 0x0000000000007948 */ /* 0x000fea0003800000 */
[----:B------:R-:W0:Y:S08]  /*e570*/  S2UR UR5, SR_CgaCtaId ;  /* 0x00000000000579c3 */ /* 0x000e300000008800 */
[----:B------:R-:W-:Y:S06]  /*e580*/  BAR.SYNC.DEFER_BLOCKING 0x5, 0x180 ;  /* 0x0146000000007b1d */ /* 0x000fec0000010000 */
[----:B------:R-:W-:-:S02]  /*e590*/  UMOV UR4, 0x400 ;  /* 0x0000040000047882 */ /* 0x000fc40000000000 */
[----:B0-----:R-:W-:-:S06]  /*e5a0*/  ULEA UR4, UR5, UR4, 0x18 ;  /* 0x0000000405047291 */ /* 0x001fcc000f8ec03f */
[----:B------:R-:W-:-:S05]  /*e5b0*/  IMAD.U32 R0, RZ, RZ, UR4 ;  /* 0x00000004ff007e24 */ /* 0x000fca000f8e00ff */
[----:B------:R0:W2:Y:S04]  /*e5c0*/  LDS.128 R16, [R0+0x348d0] ;  /* 0x0348d00000107984 */ /* 0x0000a80000000c00 */
[----:B------:R0:W-:Y:S01]  /*e5d0*/  STL [R1+0x4], R0 ;  /* 0x0000040001007387 */ /* 0x0001e20000100800 */
[----:B------:R-:W-:Y:S06]  /*e5e0*/  BAR.ARV 0x4, 0x180 ;  /* 0x0106000000007b1d */ /* 0x000fec0000002000 */
[----:B------:R-:W-:Y:S05]  /*e5f0*/  BRA `(.L_x_509) ;  /* 0x0000000800507947 */ /* 0x000fea0003800000 */
.L_x_508:
[----:B------:R-:W1:Y:S01]  /*e600*/  S2R R0, SR_TID.X ;  /* 0x0000000000007919 */ /* 0x000e620000002100 */
[----:B------:R-:W-:Y:S01]  /*e610*/  UMOV UR4, 0xffffffff ;  /* 0xffffffff00047882 */ /* 0x000fe20000000000 */
[----:B-1--4-:R-:W-:-:S04]  /*e620*/  LOP3.LUT R7, R0, 0x1f, RZ, 0xc0, !PT ;  /* 0x0000001f00077812 */ /* 0x012fc800078ec0ff */
[----:B------:R-:W-:Y:S01]  /*e630*/  ISETP.NE.AND P0, PT, R7, 0x1f, PT ;  /* 0x0000001f0700780c */ /* 0x000fe20003f05270 */
[----:B------:R-:W-:-:S12]  /*e640*/  BRA.DIV UR4, `(.L_x_510) ;  /* 0x0000001e04b87947 */ /* 0x000fd8000b800000 */
[----:B------:R-:W-:Y:S01]  /*e650*/  IMAD.IADD R5, R19, 0x1, R7 ;  /* 0x0000000113057824 */ /* 0x000fe200078e0207 */
[----:B------:R-:W-:Y:S01]  /*e660*/  ULDC UR4, c[0x0][0xc3c] ;  /* 0x00030f0000047ab9 */ /* 0x000fe20000000800 */
[----:B------:R-:W-:-:S03]  /*e670*/  ULDC.64 UR6, c[0x0][0x208] ;  /* 0x0000820000067ab9 */ /* 0x000fc60000000a00 */
[----:B------:R-:W-:-:S13]  /*e680*/  ISETP.GE.OR P1, PT, R5, UR4, !P0 ;  /* 0x0000000405007c0c */ /* 0x000fda000c726670 */
[----:B------:R-:W0:Y:S02]  /*e690*/  @!P1 LDC.64 R2, c[0x0][0xc80] ;  /* 0x00032000ff029b82 */ /* 0x000e240000000a00 */
[----:B0-----:R-:W-:-:S06]  /*e6a0*/  @!P1 IMAD.WIDE R2, R5, 0x4, R2 ;  /* 0x0000000405029825 */ /* 0x001fcc00078e0202 */
[----:B------:R0:W2:Y:S01]  /*e6b0*/  @!P1 LDG.E R3, desc[UR6][R2.64] ;  /* 0x0000000602039981 */ /* 0x0000a2000c1e1900 */
[C---:B------:R-:W-:Y:S02]  /*e6c0*/  ISETP.GE.U32.AND P2, PT, R7.reuse, 0x2, PT ;  /* 0x000000020700780c */ /* 0x040fe40003f46070 */
[C---:B------:R-:W-:Y:S01]  /*e6d0*/  ISETP.GE.U32.AND P3, PT, R7.reuse, 0x4, PT ;  /* 0x000000040700780c */ /* 0x040fe20003f66070 */
[----:B------:R-:W-:Y:S01]  /*e6e0*/  SHFL.IDX PT, R4, R16, 0x1, 0x1f ;  /* 0x00201f0010047f89 */ /* 0x000fe200000e0000 */
[C---:B------:R-:W-:Y:S02]  /*e6f0*/  ISETP.GE.U32.AND P4, PT, R7.reuse, 0x8, PT ;  /* 0x000000080700780c */ /* 0x040fe40003f86070 */
[C---:B------:R-:W-:Y:S01]  /*e700*/  ISETP.GE.U32.AND P5, PT, R7.reuse, 0x10, PT ;  /* 0x000000100700780c */ /* 0x040fe20003fa6070 */
[----:B0-----:R-:W-:Y:S02]  /*e710*/  IMAD.MOV.U32 R2, RZ, RZ, RZ ;  /* 0x000000ffff027224 */ /* 0x001fe400078e00ff */
[----:B--2---:R-:W-:Y:S01]  /*e720*/  @!P1 IMAD.MOV.U32 R2, RZ, RZ, R3 ;  /* 0x000000ffff029224 */ /* 0x004fe200078e0003 */
[----:B------:R-:W-:-:S04]  /*e730*/  ISETP.NE.AND P1, PT, R7, RZ, PT ;  /* 0x000000ff0700720c */ /* 0x000fc80003f25270 */
        /* <DEDUP_REMOVED lines=14> */
[----:B------:R-:W-:Y:S02]  /*e820*/  IMAD.IADD R3, R3, 0x1, R0 ;  /* 0x0000000103037824 */ /* 0x000fe400078e0200 */
[----:B------:R0:W1:Y:S04]  /*e830*/  SHFL.IDX PT, R0, R16, RZ, 0x1f ;  /* 0x00001fff10007589 */ /* 0x00006800000e0000 */
[----:B------:R0:W2:Y:S02]  /*e840*/  SHFL.IDX PT, R6, R3, 0x1f, 0x1f ;  /* 0x03e01f0003067f89 */ /* 0x0000a400000e0000 */
.L_x_576:
[----:B------:R-:W-:Y:S02]  /*e850*/  ULDC UR4, c[0x0][0xc38] ;  /* 0x00030e0000047ab9 */ /* 0x000fe40000000800 */
[----:B0-----:R-:W-:-:S04]  /*e860*/  IMAD.U32 R16, RZ, RZ, UR4 ;  /* 0x00000004ff107e24 */ /* 0x001fc8000f8e00ff */
[----:B--2---:R-:W-:-:S04]  /*e870*/  IMAD R6, R6, R16, RZ ;  /* 0x0000001006067224 */ /* 0x004fc800078e02ff */
[----:B------:R-:W-:-:S05]  /*e880*/  IMAD.IADD R4, R4, 0x1, R6 ;  /* 0x0000000104047824 */ /* 0x000fca00078e0206 */
[----:B-1----:R-:W-:-:S13]  /*e890*/  ISETP.GT.AND P6, PT, R4, R0, PT ;  /* 0x000000000400720c */ /* 0x002fda0003fc4270 */
[----:B------:R-:W-:Y:S05]  /*e8a0*/  @P6 BRA `(.L_x_511) ;  /* 0x0000000000a06947 */ /* 0x000fea0003800000 */
.L_x_516:
[----:B0-----:R-:W0:Y:S01]  /*e8b0*/  LDC R2, c[0x0][0xc3c] ;  /* 0x00030f00ff027b82 */ /* 0x001e220000000800 */
[----:B------:R-:W-:-:S05]  /*e8c0*/  VIADD R19, R19, 0x1f ;  /* 0x0000001f13137836 */ /* 0x000fca0000000000 */
[----:B0-----:R-:W-:-:S13]  /*e8d0*/  ISETP.GE.AND P6, PT, R19, R2, PT ;  /* 0x000000021300720c */ /* 0x001fda0003fc6270 */
[----:B------:R-:W-:Y:S05]  /*e8e0*/  @P6 BRA `(.L_x_512) ;  /* 0x0000000400486947 */ /* 0x000fea0003800000 */
[----:B------:R-:W0:Y:S01]  /*e8f0*/  S2R R3, SR_TID.X ;  /* 0x0000000000037919 */ /* 0x000e220000002100 */
[----:B------:R-:W-:Y:S01]  /*e900*/  BSSY B0, `(.L_x_513) ;  /* 0x000000a000007945 */ /* 0x000fe20003800000 */
[----:B0-----:R-:W-:-:S05]  /*e910*/  LOP3.LUT R3, R3, 0x1f, RZ, 0xc0, !PT ;  /* 0x0000001f03037812 */ /* 0x001fca00078ec0ff */
[----:B------:R-:W-:-:S05]  /*e920*/  IMAD.IADD R5, R19, 0x1, R3 ;  /* 0x0000000113057824 */ /* 0x000fca00078e0203 */
[----:B------:R-:W-:Y:S01]  /*e930*/  ISETP.GE.OR P6, PT, R5, R2, !P0 ;  /* 0x000000020500720c */ /* 0x000fe200047c6670 */
[----:B------:R-:W-:-:S12]  /*e940*/  IMAD.MOV.U32 R2, RZ, RZ, RZ ;  /* 0x000000ffff027224 */ /* 0x000fd800078e00ff */
[----:B------:R-:W-:Y:S05]  /*e950*/  @P6 BRA `(.L_x_514) ;  /* 0x0000000000106947 */ /* 0x000fea0003800000 */
[----:B------:R-:W0:Y:S01]  /*e960*/  LDC.64 R2, c[0x0][0xc80] ;  /* 0x00032000ff027b82 */ /* 0x000e220000000a00 */
[----:B------:R-:W-:Y:S01]  /*e970*/  ULDC.64 UR4, c[0x0][0x208] ;  /* 0x0000820000047ab9 */ /* 0x000fe20000000a00 */
[----:B0-----:R-:W-:-:S06]  /*e980*/  IMAD.WIDE R2, R5, 0x4, R2 ;  /* 0x0000000405027825 */ /* 0x001fcc00078e0202 */
[----:B------:R0:W5:Y:S02]  /*e990*/  LDG.E R2, desc[UR4][R2.64] ;  /* 0x0000000402027981 */ /* 0x000164000c1e1900 */
.L_x_514:
[----:B------:R-:W-:Y:S05]  /*e9a0*/  BSYNC B0 ;  /* 0x0000000000007941 */ /* 0x000fea0003800000 */
.L_x_513:
[----:B------:R-:W-:-:S03]  /*e9b0*/  UMOV UR4, 0xffffffff ;  /* 0xffffffff00047882 */ /* 0x000fc60000000000 */
[----:B------:R-:W-:Y:S05]  /*e9c0*/  BRA.DIV UR4, `(.L_x_515) ;  /* 0x0000002204187947 */ /* 0x000fea000b800000 */
[----:B-----5:R-:W0:Y:S02]  /*e9d0*/  SHFL.UP PT, R14, R2, 0x1, RZ ;  /* 0x04200000020e7989 */ /* 0x020e2400000e00ff */
        /* <DEDUP_REMOVED lines=14> */
[----:B------:R0:W1:Y:S02]  /*eac0*/  SHFL.IDX PT, R6, R3, 0x1f, 0x1f ;  /* 0x03e01f0003067f89 */ /* 0x00006400000e0000 */
.L_x_584:
[----:B------:R-:W-:Y:S02]  /*ead0*/  ULDC UR4, c[0x0][0xc38] ;  /* 0x00030e0000047ab9 */ /* 0x000fe40000000800 */
[----:B------:R-:W-:-:S04]  /*eae0*/  IMAD.U32 R16, RZ, RZ, UR4 ;  /* 0x00000004ff107e24 */ /* 0x000fc8000f8e00ff */
[----:B-1----:R-:W-:-:S04]  /*eaf0*/  IMAD R6, R6, R16, RZ ;  /* 0x0000001006067224 */ /* 0x002fc800078e02ff */
[----:B------:R-:W-:-:S05]  /*eb00*/  IMAD.IADD R4, R6, 0x1, R4 ;  /* 0x0000000106047824 */ /* 0x000fca00078e0204 */
[----:B------:R-:W-:-:S13]  /*eb10*/  ISETP.GT.AND P6, PT, R4, R0, PT ;  /* 0x000000000400720c */ /* 0x000fda0003fc4270 */
[----:B------:R-:W-:Y:S05]  /*eb20*/  @!P6 BRA `(.L_x_516) ;  /* 0xfffffffc0060e947 */ /* 0x000fea000383ffff */
.L_x_511:
[----:B------:R-:W-:Y:S01]  /*eb30*/  IMAD.IADD R6, R4, 0x1, -R6 ;  /* 0x0000000104067824 */ /* 0x000fe200078e0a06 */
[----:B------:R-:W-:-:S03]  /*eb40*/  UMOV UR4, 0xffffffff ;  /* 0xffffffff00047882 */ /* 0x000fc60000000000 */
[----:B------:R-:W-:-:S05]  /*eb50*/  IMAD R4, R3, R16, R6 ;  /* 0x0000001003047224 */ /* 0x000fca00078e0206 */
[----:B------:R-:W-:Y:S01]  /*eb60*/  ISETP.GT.AND P6, PT, R4, R0, PT ;  /* 0x000000000400720c */ /* 0x000fe20003fc4270 */
[----:B------:R-:W-:-:S12]  /*eb70*/  BRA.DIV UR4, `(.L_x_517) ;  /* 0x0000002204807947 */ /* 0x000fd8000b800000 */
[----:B------:R-:W-:-:S04]  /*eb80*/  VOTE.ANY R5, PT, !P6 ;  /* 0x0000000000057806 */ /* 0x000fc800070e0100 */
[----:B------:R-:W1:Y:S02]  /*eb90*/  POPC R4, R5 ;  /* 0x0000000500047309 */ /* 0x000e640000000000 */
[----:B-1----:R1:W2:Y:S02]  /*eba0*/  SHFL.IDX PT, R17, R2, R4, 0x1f ;  /* 0x00001f0402117589 */ /* 0x0022a400000e0000 */
.L_x_588:
[----:B------:R-:W-:Y:S01]  /*ebb0*/  ISETP.NE.AND P0, PT, R5, RZ, PT ;  /* 0x000000ff0500720c */ /* 0x000fe20003f05270 */
[----:B-1----:R-:W-:-:S12]  /*ebc0*/  IMAD.MOV.U32 R2, RZ, RZ, RZ ;  /* 0x000000ffff027224 */ /* 0x002fd800078e00ff */
[----:B------:R-:W-:Y:S05]  /*ebd0*/  @!P0 BRA `(.L_x_518) ;  /* 0x0000000000108947 */ /* 0x000fea0003800000 */
[----:B------:R-:W-:Y:S01]  /*ebe0*/  UMOV UR4, 0xffffffff ;  /* 0xffffffff00047882 */ /* 0x000fe20000000000 */
[----:B------:R-:W-:Y:S02]  /*ebf0*/  VIADD R12, R4, 0xffffffff ;  /* 0xffffffff040c7836 */ /* 0x000fe40000000000 */
[----:B------:R-:W-:Y:S05]  /*ec00*/  BRA.DIV UR4, `(.L_x_519) ;  /* 0x0000002204a47947 */ /* 0x000fea000b800000 */
[----:B------:R1:W3:Y:S02]  /*ec10*/  SHFL.IDX PT, R2, R3, R12, 0x1f ;  /* 0x00001f0c03027589 */ /* 0x0002e400000e0000 */
.L_x_518:
[----:B--2---:R-:W-:Y:S01]  /*ec20*/  IABS R5, R17 ;  /* 0x0000001100057213 */ /* 0x004fe20000000000 */
[----:B---3--:R-:W-:Y:S02]  /*ec30*/  IMAD R16, R2, R16, R6 ;  /* 0x0000001002107224 */ /* 0x008fe400078e0206 */
[----:B------:R-:W-:Y:S01]  /*ec40*/  IMAD.IADD R19, R4, 0x1, R19 ;  /* 0x0000000104137824 */ /* 0x000fe200078e0213 */
[----:B------:R-:W2:Y:S01]  /*ec50*/  I2F.RP R2, R5 ;  /* 0x0000000500027306 */ /* 0x000ea20000209400 */
[----:B------:R-:W-:-:S07]  /*ec60*/  IMAD.IADD R0, R0, 0x1, -R16 ;  /* 0x0000000100007824 */ /* 0x000fce00078e0a10 */
[----:B--2---:R-:W2:Y:S02]  /*ec70*/  MUFU.RCP R2, R2 ;  /* 0x0000000200027308 */ /* 0x004ea40000001000 */
[----:B--2---:R-:W-:-:S06]  /*ec80*/  VIADD R2, R2, 0xffffffe ;  /* 0x0ffffffe02027836 */ /* 0x004fcc0000000000 */
[----:B01----:R-:W0:Y:S02]  /*ec90*/  F2I.FTZ.U32.TRUNC.NTZ R3, R2 ;  /* 0x0000000200037305 */ /* 0x003e24000021f000 */
[----:B0-----:R-:W-:-:S04]  /*eca0*/  IMAD.MOV R2, RZ, RZ, -R3 ;  /* 0x000000ffff027224 */ /* 0x001fc800078e0a03 */
[----:B------:R-:W-:Y:S02]  /*ecb0*/  IMAD R6, R2, R5, RZ ;  /* 0x0000000502067224 */ /* 0x000fe400078e02ff */
[----:B------:R-:W-:-:S04]  /*ecc0*/  IMAD.MOV.U32 R2, RZ, RZ, RZ ;  /* 0x000000ffff027224 */ /* 0x000fc800078e00ff */
[----:B------:R-:W-:Y:S01]  /*ecd0*/  IMAD.HI.U32 R2, R3, R6, R2 ;  /* 0x0000000603027227 */ /* 0x000fe200078e0002 */
[----:B------:R-:W-:Y:S02]  /*ece0*/  IABS R6, R17 ;  /* 0x0000001100067213 */ /* 0x000fe40000000000 */
[----:B------:R-:W-:-:S03]  /*ecf0*/  IABS R3, R0 ;  /* 0x0000000000037213 */ /* 0x000fc60000000000 */
[----:B------:R-:W-:Y:S02]  /*ed00*/  IMAD.MOV R6, RZ, RZ, -R6 ;  /* 0x000000ffff067224 */ /* 0x000fe400078e0a06 */
        /* <DEDUP_REMOVED lines=16> */
.L_x_512:
[----:B------:R-:W-:Y:S01]  /*ee10*/  UMOV UR4, URZ ;  /* 0x0000003f00047c82 */ /* 0x000fe20008000000 */
[----:B------:R-:W-:Y:S01]  /*ee20*/  UMOV UR5, URZ ;  /* 0x0000003f00057c82 */ /* 0x000fe20008000000 */
[----:B------:R-:W-:Y:S01]  /*ee30*/  ULDC UR6, c[0x0][0xc3c] ;  /* 0x00030f0000067ab9 */ /* 0x000fe20000000800 */
[----:B------:R-:W-:Y:S02]  /*ee40*/  IMAD.MOV.U32 R16, RZ, RZ, R0 ;  /* 0x000000ffff107224 */ /* 0x000fe400078e0000 */
[----:B------:R-:W-:Y:S02]  /*ee50*/  IMAD.U32 R17, RZ, RZ, UR4 ;  /* 0x00000004ff117e24 */ /* 0x000fe4000f8e00ff */
[----:B------:R-:W-:Y:S02]  /*ee60*/  IMAD.U32 R18, RZ, RZ, UR5 ;  /* 0x00000005ff127e24 */ /* 0x000fe4000f8e00ff */
[----:B------:R-:W-:-:S07]  /*ee70*/  IMAD.U32 R19, RZ, RZ, UR6 ;  /* 0x00000006ff137e24 */ /* 0x000fce000f8e00ff */
.L_x_520:
[----:B------:R3:W2:Y:S01]  /*ee80*/  LDL R3, [R1+0x4] ;  /* 0x0000040001037983 */ /* 0x0006a20000100800 */
[----:B------:R-:W0:Y:S01]  /*ee90*/  S2R R0, SR_TID.X ;  /* 0x0000000000007919 */ /* 0x000e220000002100 */
[----:B------:R-:W-:Y:S05]  /*eea0*/  WARPSYNC.ALL ;  /* 0x0000000000007948 */ /* 0x000fea0003800000 */
[----:B0-----:R-:W-:Y:S01]  /*eeb0*/  LOP3.LUT R0, R0, 0x1f, RZ, 0xc0, !PT ;  /* 0x0000001f00007812 */ /* 0x001fe200078ec0ff */
[----:B------:R-:W-:Y:S03]  /*eec0*/  BAR.SYNC.DEFER_BLOCKING 0x4, 0x180 ;  /* 0x0106000000007b1d */ /* 0x000fe60000010000 */
[----:B------:R-:W-:-:S13]  /*eed0*/  ISETP.NE.AND P0, PT, R0, RZ, PT ;  /* 0x000000ff0000720c */ /* 0x000fda0003f05270 */
[----:B------:R-:W2:Y:S01]  /*eee0*/  @!P0 S2R R0, SR_CgaCtaId ;  /* 0x0000000000008919 */ /* 0x000ea20000008800 */
[----:B------:R-:W-:-:S04]  /*eef0*/  @!P0 MOV R2, 0x400 ;  /* 0x0000040000028802 */ /* 0x000fc80000000f00 */
[----:B--2---:R-:W-:-:S05]  /*ef00*/  @!P0 LEA R3, R0, R2, 0x18 ;  /* 0x0000000200038211 */ /* 0x004fca00078ec0ff */
[----:B------:R3:W-:Y:S04]  /*ef10*/  @!P0 STS.128 [R3+0x348d0], R16 ;  /* 0x0348d01003008388 */ /* 0x0007e80000000c00 */
[----:B------:R3:W-:Y:S01]  /*ef20*/  @!P0 STL [R1+0x4], R3 ;  /* 0x0000040301008387 */ /* 0x0007e20000100800 */
[----:B------:R-:W-:Y:S06]  /*ef30*/  BAR.ARV 0x5, 0x180 ;  /* 0x0146000000007b1d */ /* 0x000fec0000002000 */
.L_x_509:
[----:B------:R-:W-:Y:S02]  /*ef40*/  ULDC UR4, c[0x0][0xc3c] ;  /* 0x00030f0000047ab9 */ /* 0x000fe40000000800 */
[----:B--2---:R-:W-:-:S13]  /*ef50*/  ISETP.GE.AND P0, PT, R19, UR4, PT ;  /* 0x0000000413007c0c */ /* 0x004fda000bf06270 */
[----:B------:R-:W-:Y:S05]  /*ef60*/  @!P0 BRA `(.L_x_521) ;  /* 0xffffffac003c8947 */ /* 0x000fea000383ffff */
[----:B------:R-:W-:Y:S05]  /*ef70*/  BSYNC B8 ;  /* 0x0000000000087941 */ /* 0x000fea0003800000 */
.L_x_419:
[----:B0-----:R-:W2:Y:S01]  /*ef80*/  LDL.LU R0, [R1+0x50] ;  /* 0x0000500001007983 */ /* 0x001ea20000300800 */
[----:B------:R-:W-:Y:S01]  /*ef90*/  BSSY B0, `(.L_x_522) ;  /* 0x000000b000007945 */ /* 0x000fe20003800000 */
[----:B------:R-:W0:Y:S01]  /*efa0*/  S2R R5, SR_CgaCtaId ;  /* 0x0000000000057919 */ /* 0x000e220000008800 */
[----:B--2---:R-:W-:-:S05]  /*efb0*/  VIADD R0, R0, 0x1 ;  /* 0x0000000100007836 */ /* 0x004fca0000000000 */
[----:B------:R-:W-:-:S04]  /*efc0*/  LEA.HI R2, R0, R0, RZ, 0x1 ;  /* 0x0000000000027211 */ /* 0x000fc800078f08ff */
[----:B---3--:R-:W-:-:S05]  /*efd0*/  LOP3.LUT R3, R2, 0xfffffffe, RZ, 0xc0, !PT ;  /* 0xfffffffe02037812 */ /* 0x008fca00078ec0ff */
[----:B------:R-:W-:Y:S01]  /*efe0*/  IMAD.IADD R3, R0, 0x1, -R3 ;  /* 0x0000000100037824 */ /* 0x000fe200078e0a03 */
[----:B------:R-:W-:-:S04]  /*eff0*/  MOV R0, 0x400 ;  /* 0x0000040000007802 */ /* 0x000fc80000000f00 */
[----:B0-----:R-:W-:Y:S02]  /*f000*/  LEA R0, R5, R0, 0x18 ;  /* 0x0000000005007211 */ /* 0x001fe400078ec0ff */
[----:B------:R-:W-:-:S04]  /*f010*/  SHF.L.U32 R3, R3, 0x1f, RZ ;  /* 0x0000001f03037819 */ /* 0x000fc800000006ff */
[----:B------:R-:W0:Y:S02]  /*f020*/  SYNCS.PHASECHK.TRANS64.TRYWAIT P0, [R0+URZ+0x34820], R3 ;  /* 0x03482003000075a7 */ /* 0x000e24000800017f */
[----:B0-----:R-:W-:Y:S05]  /*f030*/  @!P0 BRA `(.L_x_523) ;  /* 0x0000001c00c08947 */ /* 0x001fea0003800000 */
.L_x_591:
[----:B------:R-:W-:Y:S05]  /*f040*/  BSYNC B0 ;  /* 0x0000000000007941 */ /* 0x000fea0003800000 */
.L_x_522:
[----:B------:R-:W-:-:S03]  /*f050*/  UMOV UR4, 0xffffffff ;  /* 0xffffffff00047882 */ /* 0x000fc60000000000 */
[----:B------:R-:W-:Y:S05]  /*f060*/  BRA.DIV UR4, `(.L_x_524) ;  /* 0x0000001e04c87947 */ /* 0x000fea000b800000 */
[----:B------:R-:W2:Y:S02]  /*f070*/  S2R R2, SR_TID.X ;  /* 0x0000000000027919 */ /* 0x000ea40000002100 */
[----:B--2---:R-:W-:-:S04]  /*f080*/  SHF.R.U32.HI R2, RZ, 0x5, R2 ;  /* 0x00000005ff027819 */ /* 0x004fc80000011602 */
[----:B------:R-:W-:-:S05]  /*f090*/  LOP3.LUT R2, R2, 0x3, RZ, 0xc0, !PT ;  /* 0x0000000302027812 */ /* 0x000fca00078ec0ff */
[----:B------:R2:W3:Y:S02]  /*f0a0*/  SHFL.IDX PT, R14, R2, RZ, 0x1f ;  /* 0x00001fff020e7589 */ /* 0x0004e400000e0000 */
.L_x_594:
[----:B---3--:R-:W-:Y:S01]  /*f0b0*/  ISETP.NE.AND P0, PT, R14, RZ, PT ;  /* 0x000000ff0e00720c */ /* 0x008fe20003f05270 */
[----:B------:R-:W-:-:S12]  /*f0c0*/  BSSY B0, `(.L_x_525) ;  /* 0x0000029000007945 */ /* 0x000fd80003800000 */
[----:B------:R-:W-:Y:S05]  /*f0d0*/  @P0 BRA `(.L_x_526) ;  /* 0x00000000009c0947 */ /* 0x000fea0003800000 */
[----:B------:R-:W-:-:S03]  /*f0e0*/  UMOV UR4, 0xffffffff ;  /* 0xffffffff00047882 */ /* 0x000fc60000000000 */
[----:B------:R-:W-:Y:S05]  /*f0f0*/  BRA.DIV UR4, `(.L_x_527) ;  /* 0x0000001e04d87947 */ /* 0x000fea000b800000 */
[----:B------:R-:W-:-:S13]  /*f100*/  ELECT P6, URZ, PT ;  /* 0x00000000003f782f */ /* 0x000fda00038c0000 */
.L_x_597:
        /* <DEDUP_REMOVED lines=8> */
.L_x_528:
[----:B0-----:R-:W2:Y:S04]  /*f190*/  LDL R3, [R1+0x8] ;  /* 0x0000080001037983 */ /* 0x001ea80000100800 */
[----:B-1--4-:R-:W3:Y:S01]  /*f1a0*/  LDL.LU R7, [R1+0x10] ;  /* 0x0000100001077983 */ /* 0x012ee20000300800 */
[----:B------:R-:W-:-:S04]  /*f1b0*/  VIADD R2, R0, 0x34840 ;  /* 0x0003484000027836 */ /* 0x000fc80000000000 */
[C---:B--2---:R-:W-:Y:S02]  /*f1c0*/  IMAD R6, R3.reuse, 0x8, R2 ;  /* 0x0000000803067824 */ /* 0x044fe400078e0202 */
[----:B------:R-:W-:Y:S01]  /*f1d0*/  VIADD R3, R3, 0x1 ;  /* 0x0000000103037836 */ /* 0x000fe20000000000 */
[----:B---3--:R-:W-:-:S04]  /*f1e0*/  SHF.L.U32 R5, R7, 0x1f, RZ ;  /* 0x0000001f07057819 */ /* 0x008fc800000006ff */
[C---:B------:R-:W-:Y:S01]  /*f1f0*/  ISETP.NE.AND P1, PT, R3.reuse, 0x2, PT ;  /* 0x000000020300780c */ /* 0x040fe20003f25270 */
[----:B------:R-:W0:Y:S03]  /*f200*/  SYNCS.PHASECHK.TRANS64.TRYWAIT P0, [R6+URZ], R5 ;  /* 0x00000005060075a7 */ /* 0x000e26000800017f */
[----:B------:R-:W-:Y:S02]  /*f210*/  SEL R4, RZ, 0x1, P1 ;  /* 0x00000001ff047807 */ /* 0x000fe40000800000 */
[----:B------:R-:W-:Y:S02]  /*f220*/  SEL R3, R3, RZ, P1 ;  /* 0x000000ff03037207 */ /* 0x000fe40000800000 */
[----:B------:R-:W-:-:S03]  /*f230*/  LOP3.LUT R4, R7, R4, RZ, 0x3c, !PT ;  /* 0x0000000407047212 */ /* 0x000fc600078e3cff */
[----:B------:R-:W-:Y:S01]  /*f240*/  IMAD R7, R3, 0x8, R2 ;  /* 0x0000000803077824 */ /* 0x000fe200078e0202 */
[----:B------:R-:W-:Y:S01]  /*f250*/  SHF.L.U32 R2, R4, 0x1f, RZ ;  /* 0x0000001f04027819 */ /* 0x000fe200000006ff */
[----:B0-----:R-:W-:Y:S06]  /*f260*/  @!P0 BRA `(.L_x_529) ;  /* 0x0000001c009c8947 */ /* 0x001fec0003800000 */
.L_x_598:
[----:B------:R-:W1:Y:S02]  /*f270*/  SYNCS.PHASECHK.TRANS64.TRYWAIT P0, [R7+URZ], R2 ;  /* 0x00000002070075a7 */ /* 0x000e64000800017f */
[----:B-1----:R-:W-:Y:S05]  /*f280*/  @!P0 BRA `(.L_x_530) ;  /* 0x0000001c00a88947 */ /* 0x002fea0003800000 */
.L_x_599:
[----:B------:R-:W-:Y:S05]  /*f290*/  @!P2 BRA `(.L_x_531) ;  /* 0x000000000004a947 */ /* 0x000fea0003800000 */
[----:B------:R-:W-:Y:S01]  /*f2a0*/  BPT.TRAP 0x1 ;  /* 0x000000040000795c */ /* 0x000fe20000300000 */
.L_x_531:
[----:B------:R-:W2:Y:S01]  /*f2b0*/  LDL.LU R4, [R1+0x8] ;  /* 0x0000080001047983 */ /* 0x000ea20000300800 */
[----:B------:R-:W-:-:S04]  /*f2c0*/  VIADD R0, R0, 0x34860 ;  /* 0x0003486000007836 */ /* 0x000fc80000000000 */
[----:B--2---:R-:W-:-:S04]  /*f2d0*/  IMAD R4, R4, 0x8, R0 ;  /* 0x0000000804047824 */ /* 0x004fc800078e0200 */
[----:B------:R-:W2:Y:S02]  /*f2e0*/  SYNCS.PHASECHK.TRANS64.TRYWAIT P0, [R4+URZ], R5 ;  /* 0x00000005040075a7 */ /* 0x000ea4000800017f */
[----:B--2---:R-:W-:Y:S05]  /*f2f0*/  @!P0 BRA `(.L_x_532) ;  /* 0x0000001c00a08947 */ /* 0x004fea0003800000 */
.L_x_600:
[----:B------:R-:W-:-:S07]  /*f300*/  IMAD R3, R3, 0x8, R0 ;  /* 0x0000000803037824 */ /* 0x000fce00078e0200 */
.L_x_533:
[----:B---3--:R3:W4:Y:S02]  /*f310*/  SYNCS.PHASECHK.TRANS64.TRYWAIT P0, [R3+URZ], R2 ;  /* 0x00000002030075a7 */ /* 0x008724000800017f */
[----:B----4-:R-:W-:Y:S05]  /*f320*/  @!P0 NANOSLEEP.SYNCS 0x989680 ;  /* 0x009896800000895d */ /* 0x010fea0003900000 */
[----:B------:R-:W4:Y:S02]  /*f330*/  @!P0 SYNCS.PHASECHK.TRANS64 P0, [R3+URZ], R2 ;  /* 0x00000002030085a7 */ /* 0x000f24000800007f */
[----:B----4-:R-:W-:Y:S05]  /*f340*/  @!P0 BRA `(.L_x_533) ;  /* 0xfffffffc00f08947 */ /* 0x010fea000383ffff */
.L_x_526:
[----:B------:R-:W-:Y:S05]  /*f350*/  BSYNC B0 ;  /* 0x0000000000007941 */ /* 0x000fea0003800000 */
.L_x_525:
[----:B------:R-:W-:Y:S05]  /*f360*/  EXIT ;  /* 0x000000000000794d */ /* 0x000fea0003800000 */
.L_x_371:
[----:B0-----:R0:W1:Y:S02]  /*f370*/  SYNCS.PHASECHK.TRANS64.TRYWAIT P1, [R0+URZ+0x34800], R3 ;  /* 0x03480003000075a7 */ /* 0x001064000802017f */
[----:B-1----:R-:W-:Y:S05]  /*f380*/  @!P1 NANOSLEEP.SYNCS 0x989680 ;  /* 0x009896800000995d */ /* 0x002fea0003900000 */
[----:B------:R-:W1:Y:S02]  /*f390*/  @!P1 SYNCS.PHASECHK.TRANS64 P1, [R0+URZ+0x34800], R3 ;  /* 0x03480003000095a7 */ /* 0x000e64000802007f */
[----:B-1----:R-:W-:Y:S05]  /*f3a0*/  @!P1 BRA `(.L_x_371) ;  /* 0xfffffffc00f09947 */ /* 0x002fea000383ffff */
[----:B------:R-:W-:Y:S05]  /*f3b0*/  BRA `(.L_x_534) ;  /* 0xffffff2000d47947 */ /* 0x000fea000383ffff */
.L_x_375:
[----:B0-----:R0:W2:Y:S02]  /*f3c0*/  SYNCS.PHASECHK.TRANS64.TRYWAIT P2, [R5+URZ+0x34830], R4 ;  /* 0x03483004050075a7 */ /* 0x0010a4000804017f */
[----:B--2---:R-:W-:Y:S05]  /*f3d0*/  @!P2 NANOSLEEP.SYNCS 0x989680 ;  /* 0x009896800000a95d */ /* 0x004fea0003900000 */
[----:B------:R-:W2:Y:S02]  /*f3e0*/  @!P2 SYNCS.PHASECHK.TRANS64 P2, [R5+URZ+0x34830], R4 ;  /* 0x034830040500a5a7 */ /* 0x000ea4000804007f */
[----:B--2---:R-:W-:Y:S05]  /*f3f0*/  @!P2 BRA `(.L_x_375) ;  /* 0xfffffffc00f0a947 */ /* 0x004fea000383ffff */
[----:B------:R-:W-:Y:S05]  /*f400*/  BRA `(.L_x_374) ;  /* 0xffffff2000f87947 */ /* 0x000fea000383ffff */
.L_x_380:
[----:B-1----:R-:W-:-:S04]  /*f410*/  IMAD.U32 R4, RZ, RZ, UR6 ;  /* 0x00000006ff047e24 */ /* 0x002fc8000f8e00ff */
[----:B------:R1:W2:Y:S03]  /*f420*/  SYNCS.PHASECHK.TRANS64.TRYWAIT P2, [R4+URZ+0x34830], R3 ;  /* 0x03483003040075a7 */ /* 0x0002a6000804017f */
[----:B--2---:R-:W-:Y:S05]  /*f430*/  @!P2 NANOSLEEP.SYNCS 0x989680 ;  /* 0x009896800000a95d */ /* 0x004fea0003900000 */
[----:B------:R-:W2:Y:S02]  /*f440*/  @!P2 SYNCS.PHASECHK.TRANS64 P2, [R4+URZ+0x34830], R3 ;  /* 0x034830030400a5a7 */ /* 0x000ea4000804007f */
[----:B--2---:R-:W-:Y:S05]  /*f450*/  @!P2 BRA `(.L_x_380) ;  /* 0xfffffffc00eca947 */ /* 0x004fea000383ffff */
[----:B------:R-:W-:Y:S05]  /*f460*/  BRA `(.L_x_379) ;  /* 0xffffff4800c07947 */ /* 0x000fea000383ffff */
.L_x_384:
[----:B-1----:R1:W2:Y:S02]  /*f470*/  SYNCS.PHASECHK.TRANS64.TRYWAIT P2, [R8+URZ+0x34850], R3 ;  /* 0x03485003080075a7 */ /* 0x0022a4000804017f */
[----:B--2---:R-:W-:Y:S05]  /*f480*/  @!P2 NANOSLEEP.SYNCS 0x989680 ;  /* 0x009896800000a95d */ /* 0x004fea0003900000 */
[----:B------:R-:W2:Y:S02]  /*f490*/  @!P2 SYNCS.PHASECHK.TRANS64 P2, [R8+URZ+0x34850], R3 ;  /* 0x034850030800a5a7 */ /* 0x000ea4000804007f */
[----:B--2---:R-:W-:Y:S05]  /*f4a0*/  @!P2 BRA `(.L_x_384) ;  /* 0xfffffffc00f0a947 */ /* 0x004fea000383ffff */
[----:B------:R-:W-:Y:S05]  /*f4b0*/  BRA `(.L_x_383) ;  /* 0xffffff5000e07947 */ /* 0x000fea000383ffff */
.L_x_389:
[----:B-1----:R1:W2:Y:S02]  /*f4c0*/  SYNCS.PHASECHK.TRANS64.TRYWAIT P0, [R14+URZ+0x34850], R7 ;  /* 0x034850070e0075a7 */ /* 0x0022a4000800017f */
[----:B--2---:R-:W-:Y:S05]  /*f4d0*/  @!P0 NANOSLEEP.SYNCS 0x989680 ;  /* 0x009896800000895d */ /* 0x004fea0003900000 */
[----:B------:R-:W2:Y:S02]  /*f4e0*/  @!P0 SYNCS.PHASECHK.TRANS64 P0, [R14+URZ+0x34850], R7 ;  /* 0x034850070e0085a7 */ /* 0x000ea4000800007f */
[----:B--2---:R-:W-:Y:S05]  /*f4f0*/  @!P0 BRA `(.L_x_389) ;  /* 0xfffffffc00f08947 */ /* 0x004fea000383ffff */
[----:B------:R-:W-:Y:S05]  /*f500*/  BRA `(.L_x_388) ;  /* 0xffffff6c00b07947 */ /* 0x000fea000383ffff */
.L_x_431:
[----:B------:R-:W1:Y:S01]  /*f510*/  S2R R4, SR_TID.X ;  /* 0x0000000000047919 */ /* 0x000e620000002100 */
[----:B------:R-:W-:Y:S01]  /*f520*/  BSSY B0, `(.L_x_535) ;  /* 0x000000a000007945 */ /* 0x000fe20003800000 */
[----:B0-----:R-:W-:Y:S02]  /*f530*/  IMAD.MOV.U32 R12, RZ, RZ, RZ ;  /* 0x000000ffff0c7224 */ /* 0x001fe400078e00ff */
[----:B------:R-:W-:Y:S02]  /*f540*/  IMAD.MOV.U32 R11, RZ, RZ, 0x1f ;  /* 0x0000001fff0b7424 */ /* 0x000fe400078e00ff */
[----:B------:R-:W-:Y:S01]  /*f550*/  IMAD.MOV.U32 R15, RZ, RZ, -0x1 ;  /* 0xffffffffff0f7424 */ /* 0x000fe200078e00ff */
[----:B-1----:R-:W-:-:S04]  /*f560*/  SHF.R.U32.HI R4, RZ, 0x5, R4 ;  /* 0x00000005ff047819 */ /* 0x002fc80000011604 */
[----:B------:R-:W-:-:S05]  /*f570*/  LOP3.LUT R4, R4, 0x3, RZ, 0xc0, !PT ;  /* 0x0000000304047812 */ /* 0x000fca00078ec0ff */
[----:B------:R-:W-:-:S07]  /*f580*/  IMAD.MOV.U32 R13, RZ, RZ, R4 ;  /* 0x000000ffff0d7224 */ /* 0x000fce00078e0004 */
[----:B------:R-:W-:Y:S05]  /*f590*/  WARPSYNC.COLLECTIVE R15, `(.L_x_536) ;  /* 0x000000000f087348 */ /* 0x000fea0003c00000 */
[----:B------:R0:W1:Y:S02]  /*f5a0*/  SHFL.IDX P6, R14, R13, R12, R11 ;  /* 0x0000000c0d0e7389 */ /* 0x00006400000c000b */
[----:B01----:R-:W-:Y:S01]  /*f5b0*/  ENDCOLLECTIVE ;  /* 0x000000000000791b */ /* 0x003fe20003800000 */
.L_x_536:
[----:B------:R-:W-:Y:S05]  /*f5c0*/  BSYNC B0 ;  /* 0x0000000000007941 */ /* 0x000fea0003800000 */
.L_x_535:
[----:B------:R-:W-:Y:S05]  /*f5d0*/  BRA `(.L_x_537) ;  /* 0xffffffb000a07947 */ /* 0x000fea000383ffff */
.L_x_433:
[----:B------:R-:W-:Y:S01]  /*f5e0*/  BSSY B0, `(.L_x_538) ;  /* 0x0000006000007945 */ /* 0x000fe20003800000 */
[----:B------:R-:W-:-:S07]  /*f5f0*/  IMAD.MOV.U32 R15, RZ, RZ, -0x1 ;  /* 0xffffffffff0f7424 */ /* 0x000fce00078e00ff */
[----:B01----:R-:W-:Y:S05]  /*f600*/  WARPSYNC.COLLECTIVE R15, `(.L_x_539) ;  /* 0x000000000f0c7348 */ /* 0x003fea0003c00000 */
[----:B------:R-:W-:Y:S02]  /*f610*/  ELECT P6, UR62, PT ;  /* 0x00000000003e782f */ /* 0x000fe400038c0000 */
[----:B------:R-:W-:Y:S01]  /*f620*/  MOV R14, UR62 ;  /* 0x0000003e000e7c02 */ /* 0x000fe20008000f00 */
[----:B01----:R-:W-:Y:S10]  /*f630*/  ENDCOLLECTIVE ;  /* 0x000000000000791b */ /* 0x003ff40003800000 */
.L_x_539:
[----:B------:R-:W-:Y:S05]  /*f640*/  BSYNC B0 ;  /* 0x0000000000007941 */ /* 0x000fea0003800000 */
.L_x_538:
[----:B------:R-:W-:Y:S05]  /*f650*/  BRA `(.L_x_540) ;  /* 0xffffffb000ac7947 */ /* 0x000fea000383ffff */
.L_x_435:
[----:B-1----:R1:W2:Y:S02]  /*f660*/  SYNCS.PHASECHK.TRANS64.TRYWAIT P0, [R0+URZ+0x34840], R2 ;  /* 0x03484002000075a7 */ /* 0x0022a4000800017f */
[----:B--2---:R-:W-:Y:S05]  /*f670*/  @!P0 NANOSLEEP.SYNCS 0x989680 ;  /* 0x009896800000895d */ /* 0x004fea0003900000 */
[----:B------:R-:W2:Y:S02]  /*f680*/  @!P0 SYNCS.PHASECHK.TRANS64 P0, [R0+URZ+0x34840], R2 ;  /* 0x03484002000085a7 */ /* 0x000ea4000800007f */
[----:B--2---:R-:W-:Y:S05]  /*f690*/  @!P0 BRA `(.L_x_435) ;  /* 0xfffffffc00f08947 */ /* 0x004fea000383ffff */
[----:B------:R-:W-:Y:S05]  /*f6a0*/  BRA `(.L_x_541) ;  /* 0xffffffb4001c7947 */ /* 0x000fea000383ffff */
.L_x_439:
[----:B------:R0:W5:Y:S01]  /*f6b0*/  LDL.LU R8, [R1+0x40] ;  /* 0x0000400001087983 */ /* 0x0001620000300800 */
[----:B------:R-:W-:Y:S02]  /*f6c0*/  IMAD.MOV.U32 R13, RZ, RZ, R0 ;  /* 0x000000ffff0d7224 */ /* 0x000fe400078e0000 */
[----:B------:R-:W-:Y:S01]  /*f6d0*/  IMAD.MOV.U32 R12, RZ, RZ, RZ ;  /* 0x000000ffff0c7224 */ /* 0x000fe200078e00ff */
[----:B------:R-:W1:Y:S01]  /*f6e0*/  S2R R5, SR_TID.X ;  /* 0x0000000000057919 */ /* 0x000e620000002100 */
[----:B------:R-:W-:Y:S02]  /*f6f0*/  IMAD.MOV.U32 R11, RZ, RZ, 0x181f ;  /* 0x0000181fff0b7424 */ /* 0x000fe400078e00ff */
[----:B------:R-:W-:-:S07]  /*f700*/  IMAD.MOV.U32 R15, RZ, RZ, -0x1 ;  /* 0xffffffffff0f7424 */ /* 0x000fce00078e00ff */
[----:B01---5:R-:W-:Y:S05]  /*f710*/  WARPSYNC.COLLECTIVE R15, `(.L_x_542) ;  /* 0x000000000f087348 */ /* 0x023fea0003c00000 */
[----:B------:R2:W3:Y:S02]  /*f720*/  SHFL.IDX P6, R14, R13, R12, R11 ;  /* 0x0000000c0d0e7389 */ /* 0x0004e400000c000b */
[----:B0123-5:R-:W-:Y:S01]  /*f730*/  ENDCOLLECTIVE ;  /* 0x000000000000791b */ /* 0x02ffe20003800000 */
.L_x_542:
[----:B------:R-:W-:Y:S02]  /*f740*/  IMAD.MOV.U32 R13, RZ, RZ, R4 ;  /* 0x000000ffff0d7224 */ /* 0x000fe400078e0004 */
[----:B------:R-:W-:-:S07]  /*f750*/  IMAD.MOV.U32 R6, RZ, RZ, R14 ;  /* 0x000000ffff067224 */ /* 0x000fce00078e000e */
[----:B------:R-:W-:Y:S05]  /*f760*/  WARPSYNC.COLLECTIVE R15, `(.L_x_543) ;  /* 0x000000000f087348 */ /* 0x000fea0003c00000 */
[----:B------:R0:W1:Y:S02]  /*f770*/  SHFL.IDX P6, R14, R13, R12, R11 ;  /* 0x0000000c0d0e7389 */ /* 0x00006400000c000b */
[----:B01----:R-:W-:Y:S01]  /*f780*/  ENDCOLLECTIVE ;  /* 0x000000000000791b */ /* 0x003fe20003800000 */
.L_x_543:
[----:B------:R-:W-:Y:S01]  /*f790*/  ULDC.64 UR4, c[0x0][0x208] ;  /* 0x0000820000047ab9 */ /* 0x000fe20000000a00 */
[----:B------:R-:W-:Y:S02]  /*f7a0*/  IMAD.MOV.U32 R13, RZ, RZ, R0 ;  /* 0x000000ffff0d7224 */ /* 0x000fe400078e0000 */
[----:B------:R-:W-:Y:S02]  /*f7b0*/  IMAD.MOV.U32 R12, RZ, RZ, 0x1 ;  /* 0x00000001ff0c7424 */ /* 0x000fe400078e00ff */
[----:B------:R-:W-:Y:S02]  /*f7c0*/  IMAD R3, R8, R7, RZ ;  /* 0x0000000708037224 */ /* 0x000fe400078e02ff */
[----:B------:R-:W0:Y:S01]  /*f7d0*/  S2R R8, SR_TID.X ;  /* 0x0000000000087919 */ /* 0x000e220000002100 */
[----:B------:R-:W-:Y:S01]  /*f7e0*/  IMAD.MOV.U32 R7, RZ, RZ, R14 ;  /* 0x000000ffff077224 */ /* 0x000fe200078e000e */
[----:B0-----:R-:W-:-:S04]  /*f7f0*/  LOP3.LUT R8, R8, 0x7f, RZ, 0xc0, !PT ;  /* 0x0000007f08087812 */ /* 0x001fc800078ec0ff */
[----:B------:R-:W-:-:S05]  /*f800*/  SHF.R.U32.HI R8, RZ, 0x3, R8 ;  /* 0x00000003ff087819 */ /* 0x000fca0000011608 */
[----:B------:R-:W-:Y:S02]  /*f810*/  IMAD.IADD R2, R8, 0x1, R17 ;  /* 0x0000000108027824 */ /* 0x000fe400078e0211 */
[----:B------:R-:W-:Y:S02]  /*f820*/  IMAD.SHL.U32 R17, R5, 0x8, RZ ;  /* 0x0000000805117824 */ /* 0x000fe400078e00ff */
[C---:B------:R-:W-:Y:S01]  /*f830*/  VIADD R5, R2.reuse, 0x10 ;  /* 0x0000001002057836 */ /* 0x040fe20000000000 */
[----:B------:R-:W-:Y:S02]  /*f840*/  ISETP.GE.AND P3, PT, R2, R3, PT ;  /* 0x000000030200720c */ /* 0x000fe40003f66270 */
[----:B------:R-:W-:-:S11]  /*f850*/  LOP3.LUT R17, R17, 0x38, RZ, 0xc0, !PT ;  /* 0x0000003811117812 */ /* 0x000fd600078ec0ff */
[----:B------:R-:W-:-:S05]  /*f860*/  @!P3 LEA R7, P5, R17, R7, 0x1 ;  /* 0x000000071107b211 */ /* 0x000fca00078a08ff */
[----:B------:R-:W-:-:S05]  /*f870*/  @!P3 IMAD.X R6, RZ, RZ, R6, P5 ;  /* 0x000000ffff06b224 */ /* 0x000fca00028e0606 */
[----:B------:R-:W-:-:S04]  /*f880*/  @!P3 LOP3.LUT R7, R7, R6, RZ, 0x3c, !PT ;  /* 0x000000060707b212 */ /* 0x000fc800078e3cff */
        /* <DEDUP_REMOVED lines=8> */
[----:B------:R-:W-:-:S13]  /*f910*/  ISETP.GE.AND P3, PT, R5, R3, PT ;  /* 0x000000030500720c */ /* 0x000fda0003f66270 */
[----:B0-----:R-:W-:Y:S05]  /*f920*/  WARPSYNC.COLLECTIVE R15, `(.L_x_544) ;  /* 0x000000000f087348 */ /* 0x001fea0003c00000 */
[----:B------:R1:W2:Y:S02]  /*f930*/  SHFL.IDX P6, R14, R13, R12, R11 ;  /* 0x0000000c0d0e7389 */ /* 0x0002a400000c000b */
[----:B012---:R-:W-:Y:S01]  /*f940*/  ENDCOLLECTIVE ;  /* 0x000000000000791b */ /* 0x007fe20003800000 */
.L_x_544:
[----:B------:R-:W-:Y:S02]  /*f950*/  IMAD.MOV.U32 R13, RZ, RZ, R4 ;  /* 0x000000ffff0d7224 */ /* 0x000fe400078e0004 */
[----:B------:R-:W-:-:S07]  /*f960*/  IMAD.MOV.U32 R9, RZ, RZ, R14 ;  /* 0x000000ffff097224 */ /* 0x000fce00078e000e */
[----:B------:R-:W-:Y:S05]  /*f970*/  WARPSYNC.COLLECTIVE R15, `(.L_x_545) ;  /* 0x000000000f087348 */ /* 0x000fea0003c00000 */
[----:B------:R0:W1:Y:S02]  /*f980*/  SHFL.IDX P6, R14, R13, R12, R11 ;  /* 0x0000000c0d0e7389 */ /* 0x00006400000c000b */
[----:B01----:R-:W-:Y:S01]  /*f990*/  ENDCOLLECTIVE ;  /* 0x000000000000791b */ /* 0x003fe20003800000 */
.L_x_545:
[----:B------:R-:W-:Y:S01]  /*f9a0*/  ULDC.64 UR4, c[0x0][0x208] ;  /* 0x0000820000047ab9 */ /* 0x000fe20000000a00 */
[----:B------:R-:W-:Y:S02]  /*f9b0*/  IMAD.MOV.U32 R13, RZ, RZ, R0 ;  /* 0x000000ffff0d7224 */ /* 0x000fe400078e0000 */
[----:B------:R-:W-:Y:S02]  /*f9c0*/  IMAD.MOV.U32 R12, RZ, RZ, 0x2 ;  /* 0x00000002ff0c7424 */ /* 0x000fe400078e00ff */
[----:B------:R-:W-:-:S05]  /*f9d0*/  IMAD.MOV.U32 R5, RZ, RZ, R14 ;  /* 0x000000ffff057224 */ /* 0x000fca00078e000e */
[----:B------:R-:W-:-:S05]  /*f9e0*/  @!P3 LEA R8, P5, R17, R5, 0x1 ;  /* 0x000000051108b211 */ /* 0x000fca00078a08ff */
[----:B------:R-:W-:Y:S02]  /*f9f0*/  @!P3 IMAD.X R5, RZ, RZ, R9, P5 ;  /* 0x000000ffff05b224 */ /* 0x000fe400028e0609 */
[----:B------:R-:W-:Y:S02]  /*fa00*/  @!P3 IMAD.MOV.U32 R6, RZ, RZ, R8 ;  /* 0x000000ffff06b224 */ /* 0x000fe400078e0008 */
[----:B------:R-:W-:Y:S02]  /*fa10*/  @!P3 IMAD.MOV.U32 R7, RZ, RZ, R5 ;  /* 0x000000ffff07b224 */ /* 0x000fe400078e0005 */
[----:B------:R-:W-:-:S03]  /*fa20*/  VIADD R5, R2, 0x20 ;  /* 0x0000002002057836 */ /* 0x000fc60000000000 */
        /* <DEDUP_REMOVED lines=10> */
.L_x_546:
[----:B------:R-:W-:Y:S02]  /*fad0*/  IMAD.MOV.U32 R13, RZ, RZ, R4 ;  /* 0x000000ffff0d7224 */ /* 0x000fe400078e0004 */
[----:B------:R-:W-:-:S07]  /*fae0*/  IMAD.MOV.U32 R8, RZ, RZ, R14 ;  /* 0x000000ffff087224 */ /* 0x000fce00078e000e */
[----:B------:R-:W-:Y:S05]  /*faf0*/  WARPSYNC.COLLECTIVE R15, `(.L_x_547) ;  /* 0x000000000f087348 */ /* 0x000fea0003c00000 */
[----:B------:R0:W1:Y:S02]  /*fb00*/  SHFL.IDX P6, R14, R13, R12, R11 ;  /* 0x0000000c0d0e7389 */ /* 0x00006400000c000b */
[----:B01----:R-:W-:Y:S01]  /*fb10*/  ENDCOLLECTIVE ;  /* 0x000000000000791b */ /* 0x003fe20003800000 */
.L_x_547:
[----:B------:R-:W-:Y:S01]  /*fb20*/  ULDC.64 UR4, c[0x0][0x208] ;  /* 0x0000820000047ab9 */ /* 0x000fe20000000a00 */
[----:B------:R-:W-:Y:S02]  /*fb30*/  IMAD.MOV.U32 R13, RZ, RZ, R0 ;  /* 0x000000ffff0d7224 */ /* 0x000fe400078e0000 */
[----:B------:R-:W-:Y:S02]  /*fb40*/  IMAD.MOV.U32 R12, RZ, RZ, 0x3 ;  /* 0x00000003ff0c7424 */ /* 0x000fe400078e00ff */
[----:B------:R-:W-:-:S05]  /*fb50*/  IMAD.MOV.U32 R5, RZ, RZ, R14 ;  /* 0x000000ffff057224 */ /* 0x000fca00078e000e */
[----:B------:R-:W-:-:S05]  /*fb60*/  @!P3 LEA R5, P4, R17, R5, 0x1 ;  /* 0x000000051105b211 */ /* 0x000fca00078808ff */
[----:B------:R-:W-:Y:S02]  /*fb70*/  @!P3 IMAD.X R6, RZ, RZ, R8, P4 ;  /* 0x000000ffff06b224 */ /* 0x000fe400020e0608 */
[C---:B------:R-:W-:Y:S02]  /*fb80*/  VIADD R8, R2.reuse, 0x60 ;  /* 0x0000006002087836 */ /* 0x040fe40000000000 */
        /* <DEDUP_REMOVED lines=13> */
.L_x_548:
[----:B------:R-:W-:Y:S02]  /*fc60*/  IMAD.MOV.U32 R13, RZ, RZ, R4 ;  /* 0x000000ffff0d7224 */ /* 0x000fe400078e0004 */
[----:B------:R-:W-:-:S07]  /*fc70*/  IMAD.MOV.U32 R6, RZ, RZ, R14 ;  /* 0x000000ffff067224 */ /* 0x000fce00078e000e */
[----:B------:R-:W-:Y:S05]  /*fc80*/  WARPSYNC.COLLECTIVE R15, `(.L_x_549) ;  /* 0x000000000f087348 */ /* 0x000fea0003c00000 */
[----:B------:R0:W1:Y:S02]  /*fc90*/  SHFL.IDX P6, R14, R13, R12, R11 ;  /* 0x0000000c0d0e7389 */ /* 0x00006400000c000b */
[----:B01----:R-:W-:Y:S01]  /*fca0*/  ENDCOLLECTIVE ;  /* 0x000000000000791b */ /* 0x003fe20003800000 */
.L_x_549:
[----:B------:R-:W-:Y:S01]  /*fcb0*/  ULDC.64 UR4, c[0x0][0x208] ;  /* 0x0000820000047ab9 */ /* 0x000fe20000000a00 */
[----:B------:R-:W-:Y:S02]  /*fcc0*/  IMAD.MOV.U32 R13, RZ, RZ, R0 ;  /* 0x000000ffff0d7224 */ /* 0x000fe400078e0000 */
[----:B------:R-:W-:Y:S02]  /*fcd0*/  IMAD.MOV.U32 R12, RZ, RZ, 0x4 ;  /* 0x00000004ff0c7424 */ /* 0x000fe400078e00ff */
[----:B------:R-:W-:-:S05]  /*fce0*/  IMAD.MOV.U32 R5, RZ, RZ, R14 ;  /* 0x000000ffff057224 */ /* 0x000fca00078e000e */
[----:B------:R-:W-:-:S05]  /*fcf0*/  @!P3 LEA R5, P4, R17, R5, 0x1 ;  /* 0x000000051105b211 */ /* 0x000fca00078808ff */
[----:B------:R-:W-:-:S04]  /*fd00*/  @!P3 IMAD.X R6, RZ, RZ, R6, P4 ;  /* 0x000000ffff06b224 */ /* 0x000fc800020e0606 */
        /* <DEDUP_REMOVED lines=13> */
.L_x_550:
[----:B------:R-:W-:Y:S02]  /*fde0*/  IMAD.MOV.U32 R13, RZ, RZ, R4 ;  /* 0x000000ffff0d7224 */ /* 0x000fe400078e0004 */
[----:B------:R-:W-:-:S07]  /*fdf0*/  IMAD.MOV.U32 R6, RZ, RZ, R14 ;  /* 0x000000ffff067224 */ /* 0x000fce00078e000e */
[----:B------:R-:W-:Y:S05]  /*fe00*/  WARPSYNC.COLLECTIVE R15, `(.L_x_551) ;  /* 0x000000000f087348 */ /* 0x000fea0003c00000 */
[----:B------:R0:W1:Y:S02]  /*fe10*/  SHFL.IDX P6, R14, R13, R12, R11 ;  /* 0x0000000c0d0e7389 */ /* 0x00006400000c000b */
[----:B01----:R-:W-:Y:S01]  /*fe20*/  ENDCOLLECTIVE ;  /* 0x000000000000791b */ /* 0x003fe20003800000 */
.L_x_551:
        /* <DEDUP_REMOVED lines=19> */
.L_x_552:
[----:B------:R-:W-:Y:S02]  /*ff60*/  IMAD.MOV.U32 R13, RZ, RZ, R4 ;  /* 0x000000ffff0d7224 */ /* 0x000fe400078e0004 */
[----:B------:R-:W-:-:S07]  /*ff70*/  IMAD.MOV.U32 R6, RZ, RZ, R14 ;  /* 0x000000ffff067224 */ /* 0x000fce00078e000e */
[----:B------:R-:W-:Y:S05]  /*ff80*/  WARPSYNC.COLLECTIVE R15, `(.L_x_553) ;  /* 0x000000000f087348 */ /* 0x000fea0003c00000 */
[----:B------:R0:W1:Y:S02]  /*ff90*/  SHFL.IDX P6, R14, R13, R12, R11 ;  /* 0x0000000c0d0e7389 */ /* 0x00006400000c000b */
[----:B01----:R-:W-:Y:S01]  /*ffa0*/  ENDCOLLECTIVE ;  /* 0x000000000000791b */ /* 0x003fe20003800000 */
.L_x_553:
[----:B------:R-:W-:Y:S01]  /*ffb0*/  ULDC.64 UR4, c[0x0][0x208] ;  /* 0x0000820000047ab9 */ /* 0x000fe20000000a00 */
[----:B------:R-:W-:Y:S02]  /*ffc0*/  IMAD.MOV.U32 R13, RZ, RZ, R0 ;  /* 0x000000ffff0d7224 */ /* 0x000fe400078e0000 */
[----:B------:R-:W-:Y:S02]  /*ffd0*/  IMAD.MOV.U32 R12, RZ, RZ, 0x6 ;  /* 0x00000006ff0c7424 */ /* 0x000fe400078e00ff */
[----:B------:R-:W-:-:S05]  /*ffe0*/  IMAD.MOV.U32 R5, RZ, RZ, R14 ;  /* 0x000000ffff057224 */ /* 0x000fca00078e000e */
[----:B------:R-:W-:-:S05]  /*fff0*/  @!P3 LEA R5, P4, R17, R5, 0x1 ;  /* 0x000000051105b211 */ /* 0x000fca00078808ff */
[----:B------:R-:W-:Y:S01]  /*10000*/  @!P3 IMAD.X R6, RZ, RZ, R6, P4 ;  /* 0x000000ffff06b224 */ /* 0x000fe200020e0606 */
[----:B------:R-:W-:-:S03]  /*10010*/  ISETP.GE.AND P4, PT, R8, R3, PT ;  /* 0x000000030800720c */ /* 0x000fc60003f86270 */
[----:B------:R-:W-:Y:S02]  /*10020*/  @!P3 IMAD.MOV.U32 R7, RZ, RZ, R6 ;  /* 0x000000ffff07b224 */ /* 0x000fe400078e0006 */
[----:B------:R-:W-:-:S05]  /*10030*/  @!P3 IMAD.MOV.U32 R6, RZ, RZ, R5 ;  /* 0x000000ffff06b224 */ /* 0x000fca00078e0005 */
[----:B------:R-:W-:Y:S01]  /*10040*/  @!PT LDS RZ, [RZ] ;  /* 0x00000000fffff984 */ /* 0x000fe20000000800 */
[----:B------:R-:W-:Y:S01]  /*10050*/  @!PT LDS RZ, [RZ] ;  /* 0x00000000fffff984 */ /* 0x000fe20000000800 */
[----:B------:R-:W-:Y:S01]  /*10060*/  @!PT LDS RZ, [RZ] ;  /* 0x00000000fffff984 */ /* 0x000fe20000000800 */
[----:B------:R0:W-:Y:S04]  /*10070*/  @!P3 LDGSTS.E.BYPASS.LTC128B.128 [R10+0x12c00], desc[UR4][R6.64], !P2 ;  /* 0x12c00000060abfae */ /* 0x0001e8000d101d44 */
[----:B------:R0:W-:Y:S04]  /*10080*/  @!P3 LDGSTS.E.BYPASS.LTC128B.128 [R10+0x16c00], desc[UR4][R6.64+0x80], !P1 ;  /* 0x16c00080060abfae */ /* 0x0001e8000c901d44 */
[----:B------:R0:W-:Y:S02]  /*10090*/  @!P3 LDGSTS.E.BYPASS.LTC128B.128 [R10+0x1ac00], desc[UR4][R6.64+0x100], !P0 ;  /* 0x1ac00100060abfae */ /* 0x0001e4000c101d44 */
[----:B0-----:R-:W-:Y:S05]  /*100a0*/  WARPSYNC.COLLECTIVE R15, `(.L_x_554) ;  /* 0x000000000f087348 */ /* 0x001fea0003c00000 */
[----:B------:R1:W2:Y:S02]  /*100b0*/  SHFL.IDX P6, R14, R13, R12, R11 ;  /* 0x0000000c0d0e7389 */ /* 0x0002a400000c000b */
[----:B012---:R-:W-:Y:S01]  /*100c0*/  ENDCOLLECTIVE ;  /* 0x000000000000791b */ /* 0x007fe20003800000 */
.L_x_554:
[----:B------:R-:W-:Y:S02]  /*100d0*/  IMAD.MOV.U32 R13, RZ, RZ, R4 ;  /* 0x000000ffff0d7224 */ /* 0x000fe400078e0004 */
[----:B------:R-:W-:-:S07]  /*100e0*/  IMAD.MOV.U32 R6, RZ, RZ, R14 ;  /* 0x000000ffff067224 */ /* 0x000fce00078e000e */
[----:B------:R-:W-:Y:S05]  /*100f0*/  WARPSYNC.COLLECTIVE R15, `(.L_x_555) ;  /* 0x000000000f087348 */ /* 0x000fea0003c00000 */
[----:B------:R0:W1:Y:S02]  /*10100*/  SHFL.IDX P6, R14, R13, R12, R11 ;  /* 0x0000000c0d0e7389 */ /* 0x00006400000c000b */
[----:B01----:R-:W-:Y:S01]  /*10110*/  ENDCOLLECTIVE ;  /* 0x000000000000791b */ /* 0x003fe20003800000 */
.L_x_555:
[----:B------:R-:W-:Y:S01]  /*10120*/  ULDC.64 UR4, c[0x0][0x208] ;  /* 0x0000820000047ab9 */ /* 0x000fe20000000a00 */
[----:B------:R-:W-:Y:S02]  /*10130*/  IMAD.MOV.U32 R13, RZ, RZ, R0 ;  /* 0x000000ffff0d7224 */ /* 0x000fe400078e0000 */
[----:B------:R-:W-:Y:S02]  /*10140*/  IMAD.MOV.U32 R12, RZ, RZ, 0x7 ;  /* 0x00000007ff0c7424 */ /* 0x000fe400078e00ff */
[----:B------:R-:W-:-:S05]  /*10150*/  IMAD.MOV.U32 R5, RZ, RZ, R14 ;  /* 0x000000ffff057224 */ /* 0x000fca00078e000e */
[----:B------:R-:W-:-:S05]  /*10160*/  @!P4 LEA R5, P3, R17, R5, 0x1 ;  /* 0x000000051105c211 */ /* 0x000fca00078608ff */
[----:B------:R-:W-:-:S04]  /*10170*/  @!P4 IMAD.X R6, RZ, RZ, R6, P3 ;  /* 0x000000ffff06c224 */ /* 0x000fc800018e0606 */
        /* <DEDUP_REMOVED lines=11> */
.L_x_556:
[----:B------:R-:W-:Y:S02]  /*10230*/  IMAD.MOV.U32 R13, RZ, RZ, R4 ;  /* 0x000000ffff0d7224 */ /* 0x000fe400078e0004 */
[----:B------:R-:W-:-:S07]  /*10240*/  IMAD.MOV.U32 R0, RZ, RZ, R14 ;  /* 0x000000ffff007224 */ /* 0x000fce00078e000e */
[----:B------:R-:W-:Y:S05]  /*10250*/  WARPSYNC.COLLECTIVE R15, `(.L_x_557) ;  /* 0x000000000f087348 */ /* 0x000fea0003c00000 */
[----:B------:R0:W1:Y:S02]  /*10260*/  SHFL.IDX P6, R14, R13, R12, R11 ;  /* 0x0000000c0d0e7389 */ /* 0x00006400000c000b */
[----:B01----:R-:W-:Y:S01]  /*10270*/  ENDCOLLECTIVE ;  /* 0x000000000000791b */ /* 0x003fe20003800000 */
.L_x_557:
[----:B------:R-:W-:Y:S01]  /*10280*/  IMAD.MOV.U32 R4, RZ, RZ, R14 ;  /* 0x000000ffff047224 */ /* 0x000fe200078e000e */
[----:B------:R-:W-:Y:S06]  /*10290*/  BRA `(.L_x_558) ;  /* 0xffffffb400e47947 */ /* 0x000fec000383ffff */
.L_x_444:
[----:B0-----:R-:W2:Y:S02]  /*102a0*/  LDL R2, [R1+0x4] ;  /* 0x0000040001027983 */ /* 0x001ea40000100800 */
[----:B--2---:R0:W1:Y:S02]  /*102b0*/  SYNCS.PHASECHK.TRANS64.TRYWAIT P0, [R2+URZ+0x34820], R0 ;  /* 0x03482000020075a7 */ /* 0x004064000800017f */
[----:B-1----:R-:W-:Y:S05]  /*102c0*/  @!P0 NANOSLEEP.SYNCS 0x989680 ;  /* 0x009896800000895d */ /* 0x002fea0003900000 */
[----:B------:R-:W1:Y:S02]  /*102d0*/  @!P0 SYNCS.PHASECHK.TRANS64 P0, [R2+URZ+0x34820], R0 ;  /* 0x03482000020085a7 */ /* 0x000e64000800007f */
[----:B-1----:R-:W-:Y:S05]  /*102e0*/  @!P0 BRA `(.L_x_444) ;  /* 0xfffffffc00ec8947 */ /* 0x002fea000383ffff */
[----:B------:R-:W-:Y:S05]  /*102f0*/  BRA `(.L_x_559) ;  /* 0xffffffb8006c7947 */ /* 0x000fea000383ffff */
.L_x_453:
[----:B-1----:R1:W2:Y:S02]  /*10300*/  SYNCS.PHASECHK.TRANS64.TRYWAIT P0, [R3+URZ+0x34840], R2 ;  /* 0x03484002030075a7 */ /* 0x0022a4000800017f */
[----:B--2---:R-:W-:Y:S05]  /*10310*/  @!P0 NANOSLEEP.SYNCS 0x989680 ;  /* 0x009896800000895d */ /* 0x004fea0003900000 */
[----:B------:R-:W2:Y:S02]  /*10320*/  @!P0 SYNCS.PHASECHK.TRANS64 P0, [R3+URZ+0x34840], R2 ;  /* 0x03484002030085a7 */ /* 0x000ea4000800007f */
[----:B--2---:R-:W-:Y:S05]  /*10330*/  @!P0 BRA `(.L_x_453) ;  /* 0xfffffffc00f08947 */ /* 0x004fea000383ffff */
[----:B------:R-:W-:Y:S05]  /*10340*/  BRA `(.L_x_560) ;  /* 0xffffffbc003c7947 */ /* 0x000fea000383ffff */
.L_x_460:
[----:B0-----:R0:W1:Y:S02]  /*10350*/  SYNCS.PHASECHK.TRANS64.TRYWAIT P0, [R3+URZ+0x60], R2 ;  /* 0x00006002030075a7 */ /* 0x001064000800017f */
[----:B-1----:R-:W-:Y:S05]  /*10360*/  @!P0 NANOSLEEP.SYNCS 0x989680 ;  /* 0x009896800000895d */ /* 0x002fea0003900000 */
[----:B------:R-:W1:Y:S02]  /*10370*/  @!P0 SYNCS.PHASECHK.TRANS64 P0, [R3+URZ+0x60], R2 ;  /* 0x00006002030085a7 */ /* 0x000e64000800007f */
[----:B-1----:R-:W-:Y:S05]  /*10380*/  @!P0 BRA `(.L_x_460) ;  /* 0xfffffffc00f08947 */ /* 0x002fea000383ffff */
[----:B------:R-:W-:Y:S05]  /*10390*/  BRA `(.L_x_561) ;  /* 0xffffffc000547947 */ /* 0x000fea000383ffff */
.L_x_469:
[----:B---3--:R3:W4:Y:S02]  /*103a0*/  SYNCS.PHASECHK.TRANS64.TRYWAIT P0, [R3+URZ+0x34840], R2 ;  /* 0x03484002030075a7 */ /* 0x008724000800017f */
[----:B----4-:R-:W-:Y:S05]  /*103b0*/  @!P0 NANOSLEEP.SYNCS 0x989680 ;  /* 0x009896800000895d */ /* 0x010fea0003900000 */
[----:B------:R-:W4:Y:S02]  /*103c0*/  @!P0 SYNCS.PHASECHK.TRANS64 P0, [R3+URZ+0x34840], R2 ;  /* 0x03484002030085a7 */ /* 0x000f24000800007f */
[----:B----4-:R-:W-:Y:S05]  /*103d0*/  @!P0 BRA `(.L_x_469) ;  /* 0xfffffffc00f08947 */ /* 0x010fea000383ffff */
[----:B------:R-:W-:Y:S05]  /*103e0*/  BRA `(.L_x_562) ;  /* 0xffffffc800007947 */ /* 0x000fea000383ffff */
.L_x_476:
[----:B--2---:R2:W3:Y:S02]  /*103f0*/  SYNCS.PHASECHK.TRANS64.TRYWAIT P0, [R2+URZ+0x60], R3 ;  /* 0x00006003020075a7 */ /* 0x0044e4000800017f */
[----:B---3--:R-:W-:Y:S05]  /*10400*/  @!P0 NANOSLEEP.SYNCS 0x989680 ;  /* 0x009896800000895d */ /* 0x008fea0003900000 */
[----:B------:R-:W3:Y:S02]  /*10410*/  @!P0 SYNCS.PHASECHK.TRANS64 P0, [R2+URZ+0x60], R3 ;  /* 0x00006003020085a7 */ /* 0x000ee4000800007f */
[----:B---3--:R-:W-:Y:S05]  /*10420*/  @!P0 BRA `(.L_x_476) ;  /* 0xfffffffc00f08947 */ /* 0x008fea000383ffff */
[----:B------:R-:W-:Y:S05]  /*10430*/  BRA `(.L_x_563) ;  /* 0xffffffcc00187947 */ /* 0x000fea000383ffff */
.L_x_485:
[----:B----4-:R4:W0:Y:S02]  /*10440*/  SYNCS.PHASECHK.TRANS64.TRYWAIT P0, [R2+URZ+0x34840], R3 ;  /* 0x03484003020075a7 */ /* 0x010824000800017f */
[----:B0-----:R-:W-:Y:S05]  /*10450*/  @!P0 NANOSLEEP.SYNCS 0x989680 ;  /* 0x009896800000895d */ /* 0x001fea0003900000 */
[----:B------:R-:W0:Y:S02]  /*10460*/  @!P0 SYNCS.PHASECHK.TRANS64 P0, [R2+URZ+0x34840], R3 ;  /* 0x03484003020085a7 */ /* 0x000e24000800007f */
[----:B0-----:R-:W-:Y:S05]  /*10470*/  @!P0 BRA `(.L_x_485) ;  /* 0xfffffffc00f08947 */ /* 0x001fea000383ffff */
[----:B------:R-:W-:Y:S05]  /*10480*/  BRA `(.L_x_564) ;  /* 0xffffffd000907947 */ /* 0x000fea000383ffff */
.L_x_492:
[----:B--2---:R2:W3:Y:S02]  /*10490*/  SYNCS.PHASECHK.TRANS64.TRYWAIT P0, [R2+URZ+0x60], R5 ;  /* 0x00006005020075a7 */ /* 0x0044e4000800017f */
[----:B---3--:R-:W-:Y:S05]  /*104a0*/  @!P0 NANOSLEEP.SYNCS 0x989680 ;  /* 0x009896800000895d */ /* 0x008fea0003900000 */
[----:B------:R-:W3:Y:S02]  /*104b0*/  @!P0 SYNCS.PHASECHK.TRANS64 P0, [R2+URZ+0x60], R5 ;  /* 0x00006005020085a7 */ /* 0x000ee4000800007f */
[----:B---3--:R-:W-:Y:S05]  /*104c0*/  @!P0 BRA `(.L_x_492) ;  /* 0xfffffffc00f08947 */ /* 0x008fea000383ffff */
[----:B------:R-:W-:Y:S05]  /*104d0*/  BRA `(.L_x_565) ;  /* 0xffffffd400a87947 */ /* 0x000fea000383ffff */
.L_x_503:
[----:B0-----:R0:W2:Y:S02]  /*104e0*/  SYNCS.PHASECHK.TRANS64.TRYWAIT P0, [R0+URZ+0x34860], R2 ;  /* 0x03486002000075a7 */ /* 0x0010a4000800017f */
[----:B--2---:R-:W-:Y:S05]  /*104f0*/  @!P0 NANOSLEEP.SYNCS 0x989680 ;  /* 0x009896800000895d */ /* 0x004fea0003900000 */
[----:B------:R-:W2:Y:S02]  /*10500*/  @!P0 SYNCS.PHASECHK.TRANS64 P0, [R0+URZ+0x34860], R2 ;  /* 0x03486002000085a7 */ /* 0x000ea4000800007f */
[----:B--2---:R-:W-:Y:S05]  /*10510*/  @!P0 BRA `(.L_x_503) ;  /* 0xfffffffc00f08947 */ /* 0x004fea000383ffff */
[----:B------:R-:W-:Y:S05]  /*10520*/  BRA `(.L_x_566) ;  /* 0xffffffdc00047947 */ /* 0x000fea000383ffff */
.L_x_510:
[----:B------:R-:W-:Y:S01]  /*10530*/  BSSY B0, `(.L_x_567) ;  /* 0x0000008000007945 */ /* 0x000fe20003800000 */
[----:B------:R-:W-:Y:S02]  /*10540*/  IMAD.MOV.U32 R13, RZ, RZ, R16 ;  /* 0x000000ffff0d7224 */ /* 0x000fe400078e0010 */
[----:B------:R-:W-:Y:S02]  /*10550*/  IMAD.MOV.U32 R12, RZ, RZ, RZ ;  /* 0x000000ffff0c7224 */ /* 0x000fe400078e00ff */
[----:B------:R-:W-:Y:S02]  /*10560*/  IMAD.MOV.U32 R11, RZ, RZ, 0x1f ;  /* 0x0000001fff0b7424 */ /* 0x000fe400078e00ff */
[----:B------:R-:W-:-:S07]  /*10570*/  IMAD.MOV.U32 R15, RZ, RZ, -0x1 ;  /* 0xffffffffff0f7424 */ /* 0x000fce00078e00ff */
[----:B-----5:R-:W-:Y:S05]  /*10580*/  WARPSYNC.COLLECTIVE R15, `(.L_x_568) ;  /* 0x000000000f087348 */ /* 0x020fea0003c00000 */
[----:B------:R0:W1:Y:S02]  /*10590*/  SHFL.IDX P6, R14, R13, R12, R11 ;  /* 0x0000000c0d0e7389 */ /* 0x00006400000c000b */
[----:B01---5:R-:W-:Y:S01]  /*105a0*/  ENDCOLLECTIVE ;  /* 0x000000000000791b */ /* 0x023fe20003800000 */
.L_x_568:
[----:B------:R-:W-:Y:S05]  /*105b0*/  BSYNC B0 ;  /* 0x0000000000007941 */ /* 0x000fea0003800000 */
.L_x_567:
[----:B------:R-:W-:Y:S02]  /*105c0*/  IMAD.MOV.U32 R13, RZ, RZ, R16 ;  /* 0x000000ffff0d7224 */ /* 0x000fe400078e0010 */
[----:B------:R-:W-:Y:S02]  /*105d0*/  IMAD.MOV.U32 R12, RZ, RZ, 0x1 ;  /* 0x00000001ff0c7424 */ /* 0x000fe400078e00ff */
[----:B------:R-:W-:Y:S02]  /*105e0*/  IMAD.MOV.U32 R11, RZ, RZ, 0x1f ;  /* 0x0000001fff0b7424 */ /* 0x000fe400078e00ff */
[----:B------:R-:W-:Y:S02]  /*105f0*/  IMAD.MOV.U32 R15, RZ, RZ, -0x1 ;  /* 0xffffffffff0f7424 */ /* 0x000fe400078e00ff */
[----:B------:R-:W-:Y:S02]  /*10600*/  IMAD.IADD R5, R19, 0x1, R7 ;  /* 0x0000000113057824 */ /* 0x000fe400078e0207 */
[----:B------:R-:W-:-:S07]  /*10610*/  IMAD.MOV.U32 R0, RZ, RZ, R14 ;  /* 0x000000ffff007224 */ /* 0x000fce00078e000e */
[----:B------:R-:W-:Y:S05]  /*10620*/  WARPSYNC.COLLECTIVE R15, `(.L_x_569) ;  /* 0x000000000f087348 */ /* 0x000fea0003c00000 */
[----:B------:R0:W1:Y:S02]  /*10630*/  SHFL.IDX P6, R14, R13, R12, R11 ;  /* 0x0000000c0d0e7389 */ /* 0x00006400000c000b */
[----:B01----:R-:W-:Y:S01]  /*10640*/  ENDCOLLECTIVE ;  /* 0x000000000000791b */ /* 0x003fe20003800000 */
.L_x_569:
[----:B------:R-:W-:Y:S01]  /*10650*/  ULDC UR4, c[0x0][0xc3c] ;  /* 0x00030f0000047ab9 */ /* 0x000fe20000000800 */
[----:B------:R-:W-:Y:S01]  /*10660*/  ULDC.64 UR6, c[0x0][0x208] ;  /* 0x0000820000067ab9 */ /* 0x000fe20000000a00 */
[----:B------:R-:W-:-:S13]  /*10670*/  ISETP.GE.OR P1, PT, R5, UR4, !P0 ;  /* 0x0000000405007c0c */ /* 0x000fda000c726670 */
[----:B------:R-:W0:Y:S01]  /*10680*/  @!P1 LDC.64 R2, c[0x0][0xc80] ;  /* 0x00032000ff029b82 */ /* 0x000e220000000a00 */
[----:B------:R-:W-:Y:S02]  /*10690*/  IMAD.MOV.U32 R11, RZ, RZ, RZ ;  /* 0x000000ffff0b7224 */ /* 0x000fe400078e00ff */
[----:B------:R-:W-:Y:S02]  /*106a0*/  IMAD.MOV.U32 R4, RZ, RZ, R14 ;  /* 0x000000ffff047224 */ /* 0x000fe400078e000e */
[----:B0-----:R-:W-:-:S06]  /*106b0*/  @!P1 IMAD.WIDE R2, R5, 0x4, R2 ;  /* 0x0000000405029825 */ /* 0x001fcc00078e0202 */
[----:B------:R0:W2:Y:S01]  /*106c0*/  @!P1 LDG.E R3, desc[UR6][R2.64] ;  /* 0x0000000602039981 */ /* 0x0000a2000c1e1900 */
[C---:B------:R-:W-:Y:S02]  /*106d0*/  ISETP.GE.U32.AND P2, PT, R7.reuse, 0x2, PT ;  /* 0x000000020700780c */ /* 0x040fe40003f46070 */
[C---:B------:R-:W-:Y:S02]  /*106e0*/  ISETP.GE.U32.AND P3, PT, R7.reuse, 0x4, PT ;  /* 0x000000040700780c */ /* 0x040fe40003f66070 */
[C---:B------:R-:W-:Y:S02]  /*106f0*/  ISETP.GE.U32.AND P4, PT, R7.reuse, 0x8, PT ;  /* 0x000000080700780c */ /* 0x040fe40003f86070 */
[C---:B------:R-:W-:Y:S01]  /*10700*/  ISETP.GE.U32.AND P5, PT, R7.reuse, 0x10, PT ;  /* 0x000000100700780c */ /* 0x040fe20003fa6070 */
[----:B0-----:R-:W-:Y:S02]  /*10710*/  IMAD.MOV.U32 R2, RZ, RZ, RZ ;  /* 0x000000ffff027224 */ /* 0x001fe400078e00ff */
[----:B--2---:R-:W-:Y:S01]  /*10720*/  @!P1 IMAD.MOV.U32 R2, RZ, RZ, R3 ;  /* 0x000000ffff029224 */ /* 0x004fe200078e0003 */
[----:B------:R-:W-:-:S03]  /*10730*/  ISETP.NE.AND P1, PT, R7, RZ, PT ;  /* 0x000000ff0700720c */ /* 0x000fc60003f25270 */
[----:B------:R-:W-:-:S10]  /*10740*/  IMAD.MOV.U32 R13, RZ, RZ, R2 ;  /* 0x000000ffff0d7224 */ /* 0x000fd400078e0002 */
[----:B------:R-:W-:Y:S05]  /*10750*/  WARPSYNC.COLLECTIVE R15, `(.L_x_570) ;  /* 0x000000000f087348 */ /* 0x000fea0003c00000 */
[----:B------:R0:W1:Y:S02]  /*10760*/  SHFL.UP P6, R14, R13, R12, R11 ;  /* 0x0400000c0d0e7389 */ /* 0x00006400000c000b */
[----:B01----:R-:W-:Y:S01]  /*10770*/  ENDCOLLECTIVE ;  /* 0x000000000000791b */ /* 0x003fe20003800000 */
.L_x_570:
[----:B------:R-:W-:Y:S02]  /*10780*/  IMAD.MOV.U32 R12, RZ, RZ, 0x2 ;  /* 0x00000002ff0c7424 */ /* 0x000fe400078e00ff */
[----:B------:R-:W-:-:S05]  /*10790*/  IMAD.MOV.U32 R3, RZ, RZ, R14 ;  /* 0x000000ffff037224 */ /* 0x000fca00078e000e */
[----:B------:R-:W-:-:S05]  /*107a0*/  SEL R5, R3, RZ, P1 ;  /* 0x000000ff03057207 */ /* 0x000fca0000800000 */
[----:B------:R-:W-:-:S04]  /*107b0*/  IMAD.IADD R3, R2, 0x1, R5 ;  /* 0x0000000102037824 */ /* 0x000fc800078e0205 */
[----:B------:R-:W-:-:S07]  /*107c0*/  IMAD.MOV.U32 R13, RZ, RZ, R3 ;  /* 0x000000ffff0d7224 */ /* 0x000fce00078e0003 */
[----:B------:R-:W-:Y:S05]  /*107d0*/  WARPSYNC.COLLECTIVE R15, `(.L_x_571) ;  /* 0x000000000f087348 */ /* 0x000fea0003c00000 */
[----:B------:R0:W1:Y:S02]  /*107e0*/  SHFL.UP P6, R14, R13, R12, R11 ;  /* 0x0400000c0d0e7389 */ /* 0x00006400000c000b */
[----:B01----:R-:W-:Y:S01]  /*107f0*/  ENDCOLLECTIVE ;  /* 0x000000000000791b */ /* 0x003fe20003800000 */
.L_x_571:
        /* <DEDUP_REMOVED lines=8> */
.L_x_572:
        /* <DEDUP_REMOVED lines=8> */
.L_x_573:
        /* <DEDUP_REMOVED lines=8> */
.L_x_574:
[----:B------:R-:W-:Y:S02]  /*10980*/  IMAD.MOV.U32 R12, RZ, RZ, 0x1f ;  /* 0x0000001fff0c7424 */ /* 0x000fe400078e00ff */
[----:B------:R-:W-:Y:S02]  /*10990*/  IMAD.MOV.U32 R11, RZ, RZ, 0x1f ;  /* 0x0000001fff0b7424 */ /* 0x000fe400078e00ff */
[----:B------:R-:W-:-:S05]  /*109a0*/  IMAD.MOV.U32 R5, RZ, RZ, R14 ;  /* 0x000000ffff057224 */ /* 0x000fca00078e000e */
[----:B------:R-:W-:-:S05]  /*109b0*/  SEL R5, R5, RZ, P5 ;  /* 0x000000ff05057207 */ /* 0x000fca0002800000 */
[----:B------:R-:W-:-:S04]  /*109c0*/  IMAD.IADD R3, R3, 0x1, R5 ;  /* 0x0000000103037824 */ /* 0x000fc800078e0205 */
[----:B------:R-:W-:-:S07]  /*109d0*/  IMAD.MOV.U32 R13, RZ, RZ, R3 ;  /* 0x000000ffff0d7224 */ /* 0x000fce00078e0003 */
[----:B------:R-:W-:Y:S05]  /*109e0*/  WARPSYNC.COLLECTIVE R15, `(.L_x_575) ;  /* 0x000000000f087348 */ /* 0x000fea0003c00000 */
[----:B------:R0:W1:Y:S02]  /*109f0*/  SHFL.IDX P6, R14, R13, R12, R11 ;  /* 0x0000000c0d0e7389 */ /* 0x00006400000c000b */
[----:B01----:R-:W-:Y:S01]  /*10a00*/  ENDCOLLECTIVE ;  /* 0x000000000000791b */ /* 0x003fe20003800000 */
.L_x_575:
[----:B------:R-:W-:Y:S01]  /*10a10*/  IMAD.MOV.U32 R6, RZ, RZ, R14 ;  /* 0x000000ffff067224 */ /* 0x000fe200078e000e */
[----:B------:R-:W-:Y:S06]  /*10a20*/  BRA `(.L_x_576) ;  /* 0xffffffdc00887947 */ /* 0x000fec000383ffff */
.L_x_515:
[----:B------:R-:W-:Y:S01]  /*10a30*/  BSSY B0, `(.L_x_577) ;  /* 0x0000008000007945 */ /* 0x000fe20003800000 */
[----:B-----5:R-:W-:Y:S02]  /*10a40*/  IMAD.MOV.U32 R13, RZ, RZ, R2 ;  /* 0x000000ffff0d7224 */ /* 0x020fe400078e0002 */
[----:B------:R-:W-:Y:S02]  /*10a50*/  IMAD.MOV.U32 R12, RZ, RZ, 0x1 ;  /* 0x00000001ff0c7424 */ /* 0x000fe400078e00ff */
[----:B------:R-:W-:Y:S02]  /*10a60*/  IMAD.MOV.U32 R11, RZ, RZ, RZ ;  /* 0x000000ffff0b7224 */ /* 0x000fe400078e00ff */
[----:B------:R-:W-:-:S07]  /*10a70*/  IMAD.MOV.U32 R15, RZ, RZ, -0x1 ;  /* 0xffffffffff0f7424 */ /* 0x000fce00078e00ff */
[----:B0-----:R-:W-:Y:S05]  /*10a80*/  WARPSYNC.COLLECTIVE R15, `(.L_x_578) ;  /* 0x000000000f087348 */ /* 0x001fea0003c00000 */
[----:B------:R1:W2:Y:S02]  /*10a90*/  SHFL.UP P6, R14, R13, R12, R11 ;  /* 0x0400000c0d0e7389 */ /* 0x0002a400000c000b */
[----:B012---:R-:W-:Y:S01]  /*10aa0*/  ENDCOLLECTIVE ;  /* 0x000000000000791b */ /* 0x007fe20003800000 */
.L_x_578:
[----:B------:R-:W-:Y:S05]  /*10ab0*/  BSYNC B0 ;  /* 0x0000000000007941 */ /* 0x000fea0003800000 */
.L_x_577:
[----:B------:R-:W-:Y:S01]  /*10ac0*/  SEL R3, R14, RZ, P1 ;  /* 0x000000ff0e037207 */ /* 0x000fe20000800000 */
[----:B------:R-:W-:Y:S02]  /*10ad0*/  IMAD.MOV.U32 R12, RZ, RZ, 0x2 ;  /* 0x00000002ff0c7424 */ /* 0x000fe400078e00ff */
[----:B------:R-:W-:Y:S02]  /*10ae0*/  IMAD.MOV.U32 R11, RZ, RZ, RZ ;  /* 0x000000ffff0b7224 */ /* 0x000fe400078e00ff */
[----:B------:R-:W-:Y:S02]  /*10af0*/  IMAD.IADD R3, R2, 0x1, R3 ;  /* 0x0000000102037824 */ /* 0x000fe400078e0203 */
[----:B------:R-:W-:Y:S02]  /*10b00*/  IMAD.MOV.U32 R15, RZ, RZ, -0x1 ;  /* 0xffffffffff0f7424 */ /* 0x000fe400078e00ff */
[----:B------:R-:W-:-:S07]  /*10b10*/  IMAD.MOV.U32 R13, RZ, RZ, R3 ;  /* 0x000000ffff0d7224 */ /* 0x000fce00078e0003 */
[----:B------:R-:W-:Y:S05]  /*10b20*/  WARPSYNC.COLLECTIVE R15, `(.L_x_579) ;  /* 0x000000000f087348 */ /* 0x000fea0003c00000 */
[----:B------:R0:W1:Y:S02]  /*10b30*/  SHFL.UP P6, R14, R13, R12, R11 ;  /* 0x0400000c0d0e7389 */ /* 0x00006400000c000b */
[----:B01----:R-:W-:Y:S01]  /*10b40*/  ENDCOLLECTIVE ;  /* 0x000000000000791b */ /* 0x003fe20003800000 */
.L_x_579:
        /* <DEDUP_REMOVED lines=8> */
.L_x_580:
        /* <DEDUP_REMOVED lines=8> */
.L_x_581:
        /* <DEDUP_REMOVED lines=8> */
.L_x_582:
        /* <DEDUP_REMOVED lines=9> */
.L_x_583:
[----:B------:R-:W-:Y:S01]  /*10d60*/  IMAD.MOV.U32 R6, RZ, RZ, R14 ;  /* 0x000000ffff067224 */ /* 0x000fe200078e000e */
[----:B------:R-:W-:Y:S06]  /*10d70*/  BRA `(.L_x_584) ;  /* 0xffffffdc00547947 */ /* 0x000fec000383ffff */
.L_x_517:
[----:B------:R-:W-:Y:S01]  /*10d80*/  BSSY B0, `(.L_x_585) ;  /* 0x0000006000007945 */ /* 0x000fe20003800000 */
[----:B------:R-:W-:Y:S01]  /*10d90*/  PLOP3.LUT P6, PT, P6, PT, PT, 0x8, 0x0 ;  /* 0x000000000000781c */ /* 0x000fe200037ce170 */
[----:B------:R-:W-:-:S12]  /*10da0*/  IMAD.MOV.U32 R15, RZ, RZ, -0x1 ;  /* 0xffffffffff0f7424 */ /* 0x000fd800078e00ff */
[----:B0----5:R-:W-:Y:S05]  /*10db0*/  WARPSYNC.COLLECTIVE R15, `(.L_x_586) ;  /* 0x000000000f087348 */ /* 0x021fea0003c00000 */
[----:B------:R-:W-:Y:S01]  /*10dc0*/  VOTE.ANY R14, PT, P6 ;  /* 0x00000000000e7806 */ /* 0x000fe200030e0100 */
[----:B0----5:R-:W-:Y:S06]  /*10dd0*/  ENDCOLLECTIVE ;  /* 0x000000000000791b */ /* 0x021fec0003800000 */
.L_x_586:
[----:B------:R-:W-:Y:S05]  /*10de0*/  BSYNC B0 ;  /* 0x0000000000007941 */ /* 0x000fea0003800000 */
.L_x_585:
[----:B------:R-:W-:Y:S02]  /*10df0*/  IMAD.MOV.U32 R5, RZ, RZ, R14 ;  /* 0x000000ffff057224 */ /* 0x000fe400078e000e */
[----:B------:R-:W-:Y:S02]  /*10e00*/  IMAD.MOV.U32 R13, RZ, RZ, R2 ;  /* 0x000000ffff0d7224 */ /* 0x000fe400078e0002 */
[----:B------:R-:W0:Y:S01]  /*10e10*/  POPC R4, R5 ;  /* 0x0000000500047309 */ /* 0x000e220000000000 */
[----:B------:R-:W-:Y:S02]  /*10e20*/  IMAD.MOV.U32 R11, RZ, RZ, 0x1f ;  /* 0x0000001fff0b7424 */ /* 0x000fe400078e00ff */
[----:B------:R-:W-:Y:S02]  /*10e30*/  IMAD.MOV.U32 R15, RZ, RZ, -0x1 ;  /* 0xffffffffff0f7424 */ /* 0x000fe400078e00ff */
[----:B0-----:R-:W-:-:S07]  /*10e40*/  IMAD.MOV.U32 R12, RZ, RZ, R4 ;  /* 0x000000ffff0c7224 */ /* 0x001fce00078e0004 */
[----:B------:R-:W-:Y:S05]  /*10e50*/  WARPSYNC.COLLECTIVE R15, `(.L_x_587) ;  /* 0x000000000f087348 */ /* 0x000fea0003c00000 */
[----:B------:R0:W1:Y:S02]  /*10e60*/  SHFL.IDX P6, R14, R13, R12, R11 ;  /* 0x0000000c0d0e7389 */ /* 0x00006400000c000b */
[----:B01----:R-:W-:Y:S01]  /*10e70*/  ENDCOLLECTIVE ;  /* 0x000000000000791b */ /* 0x003fe20003800000 */
.L_x_587:
[----:B------:R-:W-:Y:S01]  /*10e80*/  IMAD.MOV.U32 R17, RZ, RZ, R14 ;  /* 0x000000ffff117224 */ /* 0x000fe200078e000e */
[----:B------:R-:W-:Y:S06]  /*10e90*/  BRA `(.L_x_588) ;  /* 0xffffffdc00447947 */ /* 0x000fec000383ffff */
.L_x_519:
[----:B------:R-:W-:Y:S01]  /*10ea0*/  BSSY B0, `(.L_x_589) ;  /* 0x0000007000007945 */ /* 0x000fe20003800000 */
[----:B------:R-:W-:Y:S02]  /*10eb0*/  IMAD.MOV.U32 R13, RZ, RZ, R3 ;  /* 0x000000ffff0d7224 */ /* 0x000fe400078e0003 */
[----:B------:R-:W-:Y:S02]  /*10ec0*/  IMAD.MOV.U32 R11, RZ, RZ, 0x1f ;  /* 0x0000001fff0b7424 */ /* 0x000fe400078e00ff */
[----:B------:R-:W-:-:S07]  /*10ed0*/  IMAD.MOV.U32 R15, RZ, RZ, -0x1 ;  /* 0xffffffffff0f7424 */ /* 0x000fce00078e00ff */
[----:B0-2--5:R-:W-:Y:S05]  /*10ee0*/  WARPSYNC.COLLECTIVE R15, `(.L_x_590) ;  /* 0x000000000f087348 */ /* 0x025fea0003c00000 */
[----:B------:R1:W3:Y:S02]  /*10ef0*/  SHFL.IDX P6, R14, R13, R12, R11 ;  /* 0x0000000c0d0e7389 */ /* 0x0002e400000c000b */
[----:B0123-5:R-:W-:Y:S01]  /*10f00*/  ENDCOLLECTIVE ;  /* 0x000000000000791b */ /* 0x02ffe20003800000 */
.L_x_590:
[----:B------:R-:W-:Y:S05]  /*10f10*/  BSYNC B0 ;  /* 0x0000000000007941 */ /* 0x000fea0003800000 */
.L_x_589:
[----:B------:R-:W-:Y:S01]  /*10f20*/  IMAD.MOV.U32 R2, RZ, RZ, R14 ;  /* 0x000000ffff027224 */ /* 0x000fe200078e000e */
[----:B------:R-:W-:Y:S06]  /*10f30*/  BRA `(.L_x_518) ;  /* 0xffffffdc00387947 */ /* 0x000fec000383ffff */
.L_x_523:
[----:B0-----:R0:W2:Y:S02]  /*10f40*/  SYNCS.PHASECHK.TRANS64.TRYWAIT P0, [R0+URZ+0x34820], R3 ;  /* 0x03482003000075a7 */ /* 0x0010a4000800017f */
[----:B--2---:R-:W-:Y:S05]  /*10f50*/  @!P0 NANOSLEEP.SYNCS 0x989680 ;  /* 0x009896800000895d */ /* 0x004fea0003900000 */
[----:B------:R-:W2:Y:S02]  /*10f60*/  @!P0 SYNCS.PHASECHK.TRANS64 P0, [R0+URZ+0x34820], R3 ;  /* 0x03482003000085a7 */ /* 0x000ea4000800007f */
[----:B--2---:R-:W-:Y:S05]  /*10f70*/  @!P0 BRA `(.L_x_523) ;  /* 0xfffffffc00f08947 */ /* 0x004fea000383ffff */
[----:B------:R-:W-:Y:S05]  /*10f80*/  BRA `(.L_x_591) ;  /* 0xffffffe0002c7947 */ /* 0x000fea000383ffff */
.L_x_524:
        /* <DEDUP_REMOVED lines=8> */
[----:B01--45:R-:W-:Y:S05]  /*11010*/  WARPSYNC.COLLECTIVE R15, `(.L_x_593) ;  /* 0x000000000f087348 */ /* 0x033fea0003c00000 */
[----:B------:R2:W3:Y:S02]  /*11020*/  SHFL.IDX P6, R14, R13, R12, R11 ;  /* 0x0000000c0d0e7389 */ /* 0x0004e400000c000b */
[----:B012345:R-:W-:Y:S01]  /*11030*/  ENDCOLLECTIVE ;  /* 0x000000000000791b */ /* 0x03ffe20003800000 */
.L_x_593:
[----:B------:R-:W-:Y:S05]  /*11040*/  BSYNC B0 ;  /* 0x0000000000007941 */ /* 0x000fea0003800000 */
.L_x_592:
[----:B------:R-:W-:Y:S05]  /*11050*/  BRA `(.L_x_594) ;  /* 0xffffffe000147947 */ /* 0x000fea000383ffff */
.L_x_527:
[----:B------:R-:W-:Y:S01]  /*11060*/  BSSY B1, `(.L_x_595) ;  /* 0x0000006000017945 */ /* 0x000fe20003800000 */
[----:B------:R-:W-:-:S07]  /*11070*/  IMAD.MOV.U32 R15, RZ, RZ, -0x1 ;  /* 0xffffffffff0f7424 */ /* 0x000fce00078e00ff */
[----:B012-45:R-:W-:Y:S05]  /*11080*/  WARPSYNC.COLLECTIVE R15, `(.L_x_596) ;  /* 0x000000000f0c7348 */ /* 0x037fea0003c00000 */
[----:B------:R-:W-:Y:S02]  /*11090*/  ELECT P6, UR62, PT ;  /* 0x00000000003e782f */ /* 0x000fe400038c0000 */
[----:B------:R-:W-:Y:S01]  /*110a0*/  MOV R14, UR62 ;  /* 0x0000003e000e7c02 */ /* 0x000fe20008000f00 */
[----:B012-45:R-:W-:Y:S10]  /*110b0*/  ENDCOLLECTIVE ;  /* 0x000000000000791b */ /* 0x037ff40003800000 */
.L_x_596:
[----:B------:R-:W-:Y:S05]  /*110c0*/  BSYNC B1 ;  /* 0x0000000000017941 */ /* 0x000fea0003800000 */
.L_x_595:
[----:B------:R-:W-:Y:S05]  /*110d0*/  BRA `(.L_x_597) ;  /* 0xffffffe0000c7947 */ /* 0x000fea000383ffff */
.L_x_529:
[----:B0-----:R0:W1:Y:S02]  /*110e0*/  SYNCS.PHASECHK.TRANS64.TRYWAIT P0, [R6+URZ], R5 ;  /* 0x00000005060075a7 */ /* 0x001064000800017f */
[----:B-1----:R-:W-:Y:S05]  /*110f0*/  @!P0 NANOSLEEP.SYNCS 0x989680 ;  /* 0x009896800000895d */ /* 0x002fea0003900000 */
[----:B------:R-:W1:Y:S02]  /*11100*/  @!P0 SYNCS.PHASECHK.TRANS64 P0, [R6+URZ], R5 ;  /* 0x00000005060085a7 */ /* 0x000e64000800007f */
[----:B-1----:R-:W-:Y:S05]  /*11110*/  @!P0 BRA `(.L_x_529) ;  /* 0xfffffffc00f08947 */ /* 0x002fea000383ffff */
[----:B------:R-:W-:Y:S05]  /*11120*/  BRA `(.L_x_598) ;  /* 0xffffffe000507947 */ /* 0x000fea000383ffff */
.L_x_530:
[----:B-1----:R1:W2:Y:S02]  /*11130*/  SYNCS.PHASECHK.TRANS64.TRYWAIT P0, [R7+URZ], R2 ;  /* 0x00000002070075a7 */ /* 0x0022a4000800017f */
[----:B--2---:R-:W-:Y:S05]  /*11140*/  @!P0 NANOSLEEP.SYNCS 0x989680 ;  /* 0x009896800000895d */ /* 0x004fea0003900000 */
[----:B------:R-:W2:Y:S02]  /*11150*/  @!P0 SYNCS.PHASECHK.TRANS64 P0, [R7+URZ], R2 ;  /* 0x00000002070085a7 */ /* 0x000ea4000800007f */
[----:B--2---:R-:W-:Y:S05]  /*11160*/  @!P0 BRA `(.L_x_530) ;  /* 0xfffffffc00f08947 */ /* 0x004fea000383ffff */
[----:B------:R-:W-:Y:S05]  /*11170*/  BRA `(.L_x_599) ;  /* 0xffffffe000447947 */ /* 0x000fea000383ffff */
.L_x_532:
[----:B--2---:R2:W3:Y:S02]  /*11180*/  SYNCS.PHASECHK.TRANS64.TRYWAIT P0, [R4+URZ], R5 ;  /* 0x00000005040075a7 */ /* 0x0044e4000800017f */
[----:B---3--:R-:W-:Y:S05]  /*11190*/  @!P0 NANOSLEEP.SYNCS 0x989680 ;  /* 0x009896800000895d */ /* 0x008fea0003900000 */
[----:B------:R-:W3:Y:S02]  /*111a0*/  @!P0 SYNCS.PHASECHK.TRANS64 P0, [R4+URZ], R5 ;  /* 0x00000005040085a7 */ /* 0x000ee4000800007f */
[----:B---3--:R-:W-:Y:S05]  /*111b0*/  @!P0 BRA `(.L_x_532) ;  /* 0xfffffffc00f08947 */ /* 0x008fea000383ffff */
[----:B------:R-:W-:Y:S05]  /*111c0*/  BRA `(.L_x_600) ;  /* 0xffffffe0004c7947 */ /* 0x000fea000383ffff */
.L_x_601:
        /* <DEDUP_REMOVED lines=11> */
.L_x_3195:


//--------------------- .text._ZN7cutlass13device_kernelIN5flash11enable_sm90INS1_16FlashAttnFwdSm90INS1_25CollectiveMainloopFwdSm90ILi2EN4cute5tupleIJNS5_1CILi1EEES8_S8_EEENS6_IJNS7_ILi128EEESA_NS7_ILi192EEEEEELi128ENS_10bfloat16_tEfNS_4arch4Sm90ELb0ELb0ELb0ELb1ELb0ELb1ELb0ELb1ELb1ELb1ELb0ELb0EEENS1_21CollectiveEpilogueFwdINS6_IJSA_SA_SA_EEES9_SD_SF_Li256ELb1ELb1ELb0ELb0EEENS1_36VarlenDynamicPersistentTileSchedulerILi128ELi128ELi256ELi128ELb0ELb1ELb1ELb0ELb1ELb1EEEEEEEEEvNT_6ParamsE --------------------------
	.section	.text._ZN7cutlass13device_kernelIN5flash11enable_sm90INS1_16FlashAttnFwdSm90INS1_25CollectiveMainloopFwdSm90ILi2EN4cute5tupleIJNS5_1CILi1EEES8_S8_EEENS6_IJNS7_ILi128EEESA_NS7_ILi192EEEEEELi128ENS_10bfloat16_tEfNS_4arch4Sm90ELb0ELb0ELb0ELb1ELb0ELb1ELb0ELb1ELb1ELb1ELb0ELb0EEENS1_21CollectiveEpilogueFwdINS6_IJSA_SA_SA_EEES9_SD_SF_Li256ELb1ELb1ELb0ELb0EEENS1_36VarlenDynamicPersistentTileSchedulerILi128ELi128ELi256ELi128ELb0ELb1ELb1ELb0ELb1ELb1EEEEEEEEEvNT_6ParamsE,"ax",@progbits
	.align	128
.text._ZN7cutlass13device_kernelIN5flash11enable_sm90INS1_16FlashAttnFwdSm90INS1_25CollectiveMainloopFwdSm90ILi2EN4cute5tupleIJNS5_1CILi1EEES8_S8_EEENS6_IJNS7_ILi128EEESA_NS7_ILi192EEEEEELi128ENS_10bfloat16_tEfNS_4arch4Sm90ELb0ELb0ELb0ELb1ELb0ELb1ELb0ELb1ELb1ELb1ELb0ELb0EEENS1_21CollectiveEpilogueFwdINS6_IJSA_SA_SA_EEES9_SD_SF_Li256ELb1ELb1ELb0ELb0EEENS1_36VarlenDynamicPersistentTileSchedulerILi128ELi128ELi256ELi128ELb0ELb1ELb1ELb0ELb1ELb1EEEEEEEEEvNT_6ParamsE:
        .type           _ZN7cutlass13device_kernelIN5flash11enable_sm90INS1_16FlashAttnFwdSm90INS1_25CollectiveMainloopFwdSm90ILi2EN4cute5tupleIJNS5_1CILi1EEES8_S8_EEENS6_IJNS7_ILi128EEESA_NS7_ILi192EEEEEELi128ENS_10bfloat16_tEfNS_4arch4Sm90ELb0ELb0ELb0ELb1ELb0ELb1ELb0ELb1ELb1ELb1ELb0ELb0EEENS1_21CollectiveEpilogueFwdINS6_IJSA_SA_SA_EEES9_SD_SF_Li256ELb1ELb1ELb0ELb0EEENS1_36VarlenDynamicPersistentTileSchedulerILi128ELi128ELi256ELi128ELb0ELb1ELb1ELb0ELb1ELb1EEEEEEEEEvNT_6ParamsE,@function
        .size           _ZN7cutlass13device_kernelIN5flash11enable_sm90INS1_16FlashAttnFwdSm90INS1_25CollectiveMainloopFwdSm90ILi2EN4cute5tupleIJNS5_1CILi1EEES8_S8_EEENS6_IJNS7_ILi128EEESA_NS7_ILi192EEEEEELi128ENS_10bfloat16_tEfNS_4arch4Sm90ELb0ELb0ELb0ELb1ELb0ELb1ELb0ELb1ELb1ELb1ELb0ELb0EEENS1_21CollectiveEpilogueFwdINS6_IJSA_SA_SA_EEES9_SD_SF_Li256ELb1ELb1ELb0ELb0EEENS1_36VarlenDynamicPersistentTileSchedulerILi128ELi128ELi256ELi128ELb0ELb1ELb1ELb0ELb1ELb1EEEEEEEEEvNT_6ParamsE,(.L_x_3196 - _ZN7cutlass13device_kernelIN5flash11enable_sm90INS1_16FlashAttnFwdSm90INS1_25CollectiveMainloopFwdSm90ILi2EN4cute5tupleIJNS5_1CILi1EEES8_S8_EEENS6_IJNS7_ILi128EEESA_NS7_ILi192EEEEEELi128ENS_10bfloat16_tEfNS_4arch4Sm90ELb0ELb0ELb0ELb1ELb0ELb1ELb0ELb1ELb1ELb1ELb0ELb0EEENS1_21CollectiveEpilogueFwdINS6_IJSA_SA_SA_EEES9_SD_SF_Li256ELb1ELb1ELb0ELb0EEENS1_36VarlenDynamicPersistentTileSchedulerILi128ELi128ELi256ELi128ELb0ELb1ELb1ELb0ELb1ELb1EEEEEEEEEvNT_6ParamsE)
        .other          _ZN7cutlass13device_kernelIN5flash11enable_sm90INS1_16FlashAttnFwdSm90INS1_25CollectiveMainloopFwdSm90ILi2EN4cute5tupleIJNS5_1CILi1EEES8_S8_EEENS6_IJNS7_ILi128EEESA_NS7_ILi192EEEEEELi128ENS_10bfloat16_tEfNS_4arch4Sm90ELb0ELb0ELb0ELb1ELb0ELb1ELb0ELb1ELb1ELb1ELb0ELb0EEENS1_21CollectiveEpilogueFwdINS6_IJSA_SA_SA_EEES9_SD_SF_Li256ELb1ELb1ELb0ELb0EEENS1_36VarlenDynamicPersistentTileSchedulerILi128ELi128ELi256ELi128ELb0ELb1ELb1ELb0ELb1ELb1EEEEEEEEEvNT_6ParamsE,@"STO_CUDA_ENTRY STV_DEFAULT"
_ZN7cutlass13device_kernelIN5flash11enable_sm90INS1_16FlashAttnFwdSm90INS1_25CollectiveMainloopFwdSm90ILi2EN4cute5tupleIJNS5_1CILi1EEES8_S8_EEENS6_IJNS7_ILi128EEESA_NS7_ILi192EEEEEELi128ENS_10bfloat16_tEfNS_4arch4Sm90ELb0ELb0ELb0ELb1ELb0ELb1ELb0ELb1ELb1ELb1ELb0ELb0EEENS1_21CollectiveEpilogueFwdINS6_IJSA_SA_SA_EEES9_SD_SF_Li256ELb1ELb1ELb0ELb0EEENS1_36VarlenDynamicPersistentTileSchedulerILi128ELi128ELi256ELi128ELb0ELb1ELb1ELb0ELb1ELb1EEEEEEEEEvNT_6ParamsE:
[----:B------:R-:W0:Y:S02]  /*0000*/  LDC R1, c[0x0][0x28] ;  /* 0x00000a00ff017b82 */ /* 0x000e240000000800 */
[----:B0-----:R-:W-:Y:S01]  /*0010*/  VIADD R1, R1, 0xffffff70 ;  /* 0xffffff7001017836 */ /* 0x001fe20000000000 */
[----:B------:R-:W0:Y:S01]  /*0020*/  S2R R0, SR_TID.X ;  /* 0x0000000000007919 */ /* 0x000e220000002100 */
[----:B------:R-:W-:Y:S01]  /*0030*/  ELECT P0, URZ, PT ;  /* 0x00000000003f782f */ /* 0x000fe20003800000 */
[----:B------:R-:W-:Y:S01]  /*0040*/  BSSY B0, `(.L_x_602) ;  /* 0x0000014000007945 */ /* 0x000fe20003800000 */
[--C-:B0-----:R-:W-:Y:S02]  /*0050*/  SHF.R.U32.HI R2, RZ, 0x5, R0.reuse ;  /* 0x00000005ff027819 */ /* 0x101fe40000011600 */
[----:B------:R-:W-:-:S03]  /*0060*/  SHF.R.U32.HI R4, RZ, 0x7, R0 ;  /* 0x00000007ff047819 */ /* 0x000fc60000011600 */
[----:B------:R-:W0:Y:S02]  /*0070*/  SHFL.IDX PT, R3, R2, RZ, 0x1f ;  /* 0x00001fff02037589 */ /* 0x000e2400000e0000 */
[----:B0-----:R-:W-:-:S13]  /*0080*/  ISETP.EQ.AND P0, PT, R3, RZ, P0 ;  /* 0x000000ff0300720c */ /* 0x001fda0000702270 */
[----:B------:R-:W-:Y:S05]  /*0090*/  @!P0 BRA `(.L_x_603) ;  /* 0x0000000000388947 */ /* 0x000fea0003800000 */
[----:B------:R-:W-:Y:S02]  /*00a0*/  ULDC.64 UR4, c[0x0][0x198] ;  /* 0x0000660000047ab9 */ /* 0x000fe40000000a00 */
[----:B------:R-:W-:Y:S02]  /*00b0*/  UIADD3 UR6, UP0, UR4, 0x370, URZ ;  /* 0x0000037004067890 */ /* 0x000fe4000ff1e03f */
[----:B------:R-:W-:Y:S02]  /*00c0*/  UIADD3 UR8, UP1, UR4, 0x470, URZ ;  /* 0x0000047004087890 */ /* 0x000fe4000ff3e03f */
[----:B------:R-:W-:Y:S02]  /*00d0*/  UIADD3 UR10, UP2, UR4, 0x570, URZ ;  /* 0x00000570040a7890 */ /* 0x000fe4000ff5e03f */
[----:B------:R-:W-:Y:S02]  /*00e0*/  UIADD3 UR4, UP3, UR4, 0x670, URZ ;  /* 0x0000067004047890 */ /* 0x000fe4000ff7e03f */
[----:B------:R-:W-:-:S02]  /*00f0*/  UIADD3.X UR7, URZ, UR5, URZ, UP0, !UPT ;  /* 0x000000053f077290 */ /* 0x000fc400087fe43f */
[----:B------:R-:W-:Y:S02]  /*0100*/  UIADD3.X UR9, URZ, UR5, URZ, UP1, !UPT ;  /* 0x000000053f097290 */ /* 0x000fe40008ffe43f */
[----:B------:R-:W-:Y:S02]  /*0110*/  UIADD3.X UR11, URZ, UR5, URZ, UP2, !UPT ;  /* 0x000000053f0b7290 */ /* 0x000fe400097fe43f */
[----:B------:R-:W-:-:S03]  /*0120*/  UIADD3.X UR5, URZ, UR5, URZ, UP3, !UPT ;  /* 0x000000053f057290 */ /* 0x000fc60009ffe43f */
[----:B------:R0:W-:Y:S02]  /*0130*/  UTMACCTL.PF [UR6] ;  /* 0x00000000060079b9 */ /* 0x0001e40008040000 */
[----:B------:R0:W-:Y:S02]  /*0140*/  UTMACCTL.PF [UR8] ;  /* 0x00000000080079b9 */ /* 0x0001e40008040000 */
[----:B------:R0:W-:Y:S02]  /*0150*/  UTMACCTL.PF [UR10] ;  /* 0x000000000a0079b9 */ /* 0x0001e40008040000 */
[----:B------:R0:W-:Y:S02]  /*0160*/  UTMACCTL.PF [UR4] ;  /* 0x00000000040079b9 */ /* 0x0001e40008040000 */
[----:B0-----:R-:W-:Y:S01]  /*0170*/  NOP ;  /* 0x0000000000007918 */ /* 0x001fe20000000000 */
.L_x_603:
[----:B------:R-:W-:Y:S05]  /*0180*/  BSYNC B0 ;  /* 0x0000000000007941 */ /* 0x000fea0003800000 */
.L_x_602:
        /* <DEDUP_REMOVED lines=41> */
.L_x_604:
        /* <DEDUP_REMOVED lines=22> */
.L_x_605:
        /* <DEDUP_REMOVED lines=18> */
.L_x_606:
        /* <DEDUP_REMOVED lines=22> */
.L_x_607:
        /* <DEDUP_REMOVED lines=22> */
.L_x_608:
[----:B------:R-:W-:Y:S01]  /*0960*/  PLOP3.LUT P0, PT, PT, PT, UP0, 0x80, 0x0 ;  /* 0x000000000000781c */ /* 0x000fe20003f0f008 */
[----:B------:R-:W-:Y:S01]  /*0970*/  UMOV UR61, 0x1 ;  /* 0x00000001003d7882 */ /* 0x000fe20000000000 */
[----:B------:R-:W-:Y:S01]  /*0980*/  NOP ;  /* 0x0000000000007918 */ /* 0x000fe20000000000 */
[----:B------:R-:W-:Y:S01]  /*0990*/  USEL UR61, UR61, 0x2, !UP0 ;  /* 0x000000023d3d7887 */ /* 0x000fe2000c000000 */
[----:B------:R-:W-:Y:S01]  /*09a0*/  BSSY B9, `(.L_x_609) ;  /* 0x0001f2f000097945 */ /* 0x000fe20003800000 */
[----:B------:R-:W-:Y:S01]  /*09b0*/  ULDC.64 UR40, c[0x0][0x208] ;  /* 0x0000820000287ab9 */ /* 0x000fe20000000a00 */
[----:B012-4-:R-:W-:Y:S07]  /*09c0*/  BAR.SYNC.DEFER_BLOCKING 0x0 ;  /* 0x0000000000007b1d */ /* 0x017fee0000010000 */
[----:B------:R-:W-:Y:S05]  /*09d0*/  @!P0 BRA `(.L_x_610) ;  /* 0x0000017c00008947 */ /* 0x000fea0003800000 */
.L_x_611:
[----:B------:R-:W-:-:S08]  /*09e0*/  NOP ;  /* 0x0000000000007918 */ /* 0x000fd00000000000 */
[----:B------:R-:W0:Y:S02]  /*09f0*/  USETMAXREG.TRY_ALLOC.CTAPOOL UP0, 0xf0 ;  /* 0x000000f0000079c8 */ /* 0x000e240008000600 */
[----:B0-----:R-:W-:-:S13]  /*0a00*/  PLOP3.LUT P0, PT, PT, PT, UP0, 0x80, 0x0 ;  /* 0x000000000000781c */ /* 0x001fda0003f0f008 */
[----:B------:R-:W-:Y:S05]  /*0a10*/  @!P0 BRA `(.L_x_611) ;  /* 0xfffffffc00f08947 */ /* 0x000fea000383ffff */
[----:B------:R-:W0:Y:S08]  /*0a20*/  S2UR UR5, SR_CgaCtaId ;  /* 0x00000000000579c3 */ /* 0x000e300000008800 */
[----:B------:R-:W-:Y:S06]  /*0a30*/  BAR.ARV 0x8, 0x180 ;  /* 0x0206000000007b1d */ /* 0x000fec0000002000 */
[----:B------:R-:W-:-:S02]  /*0a40*/  UMOV UR4, 0x400 ;  /* 0x0000040000047882 */ /* 0x000fc40000000000 */
[----:B------:R-:W-:Y:S01]  /*0a50*/  BAR.SYNC.DEFER_BLOCKING 0x5, 0x180 ;  /* 0x0146000000007b1d */ /* 0x000fe20000010000 */
[----:B0-----:R-:W-:-:S06]  /*0a60*/  ULEA UR4, UR5, UR4, 0x18 ;  /* 0x0000000405047291 */ /* 0x001fcc000f8ec03f */
[----:B------:R-:W-:Y:S01]  /*0a70*/  IMAD.U32 R2, RZ, RZ, UR4 ;  /* 0x00000004ff027e24 */ /* 0x000fe2000f8e00ff */
[----:B------:R-:W-:-:S04]  /*0a80*/  ULDC UR4, c[0x0][0xc3c] ;  /* 0x00030f0000047ab9 */ /* 0x000fc80000000800 */
[----:B------:R-:W0:Y:S01]  /*0a90*/  LDS.128 R124, [R2+0x348d0] ;  /* 0x0348d000027c7984 */ /* 0x000e220000000c00 */
[----:B------:R-:W-:Y:S06]  /*0aa0*/  BAR.ARV 0x4, 0x180 ;  /* 0x0106000000007b1d */ /* 0x000fec0000002000 */
[----:B0-----:R-:W-:-:S13]  /*0ab0*/  ISETP.GE.AND P0, PT, R127, UR4, PT ;  /* 0x000000047f007c0c */ /* 0x001fda000bf06270 */
[----:B------:R-:W-:Y:S05]  /*0ac0*/  @P0 BRA `(.L_x_612) ;  /* 0x000001f000700947 */ /* 0x000fea0003800000 */
[----:B------:R-:W-:Y:S01]  /*0ad0*/  VIADD R11, R0, 0xffffff80 ;  /* 0xffffff80000b7836 */ /* 0x000fe20000000000 */
[----:B------:R-:W-:Y:S01]  /*0ae0*/  R2UR UR60, R2 ;  /* 0x00000000023c72ca */ /* 0x000fe200000e0000 */
[----:B------:R-:W-:Y:S01]  /*0af0*/  IMAD.MOV.U32 R14, RZ, RZ, -0x2 ;  /* 0xfffffffeff0e7424 */ /* 0x000fe200078e00ff */
[----:B------:R-:W-:Y:S01]  /*0b00*/  ULOP3.LUT UR46, UR61, 0x1, URZ, 0xfc, !UPT ;  /* 0x000000013d2e7892 */ /* 0x000fe2000f8efc3f */
[----:B------:R-:W-:Y:S01]  /*0b10*/  IMAD.MOV.U32 R204, RZ, RZ, RZ ;  /* 0x000000ffffcc7224 */ /* 0x000fe200078e00ff */
[----:B------:R-:W-:Y:S01]  /*0b20*/  SHF.R.S32.HI R0, RZ, 0x1f, R11 ;  /* 0x0000001fff007819 */ /* 0x000fe2000001140b */
[----:B------:R-:W-:Y:S02]  /*0b30*/  IMAD.MOV.U32 R16, RZ, RZ, RZ ;  /* 0x000000ffff107224 */ /* 0x000fe400078e00ff */
[----:B------:R-:W-:Y:S01]  /*0b40*/  IMAD.MOV.U32 R184, RZ, RZ, RZ ;  /* 0x000000ffffb87224 */ /* 0x000fe200078e00ff */
[CC--:B------:R-:W-:Y:S01]  /*0b50*/  LEA.HI R3, R0.reuse, R11.reuse, RZ, 0x4 ;  /* 0x0000000b00037211 */ /* 0x0c0fe200078f20ff */
[----:B------:R-:W-:Y:S01]  /*0b60*/  IMAD.MOV.U32 R196, RZ, RZ, RZ ;  /* 0x000000ffffc47224 */ /* 0x000fe200078e00ff */
[----:B------:R-:W-:Y:S01]  /*0b70*/  LEA.HI R4, R0, R11, RZ, 0x7 ;  /* 0x0000000b00047211 */ /* 0x000fe200078f38ff */
[----:B------:R-:W-:Y:S01]  /*0b80*/  IMAD.MOV.U32 R194, RZ, RZ, RZ ;  /* 0x000000ffffc27224 */ /* 0x000fe200078e00ff */
[----:B------:R-:W-:Y:S01]  /*0b90*/  SHF.R.S32.HI R6, RZ, 0x4, R3 ;  /* 0x00000004ff067819 */ /* 0x000fe20000011403 */
[----:B------:R-:W-:Y:S01]  /*0ba0*/  UIADD3 UR60, UR60, 0x10400, URZ ;  /* 0x000104003c3c7890 */ /* 0x000fe2000fffe03f */
[----:B------:R-:W-:-:S02]  /*0bb0*/  LOP3.LUT R214, R4, 0xffffff80, RZ, 0xc0, !PT ;  /* 0xffffff8004d67812 */ /* 0x000fc400078ec0ff */
[----:B------:R-:W-:Y:S02]  /*0bc0*/  LEA.HI R5, R3, R6, RZ, 0x1 ;  /* 0x0000000603057211 */ /* 0x000fe400078f08ff */
[CC--:B------:R-:W-:Y:S01]  /*0bd0*/  LEA.HI R8, R0.reuse, R11.reuse, RZ, 0x2 ;  /* 0x0000000b00087211 */ /* 0x0c0fe200078f10ff */
[----:B------:R-:W-:Y:S01]  /*0be0*/  IMAD.IADD R214, R11, 0x1, -R214 ;  /* 0x000000010bd67824 */ /* 0x000fe200078e0ad6 */
[----:B------:R-:W-:Y:S02]  /*0bf0*/  LOP3.LUT R5, R5, 0x1ffffffe, RZ, 0xc0, !PT ;  /* 0x1ffffffe05057812 */ /* 0x000fe400078ec0ff */
[----:B------:R-:W-:Y:S02]  /*0c00*/  LEA.HI R192, R0, R11, RZ, 0x5 ;  /* 0x0000000b00c07211 */ /* 0x000fe400078f28ff */
[----:B------:R-:W-:Y:S01]  /*0c10*/  LOP3.LUT R3, R3, 0x3fffff0, RZ, 0xc0, !PT ;  /* 0x03fffff003037812 */ /* 0x000fe200078ec0ff */
[----:B------:R-:W-:Y:S01]  /*0c20*/  IMAD.IADD R5, R6, 0x1, -R5 ;  /* 0x0000000106057824 */ /* 0x000fe200078e0a05 */
[----:B------:R-:W-:-:S02]  /*0c30*/  LOP3.LUT R209, R8, 0xfffffffc, RZ, 0xc0, !PT ;  /* 0xfffffffc08d17812 */ /* 0x000fc400078ec0ff */
[----:B------:R-:W-:Y:S01]  /*0c40*/  SHF.R.S32.HI R7, RZ, 0x1f, R214 ;  /* 0x0000001fff077819 */ /* 0x000fe200000114d6 */
[C---:B------:R-:W-:Y:S01]  /*0c50*/  IMAD.IADD R3, R11.reuse, 0x1, -R3 ;  /* 0x000000010b037824 */ /* 0x040fe200078e0a03 */
[----:B------:R-:W-:Y:S01]  /*0c60*/  SHF.R.S32.HI R192, RZ, 0x5, R192 ;  /* 0x00000005ffc07819 */ /* 0x000fe200000114c0 */
[----:B------:R-:W-:Y:S01]  /*0c70*/  IMAD.IADD R209, R11, 0x1, -R209 ;  /* 0x000000010bd17824 */ /* 0x000fe200078e0ad1 */
[-C--:B------:R-:W-:Y:S02]  /*0c80*/  LEA.HI R6, R7, R214.reuse, RZ, 0x2 ;  /* 0x000000d607067211 */ /* 0x080fe400078f10ff */
[----:B------:R-:W-:Y:S01]  /*0c90*/  SHF.R.S32.HI R17, RZ, 0x2, R8 ;  /* 0x00000002ff117819 */ /* 0x000fe20000011408 */
[----:B------:R-:W-:Y:S01]  /*0ca0*/  IMAD R12, R192, 0x10, R3 ;  /* 0x00000010c00c7824 */ /* 0x000fe200078e0203 */
[----:B------:R-:W-:Y:S01]  /*0cb0*/  LOP3.LUT R9, R6, 0x7ffffffc, RZ, 0xc0, !PT ;  /* 0x7ffffffc06097812 */ /* 0x000fe200078ec0ff */
[----:B------:R-:W-:Y:S01]  /*0cc0*/  IMAD.SHL.U32 R22, R209, 0x4, RZ ;  /* 0x00000004d1167824 */ /* 0x000fe200078e00ff */
[--C-:B------:R-:W-:Y:S01]  /*0cd0*/  SHF.R.S32.HI R3, RZ, 0x2, R6.reuse ;  /* 0x00000002ff037819 */ /* 0x100fe20000011406 */
[----:B------:R-:W-:Y:S01]  /*0ce0*/  IMAD R235, R12, 0x8, R5 ;  /* 0x000000080ceb7824 */ /* 0x000fe200078e0205 */
[----:B------:R-:W-:Y:S01]  /*0cf0*/  SHF.R.S32.HI R6, RZ, 0x1f, R6 ;  /* 0x0000001fff067819 */ /* 0x000fe20000011406 */
[----:B------:R-:W-:Y:S01]  /*0d00*/  VIADD R186, R22, 0x20 ;  /* 0x0000002016ba7836 */ /* 0x000fe20000000000 */
[----:B------:R-:W-:Y:S01]  /*0d10*/  SHF.R.S32.HI R8, RZ, 0x1f, R8 ;  /* 0x0000001fff087819 */ /* 0x000fe20000011408 */
[----:B------:R-:W-:Y:S01]  /*0d20*/  IMAD.IADD R9, R214, 0x1, -R9 ;  /* 0x00000001d6097824 */ /* 0x000fe200078e0a09 */
[----:B------:R-:W-:Y:S01]  /*0d30*/  LEA.HI R6, R6, R3, RZ, 0x3 ;  /* 0x0000000306067211 */ /* 0x000fe200078f18ff */
[C---:B------:R-:W-:Y:S01]  /*0d40*/  IMAD.IADD R10, R22.reuse, 0x1, R186 ;  /* 0x00000001160a7824 */ /* 0x040fe200078e02ba */
[----:B------:R-:W-:Y:S01]  /*0d50*/  LEA.HI R7, R7, R214, RZ, 0x5 ;  /* 0x000000d607077211 */ /* 0x000fe200078f28ff */
[----:B------:R-:W-:Y:S01]  /*0d60*/  VIADD R188, R22, 0x40 ;  /* 0x0000004016bc7836 */ /* 0x000fe20000000000 */
[----:B------:R-:W-:Y:S01]  /*0d70*/  LOP3.LUT R6, R6, 0xfffffff8, RZ, 0xc0, !PT ;  /* 0xfffffff806067812 */ /* 0x000fe200078ec0ff */
[----:B------:R-:W-:Y:S01]  /*0d80*/  IMAD R233, R9, R14, 0x80 ;  /* 0x0000008009e97424 */ /* 0x000fe200078e020e */
[----:B------:R-:W-:Y:S01]  /*0d90*/  LEA.HI R8, R8, R17, RZ, 0x3 ;  /* 0x0000001108087211 */ /* 0x000fe200078f18ff */
[----:B------:R-:W-:Y:S01]  /*0da0*/  IMAD.IADD R5, R22, 0x1, R188 ;  /* 0x0000000116057824 */ /* 0x000fe200078e02bc */
[----:B------:R-:W-:Y:S01]  /*0db0*/  SHF.R.S32.HI R9, RZ, 0x1f, R10 ;  /* 0x0000001fff097819 */ /* 0x000fe2000001140a */
[----:B------:R-:W-:Y:S01]  /*0dc0*/  IMAD.IADD R6, R3, 0x1, -R6 ;  /* 0x0000000103067824 */ /* 0x000fe200078e0a06 */
[----:B------:R-:W-:Y:S01]  /*0dd0*/  SHF.R.S32.HI R7, RZ, 0x5, R7 ;  /* 0x00000005ff077819 */ /* 0x000fe20000011407 */
[----:B------:R-:W-:Y:S01]  /*0de0*/  VIADD R205, R17, 0x40 ;  /* 0x0000004011cd7836 */ /* 0x000fe20000000000 */
[----:B------:R-:W-:Y:S01]  /*0df0*/  LOP3.LUT R8, R8, 0xfffffff8, RZ, 0xc0, !PT ;  /* 0xfffffff808087812 */ /* 0x000fe200078ec0ff */
[----:B------:R-:W-:Y:S01]  /*0e00*/  IMAD.SHL.U32 R18, R209, 0x8, RZ ;  /* 0x00000008d1127824 */ /* 0x000fe200078e00ff */
[-C--:B------:R-:W-:Y:S01]  /*0e10*/  LEA.HI R12, R9, R10.reuse, RZ, 0x3 ;  /* 0x0000000a090c7211 */ /* 0x080fe200078f18ff */
[----:B------:R-:W-:Y:S01]  /*0e20*/  IMAD R7, R7, 0x10, R6 ;  /* 0x0000001007077824 */ /* 0x000fe200078e0206 */
[----:B------:R-:W-:Y:S01]  /*0e30*/  LEA.HI R9, R9, R10, RZ, 0x6 ;  /* 0x0000000a09097211 */ /* 0x000fe200078f30ff */
[----:B------:R-:W-:Y:S01]  /*0e40*/  IMAD.IADD R213, R17, 0x1, -R8 ;  /* 0x0000000111d57824 */ /* 0x000fe200078e0a08 */
[----:B------:R-:W-:Y:S01]  /*0e50*/  SHF.R.S32.HI R10, RZ, 0x1f, R5 ;  /* 0x0000001fff0a7819 */ /* 0x000fe20000011405 */
[----:B------:R-:W-:Y:S01]  /*0e60*/  IMAD.SHL.U32 R185, R205, 0x40, RZ ;  /* 0x00000040cdb97824 */ /* 0x000fe200078e00ff */
[----:B------:R-:W-:Y:S01]  /*0e70*/  SHF.R.S32.HI R6, RZ, 0x1f, R205 ;  /* 0x0000001fff067819 */ /* 0x000fe200000114cd */
[----:B------:R-:W-:Y:S01]  /*0e80*/  IMAD.SHL.U32 R191, R213, 0x40, RZ ;  /* 0x00000040d5bf7824 */ /* 0x000fe200078e00ff */
[----:B------:R-:W-:Y:S01]  /*0e90*/  LEA.HI R212, R10, R5, RZ, 0x3 ;  /* 0x000000050ad47211 */ /* 0x000fe200078f18ff */
[----:B------:R-:W-:Y:S01]  /*0ea0*/  IMAD.SHL.U32 R9, R9, 0x80, RZ ;  /* 0x0000008009097824 */ /* 0x000fe200078e00ff */
[----:B------:R-:W-:Y:S01]  /*0eb0*/  LEA.HI R6, R6, R205, RZ, 0x3 ;  /* 0x000000cd06067211 */ /* 0x000fe200078f18ff */
[----:B------:R-:W-:Y:S01]  /*0ec0*/  VIADD R187, R22, 0x10 ;  /* 0x0000001016bb7836 */ /* 0x000fe20000000000 */
[----:B------:R-:W-:Y:S01]  /*0ed0*/  LEA.HI R5, R10, R5, RZ, 0x6 ;  /* 0x000000050a057211 */ /* 0x000fe200078f30ff */
[----:B------:R-:W-:Y:S01]  /*0ee0*/  VIADD R189, R22, 0x30 ;  /* 0x0000003016bd7836 */ /* 0x000fe20000000000 */
[----:B------:R-:W-:Y:S01]  /*0ef0*/  SHF.R.S32.HI R231, RZ, 0x7, R4 ;  /* 0x00000007ffe77819 */ /* 0x000fe20000011404 */
[----:B------:R-:W-:Y:S01]  /*0f00*/  IMAD.SHL.U32 R6, R6, 0x40, RZ ;  /* 0x0000004006067824 */ /* 0x000fe200078e00ff */
[----:B------:R-:W-:Y:S01]  /*0f10*/  LOP3.LUT R185, R185, 0x1c0, RZ, 0xc0, !PT ;  /* 0x000001c0b9b97812 */ /* 0x000fe200078ec0ff */
[----:B------:R-:W-:Y:S01]  /*0f20*/  IMAD.SHL.U32 R5, R5, 0x80, RZ ;  /* 0x0000008005057824 */ /* 0x000fe200078e00ff */
[----:B------:R-:W-:Y:S01]  /*0f30*/  LOP3.LUT R191, R191, 0x1c0, RZ, 0xc0, !PT ;  /* 0x000001c0bfbf7812 */ /* 0x000fe200078ec0ff */
[----:B------:R-:W-:Y:S01]  /*0f40*/  VIADD R190, R22, 0x50 ;  /* 0x0000005016be7836 */ /* 0x000fe20000000000 */
[----:B------:R-:W-:Y:S01]  /*0f50*/  LOP3.LUT R195, R6, 0xfffffe00, RZ, 0xc0, !PT ;  /* 0xfffffe0006c37812 */ /* 0x000fe200078ec0ff */
[----:B------:R-:W-:Y:S01]  /*0f60*/  IMAD.SHL.U32 R216, R187, 0x2, RZ ;  /* 0x00000002bbd87824 */ /* 0x000fe200078e00ff */
[----:B------:R-:W-:Y:S01]  /*0f70*/  LEA.HI R4, R4, R231, RZ, 0x1 ;  /* 0x000000e704047211 */ /* 0x000fe200078f08ff */
[----:B------:R-:W-:Y:S01]  /*0f80*/  IMAD.SHL.U32 R218, R186, 0x2, RZ ;  /* 0x00000002bada7824 */ /* 0x000fe200078e00ff */
[----:B------:R-:W-:Y:S01]  /*0f90*/  SHF.R.U32.HI R230, RZ, 0x3, R185 ;  /* 0x00000003ffe67819 */ /* 0x000fe200000116b9 */
[----:B------:R-:W-:Y:S01]  /*0fa0*/  IMAD.SHL.U32 R220, R189, 0x2, RZ ;  /* 0x00000002bddc7824 */ /* 0x000fe200078e00ff */
[----:B------:R-:W-:Y:S01]  /*0fb0*/  SHF.R.U32.HI R193, RZ, 0x3, R191 ;  /* 0x00000003ffc17819 */ /* 0x000fe200000116bf */
[----:B------:R-:W-:Y:S01]  /*0fc0*/  IMAD.SHL.U32 R222, R188, 0x2, RZ ;  /* 0x00000002bcde7824 */ /* 0x000fe200078e00ff */
[----:B------:R-:W-:Y:S01]  /*0fd0*/  LOP3.LUT R3, R185, 0x38, R12, 0xf8, !PT ;  /* 0x00000038b9037812 */ /* 0x000fe200078ef80c */
[----:B------:R-:W-:Y:S01]  /*0fe0*/  IMAD.SHL.U32 R224, R190, 0x2, RZ ;  /* 0x00000002bee07824 */ /* 0x000fe200078e00ff */
[----:B------:R-:W-:Y:S01]  /*0ff0*/  LOP3.LUT R6, R191, 0x38, R212, 0xf8, !PT ;  /* 0x00000038bf067812 */ /* 0x000fe200078ef8d4 */
[----:B------:R-:W-:Y:S01]  /*1000*/  IMAD.SHL.U32 R235, R235, 0x8, RZ ;  /* 0x00000008ebeb7824 */ /* 0x000fe200078e00ff */
[----:B------:R-:W-:-:S02]  /*1010*/  LOP3.LUT R5, R5, 0xffffe000, RZ, 0xc0, !PT ;  /* 0xffffe00005057812 */ /* 0x000fc400078ec0ff */
[----:B------:R-:W-:Y:S02]  /*1020*/  LOP3.LUT R4, R4, 0x3fffffe, RZ, 0xc0, !PT ;  /* 0x03fffffe04047812 */ /* 0x000fe400078ec0ff */
[----:B------:R-:W-:Y:S01]  /*1030*/  LOP3.LUT R8, R3, R230, RZ, 0x3c, !PT ;  /* 0x000000e603087212 */ /* 0x000fe200078e3cff */
[----:B------:R-:W-:Y:S01]  /*1040*/  IMAD R3, R192, 0x200, R5 ;  /* 0x00000200c0037824 */ /* 0x000fe200078e0205 */
[----:B------:R-:W-:Y:S01]  /*1050*/  LOP3.LUT R6, R6, R193, RZ, 0x3c, !PT ;  /* 0x000000c106067212 */ /* 0x000fe200078e3cff */
[----:B------:R-:W-:Y:S01]  /*1060*/  IMAD.IADD R4, R231, 0x1, -R4 ;  /* 0x00000001e7047824 */ /* 0x000fe200078e0a04 */
[----:B------:R-:W-:Y:S02]  /*1070*/  LEA.HI R0, R0, R11, RZ, 0x3 ;  /* 0x0000000b00007211 */ /* 0x000fe400078f18ff */
[----:B------:R-:W-:Y:S01]  /*1080*/  LOP3.LUT R9, R9, 0xffffe000, RZ, 0xc0, !PT ;  /* 0xffffe00009097812 */ /* 0x000fe200078ec0ff */
[----:B------:R-:W-:Y:S01]  /*1090*/  IMAD.IADD R6, R3, 0x1, R6 ;  /* 0x0000000103067824 */ /* 0x000fe200078e0206 */
[----:B------:R-:W-:Y:S01]  /*10a0*/  LOP3.LUT R199, R0, 0xfffffff8, RZ, 0xc0, !PT ;  /* 0xfffffff800c77812 */ /* 0x000fe200078ec0ff */
[----:B------:R-:W-:Y:S01]  /*10b0*/  IMAD R232, R4, 0x40, R7 ;  /* 0x0000004004e87824 */ /* 0x000fe200078e0207 */
[----:B------:R-:W-:-:S02]  /*10c0*/  LEA.HI R3, R209, R209, RZ, 0x1 ;  /* 0x000000d1d1037211 */ /* 0x000fc400078f08ff */
[----:B------:R-:W-:Y:S01]  /*10d0*/  SHF.R.S32.HI R207, RZ, 0x3, R0 ;  /* 0x00000003ffcf7819 */ /* 0x000fe20000011400 */
[----:B------:R-:W-:Y:S01]  /*10e0*/  IMAD.IADD R199, R11, 0x1, -R199 ;  /* 0x000000010bc77824 */ /* 0x000fe200078e0ac7 */
[----:B------:R-:W-:Y:S02]  /*10f0*/  LOP3.LUT R4, R191, 0x38, R12, 0xf8, !PT ;  /* 0x00000038bf047812 */ /* 0x000fe400078ef80c */
[----:B------:R-:W-:Y:S01]  /*1100*/  LOP3.LUT R0, R3, 0x1ffffffe, RZ, 0xc0, !PT ;  /* 0x1ffffffe03007812 */ /* 0x000fe200078ec0ff */
[----:B------:R-:W-:Y:S01]  /*1110*/  IMAD.SHL.U32 R197, R199, 0x8, RZ ;  /* 0x00000008c7c57824 */ /* 0x000fe200078e00ff */
[----:B------:R-:W-:Y:S02]  /*1120*/  LOP3.LUT R7, R185, 0x38, R212, 0xf8, !PT ;  /* 0x00000038b9077812 */ /* 0x000fe400078ef8d4 */
[----:B------:R-:W-:Y:S01]  /*1130*/  LOP3.LUT R4, R4, R193, RZ, 0x3c, !PT ;  /* 0x000000c104047212 */ /* 0x000fe200078e3cff */
[----:B------:R-:W-:Y:S01]  /*1140*/  IMAD.IADD R3, R209, 0x1, -R0 ;  /* 0x00000001d1037824 */ /* 0x000fe200078e0a00 */
[----:B------:R-:W-:Y:S01]  /*1150*/  IADD3 R8, R8, R9, R195 ;  /* 0x0000000908087210 */ /* 0x000fe20007ffe0c3 */
[----:B------:R-:W-:Y:S01]  /*1160*/  IMAD R9, R192, 0x200, R9 ;  /* 0x00000200c0097824 */ /* 0x000fe200078e0209 */
[----:B------:R-:W-:Y:S01]  /*1170*/  LOP3.LUT R10, R7, R230, RZ, 0x3c, !PT ;  /* 0x000000e6070a7212 */ /* 0x000fe200078e3cff */
[----:B------:R-:W-:Y:S01]  /*1180*/  VIADD R198, R197, 0x40 ;  /* 0x00000040c5c67836 */ /* 0x000fe20000000000 */
[----:B------:R-:W-:Y:S01]  /*1190*/  LOP3.LUT R0, R185, 0x38, R18, 0xf8, !PT ;  /* 0x00000038b9007812 */ /* 0x000fe200078ef812 */
[----:B------:R-:W-:Y:S01]  /*11a0*/  IMAD.IADD R4, R9, 0x1, R4 ;  /* 0x0000000109047824 */ /* 0x000fe200078e0204 */
[----:B------:R-:W-:Y:S01]  /*11b0*/  IADD3 R10, R10, R5, R195 ;  /* 0x000000050a0a7210 */ /* 0x000fe20007ffe0c3 */
[----:B------:R-:W-:Y:S01]  /*11c0*/  IMAD R234, R3, 0x8, R232 ;  /* 0x0000000803ea7824 */ /* 0x000fe200078e02e8 */
[----:B------:R-:W-:-:S02]  /*11d0*/  SHF.R.S32.HI R14, RZ, 0x1f, R187 ;  /* 0x0000001fff0e7819 */ /* 0x000fc400000114bb */
[----:B------:R-:W-:Y:S02]  /*11e0*/  SHF.R.S32.HI R217, RZ, 0x1f, R186 ;  /* 0x0000001fffd97819 */ /* 0x000fe400000114ba */
[----:B------:R-:W-:Y:S02]  /*11f0*/  SHF.R.S32.HI R20, RZ, 0x1f, R189 ;  /* 0x0000001fff147819 */ /* 0x000fe400000114bd */
[----:B------:R-:W-:Y:S02]  /*1200*/  SHF.R.S32.HI R221, RZ, 0x1f, R188 ;  /* 0x0000001fffdd7819 */ /* 0x000fe400000114bc */
[----:B------:R-:W-:Y:S02]  /*1210*/  SHF.R.S32.HI R223, RZ, 0x1f, R190 ;  /* 0x0000001fffdf7819 */ /* 0x000fe400000114be */
[----:B------:R-:W-:Y:S02]  /*1220*/  LOP3.LUT R0, R195, R0, R230, 0xf6, !PT ;  /* 0x00000000c3007212 */ /* 0x000fe400078ef6e6 */
[----:B------:R-:W-:-:S02]  /*1230*/  SHF.R.S32.HI R237, RZ, 0x1f, R197 ;  /* 0x0000001fffed7819 */ /* 0x000fc400000114c5 */
[----:B------:R-:W-:Y:S02]  /*1240*/  SHF.R.S32.HI R236, RZ, 0x1f, R198 ;  /* 0x0000001fffec7819 */ /* 0x000fe400000114c6 */
[----:B------:R-:W-:Y:S02]  /*1250*/  SHF.L.U64.HI R215, R187, 0x1, R14 ;  /* 0x00000001bbd77819 */ /* 0x000fe4000001020e */
[----:B------:R-:W-:Y:S02]  /*1260*/  SHF.L.U64.HI R217, R186, 0x1, R217 ;  /* 0x00000001bad97819 */ /* 0x000fe400000102d9 */
[----:B------:R-:W-:Y:S02]  /*1270*/  SHF.L.U64.HI R219, R189, 0x1, R20 ;  /* 0x00000001bddb7819 */ /* 0x000fe40000010214 */
[----:B------:R-:W-:Y:S02]  /*1280*/  SHF.L.U64.HI R221, R188, 0x1, R221 ;  /* 0x00000001bcdd7819 */ /* 0x000fe400000102dd */
[----:B------:R-:W-:-:S02]  /*1290*/  SHF.L.U64.HI R223, R190, 0x1, R223 ;  /* 0x00000001bedf7819 */ /* 0x000fc400000102df */
[----:B------:R-:W-:Y:S02]  /*12a0*/  SHF.R.S32.HI R211, RZ, 0x3, R12 ;  /* 0x00000003ffd37819 */ /* 0x000fe4000001140c */
[----:B------:R-:W-:Y:S02]  /*12b0*/  SHF.R.S32.HI R212, RZ, 0x3, R212 ;  /* 0x00000003ffd47819 */ /* 0x000fe400000114d4 */
[----:B------:R-:W-:Y:S02]  /*12c0*/  LEA R228, R0, UR60, 0x1 ;  /* 0x0000003c00e47c11 */ /* 0x000fe4000f8e08ff */
[----:B------:R-:W-:Y:S02]  /*12d0*/  LEA R226, R8, UR60, 0x1 ;  /* 0x0000003c08e27c11 */ /* 0x000fe4000f8e08ff */
[----:B------:R-:W-:Y:S02]  /*12e0*/  LEA R225, R10, UR60, 0x1 ;  /* 0x0000003c0ae17c11 */ /* 0x000fe4000f8e08ff */
[----:B------:R-:W-:-:S02]  /*12f0*/  LEA R229, R4, UR60, 0x1 ;  /* 0x0000003c04e57c11 */ /* 0x000fc4000f8e08ff */
[----:B------:R-:W-:-:S07]  /*1300*/  LEA R227, R6, UR60, 0x1 ;  /* 0x0000003c06e37c11 */ /* 0x000fce000f8e08ff */
.L_x_817:
[----:B0--34-:R-:W0:Y:S01]  /*1310*/  LDC.64 R4, c[0x0][0xc88] ;  /* 0x00032200ff047b82 */ /* 0x019e220000000a00 */
[----:B------:R-:W-:Y:S01]  /*1320*/  ULDC.64 UR4, c[0x0][0xa28] ;  /* 0x00028a0000047ab9 */ /* 0x000fe20000000a00 */
[----:B------:R-:W-:Y:S01]  /*1330*/  ULDC.64 UR8, c[0x0][0xa18] ;  /* 0x0002860000087ab9 */ /* 0x000fe20000000a00 */
[----:B------:R-:W-:Y:S01]  /*1340*/  ULDC.64 UR6, c[0x0][0xa08] ;  /* 0x0002820000067ab9 */ /* 0x000fe20000000a00 */
[----:B0-----:R-:W-:-:S05]  /*1350*/  IMAD.WIDE R4, R127, 0x4, R4 ;  /* 0x000000047f047825 */ /* 0x001fca00078e0204 */
[----:B--2---:R-:W2:Y:S01]  /*1360*/  LDG.E R203, desc[UR40][R4.64] ;  /* 0x0000002804cb7981 */ /* 0x004ea2000c1e1900 */
[----:B------:R-:W-:Y:S01]  /*1370*/  ISETP.NE.U32.AND P2, PT, RZ, UR4, PT ;  /* 0x00000004ff007c0c */ /* 0x000fe2000bf45070 */
[----:B------:R-:W-:Y:S01]  /*1380*/  IMAD.MOV.U32 R3, RZ, RZ, RZ ;  /* 0x000000ffff037224 */ /* 0x000fe200078e00ff */
[----:B------:R-:W-:Y:S01]  /*1390*/  ISETP.NE.U32.AND P1, PT, RZ, UR8, PT ;  /* 0x00000008ff007c0c */ /* 0x000fe2000bf25070 */
[----:B------:R-:W-:Y:S01]  /*13a0*/  IMAD.MOV.U32 R29, RZ, RZ, RZ ;  /* 0x000000ffff1d7224 */ /* 0x000fe200078e00ff */
[----:B------:R-:W-:Y:S02]  /*13b0*/  ISETP.NE.AND.EX P2, PT, RZ, UR5, PT, P2 ;  /* 0x00000005ff007c0c */ /* 0x000fe4000bf45320 */
[----:B------:R-:W-:Y:S02]  /*13c0*/  ISETP.NE.AND.EX P1, PT, RZ, UR9, PT, P1 ;  /* 0x00000009ff007c0c */ /* 0x000fe4000bf25310 */
[----:B------:R-:W-:-:S04]  /*13d0*/  ISETP.NE.U32.AND P0, PT, RZ, UR6, PT ;  /* 0x00000006ff007c0c */ /* 0x000fc8000bf05070 */
[----:B------:R-:W-:Y:S02]  /*13e0*/  ISETP.NE.AND.EX P0, PT, RZ, UR7, PT, P0 ;  /* 0x00000007ff007c0c */ /* 0x000fe4000bf05300 */
[----:B--2---:R-:W-:Y:S01]  /*13f0*/  SHF.R.S32.HI R208, RZ, 0x1f, R203 ;  /* 0x0000001fffd07819 */ /* 0x004fe200000114cb */
[C---:B------:R-:W-:Y:S02]  /*1400*/  IMAD.SHL.U32 R201, R203.reuse, 0x4, RZ ;  /* 0x00000004cbc97824 */ /* 0x040fe400078e00ff */
[C---:B------:R-:W-:Y:S02]  /*1410*/  @P2 LEA R4, P3, R203.reuse, UR4, 0x2 ;  /* 0x00000004cb042c11 */ /* 0x040fe4000f8610ff */
[C-C-:B------:R-:W-:Y:S02]  /*1420*/  SHF.L.U64.HI R202, R203.reuse, 0x2, R208.reuse ;  /* 0x00000002cbca7819 */ /* 0x140fe400000102d0 */
[----:B------:R-:W-:Y:S01]  /*1430*/  @P2 LEA.HI.X R5, R203, UR5, R208, 0x2, P3 ;  /* 0x00000005cb052c11 */ /* 0x000fe200098f14d0 */
[----:B------:R-:W-:Y:S01]  /*1440*/  ULDC UR4, c[0x0][0x288] ;  /* 0x0000a20000047ab9 */ /* 0x000fe20000000800 */
[----:B------:R-:W-:-:S03]  /*1450*/  IADD3 R8, P4, R201, UR6, RZ ;  /* 0x00000006c9087c10 */ /* 0x000fc6000ff9e0ff */
[----:B------:R0:W5:Y:S01]  /*1460*/  @P2 LDG.E R3, desc[UR40][R4.64] ;  /* 0x0000002804032981 */ /* 0x000162000c1e1900 */
[----:B------:R-:W-:Y:S01]  /*1470*/  @P1 IADD3 R6, P2, R201, UR8, RZ ;  /* 0x00000008c9061c10 */ /* 0x000fe2000ff5e0ff */
[----:B------:R-:W-:Y:S01]  /*1480*/  IMAD.U32 R149, RZ, RZ, UR4 ;  /* 0x00000004ff957e24 */ /* 0x000fe2000f8e00ff */
[C---:B------:R-:W-:Y:S01]  /*1490*/  IADD3.X R9, R202.reuse, UR7, RZ, P4, !PT ;  /* 0x00000007ca097c10 */ /* 0x040fe2000a7fe4ff */
[----:B------:R-:W-:Y:S01]  /*14a0*/  ULDC.64 UR4, c[0x0][0x418] ;  /* 0x0001060000047ab9 */ /* 0x000fe20000000a00 */
[----:B------:R-:W-:-:S03]  /*14b0*/  @P1 IADD3.X R7, R202, UR9, RZ, P2, !PT ;  /* 0x00000009ca071c10 */ /* 0x000fc600097fe4ff */
[----:B------:R0:W5:Y:S01]  /*14c0*/  @P0 LDG.E R29, desc[UR40][R8.64] ;  /* 0x00000028081d0981 */ /* 0x000162000c1e1900 */
[----:B------:R-:W-:Y:S01]  /*14d0*/  UISETP.NE.U32.AND UP0, UPT, UR4, URZ, UPT ;  /* 0x0000003f0400728c */ /* 0x000fe2000bf05070 */
[----:B------:R-:W-:Y:S02]  /*14e0*/  ULDC.64 UR8, c[0x0][0xa20] ;  /* 0x0002880000087ab9 */ /* 0x000fe40000000a00 */
[----:B------:R0:W5:Y:S01]  /*14f0*/  @P1 LDG.E R149, desc[UR40][R6.64] ;  /* 0x0000002806951981 */ /* 0x000162000c1e1900 */
[----:B------:R-:W-:Y:S01]  /*1500*/  UISETP.NE.AND.EX UP0, UPT, UR5, URZ, UPT, UP0 ;  /* 0x0000003f0500728c */ /* 0x000fe2000bf05300 */
[----:B------:R-:W-:Y:S01]  /*1510*/  ULDC UR4, c[0x0][0x424] ;  /* 0x0001090000047ab9 */ /* 0x000fe20000000800 */
[----:B------:R-:W-:Y:S02]  /*1520*/  ISETP.NE.U32.AND P2, PT, RZ, UR8, PT ;  /* 0x00000008ff007c0c */ /* 0x000fe4000bf45070 */
[----:B------:R-:W-:Y:S01]  /*1530*/  USEL UR4, UR4, 0x1, UP0 ;  /* 0x0000000104047887 */ /* 0x000fe20008000000 */
[----:B------:R-:W-:Y:S01]  /*1540*/  ULDC UR5, c[0x0][0x2f0] ;  /* 0x0000bc0000057ab9 */ /* 0x000fe20000000800 */
[----:B------:R-:W-:-:S02]  /*1550*/  ISETP.NE.AND.EX P2, PT, RZ, UR9, PT, P2 ;  /* 0x00000009ff007c0c */ /* 0x000fc4000bf45320 */
[----:B------:R-:W-:-:S03]  /*1560*/  UIMAD UR4, UR4, UR5, URZ ;  /* 0x00000005040472a4 */ /* 0x000fc6000f8e023f */
[----:B------:R-:W-:Y:S01]  /*1570*/  ULDC UR5, c[0x0][0x348] ;  /* 0x0000d20000057ab9 */ /* 0x000fe20000000800 */
[----:B------:R-:W-:Y:S02]  /*1580*/  IMAD.MOV.U32 R206, RZ, RZ, R125 ;  /* 0x000000ffffce7224 */ /* 0x000fe400078e007d */
[----:B------:R-:W-:Y:S02]  /*1590*/  IMAD.MOV.U32 R200, RZ, RZ, R126 ;  /* 0x000000ffffc87224 */ /* 0x000fe400078e007e */
[----:B------:R-:W-:Y:S01]  /*15a0*/  IMAD.MOV.U32 R27, RZ, RZ, R203 ;  /* 0x000000ffff1b7224 */ /* 0x000fe200078e00cb */
[----:B0-----:R-:W-:Y:S06]  /*15b0*/  @P1 BRA `(.L_x_613) ;  /* 0x0000000000241947 */ /* 0x001fec0003800000 */
[----:B------:R-:W-:Y:S02]  /*15c0*/  ULDC.64 UR6, c[0x0][0xa00] ;  /* 0x0002800000067ab9 */ /* 0x000fe40000000a00 */
[----:B------:R-:W-:-:S04]  /*15d0*/  ISETP.NE.U32.AND P1, PT, RZ, UR6, PT ;  /* 0x00000006ff007c0c */ /* 0x000fc8000bf25070 */
[----:B------:R-:W-:-:S13]  /*15e0*/  ISETP.NE.AND.EX P1, PT, RZ, UR7, PT, P1 ;  /* 0x00000007ff007c0c */ /* 0x000fda000bf25310 */
[----:B------:R-:W-:Y:S05]  /*15f0*/  @!P1 BRA `(.L_x_613) ;  /* 0x0000000000149947 */ /* 0x000fea0003800000 */
[----:B------:R-:W0:Y:S02]  /*1600*/  LDC.64 R4, c[0x0][0xa00] ;  /* 0x00028000ff047b82 */ /* 0x000e240000000a00 */
[----:B0-----:R-:W-:-:S05]  /*1610*/  IMAD.WIDE R4, R27, 0x4, R4 ;  /* 0x000000041b047825 */ /* 0x001fca00078e0204 */
[----:B-----5:R-:W2:Y:S04]  /*1620*/  LDG.E R149, desc[UR40][R4.64] ;  /* 0x0000002804957981 */ /* 0x020ea8000c1e1900 */
[----:B------:R-:W2:Y:S02]  /*1630*/  LDG.E R0, desc[UR40][R4.64+0x4] ;  /* 0x0000042804007981 */ /* 0x000ea4000c1e1900 */
[----:B--2---:R-:W-:-:S07]  /*1640*/  IMAD.IADD R149, R0, 0x1, -R149 ;  /* 0x0000000100957824 */ /* 0x004fce00078e0a95 */
.L_x_613:
[----:B------:R-:W-:Y:S02]  /*1650*/  IMAD.U32 R25, RZ, RZ, UR5 ;  /* 0x00000005ff197e24 */ /* 0x000fe4000f8e00ff */
[----:B------:R-:W-:Y:S01]  /*1660*/  IMAD.U32 R26, RZ, RZ, UR4 ;  /* 0x00000004ff1a7e24 */ /* 0x000fe2000f8e00ff */
[----:B------:R-:W-:Y:S06]  /*1670*/  @!P2 BRA `(.L_x_614) ;  /* 0x000000000010a947 */ /* 0x000fec0003800000 */
[----:B------:R-:W-:-:S04]  /*1680*/  IADD3 R4, P0, R201, UR8, RZ ;  /* 0x00000008c9047c10 */ /* 0x000fc8000ff1e0ff */
[----:B------:R-:W-:-:S05]  /*1690*/  IADD3.X R5, R202, UR9, RZ, P0, !PT ;  /* 0x00000009ca057c10 */ /* 0x000fca00087fe4ff */
[----:B------:R0:W5:Y:S01]  /*16a0*/  LDG.E R26, desc[UR40][R4.64] ;  /* 0x00000028041a7981 */ /* 0x000162000c1e1900 */
[----:B------:R-:W-:Y:S05]  /*16b0*/  BRA `(.L_x_615) ;  /* 0x0000000000107947 */ /* 0x000fea0003800000 */
.L_x_614:
[----:B------:R-:W-:Y:S05]  /*16c0*/  @!P0 BRA `(.L_x_615) ;  /* 0x00000000000c8947 */ /* 0x000fea0003800000 */
[----:B------:R-:W2:Y:S04]  /*16d0*/  LDG.E R5, desc[UR40][R8.64] ;  /* 0x0000002808057981 */ /* 0x000ea8000c1e1900 */
[----:B------:R-:W2:Y:S02]  /*16e0*/  LDG.E R26, desc[UR40][R8.64+0x4] ;  /* 0x00000428081a7981 */ /* 0x000ea4000c1e1900 */
[----:B--2---:R-:W-:-:S07]  /*16f0*/  IMAD.IADD R26, R26, 0x1, -R5 ;  /* 0x000000011a1a7824 */ /* 0x004fce00078e0a05 */
.L_x_615:
[----:B------:R-:W-:Y:S02]  /*1700*/  ULDC.64 UR4, c[0x0][0xa10] ;  /* 0x0002840000047ab9 */ /* 0x000fe40000000a00 */
[----:B------:R-:W-:-:S04]  /*1710*/  ISETP.NE.U32.AND P0, PT, RZ, UR4, PT ;  /* 0x00000004ff007c0c */ /* 0x000fc8000bf05070 */
[----:B------:R-:W-:Y:S01]  /*1720*/  ISETP.NE.AND.EX P0, PT, RZ, UR5, PT, P0 ;  /* 0x00000005ff007c0c */ /* 0x000fe2000bf05300 */
[----:B------:R-:W-:-:S12]  /*1730*/  ULDC.64 UR4, c[0x0][0xa30] ;  /* 0x00028c0000047ab9 */ /* 0x000fd80000000a00 */
[----:B0-----:R-:W0:Y:S02]  /*1740*/  @P0 LDC.64 R4, c[0x0][0xa10] ;  /* 0x00028400ff040b82 */ /* 0x001e240000000a00 */
[----:B0-----:R-:W-:-:S05]  /*1750*/  @P0 IMAD.WIDE R4, R27, 0x4, R4 ;  /* 0x000000041b040825 */ /* 0x001fca00078e0204 */
[----:B------:R-:W2:Y:S04]  /*1760*/  @P0 LDG.E R0, desc[UR40][R4.64] ;  /* 0x0000002804000981 */ /* 0x000ea8000c1e1900 */
[----:B------:R-:W2:Y:S01]  /*1770*/  @P0 LDG.E R9, desc[UR40][R4.64+0x4] ;  /* 0x0000042804090981 */ /* 0x000ea2000c1e1900 */
[----:B------:R-:W-:Y:S01]  /*1780*/  ISETP.NE.U32.AND P1, PT, RZ, UR4, PT ;  /* 0x00000004ff007c0c */ /* 0x000fe2000bf25070 */
[----:B-----5:R-:W-:-:S03]  /*1790*/  IMAD.MOV.U32 R144, RZ, RZ, R26 ;  /* 0x000000ffff907224 */ /* 0x020fc600078e001a */
[----:B------:R-:W-:-:S13]  /*17a0*/  ISETP.NE.AND.EX P1, PT, RZ, UR5, PT, P1 ;  /* 0x00000005ff007c0c */ /* 0x000fda000bf25310 */
[----:B------:R-:W-:-:S04]  /*17b0*/  @P1 IADD3 R6, P2, R201, UR4, RZ ;  /* 0x00000004c9061c10 */ /* 0x000fc8000ff5e0ff */
[----:B------:R-:W-:-:S05]  /*17c0*/  @P1 IADD3.X R7, R202, UR5, RZ, P2, !PT ;  /* 0x00000005ca071c10 */ /* 0x000fca00097fe4ff */
[----:B------:R0:W5:Y:S01]  /*17d0*/  @P1 LDG.E R144, desc[UR40][R6.64] ;  /* 0x0000002806901981 */ /* 0x000162000c1e1900 */
[----:B------:R-:W-:Y:S01]  /*17e0*/  IMAD.IADD R8, R26, 0x1, -R3 ;  /* 0x000000011a087824 */ /* 0x000fe200078e0a03 */
[----:B------:R-:W-:-:S03]  /*17f0*/  PLOP3.LUT P2, PT, PT, PT, PT, 0x80, 0x0 ;  /* 0x000000000000781c */ /* 0x000fc60003f4f070 */
[----:B------:R-:W-:-:S05]  /*1800*/  IMAD.MOV R123, RZ, RZ, -R8 ;  /* 0x000000ffff7b7224 */ /* 0x000fca00078e0a08 */
[----:B------:R-:W-:Y:S01]  /*1810*/  VIMNMX R123, RZ, R123, !PT ;  /* 0x0000007bff7b7248 */ /* 0x000fe20007fe0100 */
[----:B--2---:R-:W-:-:S04]  /*1820*/  @P0 IMAD.IADD R25, R9, 0x1, -R0 ;  /* 0x0000000109190824 */ /* 0x004fc800078e0a00 */
[----:B------:R-:W-:-:S04]  /*1830*/  IMAD.IADD R150, R8, 0x1, R25 ;  /* 0x0000000108967824 */ /* 0x000fc800078e0219 */
[----:B------:R-:W-:-:S05]  /*1840*/  VIADD R0, R150, 0x7f ;  /* 0x0000007f96007836 */ /* 0x000fca0000000000 */
[----:B------:R-:W-:-:S04]  /*1850*/  SHF.R.S32.HI R3, RZ, 0x1f, R0 ;  /* 0x0000001fff037819 */ /* 0x000fc80000011400 */
[----:B------:R-:W-:-:S04]  /*1860*/  LEA.HI R3, R3, R0, RZ, 0x7 ;  /* 0x0000000003037211 */ /* 0x000fc800078f38ff */
[----:B------:R-:W-:Y:S02]  /*1870*/  LOP3.LUT R0, R3, 0xffffff80, RZ, 0xc0, !PT ;  /* 0xffffff8003007812 */ /* 0x000fe400078ec0ff */
[----:B------:R-:W-:Y:S02]  /*1880*/  SHF.R.S32.HI R210, RZ, 0x7, R3 ;  /* 0x00000007ffd27819 */ /* 0x000fe40000011403 */
[----:B------:R-:W-:-:S04]  /*1890*/  VIADDMNMX R0, R0, -R8, R25, PT ;  /* 0x8000000800007246 */ /* 0x000fc80003800119 */
[----:B------:R-:W-:Y:S02]  /*18a0*/  ISETP.GT.AND P0, PT, R0, R123, PT ;  /* 0x0000007b0000720c */ /* 0x000fe40003f04270 */
[----:B------:R-:W-:-:S05]  /*18b0*/  SHF.R.U32.HI R123, RZ, 0x7, R123 ;  /* 0x00000007ff7b7819 */ /* 0x000fca000001167b */
[----:B------:R-:W-:-:S06]  /*18c0*/  IMAD.MOV.U32 R24, RZ, RZ, R123 ;  /* 0x000000ffff187224 */ /* 0x000fcc00078e007b */
[----:B------:R-:W-:-:S05]  /*18d0*/  @P0 VIADD R0, R0, 0x7f ;  /* 0x0000007f00000836 */ /* 0x000fca0000000000 */
[----:B------:R-:W-:-:S04]  /*18e0*/  @P0 SHF.R.S32.HI R5, RZ, 0x1f, R0 ;  /* 0x0000001fff050819 */ /* 0x000fc80000011400 */
[----:B------:R-:W-:-:S04]  /*18f0*/  @P0 LEA.HI R5, R5, R0, RZ, 0x7 ;  /* 0x0000000005050211 */ /* 0x000fc800078f38ff */
[----:B------:R-:W-:-:S04]  /*1900*/  @P0 SHF.R.S32.HI R24, RZ, 0x7, R5 ;  /* 0x00000007ff180819 */ /* 0x000fc80000011405 */
[----:B------:R-:W-:-:S13]  /*1910*/  ISETP.GT.AND P0, PT, R24, R123, PT ;  /* 0x0000007b1800720c */ /* 0x000fda0003f04270 */
[----:B0-----:R-:W-:Y:S05]  /*1920*/  @!P0 BRA `(.L_x_616) ;  /* 0x0000009000088947 */ /* 0x001fea0003800000 */
[----:B------:R-:W-:Y:S01]  /*1930*/  VIADD R116, R2, 0x1c400 ;  /* 0x0001c40002747836 */ /* 0x000fe20000000000 */
[----:B------:R-:W-:Y:S04]  /*1940*/  BSSY B6, `(.L_x_617) ;  /* 0x0000013000067945 */ /* 0x000fe80003800000 */
[----:B------:R-:W-:-:S13]  /*1950*/  LOP3.LUT P0, RZ, R116, 0x3ff, RZ, 0xc0, !PT ;  /* 0x000003ff74ff7812 */ /* 0x000fda000780c0ff */
[----:B------:R-:W-:Y:S05]  /*1960*/  @!P0 BRA `(.L_x_618) ;  /* 0x0000000000408947 */ /* 0x000fea0003800000 */
        /* <DEDUP_REMOVED lines=15> */
[----:B-1---5:R-:W-:Y:S05]  /*1a60*/  CALL.ABS.NOINC R14 ;  /* 0x000000000e007343 */ /* 0x022fea0003c00000 */
.L_x_618:
[----:B------:R-:W-:Y:S05]  /*1a70*/  BSYNC B6 ;  /* 0x0000000000067941 */ /* 0x000fea0003800000 */
.L_x_617:
        /* <DEDUP_REMOVED lines=20> */
.L_x_620:
[----:B------:R-:W-:Y:S05]  /*1bc0*/  BSYNC B6 ;  /* 0x0000000000067941 */ /* 0x000fea0003800000 */
.L_x_619:
[----:B------:R-:W-:Y:S01]  /*1bd0*/  ULDC.64 UR4, c[0x0][0x9f8] ;  /* 0x00027e0000047ab9 */ /* 0x000fe20000000a00 */
[----:B------:R-:W2:Y:S01]  /*1be0*/  LDL.LU R20, [R1+0x10] ;  /* 0x0000100001147983 */ /* 0x000ea20000300800 */
[----:B------:R-:W-:Y:S01]  /*1bf0*/  ISETP.NE.U32.AND P0, PT, RZ, UR4, PT ;  /* 0x00000004ff007c0c */ /* 0x000fe2000bf05070 */
[----:B------:R-:W0:Y:S01]  /*1c00*/  LDC.64 R134, c[0x0][0x300] ;  /* 0x0000c000ff867b82 */ /* 0x000e220000000a00 */
[----:B------:R-:W-:Y:S01]  /*1c10*/  SHF.R.S32.HI R8, RZ, 0x1f, R126 ;  /* 0x0000001fff087819 */ /* 0x000fe2000001147e */
[C---:B------:R-:W-:Y:S01]  /*1c20*/  VIADD R0, R18.reuse, 0x80 ;  /* 0x0000008012007836 */ /* 0x040fe20000000000 */
[----:B------:R-:W-:Y:S01]  /*1c30*/  ISETP.NE.AND.EX P0, PT, RZ, UR5, PT, P0 ;  /* 0x00000005ff007c0c */ /* 0x000fe2000bf05300 */
[C---:B------:R-:W-:Y:S01]  /*1c40*/  VIADD R101, R18.reuse, 0x20 ;  /* 0x0000002012657836 */ /* 0x040fe20000000000 */
[----:B------:R-:W-:Y:S01]  /*1c50*/  ULDC.64 UR6, c[0x0][0x330] ;  /* 0x0000cc0000067ab9 */ /* 0x000fe20000000a00 */
[----:B------:R-:W-:Y:S01]  /*1c60*/  SHF.R.S32.HI R19, RZ, 0x1f, R18 ;  /* 0x0000001fff137819 */ /* 0x000fe20000011412 */
[----:B------:R-:W-:Y:S01]  /*1c70*/  IMAD.IADD R118, R29, 0x1, R26 ;  /* 0x000000011d767824 */ /* 0x000fe200078e021a */
[----:B------:R-:W1:Y:S08]  /*1c80*/  LDC R21, c[0x0][0x3f4] ;  /* 0x0000fd00ff157b82 */ /* 0x000e700000000800 */
[----:B------:R-:W-:Y:S01]  /*1c90*/  @P0 IADD3 R4, P1, R201, UR4, RZ ;  /* 0x00000004c9040c10 */ /* 0x000fe2000ff3e0ff */
[----:B------:R-:W-:Y:S01]  /*1ca0*/  ULDC UR4, c[0x0][0x2f4] ;  /* 0x0000bd0000047ab9 */ /* 0x000fe20000000800 */
[----:B------:R-:W-:Y:S01]  /*1cb0*/  VIADD R100, R18, 0x40 ;  /* 0x0000004012647836 */ /* 0x000fe20000000000 */
[----:B------:R-:W3:Y:S01]  /*1cc0*/  LDC.64 R36, c[0x0][0x408] ;  /* 0x00010200ff247b82 */ /* 0x000ee20000000a00 */
[----:B------:R-:W-:-:S05]  /*1cd0*/  @P0 IADD3.X R5, R202, UR5, RZ, P1, !PT ;  /* 0x00000005ca050c10 */ /* 0x000fca0008ffe4ff */
[----:B------:R4:W2:Y:S01]  /*1ce0*/  @P0 LDG.E R27, desc[UR40][R4.64] ;  /* 0x00000028041b0981 */ /* 0x0008a2000c1e1900 */
[----:B------:R-:W-:Y:S01]  /*1cf0*/  ISETP.GE.AND P3, PT, R0, UR4, PT ;  /* 0x0000000400007c0c */ /* 0x000fe2000bf66270 */
[----:B------:R-:W-:Y:S01]  /*1d00*/  IMAD R3, R8, UR6, RZ ;  /* 0x0000000608037c24 */ /* 0x000fe2000f8e02ff */
[----:B------:R-:W-:Y:S01]  /*1d10*/  ISETP.GE.AND P1, PT, R101, UR4, PT ;  /* 0x0000000465007c0c */ /* 0x000fe2000bf26270 */
[C---:B------:R-:W-:Y:S01]  /*1d20*/  VIADD R0, R18.reuse, 0xa0 ;  /* 0x000000a012007836 */ /* 0x040fe20000000000 */
[----:B------:R-:W-:Y:S01]  /*1d30*/  ISETP.GE.AND P0, PT, R18, UR4, PT ;  /* 0x0000000412007c0c */ /* 0x000fe2000bf06270 */
[C---:B------:R-:W-:Y:S01]  /*1d40*/  IMAD R3, R126.reuse, UR7, R3 ;  /* 0x000000077e037c24 */ /* 0x040fe2000f8e0203 */
[----:B------:R-:W-:Y:S01]  /*1d50*/  SEL R14, RZ, 0x10, P3 ;  /* 0x00000010ff0e7807 */ /* 0x000fe20001800000 */
[----:B------:R-:W-:Y:S01]  /*1d60*/  IMAD.WIDE.U32 R104, R126, UR6, R18 ;  /* 0x000000067e687c25 */ /* 0x000fe2000f8e0012 */
[----:B------:R-:W-:Y:S01]  /*1d70*/  ISETP.GE.AND P2, PT, R0, UR4, PT ;  /* 0x0000000400007c0c */ /* 0x000fe2000bf46270 */
[----:B------:R-:W-:Y:S01]  /*1d80*/  ULDC.64 UR6, c[0x0][0xa08] ;  /* 0x0002820000067ab9 */ /* 0x000fe20000000a00 */
[----:B----4-:R-:W-:Y:S01]  /*1d90*/  SEL R4, RZ, 0xffffffff, P1 ;  /* 0xffffffffff047807 */ /* 0x010fe20000800000 */
[----:B------:R-:W-:Y:S01]  /*1da0*/  VIADD R99, R18, 0x60 ;  /* 0x0000006012637836 */ /* 0x000fe20000000000 */
[----:B------:R-:W-:Y:S01]  /*1db0*/  SHF.R.S32.HI R0, RZ, 0x1f, R118 ;  /* 0x0000001fff007819 */ /* 0x000fe20000011476 */
[----:B------:R-:W-:Y:S01]  /*1dc0*/  IMAD.IADD R105, R105, 0x1, R3 ;  /* 0x0000000169697824 */ /* 0x000fe200078e0203 */
[----:B------:R-:W-:Y:S01]  /*1dd0*/  SEL R3, RZ, 0x1, P0 ;  /* 0x00000001ff037807 */ /* 0x000fe20000000000 */
[----:B------:R-:W-:Y:S01]  /*1de0*/  IMAD.SHL.U32 R4, R4, 0x2, RZ ;  /* 0x0000000204047824 */ /* 0x000fe200078e00ff */
[----:B------:R-:W-:Y:S01]  /*1df0*/  ISETP.GE.AND P0, PT, R100, UR4, PT ;  /* 0x0000000464007c0c */ /* 0x000fe2000bf06270 */
[-C--:B0-----:R-:W-:Y:S01]  /*1e00*/  IMAD R9, R0, R134.reuse, RZ ;  /* 0x0000008600097224 */ /* 0x081fe200078e02ff */
[----:B------:R-:W-:Y:S01]  /*1e10*/  ISETP.GE.AND P1, PT, R99, UR4, PT ;  /* 0x0000000463007c0c */ /* 0x000fe2000bf26270 */
[----:B------:R-:W-:Y:S01]  /*1e20*/  ULDC.64 UR4, c[0x0][0x308] ;  /* 0x0000c20000047ab9 */ /* 0x000fe20000000a00 */
[----:B------:R-:W-:Y:S01]  /*1e30*/  LOP3.LUT R3, R4, 0x2, R3, 0xe2, !PT ;  /* 0x0000000204037812 */ /* 0x000fe200078ee203 */
[----:B------:R-:W-:Y:S01]  /*1e40*/  IMAD.WIDE.U32 R4, R118, R134, RZ ;  /* 0x0000008676047225 */ /* 0x000fe200078e00ff */
[----:B------:R-:W-:-:S02]  /*1e50*/  SEL R6, RZ, 0x4, P0 ;  /* 0x00000004ff067807 */ /* 0x000fc40000000000 */
[----:B------:R-:W-:Y:S01]  /*1e60*/  SEL R7, RZ, 0x8, P1 ;  /* 0x00000008ff077807 */ /* 0x000fe20000800000 */
[----:B------:R-:W-:Y:S01]  /*1e70*/  IMAD R9, R118, R135, R9 ;  /* 0x0000008776097224 */ /* 0x000fe200078e0209 */
[----:B------:R-:W-:Y:S01]  /*1e80*/  ISETP.NE.U32.AND P0, PT, RZ, UR6, PT ;  /* 0x00000006ff007c0c */ /* 0x000fe2000bf05070 */
[----:B---3--:R-:W-:Y:S01]  /*1e90*/  IMAD.WIDE.U32 R108, R17, R36, R18 ;  /* 0x00000024116c7225 */ /* 0x008fe200078e0012 */
[----:B------:R-:W-:Y:S02]  /*1ea0*/  LOP3.LUT R3, R7, R3, R6, 0xfe, !PT ;  /* 0x0000000307037212 */ /* 0x000fe400078efe06 */
[----:B------:R-:W-:Y:S01]  /*1eb0*/  ISETP.NE.AND.EX P0, PT, RZ, UR7, PT, P0 ;  /* 0x00000007ff007c0c */ /* 0x000fe2000bf05300 */
[----:B------:R-:W-:Y:S01]  /*1ec0*/  IMAD.IADD R5, R5, 0x1, R9 ;  /* 0x0000000105057824 */ /* 0x000fe200078e0209 */
[----:B------:R-:W-:Y:S01]  /*1ed0*/  LOP3.LUT R14, R3, R14, RZ, 0xfc, !PT ;  /* 0x0000000e030e7212 */ /* 0x000fe200078efcff */
[----:B------:R-:W-:Y:S01]  /*1ee0*/  IMAD R7, R8, UR4, RZ ;  /* 0x0000000408077c24 */ /* 0x000fe2000f8e02ff */
[----:B------:R-:W-:Y:S01]  /*1ef0*/  SHF.R.S32.HI R145, RZ, 0x1f, R17 ;  /* 0x0000001fff917819 */ /* 0x000fe20000011411 */
[----:B------:R-:W-:Y:S01]  /*1f00*/  IMAD.MOV.U32 R124, RZ, RZ, 0x20 ;  /* 0x00000020ff7c7424 */ /* 0x000fe200078e00ff */
[----:B------:R-:W-:Y:S01]  /*1f10*/  SHF.R.S32.HI R23, RZ, 0x1f, R22 ;  /* 0x0000001fff177819 */ /* 0x000fe20000011416 */
[----:B------:R-:W-:Y:S01]  /*1f20*/  IMAD R9, R126, UR5, R7 ;  /* 0x000000057e097c24 */ /* 0x000fe2000f8e0207 */
[-C--:B-1----:R-:W-:Y:S01]  /*1f30*/  ISETP.GE.AND P4, PT, R100, R21.reuse, PT ;  /* 0x000000156400720c */ /* 0x082fe20003f86270 */
[----:B------:R-:W-:Y:S01]  /*1f40*/  IMAD.WIDE.U32 R6, R126, UR4, R4 ;  /* 0x000000047e067c25 */ /* 0x000fe2000f8e0004 */
[----:B------:R-:W-:Y:S01]  /*1f50*/  ULDC.64 UR4, c[0x0][0x310] ;  /* 0x0000c40000047ab9 */ /* 0x000fe20000000a00 */
[----:B------:R-:W0:Y:S01]  /*1f60*/  LDC.64 R4, c[0x0][0x3f8] ;  /* 0x0000fe00ff047b82 */ /* 0x000e220000000a00 */
[----:B------:R-:W-:Y:S01]  /*1f70*/  ISETP.GE.AND P1, PT, R101, R21, PT ;  /* 0x000000156500720c */ /* 0x000fe20003f26270 */
[----:B------:R-:W-:Y:S01]  /*1f80*/  IMAD.IADD R7, R7, 0x1, R9 ;  /* 0x0000000107077824 */ /* 0x000fe200078e0209 */
[----:B------:R-:W-:Y:S01]  /*1f90*/  LOP3.LUT P3, RZ, R213, 0x4, RZ, 0xc0, !PT ;  /* 0x00000004d5ff7812 */ /* 0x000fe2000786c0ff */
[-C--:B------:R-:W-:Y:S01]  /*1fa0*/  IMAD R10, R145, R36.reuse, RZ ;  /* 0x00000024910a7224 */ /* 0x080fe200078e02ff */
[----:B------:R-:W-:Y:S01]  /*1fb0*/  SHF.L.U64.HI R130, R134, 0x7, R135 ;  /* 0x0000000786827819 */ /* 0x000fe20000010287 */
[----:B------:R-:W-:Y:S01]  /*1fc0*/  IMAD.WIDE.U32 R106, R17, R36, R22 ;  /* 0x00000024116a7225 */ /* 0x000fe200078e0016 */
[----:B------:R-:W-:-:S02]  /*1fd0*/  SEL R124, R124, 0xffffffe0, !P3 ;  /* 0xffffffe07c7c7807 */ /* 0x000fc40005800000 */
[----:B------:R-:W-:Y:S01]  /*1fe0*/  SHF.L.U64.HI R38, R36, 0x6, R37 ;  /* 0x0000000624267819 */ /* 0x000fe20000010225 */
[----:B------:R-:W-:Y:S01]  /*1ff0*/  IMAD R9, R17, R37, R10 ;  /* 0x0000002511097224 */ /* 0x000fe200078e020a */
[----:B------:R-:W-:Y:S01]  /*2000*/  SHF.R.S32.HI R146, RZ, 0x1f, R205 ;  /* 0x0000001fff927819 */ /* 0x000fe200000114cd */
[----:B------:R-:W-:Y:S02]  /*2010*/  IMAD.SHL.U32 R122, R21, 0x2, RZ ;  /* 0x00000002157a7824 */ /* 0x000fe400078e00ff */
[----:B------:R-:W-:Y:S02]  /*2020*/  IMAD.IADD R107, R107, 0x1, R9 ;  /* 0x000000016b6b7824 */ /* 0x000fe400078e0209 */
[----:B------:R-:W-:Y:S01]  /*2030*/  IMAD.IADD R109, R9, 0x1, R109 ;  /* 0x00000001096d7824 */ /* 0x000fe200078e026d */
[----:B------:R-:W-:Y:S01]  /*2040*/  SEL R9, R21, RZ, P4 ;  /* 0x000000ff15097207 */ /* 0x000fe20002000000 */
[----:B-----5:R-:W-:-:S04]  /*2050*/  IMAD.WIDE.U32 R106, R144, R36, R106 ;  /* 0x00000024906a7225 */ /* 0x020fc800078e006a */
[----:B------:R-:W-:Y:S02]  /*2060*/  IMAD.IADD R9, R100, 0x1, R9 ;  /* 0x0000000164097824 */ /* 0x000fe400078e0209 */
[CC--:B0-----:R-:W-:Y:S01]  /*2070*/  IMAD.WIDE.U32 R110, R17.reuse, R4.reuse, R22 ;  /* 0x00000004116e7225 */ /* 0x0c1fe200078e0016 */
[C-C-:B------:R-:W-:Y:S02]  /*2080*/  SHF.L.U64.HI R131, R4.reuse, 0x7, R5.reuse ;  /* 0x0000000704837819 */ /* 0x140fe40000010205 */
[----:B------:R-:W-:Y:S01]  /*2090*/  SHF.L.U64.HI R35, R4, 0x6, R5 ;  /* 0x0000000604237819 */ /* 0x000fe20000010205 */
[----:B------:R-:W-:-:S04]  /*20a0*/  IMAD.WIDE.U32 R112, R17, R4, R18 ;  /* 0x0000000411707225 */ /* 0x000fc800078e0012 */
[C---:B------:R-:W-:Y:S02]  /*20b0*/  IMAD.SHL.U32 R34, R4.reuse, 0x80, RZ ;  /* 0x0000008004227824 */ /* 0x040fe400078e00ff */
[----:B------:R-:W-:Y:S02]  /*20c0*/  IMAD.SHL.U32 R33, R4, 0x40, RZ ;  /* 0x0000004004217824 */ /* 0x000fe400078e00ff */
[----:B------:R-:W-:-:S04]  /*20d0*/  IMAD.WIDE.U32 R108, R144, R36, R108 ;  /* 0x00000024906c7225 */ /* 0x000fc800078e006c */
[C---:B------:R-:W-:Y:S02]  /*20e0*/  IMAD.SHL.U32 R39, R134.reuse, 0x80, RZ ;  /* 0x0000008086277824 */ /* 0x040fe400078e00ff */
[----:B------:R-:W-:Y:S01]  /*20f0*/  IMAD.SHL.U32 R136, R134, 0x40, RZ ;  /* 0x0000004086887824 */ /* 0x000fe200078e00ff */
[----:B--2---:R-:W-:-:S04]  /*2100*/  LOP3.LUT R20, R20, 0xfffffffe, RZ, 0xc0, !PT ;  /* 0xfffffffe14147812 */ /* 0x004fc800078ec0ff */
[----:B------:R-:W-:Y:S02]  /*2110*/  @P4 LOP3.LUT R20, R20, 0x1, RZ, 0xfc, !PT ;  /* 0x0000000114144812 */ /* 0x000fe400078efcff */
[----:B------:R-:W-:-:S03]  /*2120*/  IADD3 R118, P4, R17, R118, RZ ;  /* 0x0000007611767210 */ /* 0x000fc60007f9e0ff */
[----:B------:R0:W-:Y:S02]  /*2130*/  STL [R1+0x10], R20 ;  /* 0x0000101401007387 */ /* 0x0001e40000100800 */
[----:B------:R-:W-:Y:S01]  /*2140*/  IMAD.X R119, R0, 0x1, R145, P4 ;  /* 0x0000000100777824 */ /* 0x000fe200020e0691 */
[----:B0-----:R-:W-:-:S04]  /*2150*/  SHF.R.S32.HI R20, RZ, 0x1f, R9 ;  /* 0x0000001fff147819 */ /* 0x001fc80000011409 */
[----:B------:R-:W-:Y:S02]  /*2160*/  LEA.HI R40, R20, R9, RZ, 0x3 ;  /* 0x0000000914287211 */ /* 0x000fe400078f18ff */
[----:B------:R-:W-:Y:S02]  /*2170*/  SHF.R.S32.HI R3, RZ, 0x1f, R27 ;  /* 0x0000001fff037819 */ /* 0x000fe4000001141b */
[--C-:B------:R-:W-:Y:S02]  /*2180*/  LOP3.LUT R26, R191, 0x38, R40.reuse, 0xf8, !PT ;  /* 0x00000038bf1a7812 */ /* 0x100fe400078ef828 */
[----:B------:R-:W-:Y:S02]  /*2190*/  SEL R8, R3, RZ, !P0 ;  /* 0x000000ff03087207 */ /* 0x000fe40004000000 */
[----:B------:R-:W-:Y:S02]  /*21a0*/  SEL R3, R27, RZ, !P0 ;  /* 0x000000ff1b037207 */ /* 0x000fe40004000000 */
[----:B------:R-:W0:Y:S01]  /*21b0*/  S2R R27, SR_TID.X ;  /* 0x00000000001b7919 */ /* 0x000e220000002100 */
[----:B------:R-:W-:Y:S01]  /*21c0*/  IMAD R12, R8, UR4, RZ ;  /* 0x00000004080c7c24 */ /* 0x000fe2000f8e02ff */
[----:B------:R-:W-:Y:S01]  /*21d0*/  LOP3.LUT R15, R185, 0x38, R40, 0xf8, !PT ;  /* 0x00000038b90f7812 */ /* 0x000fe200078ef828 */
[----:B------:R-:W-:-:S03]  /*21e0*/  IMAD.WIDE.U32 R102, R3, UR4, R6 ;  /* 0x0000000403667c25 */ /* 0x000fc6000f8e0006 */
[----:B------:R-:W-:Y:S01]  /*21f0*/  LOP3.LUT R138, R15, R230, RZ, 0x3c, !PT ;  /* 0x000000e60f8a7212 */ /* 0x000fe200078e3cff */
[----:B------:R-:W-:Y:S01]  /*2200*/  IMAD R97, R3, UR5, R12 ;  /* 0x0000000503617c24 */ /* 0x000fe2000f8e020c */
[----:B------:R-:W-:Y:S01]  /*2210*/  ULDC.64 UR4, c[0x0][0x338] ;  /* 0x0000ce0000047ab9 */ /* 0x000fe20000000a00 */
[-C--:B------:R-:W-:Y:S01]  /*2220*/  IMAD R12, R145, R134.reuse, RZ ;  /* 0x00000086910c7224 */ /* 0x080fe200078e02ff */
[----:B------:R-:W-:Y:S01]  /*2230*/  LOP3.LUT R15, R40, 0xfffffff8, RZ, 0xc0, !PT ;  /* 0xfffffff8280f7812 */ /* 0x000fe200078ec0ff */
[----:B------:R-:W-:-:S04]  /*2240*/  IMAD.WIDE.U32 R6, R17, R134, R18 ;  /* 0x0000008611067225 */ /* 0x000fc800078e0012 */
[----:B------:R-:W-:Y:S01]  /*2250*/  IMAD R12, R17, R135, R12 ;  /* 0x00000087110c7224 */ /* 0x000fe200078e020c */
[----:B------:R-:W-:Y:S01]  /*2260*/  IADD3 R98, P0, R102, R6, RZ ;  /* 0x0000000666627210 */ /* 0x000fe20007f1e0ff */
[----:B------:R-:W-:Y:S01]  /*2270*/  IMAD.IADD R97, R103, 0x1, R97 ;  /* 0x0000000167617824 */ /* 0x000fe200078e0261 */
[----:B------:R-:W-:Y:S01]  /*2280*/  SHF.L.U64.HI R135, R134, 0x6, R135 ;  /* 0x0000000686877819 */ /* 0x000fe20000010287 */
[----:B------:R-:W-:Y:S01]  /*2290*/  IMAD R8, R8, UR4, RZ ;  /* 0x0000000408087c24 */ /* 0x000fe2000f8e02ff */
[----:B------:R-:W-:Y:S01]  /*22a0*/  SHF.L.U64.HI R134, R36, 0x7, R37 ;  /* 0x0000000724867819 */ /* 0x000fe20000010225 */
[----:B------:R-:W-:Y:S01]  /*22b0*/  IMAD.WIDE.U32 R104, R3, UR4, R104 ;  /* 0x0000000403687c25 */ /* 0x000fe2000f8e0068 */
[----:B------:R-:W-:Y:S02]  /*22c0*/  IADD3.X R96, R97, R7, R12, P0, !PT ;  /* 0x0000000761607210 */ /* 0x000fe400007fe40c */
[----:B------:R-:W-:Y:S01]  /*22d0*/  ISETP.GE.AND P0, PT, R18, R21, PT ;  /* 0x000000151200720c */ /* 0x000fe20003f06270 */
[----:B------:R-:W-:-:S02]  /*22e0*/  IMAD R41, R3, UR5, R8 ;  /* 0x0000000503297c24 */ /* 0x000fc4000f8e0208 */
[----:B------:R-:W-:Y:S01]  /*22f0*/  IMAD R6, R145, R4, RZ ;  /* 0x0000000491067224 */ /* 0x000fe200078e02ff */
[----:B------:R-:W-:-:S03]  /*2300*/  SEL R3, R21, RZ, P0 ;  /* 0x000000ff15037207 */ /* 0x000fc60000000000 */
[----:B------:R-:W-:Y:S01]  /*2310*/  IMAD R7, R17, R5, R6 ;  /* 0x0000000511077224 */ /* 0x000fe200078e0206 */
[----:B------:R-:W-:Y:S01]  /*2320*/  SEL R6, R21, RZ, P1 ;  /* 0x000000ff15067207 */ /* 0x000fe20000800000 */
[----:B------:R-:W-:Y:S01]  /*2330*/  IMAD.IADD R3, R18, 0x1, R3 ;  /* 0x0000000112037824 */ /* 0x000fe200078e0203 */
[----:B0-----:R-:W-:Y:S01]  /*2340*/  SHF.R.U32.HI R27, RZ, 0x7, R27 ;  /* 0x00000007ff1b7819 */ /* 0x001fe2000001161b */
[----:B------:R-:W-:Y:S02]  /*2350*/  IMAD.IADD R111, R111, 0x1, R7 ;  /* 0x000000016f6f7824 */ /* 0x000fe400078e0207 */
[----:B------:R-:W-:Y:S02]  /*2360*/  IMAD.IADD R113, R7, 0x1, R113 ;  /* 0x0000000107717824 */ /* 0x000fe400078e0271 */
[----:B------:R-:W-:Y:S01]  /*2370*/  IMAD.IADD R7, R101, 0x1, R6 ;  /* 0x0000000165077824 */ /* 0x000fe200078e0206 */
[----:B------:R-:W-:Y:S01]  /*2380*/  SHF.R.S32.HI R6, RZ, 0x1f, R3 ;  /* 0x0000001fff067819 */ /* 0x000fe20000011403 */
[----:B------:R-:W-:-:S03]  /*2390*/  IMAD.WIDE.U32 R110, R144, R4, R110 ;  /* 0x00000004906e7225 */ /* 0x000fc600078e006e */
[-C--:B------:R-:W-:Y:S01]  /*23a0*/  LEA.HI R8, R6, R3.reuse, RZ, 0x3 ;  /* 0x0000000306087211 */ /* 0x080fe200078f18ff */
[----:B------:R-:W-:Y:S01]  /*23b0*/  IMAD.WIDE.U32 R112, R144, R4, R112 ;  /* 0x0000000490707225 */ /* 0x000fe200078e0070 */
[----:B------:R-:W-:Y:S02]  /*23c0*/  LEA.HI R3, R6, R3, RZ, 0x6 ;  /* 0x0000000306037211 */ /* 0x000fe400078f30ff */
[----:B------:R-:W-:Y:S01]  /*23d0*/  SHF.R.S32.HI R10, RZ, 0x1f, R7 ;  /* 0x0000001fff0a7819 */ /* 0x000fe20000011407 */
[----:B------:R-:W-:Y:S01]  /*23e0*/  VIADD R151, R27, 0x8 ;  /* 0x000000081b977836 */ /* 0x000fe20000000000 */
[----:B------:R-:W-:Y:S01]  /*23f0*/  LEA.HI R6, R20, R9, RZ, 0x6 ;  /* 0x0000000914067211 */ /* 0x000fe200078f30ff */
[----:B------:R-:W-:Y:S01]  /*2400*/  IMAD.SHL.U32 R3, R3, 0x80, RZ ;  /* 0x0000008003037824 */ /* 0x000fe200078e00ff */
[----:B------:R-:W-:Y:S02]  /*2410*/  LOP3.LUT R9, R185, 0x38, R8, 0xf8, !PT ;  /* 0x00000038b9097812 */ /* 0x000fe400078ef808 */
[-C--:B------:R-:W-:Y:S01]  /*2420*/  LEA.HI R12, R10, R7.reuse, RZ, 0x3 ;  /* 0x000000070a0c7211 */ /* 0x080fe200078f18ff */
[----:B------:R-:W-:Y:S01]  /*2430*/  IMAD.SHL.U32 R11, R6, 0x80, RZ ;  /* 0x00000080060b7824 */ /* 0x000fe200078e00ff */
[----:B------:R-:W-:-:S02]  /*2440*/  LEA.HI R7, R10, R7, RZ, 0x6 ;  /* 0x000000070a077211 */ /* 0x000fc400078f30ff */
[----:B------:R-:W-:Y:S02]  /*2450*/  LOP3.LUT R3, R3, 0xffffe000, RZ, 0xc0, !PT ;  /* 0xffffe00003037812 */ /* 0x000fe400078ec0ff */
[----:B------:R-:W-:Y:S01]  /*2460*/  LOP3.LUT R6, R191, 0x38, R8, 0xf8, !PT ;  /* 0x00000038bf067812 */ /* 0x000fe200078ef808 */
[----:B------:R-:W-:Y:S01]  /*2470*/  IMAD.SHL.U32 R7, R7, 0x80, RZ ;  /* 0x0000008007077824 */ /* 0x000fe200078e00ff */
[----:B------:R-:W-:Y:S01]  /*2480*/  LOP3.LUT R20, R9, R230, RZ, 0x3c, !PT ;  /* 0x000000e609147212 */ /* 0x000fe200078e3cff */
[----:B------:R-:W-:Y:S01]  /*2490*/  IMAD R143, R192, 0x200, R3 ;  /* 0x00000200c08f7824 */ /* 0x000fe200078e0203 */
[----:B------:R-:W-:Y:S02]  /*24a0*/  LOP3.LUT R6, R6, R193, RZ, 0x3c, !PT ;  /* 0x000000c106067212 */ /* 0x000fe400078e3cff */
[----:B------:R-:W-:Y:S02]  /*24b0*/  IADD3 R141, R20, R3, R195 ;  /* 0x00000003148d7210 */ /* 0x000fe40007ffe0c3 */
[----:B------:R-:W-:Y:S01]  /*24c0*/  LOP3.LUT R10, R191, 0x38, R12, 0xf8, !PT ;  /* 0x00000038bf0a7812 */ /* 0x000fe200078ef80c */
[----:B------:R-:W-:Y:S01]  /*24d0*/  IMAD.IADD R143, R143, 0x1, R6 ;  /* 0x000000018f8f7824 */ /* 0x000fe200078e0206 */
[----:B------:R-:W-:-:S02]  /*24e0*/  SHF.R.S32.HI R3, RZ, 0x1f, R144 ;  /* 0x0000001fff037819 */ /* 0x000fc40000011490 */
[----:B------:R-:W-:Y:S02]  /*24f0*/  LOP3.LUT R13, R185, 0x38, R12, 0xf8, !PT ;  /* 0x00000038b90d7812 */ /* 0x000fe400078ef80c */
[----:B------:R-:W-:Y:S01]  /*2500*/  LOP3.LUT R7, R7, 0xffffe000, RZ, 0xc0, !PT ;  /* 0xffffe00007077812 */ /* 0x000fe200078ec0ff */
[C---:B------:R-:W-:Y:S01]  /*2510*/  IMAD R6, R3.reuse, R36, RZ ;  /* 0x0000002403067224 */ /* 0x040fe200078e02ff */
[----:B------:R-:W-:Y:S01]  /*2520*/  LOP3.LUT R9, R10, R193, RZ, 0x3c, !PT ;  /* 0x000000c10a097212 */ /* 0x000fe200078e3cff */
[----:B------:R-:W-:Y:S01]  /*2530*/  IMAD R3, R3, R4, RZ ;  /* 0x0000000403037224 */ /* 0x000fe200078e02ff */
[----:B------:R-:W-:Y:S01]  /*2540*/  LOP3.LUT R10, R13, R230, RZ, 0x3c, !PT ;  /* 0x000000e60d0a7212 */ /* 0x000fe200078e3cff */
[----:B------:R-:W-:Y:S01]  /*2550*/  IMAD R142, R192, 0x200, R7 ;  /* 0x00000200c08e7824 */ /* 0x000fe200078e0207 */
[----:B------:R-:W-:Y:S02]  /*2560*/  LOP3.LUT R4, R191, 0x18, R18, 0xf8, !PT ;  /* 0x00000018bf047812 */ /* 0x000fe400078ef812 */
[----:B------:R-:W-:Y:S01]  /*2570*/  IADD3 R139, R10, R7, R195 ;  /* 0x000000070a8b7210 */ /* 0x000fe20007ffe0c3 */
[----:B------:R-:W-:Y:S01]  /*2580*/  IMAD R7, R144, R5, R3 ;  /* 0x0000000590077224 */ /* 0x000fe200078e0203 */
[----:B------:R-:W-:Y:S01]  /*2590*/  LOP3.LUT R3, R4, R193, RZ, 0x3c, !PT ;  /* 0x000000c104037212 */ /* 0x000fe200078e3cff */
[----:B------:R-:W-:Y:S01]  /*25a0*/  IMAD.IADD R142, R142, 0x1, R9 ;  /* 0x000000018e8e7824 */ /* 0x000fe200078e0209 */
[----:B------:R-:W-:Y:S01]  /*25b0*/  LOP3.LUT R11, R11, 0xffffe000, RZ, 0xc0, !PT ;  /* 0xffffe0000b0b7812 */ /* 0x000fe200078ec0ff */
[----:B------:R-:W-:Y:S01]  /*25c0*/  IMAD R9, R144, R37, R6 ;  /* 0x0000002590097224 */ /* 0x000fe200078e0206 */
[----:B------:R-:W-:Y:S01]  /*25d0*/  LOP3.LUT R13, R26, R193, RZ, 0x3c, !PT ;  /* 0x000000c11a0d7212 */ /* 0x000fe200078e3cff */
[C---:B------:R-:W-:Y:S01]  /*25e0*/  IMAD R32, R192.reuse, 0x200, R3 ;  /* 0x00000200c0207824 */ /* 0x040fe200078e0203 */
[----:B------:R-:W-:Y:S01]  /*25f0*/  SEL R3, RZ, 0x20, P2 ;  /* 0x00000020ff037807 */ /* 0x000fe20001000000 */
[----:B------:R-:W-:Y:S01]  /*2600*/  IMAD R140, R192, 0x200, R11 ;  /* 0x00000200c08c7824 */ /* 0x000fe200078e020b */
[----:B------:R-:W-:Y:S01]  /*2610*/  LOP3.LUT R27, R8, 0xfffffff8, RZ, 0xc0, !PT ;  /* 0xfffffff8081b7812 */ /* 0x000fe200078ec0ff */
[----:B------:R-:W-:Y:S01]  /*2620*/  IMAD.SHL.U32 R37, R36, 0x80, RZ ;  /* 0x0000008024257824 */ /* 0x000fe200078e00ff */
[----:B------:R-:W-:Y:S01]  /*2630*/  LOP3.LUT R21, R12, 0xfffffff8, RZ, 0xc0, !PT ;  /* 0xfffffff80c157812 */ /* 0x000fe200078ec0ff */
[----:B------:R-:W-:Y:S01]  /*2640*/  IMAD.IADD R140, R140, 0x1, R13 ;  /* 0x000000018c8c7824 */ /* 0x000fe200078e020d */
[----:B------:R-:W-:Y:S01]  /*2650*/  LOP3.LUT R3, R14, R3, RZ, 0xfc, !PT ;  /* 0x000000030e037212 */ /* 0x000fe200078efcff */
[----:B------:R-:W-:Y:S01]  /*2660*/  IMAD.IADD R31, R107, 0x1, R9 ;  /* 0x000000016b1f7824 */ /* 0x000fe200078e0209 */
[----:B------:R-:W-:Y:S01]  /*2670*/  IADD3 R138, R138, R11, R195 ;  /* 0x0000000b8a8a7210 */ /* 0x000fe20007ffe0c3 */
[----:B------:R-:W-:Y:S01]  /*2680*/  IMAD.IADD R30, R9, 0x1, R109 ;  /* 0x00000001091e7824 */ /* 0x000fe200078e026d */
[----:B------:R-:W-:Y:S01]  /*2690*/  SHF.R.S32.HI R114, RZ, 0x3, R8 ;  /* 0x00000003ff727819 */ /* 0x000fe20000011408 */
[----:B------:R-:W-:Y:S01]  /*26a0*/  IMAD.IADD R29, R111, 0x1, R7 ;  /* 0x000000016f1d7824 */ /* 0x000fe200078e0207 */
[----:B------:R-:W-:Y:S01]  /*26b0*/  SHF.R.S32.HI R26, RZ, 0x3, R12 ;  /* 0x00000003ff1a7819 */ /* 0x000fe2000001140c */
[----:B------:R-:W-:Y:S01]  /*26c0*/  IMAD.IADD R28, R7, 0x1, R113 ;  /* 0x00000001071c7824 */ /* 0x000fe200078e0271 */
[----:B------:R-:W-:Y:S01]  /*26d0*/  SHF.R.S32.HI R20, RZ, 0x3, R40 ;  /* 0x00000003ff147819 */ /* 0x000fe20000011428 */
[----:B------:R-:W-:Y:S01]  /*26e0*/  IMAD.SHL.U32 R36, R36, 0x40, RZ ;  /* 0x0000004024247824 */ /* 0x000fe200078e00ff */
[----:B------:R-:W-:Y:S01]  /*26f0*/  LOP3.LUT R14, R14, 0x1, RZ, 0xc0, !PT ;  /* 0x000000010e0e7812 */ /* 0x000fe200078ec0ff */
[----:B------:R-:W-:Y:S01]  /*2700*/  IMAD.IADD R137, R124, 0x1, R32 ;  /* 0x000000017c897824 */ /* 0x000fe200078e0220 */
[----:B------:R-:W-:Y:S01]  /*2710*/  SHF.R.S32.HI R13, RZ, 0x1f, R27 ;  /* 0x0000001fff0d7819 */ /* 0x000fe2000001141b */
[----:B------:R-:W-:Y:S01]  /*2720*/  IMAD.IADD R5, R105, 0x1, R41 ;  /* 0x0000000169057824 */ /* 0x000fe200078e0229 */
[----:B------:R-:W-:-:S02]  /*2730*/  SHF.R.S32.HI R12, RZ, 0x1f, R21 ;  /* 0x0000001fff0c7819 */ /* 0x000fc40000011415 */
[----:B------:R-:W-:Y:S02]  /*2740*/  SHF.R.S32.HI R11, RZ, 0x1f, R15 ;  /* 0x0000001fff0b7819 */ /* 0x000fe4000001140f */
[C---:B------:R-:W-:Y:S02]  /*2750*/  LOP3.LUT R10, R3.reuse, 0x2, RZ, 0xc0, !PT ;  /* 0x00000002030a7812 */ /* 0x040fe400078ec0ff */
[C---:B------:R-:W-:Y:S02]  /*2760*/  LOP3.LUT R9, R3.reuse, 0x4, RZ, 0xc0, !PT ;  /* 0x0000000403097812 */ /* 0x040fe400078ec0ff */
[C---:B------:R-:W-:Y:S02]  /*2770*/  LOP3.LUT R8, R3.reuse, 0x8, RZ, 0xc0, !PT ;  /* 0x0000000803087812 */ /* 0x040fe400078ec0ff */
[C---:B------:R-:W-:Y:S02]  /*2780*/  LOP3.LUT R7, R3.reuse, 0x10, RZ, 0xc0, !PT ;  /* 0x0000001003077812 */ /* 0x040fe400078ec0ff */
[----:B------:R-:W-:-:S07]  /*2790*/  LOP3.LUT R6, R3, 0x20, RZ, 0xc0, !PT ;  /* 0x0000002003067812 */ /* 0x000fce00078ec0ff */
.L_x_720:
[----:B0-2---:R-:W2:Y:S01]  /*27a0*/  LDL.LU R42, [R1+0x10] ;  /* 0x00001000012a7983 */ /* 0x005ea20000300800 */
[----:B------:R-:W-:Y:S01]  /*27b0*/  VIADD R40, R24, 0xffffffff ;  /* 0xffffffff18287836 */ /* 0x000fe20000000000 */
[----:B------:R-:W0:Y:S01]  /*27c0*/  LDC.64 R120, c[0x0][0x2e8] ;  /* 0x0000ba00ff787b82 */ /* 0x000e220000000a00 */
[----:B------:R-:W-:Y:S01]  /*27d0*/  IMAD R51, R16, 0x6000, R32 ;  /* 0x0000600010337824 */ /* 0x000fe200078e0220 */
[----:B------:R-:W-:Y:S05]  /*27e0*/  YIELD ;  /* 0x0000000000007946 */ /* 0x000fea0003800000 */
[----:B------:R-:W-:Y:S01]  /*27f0*/  SHF.R.S32.HI R41, RZ, 0x1f, R40 ;  /* 0x0000001fff297819 */ /* 0x000fe20000011428 */
[-C--:B------:R-:W-:Y:S01]  /*2800*/  IMAD R0, R130, R40.reuse, RZ ;  /* 0x0000002882007224 */ /* 0x080fe200078e02ff */
[----:B------:R-:W1:Y:S01]  /*2810*/  LDC R117, c[0x0][0x3f4] ;  /* 0x0000fd00ff757b82 */ /* 0x000e620000000800 */
[----:B------:R-:W-:Y:S01]  /*2820*/  IMAD.WIDE.U32 R126, R39, R40, RZ ;  /* 0x00000028277e7225 */ /* 0x000fe200078e00ff */
[----:B------:R-:W-:Y:S03]  /*2830*/  BSSY B0, `(.L_x_621) ;  /* 0x00007af000007945 */ /* 0x000fe60003800000 */
[----:B------:R-:W-:Y:S01]  /*2840*/  IMAD R3, R41, R39, R0 ;  /* 0x0000002729037224 */ /* 0x000fe200078e0200 */
[CC--:B------:R-:W-:Y:S01]  /*2850*/  IADD3 R0, P3, P4, R98.reuse, R126.reuse, R136 ;  /* 0x0000007e62007210 */ /* 0x0c0fe20007c7e088 */
[----:B------:R-:W-:Y:S01]  /*2860*/  IMAD R51, R51, 0x2, R116 ;  /* 0x0000000233337824 */ /* 0x000fe200078e0274 */
[----:B------:R-:W-:Y:S01]  /*2870*/  IADD3 R4, P5, R98, R126, RZ ;  /* 0x0000007e62047210 */ /* 0x000fe20007fbe0ff */
[----:B------:R-:W-:-:S04]  /*2880*/  IMAD.IADD R92, R127, 0x1, R3 ;  /* 0x000000017f5c7824 */ /* 0x000fc800078e0203 */
[----:B------:R-:W-:Y:S01]  /*2890*/  IMAD.X R24, R92, 0x1, R96, P5 ;  /* 0x000000015c187824 */ /* 0x000fe200028e0660 */
[----:B------:R-:W-:Y:S02]  /*28a0*/  IADD3.X R3, R96, R92, R135, P3, P4 ;  /* 0x0000005c60037210 */ /* 0x000fe40001fe8487 */
[----:B------:R-:W-:Y:S02]  /*28b0*/  ISETP.GT.AND P3, PT, R40, R123, PT ;  /* 0x0000007b2800720c */ /* 0x000fe40003f64270 */
[-C--:B0-----:R-:W-:Y:S02]  /*28c0*/  LEA R52, P2, R4, R120.reuse, 0x1 ;  /* 0x0000007804347211 */ /* 0x081fe400078408ff */
[----:B------:R-:W-:Y:S02]  /*28d0*/  LEA R48, P5, R0, R120, 0x1 ;  /* 0x0000007800307211 */ /* 0x000fe400078a08ff */
[----:B------:R-:W-:Y:S01]  /*28e0*/  LEA.HI.X R53, R4, R121, R24, 0x1, P2 ;  /* 0x0000007904357211 */ /* 0x000fe200010f0c18 */
[----:B------:R-:W-:Y:S01]  /*28f0*/  IMAD.MOV.U32 R24, RZ, RZ, R40 ;  /* 0x000000ffff187224 */ /* 0x000fe200078e0028 */
[----:B-1----:R-:W-:-:S02]  /*2900*/  ISETP.GE.AND P2, PT, R117, 0x1, PT ;  /* 0x000000017500780c */ /* 0x002fc40003f46270 */
[----:B------:R-:W-:Y:S01]  /*2910*/  LEA.HI.X R49, R0, R121, R3, 0x1, P5 ;  /* 0x0000007900317211 */ /* 0x000fe200028f0c03 */
[----:B------:R-:W-:-:S04]  /*2920*/  IMAD R3, R16, 0x6000, R137 ;  /* 0x0000600010037824 */ /* 0x000fc800078e0289 */
[----:B------:R-:W-:Y:S01]  /*2930*/  IMAD R50, R3, 0x2, R116 ;  /* 0x0000000203327824 */ /* 0x000fe200078e0274 */
[----:B--2---:R-:W-:-:S04]  /*2940*/  LOP3.LUT R42, R42, 0xfffffffd, RZ, 0xc0, !PT ;  /* 0xfffffffd2a2a7812 */ /* 0x004fc800078ec0ff */
[----:B------:R-:W-:-:S05]  /*2950*/  @P3 LOP3.LUT R42, R42, 0x2, RZ, 0xfc, !PT ;  /* 0x000000022a2a3812 */ /* 0x000fca00078efcff */
[----:B------:R0:W-:Y:S01]  /*2960*/  STL [R1+0x10], R42 ;  /* 0x0000102a01007387 */ /* 0x0001e20000100800 */
[----:B------:R-:W-:Y:S05]  /*2970*/  @!P2 BRA `(.L_x_622) ;  /* 0x000000740090a947 */ /* 0x000fea0003800000 */
[----:B------:R-:W-:Y:S01]  /*2980*/  ULDC.U8 UR4, c[0x0][0x410] ;  /* 0x0001040000047ab9 */ /* 0x000fe20000000000 */
[-C--:B------:R-:W-:Y:S01]  /*2990*/  IMAD R3, R131, R40.reuse, RZ ;  /* 0x0000002883037224 */ /* 0x080fe200078e02ff */
[----:B------:R-:W-:Y:S01]  /*29a0*/  ISETP.NE.AND P2, PT, RZ, UR4, PT ;  /* 0x00000004ff007c0c */ /* 0x000fe2000bf45270 */
[----:B------:R-:W-:Y:S02]  /*29b0*/  IMAD R0, R134, R40, RZ ;  /* 0x0000002886007224 */ /* 0x000fe400078e02ff */
[----:B------:R-:W-:Y:S02]  /*29c0*/  IMAD R3, R41, R34, R3 ;  /* 0x0000002229037224 */ /* 0x000fe400078e0203 */
[----:B------:R-:W-:Y:S02]  /*29d0*/  IMAD R4, R24, -0x80, R25 ;  /* 0xffffff8018047824 */ /* 0x000fe400078e0219 */
[----:B------:R-:W-:-:S03]  /*29e0*/  IMAD.WIDE.U32 R90, R34, R40, RZ ;  /* 0x00000028225a7225 */ /* 0x000fc600078e00ff */
[----:B------:R-:W-:Y:S01]  /*29f0*/  VIMNMX R4, R4, 0x80, PT ;  /* 0x0000008004047848 */ /* 0x000fe20003fe0100 */
[----:B------:R-:W-:Y:S02]  /*2a00*/  IMAD R41, R41, R37, R0 ;  /* 0x0000002529297224 */ /* 0x000fe400078e0200 */
[----:B------:R-:W-:-:S04]  /*2a10*/  IMAD.WIDE.U32 R88, R37, R40, RZ ;  /* 0x0000002825587225 */ /* 0x000fc800078e00ff */
[----:B------:R-:W-:Y:S02]  /*2a20*/  IMAD.IADD R0, R91, 0x1, R3 ;  /* 0x000000015b007824 */ /* 0x000fe400078e0203 */
[----:B------:R-:W-:Y:S01]  /*2a30*/  IMAD.IADD R3, R89, 0x1, R41 ;  /* 0x0000000159037824 */ /* 0x000fe200078e0229 */
[----:B------:R-:W-:Y:S06]  /*2a40*/  @!P2 BRA `(.L_x_623) ;  /* 0x0000003400d0a947 */ /* 0x000fec0003800000 */
[----:B------:R-:W-:Y:S01]  /*2a50*/  ISETP.GE.AND P3, PT, R17, R4, PT ;  /* 0x000000041100720c */ /* 0x000fe20003f66270 */
[----:B------:R-:W-:Y:S01]  /*2a60*/  BSSY B1, `(.L_x_624) ;  /* 0x0000037000017945 */ /* 0x000fe20003800000 */
        /* <DEDUP_REMOVED lines=13> */
[----:B------:R-:W-:Y:S06]  /*2b40*/  @P3 BRA `(.L_x_625) ;  /* 0x0000000000a03947 */ /* 0x000fec0003800000 */
[----:B------:R-:W-:Y:S01]  /*2b50*/  IADD3 R41, P4, R110, R90, RZ ;  /* 0x0000005a6e297210 */ /* 0x000fe20007f9e0ff */
[----:B------:R-:W-:Y:S01]  /*2b60*/  ULDC.64 UR4, c[0x0][0x3e8] ;  /* 0x0000fa0000047ab9 */ /* 0x000fe20000000a00 */
[----:B------:R-:W-:Y:S01]  /*2b70*/  IADD3 R43, P2, R106, R88, RZ ;  /* 0x000000586a2b7210 */ /* 0x000fe20007f5e0ff */
[----:B------:R-:W-:Y:S01]  /*2b80*/  ULDC.64 UR6, c[0x0][0x400] ;  /* 0x0001000000067ab9 */ /* 0x000fe20000000a00 */
[----:B------:R-:W-:Y:S01]  /*2b90*/  CS2R R126, SRZ ;  /* 0x00000000007e7805 */ /* 0x000fe2000001ff00 */
[----:B0-----:R-:W-:Y:S01]  /*2ba0*/  IMAD.X R42, R0, 0x1, R29, P4 ;  /* 0x00000001002a7824 */ /* 0x001fe200020e061d */
[----:B------:R-:W-:Y:S01]  /*2bb0*/  LEA R40, P4, R41, UR4, 0x1 ;  /* 0x0000000429287c11 */ /* 0x000fe2000f8808ff */
[----:B------:R-:W-:Y:S01]  /*2bc0*/  IMAD.X R46, R3, 0x1, R31, P2 ;  /* 0x00000001032e7824 */ /* 0x000fe200010e061f */
[----:B------:R-:W-:Y:S02]  /*2bd0*/  ISETP.GE.AND P2, PT, R22, R117, PT ;  /* 0x000000751600720c */ /* 0x000fe40003f46270 */
[----:B------:R-:W-:-:S02]  /*2be0*/  CS2R R94, SRZ ;  /* 0x00000000005e7805 */ /* 0x000fc4000001ff00 */
[----:B------:R-:W-:Y:S02]  /*2bf0*/  LEA.HI.X R41, R41, UR5, R42, 0x1, P4 ;  /* 0x0000000529297c11 */ /* 0x000fe4000a0f0c2a */
[----:B------:R-:W-:Y:S02]  /*2c00*/  CS2R R128, SRZ ;  /* 0x0000000000807805 */ /* 0x000fe4000001ff00 */
[C---:B------:R-:W-:Y:S02]  /*2c10*/  LEA R42, P4, R43.reuse, UR6, 0x1 ;  /* 0x000000062b2a7c11 */ /* 0x040fe4000f8808ff */
[----:B------:R-:W-:Y:S02]  /*2c20*/  CS2R R120, SRZ ;  /* 0x0000000000787805 */ /* 0x000fe4000001ff00 */
[----:B------:R-:W-:Y:S02]  /*2c30*/  LEA.HI.X R43, R43, UR7, R46, 0x1, P4 ;  /* 0x000000072b2b7c11 */ /* 0x000fe4000a0f0c2e */
[-C--:B------:R-:W-:Y:S01]  /*2c40*/  ISETP.GE.AND P4, PT, R187, R117.reuse, PT ;  /* 0x00000075bb00720c */ /* 0x080fe20003f86270 */
[----:B------:R1:W5:Y:S04]  /*2c50*/  @!P2 LDG.E.64 R126, desc[UR40][R40.64] ;  /* 0x00000028287ea981 */ /* 0x000368000c1e1b00 */
[----:B------:R1:W5:Y:S01]  /*2c60*/  @!P2 LDG.E.64 R128, desc[UR40][R42.64] ;  /* 0x000000282a80a981 */ /* 0x000362000c1e1b00 */
[----:B------:R-:W-:-:S07]  /*2c70*/  ISETP.GE.AND P2, PT, R186, R117, PT ;  /* 0x00000075ba00720c */ /* 0x000fce0003f46270 */
[----:B------:R1:W5:Y:S04]  /*2c80*/  @!P4 LDG.E.64 R94, desc[UR40][R40.64+0x20] ;  /* 0x00002028285ec981 */ /* 0x000368000c1e1b00 */
[----:B------:R1:W5:Y:S01]  /*2c90*/  @!P4 LDG.E.64 R120, desc[UR40][R42.64+0x20] ;  /* 0x000020282a78c981 */ /* 0x000362000c1e1b00 */
[----:B------:R-:W-:Y:S02]  /*2ca0*/  ISETP.GE.AND P4, PT, R189, R117, PT ;  /* 0x00000075bd00720c */ /* 0x000fe40003f86270 */
[----:B------:R-:W-:Y:S02]  /*2cb0*/  CS2R R86, SRZ ;  /* 0x0000000000567805 */ /* 0x000fe4000001ff00 */
[----:B------:R-:W-:Y:S02]  /*2cc0*/  CS2R R92, SRZ ;  /* 0x00000000005c7805 */ /* 0x000fe4000001ff00 */
[----:B------:R-:W-:-:S02]  /*2cd0*/  CS2R R82, SRZ ;  /* 0x0000000000527805 */ /* 0x000fc4000001ff00 */
[----:B------:R-:W-:Y:S01]  /*2ce0*/  CS2R R84, SRZ ;  /* 0x0000000000547805 */ /* 0x000fe2000001ff00 */
[----:B------:R1:W5:Y:S04]  /*2cf0*/  @!P2 LDG.E.64 R86, desc[UR40][R40.64+0x40] ;  /* 0x000040282856a981 */ /* 0x000368000c1e1b00 */
[----:B------:R1:W5:Y:S01]  /*2d00*/  @!P2 LDG.E.64 R92, desc[UR40][R42.64+0x40] ;  /* 0x000040282a5ca981 */ /* 0x000362000c1e1b00 */
[----:B------:R-:W-:-:S03]  /*2d10*/  ISETP.GE.AND P2, PT, R188, R117, PT ;  /* 0x00000075bc00720c */ /* 0x000fc60003f46270 */
        /* <DEDUP_REMOVED lines=8> */
[----:B------:R1:W5:Y:S04]  /*2da0*/  @!P2 LDG.E.64 R80, desc[UR40][R42.64+0x80] ;  /* 0x000080282a50a981 */ /* 0x000368000c1e1b00 */
[----:B------:R1:W5:Y:S04]  /*2db0*/  @!P4 LDG.E.64 R74, desc[UR40][R40.64+0xa0] ;  /* 0x0000a028284ac981 */ /* 0x000368000c1e1b00 */
[----:B------:R1:W5:Y:S02]  /*2dc0*/  @!P4 LDG.E.64 R76, desc[UR40][R42.64+0xa0] ;  /* 0x0000a0282a4cc981 */ /* 0x000364000c1e1b00 */
.L_x_625:
[----:B------:R-:W-:Y:S05]  /*2dd0*/  BSYNC B1 ;  /* 0x0000000000017941 */ /* 0x000fea0003800000 */
.L_x_624:
        /* <DEDUP_REMOVED lines=11> */
[----:B------:R-:W-:Y:S01]  /*2e90*/  CS2R R68, SRZ ;  /* 0x0000000000447805 */ /* 0x000fe2000001ff00 */
[----:B-----5:R-:W-:Y:S01]  /*2ea0*/  IMAD.MOV.U32 R132, RZ, RZ, R74 ;  /* 0x000000ffff847224 */ /* 0x020fe200078e004a */
[----:B------:R-:W-:Y:S01]  /*2eb0*/  CS2R R72, SRZ ;  /* 0x0000000000487805 */ /* 0x000fe2000001ff00 */
[----:B------:R-:W-:Y:S01]  /*2ec0*/  IMAD.MOV.U32 R133, RZ, RZ, R75 ;  /* 0x000000ffff857224 */ /* 0x000fe200078e004b */
[----:B------:R-:W-:Y:S06]  /*2ed0*/  @P4 BRA `(.L_x_627) ;  /* 0x0000000000a04947 */ /* 0x000fec0003800000 */
[----:B------:R-:W-:Y:S01]  /*2ee0*/  IADD3 R90, P2, P5, R110, R90, R33 ;  /* 0x0000005a6e5a7210 */ /* 0x000fe20007d5e021 */
[----:B------:R-:W-:Y:S01]  /*2ef0*/  ULDC.64 UR4, c[0x0][0x3e8] ;  /* 0x0000fa0000047ab9 */ /* 0x000fe20000000a00 */
[----:B------:R-:W-:Y:S01]  /*2f00*/  ULDC.64 UR6, c[0x0][0x400] ;  /* 0x0001000000067ab9 */ /* 0x000fe20000000a00 */
[----:B------:R-:W-:Y:S02]  /*2f10*/  CS2R R70, SRZ ;  /* 0x0000000000467805 */ /* 0x000fe4000001ff00 */
[----:B-1----:R-:W-:Y:S02]  /*2f20*/  IADD3.X R41, R29, R0, R35, P2, P5 ;  /* 0x000000001d297210 */ /* 0x002fe400017ea423 */
[----:B------:R-:W-:Y:S02]  /*2f30*/  CS2R R72, SRZ ;  /* 0x0000000000487805 */ /* 0x000fe4000001ff00 */
[----:B------:R-:W-:-:S04]  /*2f40*/  IADD3 R88, P2, P5, R106, R88, R36 ;  /* 0x000000586a587210 */ /* 0x000fc80007d5e024 */
[----:B------:R-:W-:Y:S02]  /*2f50*/  IADD3.X R3, R31, R3, R38, P2, P5 ;  /* 0x000000031f037210 */ /* 0x000fe400017ea426 */
[----:B------:R-:W-:-:S04]  /*2f60*/  LEA R40, P2, R90, UR4, 0x1 ;  /* 0x000000045a287c11 */ /* 0x000fc8000f8408ff */
[----:B------:R-:W-:Y:S02]  /*2f70*/  LEA.HI.X R41, R90, UR5, R41, 0x1, P2 ;  /* 0x000000055a297c11 */ /* 0x000fe400090f0c29 */
[----:B0-----:R-:W-:-:S04]  /*2f80*/  LEA R42, P2, R88, UR6, 0x1 ;  /* 0x00000006582a7c11 */ /* 0x001fc8000f8408ff */
[----:B------:R-:W-:Y:S02]  /*2f90*/  LEA.HI.X R43, R88, UR7, R3, 0x1, P2 ;  /* 0x00000007582b7c11 */ /* 0x000fe400090f0c03 */
[----:B------:R-:W-:Y:S02]  /*2fa0*/  ISETP.GE.AND P2, PT, R22, R117, PT ;  /* 0x000000751600720c */ /* 0x000fe40003f46270 */
[----:B------:R-:W-:Y:S02]  /*2fb0*/  CS2R R66, SRZ ;  /* 0x0000000000427805 */ /* 0x000fe4000001ff00 */
[----:B------:R-:W-:-:S09]  /*2fc0*/  CS2R R68, SRZ ;  /* 0x0000000000447805 */ /* 0x000fd2000001ff00 */
[----:B------:R2:W5:Y:S04]  /*2fd0*/  @!P2 LDG.E.64 R70, desc[UR40][R40.64] ;  /* 0x000000282846a981 */ /* 0x000568000c1e1b00 */
[----:B------:R2:W5:Y:S01]  /*2fe0*/  @!P2 LDG.E.64 R72, desc[UR40][R42.64] ;  /* 0x000000282a48a981 */ /* 0x000562000c1e1b00 */
        /* <DEDUP_REMOVED lines=20> */
[----:B------:R-:W-:-:S13]  /*3130*/  ISETP.GE.AND P2, PT, R190, R117, PT ;  /* 0x00000075be00720c */ /* 0x000fda0003f46270 */
[----:B------:R2:W5:Y:S04]  /*3140*/  @!P2 LDG.E.64 R44, desc[UR40][R40.64+0xa0] ;  /* 0x0000a028282ca981 */ /* 0x000568000c1e1b00 */
[----:B------:R2:W5:Y:S02]  /*3150*/  @!P2 LDG.E.64 R46, desc[UR40][R42.64+0xa0] ;  /* 0x0000a0282a2ea981 */ /* 0x000564000c1e1b00 */
.L_x_627:
[----:B------:R-:W-:Y:S05]  /*3160*/  BSYNC B1 ;  /* 0x0000000000017941 */ /* 0x000fea0003800000 */
.L_x_626:
[----:B------:R-:W-:Y:S01]  /*3170*/  IMAD.MOV.U32 R0, RZ, RZ, R78 ;  /* 0x000000ffff007224 */ /* 0x000fe200078e004e */
[----:B------:R-:W-:Y:S01]  /*3180*/  PRMT R173, R132, 0x7610, R173 ;  /* 0x0000761084ad7816 */ /* 0x000fe200000000ad */
[----:B------:R-:W-:Y:S01]  /*3190*/  IMAD.MOV.U32 R3, RZ, RZ, R79 ;  /* 0x000000ffff037224 */ /* 0x000fe200078e004f */
[----:B------:R-:W-:Y:S01]  /*31a0*/  PRMT R174, R133, 0x7610, R174 ;  /* 0x0000761085ae7816 */ /* 0x000fe200000000ae */
[----:B-12---:R-:W-:Y:S01]  /*31b0*/  IMAD.MOV.U32 R40, RZ, RZ, R82 ;  /* 0x000000ffff287224 */ /* 0x006fe200078e0052 */
[----:B------:R-:W-:Y:S01]  /*31c0*/  PRMT R180, R0, 0x7610, R180 ;  /* 0x0000761000b47816 */ /* 0x000fe200000000b4 */
[----:B------:R-:W-:Y:S01]  /*31d0*/  IMAD.MOV.U32 R0, RZ, RZ, R83 ;  /* 0x000000ffff007224 */ /* 0x000fe200078e0053 */
        /* <DEDUP_REMOVED lines=35> */
[----:B-----5:R-:W-:Y:S01]  /*3410*/  IMAD.MOV.U32 R0, RZ, RZ, R44 ;  /* 0x000000ffff007224 */ /* 0x020fe200078e002c */
        /* <DEDUP_REMOVED lines=22> */
[----:B------:R-:W-:Y:S01]  /*3580*/  UISETP.NE.AND UP0, UPT, UR46, 0x3, UPT ;  /* 0x000000032e00788c */ /* 0x000fe2000bf05270 */
        /* <DEDUP_REMOVED lines=9> */
[----:B------:R-:W-:-:S02]  /*3620*/  PLOP3.LUT P2, PT, PT, PT, UP0, 0x80, 0x0 ;  /* 0x000000000000781c */ /* 0x000fc40003f4f008 */
        /* <DEDUP_REMOVED lines=16> */
[----:B------:R-:W-:-:S02]  /*3730*/  PRMT R171, R41, 0x7610, R171 ;  /* 0x0000761029ab7816 */ /* 0x000fc400000000ab */
[----:B------:R-:W-:Y:S02]  /*3740*/  PRMT R172, R40, 0x7610, R172 ;  /* 0x0000761028ac7816 */ /* 0x000fe400000000ac */
[----:B------:R-:W-:Y:S02]  /*3750*/  PRMT R177, R0, 0x7610, R177 ;  /* 0x0000761000b17816 */ /* 0x000fe400000000b1 */
[----:B------:R-:W-:Y:S01]  /*3760*/  PRMT R178, R3, 0x7610, R178 ;  /* 0x0000761003b27816 */ /* 0x000fe200000000b2 */
[----:B------:R-:W-:Y:S06]  /*3770*/  @!P2 BRA `(.L_x_628) ;  /* 0x000000000004a947 */ /* 0x000fec0003800000 */
[----:B------:R-:W-:Y:S01]  /*3780*/  BPT.TRAP 0x1 ;  /* 0x000000040000795c */ /* 0x000fe20000300000 */
.L_x_628:
[----:B------:R-:W-:Y:S01]  /*3790*/  IMAD R3, R16, 0x8, R2 ;  /* 0x0000000810037824 */ /* 0x000fe200078e0202 */
[----:B------:R-:W-:Y:S01]  /*37a0*/  SHF.L.U32 R0, R184, 0x1f, RZ ;  /* 0x0000001fb8007819 */ /* 0x000fe200000006ff */
[----:B------:R-:W-:Y:S03]  /*37b0*/  BSSY B1, `(.L_x_629) ;  /* 0x0000003000017945 */ /* 0x000fe60003800000 */
[----:B------:R-:W1:Y:S02]  /*37c0*/  SYNCS.PHASECHK.TRANS64.TRYWAIT P5, [R3+URZ+0x34890], R0 ;  /* 0x03489000030075a7 */ /* 0x000e6400080a017f */
[----:B-1----:R-:W-:Y:S05]  /*37d0*/  @!P5 BRA `(.L_x_630) ;  /* 0x000001c40034d947 */ /* 0x002fea0003800000 */
.L_x_978:
[----:B------:R-:W-:Y:S05]  /*37e0*/  BSYNC B1 ;  /* 0x0000000000017941 */ /* 0x000fea0003800000 */
.L_x_629:
[----:B------:R-:W-:Y:S04]  /*37f0*/  BSSY B1, `(.L_x_631) ;  /* 0x000014a000017945 */ /* 0x000fe80003800000 */
[----:B------:R-:W-:Y:S05]  /*3800*/  @P3 BRA `(.L_x_632) ;  /* 0x0000001400203947 */ /* 0x000fea0003800000 */
[----:B------:R-:W-:Y:S01]  /*3810*/  ISETP.NE.AND P3, PT, R14, RZ, PT ;  /* 0x000000ff0e00720c */ /* 0x000fe20003f65270 */
[----:B------:R-:W-:-:S12]  /*3820*/  BSSY B2, `(.L_x_633) ;  /* 0x0000035000027945 */ /* 0x000fd80003800000 */
[----:B------:R-:W-:Y:S05]  /*3830*/  @!P3 BRA `(.L_x_634) ;  /* 0x0000000000ccb947 */ /* 0x000fea0003800000 */
[----:B0-----:R0:W2:Y:S01]  /*3840*/  LDS.128 R40, [R51] ;  /* 0x0000000033287984 */ /* 0x0010a20000000c00 */
[----:B------:R-:W-:Y:S01]  /*3850*/  ISETP.GE.AND P3, PT, R22, R117, PT ;  /* 0x000000751600720c */ /* 0x000fe20003f66270 */
[----:B------:R-:W-:-:S12]  /*3860*/  BSSY B3, `(.L_x_635) ;  /* 0x000002f000037945 */ /* 0x000fd80003800000 */
[----:B0-----:R-:W-:Y:S05]  /*3870*/  @P3 BRA `(.L_x_636) ;  /* 0x0000000000b43947 */ /* 0x001fea0003800000 */
[--C-:B------:R-:W-:Y:S02]  /*3880*/  SHF.R.U64 R126, R126, 0x10, R127.reuse ;  /* 0x000000107e7e7819 */ /* 0x100fe4000000127f */
[----:B------:R-:W-:Y:S02]  /*3890*/  SHF.R.U32.HI R157, RZ, 0x10, R127 ;  /* 0x00000010ff9d7819 */ /* 0x000fe4000001167f */
[--C-:B------:R-:W-:Y:S02]  /*38a0*/  SHF.R.U64 R127, R128, 0x10, R129.reuse ;  /* 0x00000010807f7819 */ /* 0x100fe40000001281 */
[----:B------:R-:W-:Y:S02]  /*38b0*/  SHF.R.U32.HI R158, RZ, 0x10, R129 ;  /* 0x00000010ff9e7819 */ /* 0x000fe40000011681 */
[----:B------:R-:W-:Y:S01]  /*38c0*/  PRMT R129, R159, 0x5410, R127 ;  /* 0x000054109f817816 */ /* 0x000fe2000000007f */
[----:B--2---:R-:W-:Y:S01]  /*38d0*/  IMAD.U32 R127, R41, 0x10000, RZ ;  /* 0x00010000297f7824 */ /* 0x004fe200078e00ff */
[----:B------:R-:W-:-:S02]  /*38e0*/  PRMT R126, R133, 0x5432, R126 ;  /* 0x00005432857e7816 */ /* 0x000fc4000000007e */
[----:B------:R-:W-:Y:S02]  /*38f0*/  LOP3.LUT R159, R41, 0xffff0000, RZ, 0xc0, !PT ;  /* 0xffff0000299f7812 */ /* 0x000fe400078ec0ff */
[----:B------:R-:W-:Y:S02]  /*3900*/  LOP3.LUT R164, R129, 0xffff0000, RZ, 0xc0, !PT ;  /* 0xffff000081a47812 */ /* 0x000fe400078ec0ff */
[C---:B------:R-:W-:Y:S01]  /*3910*/  LOP3.LUT R128, R126.reuse, 0xffff0000, RZ, 0xc0, !PT ;  /* 0xffff00007e807812 */ /* 0x040fe200078ec0ff */
[----:B------:R-:W-:Y:S02]  /*3920*/  IMAD.U32 R126, R126, 0x10000, RZ ;  /* 0x000100007e7e7824 */ /* 0x000fe400078e00ff */
[C---:B------:R-:W-:Y:S02]  /*3930*/  FMUL.FTZ R166, R159.reuse, R164 ;  /* 0x000000a49fa67220 */ /* 0x040fe40000410000 */
[-C--:B------:R-:W-:Y:S02]  /*3940*/  FMUL.FTZ R41, R159, R128.reuse ;  /* 0x000000809f297220 */ /* 0x080fe40000410000 */
[----:B------:R-:W-:-:S02]  /*3950*/  FFMA.FTZ R128, R127, R128, -R166 ;  /* 0x000000807f807223 */ /* 0x000fc400000108a6 */
[----:B------:R-:W-:Y:S01]  /*3960*/  FFMA.FTZ R127, R127, R164, R41 ;  /* 0x000000a47f7f7223 */ /* 0x000fe20000010029 */
[----:B------:R-:W-:Y:S01]  /*3970*/  PRMT R41, R161, 0x5410, R157 ;  /* 0x00005410a1297816 */ /* 0x000fe2000000009d */
[----:B------:R-:W-:Y:S01]  /*3980*/  IMAD.U32 R164, R43, 0x10000, RZ ;  /* 0x000100002ba47824 */ /* 0x000fe200078e00ff */
[----:B------:R-:W-:Y:S02]  /*3990*/  PRMT R157, R156, 0x5432, R158 ;  /* 0x000054329c9d7816 */ /* 0x000fe4000000009e */
[C---:B------:R-:W-:Y:S01]  /*39a0*/  LOP3.LUT R158, R42.reuse, 0xffff0000, RZ, 0xc0, !PT ;  /* 0xffff00002a9e7812 */ /* 0x040fe200078ec0ff */
[C---:B------:R-:W-:Y:S01]  /*39b0*/  IMAD.U32 R161, R41.reuse, 0x10000, RZ ;  /* 0x0001000029a17824 */ /* 0x040fe200078e00ff */
[----:B------:R-:W-:Y:S01]  /*39c0*/  LOP3.LUT R41, R41, 0xffff0000, RZ, 0xc0, !PT ;  /* 0xffff000029297812 */ /* 0x000fe200078ec0ff */
[C---:B------:R-:W-:Y:S01]  /*39d0*/  IMAD.U32 R159, R157.reuse, 0x10000, RZ ;  /* 0x000100009d9f7824 */ /* 0x040fe200078e00ff */
[----:B------:R-:W-:Y:S01]  /*39e0*/  LOP3.LUT R157, R157, 0xffff0000, RZ, 0xc0, !PT ;  /* 0xffff00009d9d7812 */ /* 0x000fe200078ec0ff */
[----:B------:R-:W-:Y:S01]  /*39f0*/  IMAD.U32 R42, R42, 0x10000, RZ ;  /* 0x000100002a2a7824 */ /* 0x000fe200078e00ff */
[----:B------:R-:W-:Y:S01]  /*3a00*/  F2FP.BF16.F32.PACK_AB R127, R127, R128 ;  /* 0x000000807f7f723e */ /* 0x000fe200000010ff */
[C---:B------:R-:W-:Y:S01]  /*3a10*/  FMUL.FTZ R163, R158.reuse, R159 ;  /* 0x0000009f9ea37220 */ /* 0x040fe20000410000 */
[----:B------:R-:W-:-:S03]  /*3a20*/  FMUL.FTZ R158, R158, R161 ;  /* 0x000000a19e9e7220 */ /* 0x000fc60000410000 */
[C---:B------:R-:W-:Y:S01]  /*3a30*/  FFMA.FTZ R163, R42.reuse, R161, -R163 ;  /* 0x000000a12aa37223 */ /* 0x040fe200000108a3 */
[----:B------:R-:W-:Y:S01]  /*3a40*/  FFMA.FTZ R158, R42, R159, R158 ;  /* 0x0000009f2a9e7223 */ /* 0x000fe2000001009e */
[----:B------:R-:W-:-:S05]  /*3a50*/  LOP3.LUT R42, R43, 0xffff0000, RZ, 0xc0, !PT ;  /* 0xffff00002b2a7812 */ /* 0x000fca00078ec0ff */
[C---:B------:R-:W-:Y:S01]  /*3a60*/  FMUL.FTZ R43, R42.reuse, R157 ;  /* 0x0000009d2a2b7220 */ /* 0x040fe20000410000 */
[----:B------:R-:W-:-:S03]  /*3a70*/  FMUL.FTZ R42, R42, R41 ;  /* 0x000000292a2a7220 */ /* 0x000fc60000410000 */
[C---:B------:R-:W-:Y:S01]  /*3a80*/  FFMA.FTZ R43, R164.reuse, R41, -R43 ;  /* 0x00000029a42b7223 */ /* 0x040fe2000001082b */
[----:B------:R-:W-:Y:S01]  /*3a90*/  FFMA.FTZ R42, R164, R157, R42 ;  /* 0x0000009da42a7223 */ /* 0x000fe2000001002a */
[C---:B------:R-:W-:Y:S01]  /*3aa0*/  LOP3.LUT R41, R40.reuse, 0xffff0000, RZ, 0xc0, !PT ;  /* 0xffff000028297812 */ /* 0x040fe200078ec0ff */
[----:B------:R-:W-:Y:S02]  /*3ab0*/  IMAD.U32 R164, R129, 0x10000, RZ ;  /* 0x0001000081a47824 */ /* 0x000fe400078e00ff */
[----:B------:R-:W-:Y:S01]  /*3ac0*/  IMAD.U32 R129, R40, 0x10000, RZ ;  /* 0x0001000028817824 */ /* 0x000fe200078e00ff */
[----:B------:R-:W-:Y:S01]  /*3ad0*/  F2FP.BF16.F32.PACK_AB R43, R42, R43 ;  /* 0x0000002b2a2b723e */ /* 0x000fe200000010ff */
[C---:B------:R-:W-:Y:S01]  /*3ae0*/  FMUL.FTZ R40, R41.reuse, R164 ;  /* 0x000000a429287220 */ /* 0x040fe20000410000 */
[-C--:B------:R-:W-:Y:S01]  /*3af0*/  FMUL.FTZ R41, R41, R126.reuse ;  /* 0x0000007e29297220 */ /* 0x080fe20000410000 */
[----:B------:R-:W-:Y:S02]  /*3b00*/  F2FP.BF16.F32.PACK_AB R42, R158, R163 ;  /* 0x000000a39e2a723e */ /* 0x000fe400000010ff */
[C---:B------:R-:W-:Y:S01]  /*3b10*/  FFMA.FTZ R40, R129.reuse, R126, -R40 ;  /* 0x0000007e81287223 */ /* 0x040fe20000010828 */
[----:B------:R-:W-:-:S05]  /*3b20*/  FFMA.FTZ R41, R129, R164, R41 ;  /* 0x000000a481297223 */ /* 0x000fca0000010029 */
[----:B------:R-:W-:Y:S01]  /*3b30*/  F2FP.BF16.F32.PACK_AB R40, R41, R40 ;  /* 0x000000282928723e */ /* 0x000fe200000010ff */
[----:B------:R-:W-:-:S07]  /*3b40*/  IMAD.MOV.U32 R41, RZ, RZ, R127 ;  /* 0x000000ffff297224 */ /* 0x000fce00078e007f */
.L_x_636:
[----:B------:R-:W-:Y:S05]  /*3b50*/  BSYNC B3 ;  /* 0x0000000000037941 */ /* 0x000fea0003800000 */
.L_x_635:
[----:B--2---:R2:W-:Y:S02]  /*3b60*/  STG.E.128 desc[UR40][R52.64], R40 ;  /* 0x0000002834007986 */ /* 0x0045e4000c101d28 */
.L_x_634:
[----:B------:R-:W-:Y:S05]  /*3b70*/  BSYNC B2 ;  /* 0x0000000000027941 */ /* 0x000fea0003800000 */
.L_x_633:
[----:B------:R-:W-:Y:S01]  /*3b80*/  ISETP.NE.AND P3, PT, R10, RZ, PT ;  /* 0x000000ff0a00720c */ /* 0x000fe20003f65270 */
[----:B------:R-:W-:-:S12]  /*3b90*/  BSSY B2, `(.L_x_637) ;  /* 0x0000035000027945 */ /* 0x000fd80003800000 */
[----:B------:R-:W-:Y:S05]  /*3ba0*/  @!P3 BRA `(.L_x_638) ;  /* 0x0000000000ccb947 */ /* 0x000fea0003800000 */
[----:B0-2---:R0:W2:Y:S01]  /*3bb0*/  LDS.128 R40, [R50] ;  /* 0x0000000032287984 */ /* 0x0050a20000000c00 */
[----:B------:R-:W-:Y:S01]  /*3bc0*/  ISETP.GE.AND P3, PT, R187, R117, PT ;  /* 0x00000075bb00720c */ /* 0x000fe20003f66270 */
[----:B------:R-:W-:-:S12]  /*3bd0*/  BSSY B3, `(.L_x_639) ;  /* 0x000002f000037945 */ /* 0x000fd80003800000 */
[----:B0-----:R-:W-:Y:S05]  /*3be0*/  @P3 BRA `(.L_x_640) ;  /* 0x0000000000b43947 */ /* 0x001fea0003800000 */
[----:B------:R-:W-:Y:S01]  /*3bf0*/  SHF.R.U64 R120, R120, 0x10, R121 ;  /* 0x0000001078787819 */ /* 0x000fe20000001279 */
[----:B--2---:R-:W-:Y:S01]  /*3c00*/  IMAD.U32 R127, R41, 0x10000, RZ ;  /* 0x00010000297f7824 */ /* 0x004fe200078e00ff */
[--C-:B------:R-:W-:Y:S02]  /*3c10*/  SHF.R.U64 R94, R94, 0x10, R95.reuse ;  /* 0x000000105e5e7819 */ /* 0x100fe4000000125f */
[----:B------:R-:W-:Y:S02]  /*3c20*/  SHF.R.U32.HI R128, RZ, 0x10, R95 ;  /* 0x00000010ff807819 */ /* 0x000fe4000001165f */
[----:B------:R-:W-:Y:S02]  /*3c30*/  PRMT R95, R154, 0x5432, R120 ;  /* 0x000054329a5f7816 */ /* 0x000fe40000000078 */
[----:B------:R-:W-:Y:S02]  /*3c40*/  PRMT R94, R91, 0x5432, R94 ;  /* 0x000054325b5e7816 */ /* 0x000fe4000000005e */
[----:B------:R-:W-:-:S02]  /*3c50*/  LOP3.LUT R129, R41, 0xffff0000, RZ, 0xc0, !PT ;  /* 0xffff000029817812 */ /* 0x000fc400078ec0ff */
[C---:B------:R-:W-:Y:S01]  /*3c60*/  LOP3.LUT R120, R95.reuse, 0xffff0000, RZ, 0xc0, !PT ;  /* 0xffff00005f787812 */ /* 0x040fe200078ec0ff */
[----:B------:R-:W-:Y:S01]  /*3c70*/  IMAD.U32 R95, R95, 0x10000, RZ ;  /* 0x000100005f5f7824 */ /* 0x000fe200078e00ff */
[C---:B------:R-:W-:Y:S01]  /*3c80*/  LOP3.LUT R126, R94.reuse, 0xffff0000, RZ, 0xc0, !PT ;  /* 0xffff00005e7e7812 */ /* 0x040fe200078ec0ff */
[----:B------:R-:W-:Y:S01]  /*3c90*/  IMAD.U32 R94, R94, 0x10000, RZ ;  /* 0x000100005e5e7824 */ /* 0x000fe200078e00ff */
[----:B------:R-:W-:Y:S01]  /*3ca0*/  SHF.R.U32.HI R121, RZ, 0x10, R121 ;  /* 0x00000010ff797819 */ /* 0x000fe20000011679 */
[C---:B------:R-:W-:Y:S01]  /*3cb0*/  FMUL.FTZ R158, R129.reuse, R120 ;  /* 0x00000078819e7220 */ /* 0x040fe20000410000 */
[----:B------:R-:W-:Y:S01]  /*3cc0*/  PRMT R41, R132, 0x5432, R128 ;  /* 0x0000543284297816 */ /* 0x000fe20000000080 */
[-C--:B------:R-:W-:Y:S01]  /*3cd0*/  FMUL.FTZ R129, R129, R126.reuse ;  /* 0x0000007e81817220 */ /* 0x080fe20000410000 */
[----:B------:R-:W-:Y:S01]  /*3ce0*/  PRMT R121, R155, 0x5432, R121 ;  /* 0x000054329b797816 */ /* 0x000fe20000000079 */
[C---:B------:R-:W-:Y:S02]  /*3cf0*/  FFMA.FTZ R126, R127.reuse, R126, -R158 ;  /* 0x0000007e7f7e7223 */ /* 0x040fe4000001089e */
[----:B------:R-:W-:Y:S01]  /*3d00*/  FFMA.FTZ R129, R127, R120, R129 ;  /* 0x000000787f817223 */ /* 0x000fe20000010081 */
[----:B------:R-:W-:Y:S01]  /*3d10*/  LOP3.LUT R120, R42, 0xffff0000, RZ, 0xc0, !PT ;  /* 0xffff00002a787812 */ /* 0x000fe200078ec0ff */
[C---:B------:R-:W-:Y:S01]  /*3d20*/  IMAD.U32 R127, R121.reuse, 0x10000, RZ ;  /* 0x00010000797f7824 */ /* 0x040fe200078e00ff */
[----:B------:R-:W-:Y:S01]  /*3d30*/  LOP3.LUT R121, R121, 0xffff0000, RZ, 0xc0, !PT ;  /* 0xffff000079797812 */ /* 0x000fe200078ec0ff */
[C---:B------:R-:W-:Y:S01]  /*3d40*/  IMAD.U32 R157, R41.reuse, 0x10000, RZ ;  /* 0x00010000299d7824 */ /* 0x040fe200078e00ff */
[----:B------:R-:W-:Y:S01]  /*3d50*/  LOP3.LUT R41, R41, 0xffff0000, RZ, 0xc0, !PT ;  /* 0xffff000029297812 */ /* 0x000fe200078ec0ff */
[----:B------:R-:W-:Y:S01]  /*3d60*/  FMUL.FTZ R159, R120, R127 ;  /* 0x0000007f789f7220 */ /* 0x000fe20000410000 */
[----:B------:R-:W-:-:S02]  /*3d70*/  IMAD.U32 R42, R42, 0x10000, RZ ;  /* 0x000100002a2a7824 */ /* 0x000fc400078e00ff */
[-C--:B------:R-:W-:Y:S01]  /*3d80*/  FMUL.FTZ R120, R120, R157.reuse ;  /* 0x0000009d78787220 */ /* 0x080fe20000410000 */
[----:B------:R-:W-:Y:S01]  /*3d90*/  F2FP.BF16.F32.PACK_AB R126, R129, R126 ;  /* 0x0000007e817e723e */ /* 0x000fe200000010ff */
[C---:B------:R-:W-:Y:S02]  /*3da0*/  FFMA.FTZ R159, R42.reuse, R157, -R159 ;  /* 0x0000009d2a9f7223 */ /* 0x040fe4000001089f */
[----:B------:R-:W-:Y:S01]  /*3db0*/  FFMA.FTZ R120, R42, R127, R120 ;  /* 0x0000007f2a787223 */ /* 0x000fe20000010078 */
[C---:B------:R-:W-:Y:S01]  /*3dc0*/  LOP3.LUT R42, R43.reuse, 0xffff0000, RZ, 0xc0, !PT ;  /* 0xffff00002b2a7812 */ /* 0x040fe200078ec0ff */
[C---:B------:R-:W-:Y:S01]  /*3dd0*/  IMAD.U32 R127, R40.reuse, 0x10000, RZ ;  /* 0x00010000287f7824 */ /* 0x040fe200078e00ff */
[----:B------:R-:W-:Y:S01]  /*3de0*/  LOP3.LUT R40, R40, 0xffff0000, RZ, 0xc0, !PT ;  /* 0xffff000028287812 */ /* 0x000fe200078ec0ff */
[----:B------:R-:W-:Y:S02]  /*3df0*/  IMAD.U32 R43, R43, 0x10000, RZ ;  /* 0x000100002b2b7824 */ /* 0x000fe400078e00ff */
[C---:B------:R-:W-:Y:S01]  /*3e00*/  FMUL.FTZ R128, R42.reuse, R121 ;  /* 0x000000792a807220 */ /* 0x040fe20000410000 */
[----:B------:R-:W-:-:S03]  /*3e10*/  FMUL.FTZ R42, R42, R41 ;  /* 0x000000292a2a7220 */ /* 0x000fc60000410000 */
[C---:B------:R-:W-:Y:S01]  /*3e20*/  FFMA.FTZ R41, R43.reuse, R41, -R128 ;  /* 0x000000292b297223 */ /* 0x040fe20000010880 */
[C---:B------:R-:W-:Y:S01]  /*3e30*/  FMUL.FTZ R128, R40.reuse, R95 ;  /* 0x0000005f28807220 */ /* 0x040fe20000410000 */
[-C--:B------:R-:W-:Y:S01]  /*3e40*/  FMUL.FTZ R40, R40, R94.reuse ;  /* 0x0000005e28287220 */ /* 0x080fe20000410000 */
[----:B------:R-:W-:Y:S02]  /*3e50*/  FFMA.FTZ R42, R43, R121, R42 ;  /* 0x000000792b2a7223 */ /* 0x000fe4000001002a */
[C---:B------:R-:W-:Y:S01]  /*3e60*/  FFMA.FTZ R128, R127.reuse, R94, -R128 ;  /* 0x0000005e7f807223 */ /* 0x040fe20000010880 */
[----:B------:R-:W-:Y:S02]  /*3e70*/  FFMA.FTZ R95, R127, R95, R40 ;  /* 0x0000005f7f5f7223 */ /* 0x000fe40000010028 */
[----:B------:R-:W-:Y:S01]  /*3e80*/  F2FP.BF16.F32.PACK_AB R43, R42, R41 ;  /* 0x000000292a2b723e */ /* 0x000fe200000010ff */
[----:B------:R-:W-:Y:S01]  /*3e90*/  IMAD.MOV.U32 R41, RZ, RZ, R126 ;  /* 0x000000ffff297224 */ /* 0x000fe200078e007e */
[----:B------:R-:W-:-:S02]  /*3ea0*/  F2FP.BF16.F32.PACK_AB R42, R120, R159 ;  /* 0x0000009f782a723e */ /* 0x000fc400000010ff */
[----:B------:R-:W-:-:S07]  /*3eb0*/  F2FP.BF16.F32.PACK_AB R40, R95, R128 ;  /* 0x000000805f28723e */ /* 0x000fce00000010ff */
.L_x_640:
[----:B------:R-:W-:Y:S05]  /*3ec0*/  BSYNC B3 ;  /* 0x0000000000037941 */ /* 0x000fea0003800000 */
.L_x_639:
[----:B--2---:R3:W-:Y:S02]  /*3ed0*/  STG.E.128 desc[UR40][R52.64+0x40], R40 ;  /* 0x0000402834007986 */ /* 0x0047e4000c101d28 */
.L_x_638:
[----:B------:R-:W-:Y:S05]  /*3ee0*/  BSYNC B2 ;  /* 0x0000000000027941 */ /* 0x000fea0003800000 */
.L_x_637:
[----:B------:R-:W-:Y:S01]  /*3ef0*/  ISETP.NE.AND P3, PT, R9, RZ, PT ;  /* 0x000000ff0900720c */ /* 0x000fe20003f65270 */
[----:B------:R-:W-:-:S12]  /*3f00*/  BSSY B2, `(.L_x_641) ;  /* 0x0000035000027945 */ /* 0x000fd80003800000 */
[----:B------:R-:W-:Y:S05]  /*3f10*/  @!P3 BRA `(.L_x_642) ;  /* 0x0000000000ccb947 */ /* 0x000fea0003800000 */
[----:B0-23--:R0:W2:Y:S01]  /*3f20*/  LDS.128 R40, [R51+0x4000] ;  /* 0x0040000033287984 */ /* 0x00d0a20000000c00 */
[----:B------:R-:W-:Y:S01]  /*3f30*/  ISETP.GE.AND P3, PT, R186, R117, PT ;  /* 0x00000075ba00720c */ /* 0x000fe20003f66270 */
[----:B------:R-:W-:-:S12]  /*3f40*/  BSSY B3, `(.L_x_643) ;  /* 0x000002f000037945 */ /* 0x000fd80003800000 */
[----:B0-----:R-:W-:Y:S05]  /*3f50*/  @P3 BRA `(.L_x_644) ;  /* 0x0000000000b43947 */ /* 0x001fea0003800000 */
[----:B------:R-:W-:Y:S01]  /*3f60*/  SHF.R.U64 R94, R92, 0x10, R93 ;  /* 0x000000105c5e7819 */ /* 0x000fe2000000125d */
[----:B--2---:R-:W-:Y:S01]  /*3f70*/  IMAD.U32 R120, R43, 0x10000, RZ ;  /* 0x000100002b787824 */ /* 0x004fe200078e00ff */
[----:B------:R-:W-:Y:S02]  /*3f80*/  SHF.R.U64 R95, R86, 0x10, R87 ;  /* 0x00000010565f7819 */ /* 0x000fe40000001257 */
[----:B------:R-:W-:Y:S02]  /*3f90*/  SHF.R.U32.HI R93, RZ, 0x10, R93 ;  /* 0x00000010ff5d7819 */ /* 0x000fe4000001165d */
[----:B------:R-:W-:Y:S02]  /*3fa0*/  PRMT R94, R152, 0x5432, R94 ;  /* 0x00005432985e7816 */ /* 0x000fe4000000005e */
[----:B------:R-:W-:Y:S01]  /*3fb0*/  SHF.R.U32.HI R121, RZ, 0x10, R87 ;  /* 0x00000010ff797819 */ /* 0x000fe20000011657 */
[----:B------:R-:W-:Y:S01]  /*3fc0*/  IMAD.U32 R87, R42, 0x10000, RZ ;  /* 0x000100002a577824 */ /* 0x000fe200078e00ff */
[----:B------:R-:W-:-:S02]  /*3fd0*/  PRMT R95, R183, 0x5410, R95 ;  /* 0x00005410b75f7816 */ /* 0x000fc4000000005f */
[----:B------:R-:W-:Y:S02]  /*3fe0*/  PRMT R93, R153, 0x5432, R93 ;  /* 0x00005432995d7816 */ /* 0x000fe4000000005d */
[----:B------:R-:W-:Y:S02]  /*3ff0*/  LOP3.LUT R129, R41, 0xffff0000, RZ, 0xc0, !PT ;  /* 0xffff000029817812 */ /* 0x000fe400078ec0ff */
[C---:B------:R-:W-:Y:S01]  /*4000*/  LOP3.LUT R126, R94.reuse, 0xffff0000, RZ, 0xc0, !PT ;  /* 0xffff00005e7e7812 */ /* 0x040fe200078ec0ff */
[----:B------:R-:W-:Y:S01]  /*4010*/  IMAD.U32 R94, R94, 0x10000, RZ ;  /* 0x000100005e5e7824 */ /* 0x000fe200078e00ff */
[----:B------:R-:W-:Y:S01]  /*4020*/  PRMT R92, R90, 0x5432, R121 ;  /* 0x000054325a5c7816 */ /* 0x000fe20000000079 */
[----:B------:R-:W-:Y:S01]  /*4030*/  IMAD.U32 R121, R93, 0x10000, RZ ;  /* 0x000100005d797824 */ /* 0x000fe200078e00ff */
[----:B------:R-:W-:Y:S01]  /*4040*/  LOP3.LUT R128, R95, 0xffff0000, RZ, 0xc0, !PT ;  /* 0xffff00005f807812 */ /* 0x000fe200078ec0ff */
[----:B------:R-:W-:Y:S01]  /*4050*/  FMUL.FTZ R158, R129, R126 ;  /* 0x0000007e819e7220 */ /* 0x000fe20000410000 */
[----:B------:R-:W-:Y:S01]  /*4060*/  LOP3.LUT R42, R42, 0xffff0000, RZ, 0xc0, !PT ;  /* 0xffff00002a2a7812 */ /* 0x000fe200078ec0ff */
[----:B------:R-:W-:Y:S01]  /*4070*/  IMAD.U32 R127, R92, 0x10000, RZ ;  /* 0x000100005c7f7824 */ /* 0x000fe200078e00ff */
[----:B------:R-:W-:Y:S01]  /*4080*/  LOP3.LUT R86, R43, 0xffff0000, RZ, 0xc0, !PT ;  /* 0xffff00002b567812 */ /* 0x000fe200078ec0ff */
[----:B------:R-:W-:-:S02]  /*4090*/  IMAD.U32 R43, R41, 0x10000, RZ ;  /* 0x00010000292b7824 */ /* 0x000fc400078e00ff */
[-C--:B------:R-:W-:Y:S01]  /*40a0*/  FMUL.FTZ R129, R129, R128.reuse ;  /* 0x0000008081817220 */ /* 0x080fe20000410000 */
[----:B------:R-:W-:Y:S02]  /*40b0*/  IMAD.U32 R41, R40, 0x10000, RZ ;  /* 0x0001000028297824 */ /* 0x000fe400078e00ff */
[----:B------:R-:W-:Y:S01]  /*40c0*/  FMUL.FTZ R164, R42, R121 ;  /* 0x000000792aa47220 */ /* 0x000fe20000410000 */
[----:B------:R-:W-:Y:S01]  /*40d0*/  LOP3.LUT R40, R40, 0xffff0000, RZ, 0xc0, !PT ;  /* 0xffff000028287812 */ /* 0x000fe200078ec0ff */
[C---:B------:R-:W-:Y:S01]  /*40e0*/  FFMA.FTZ R158, R43.reuse, R128, -R158 ;  /* 0x000000802b9e7223 */ /* 0x040fe2000001089e */
[----:B------:R-:W-:Y:S01]  /*40f0*/  FFMA.FTZ R129, R43, R126, R129 ;  /* 0x0000007e2b817223 */ /* 0x000fe20000010081 */
[-C--:B------:R-:W-:Y:S01]  /*4100*/  FMUL.FTZ R42, R42, R127.reuse ;  /* 0x0000007f2a2a7220 */ /* 0x080fe20000410000 */
[----:B------:R-:W-:Y:S01]  /*4110*/  LOP3.LUT R93, R93, 0xffff0000, RZ, 0xc0, !PT ;  /* 0xffff00005d5d7812 */ /* 0x000fe200078ec0ff */
[----:B------:R-:W-:Y:S01]  /*4120*/  IMAD.U32 R95, R95, 0x10000, RZ ;  /* 0x000100005f5f7824 */ /* 0x000fe200078e00ff */
[----:B------:R-:W-:Y:S01]  /*4130*/  LOP3.LUT R43, R92, 0xffff0000, RZ, 0xc0, !PT ;  /* 0xffff00005c2b7812 */ /* 0x000fe200078ec0ff */
[C---:B------:R-:W-:Y:S01]  /*4140*/  FFMA.FTZ R164, R87.reuse, R127, -R164 ;  /* 0x0000007f57a47223 */ /* 0x040fe200000108a4 */
[----:B------:R-:W-:Y:S01]  /*4150*/  FFMA.FTZ R87, R87, R121, R42 ;  /* 0x0000007957577223 */ /* 0x000fe2000001002a */
[----:B------:R-:W-:Y:S01]  /*4160*/  FMUL.FTZ R121, R86, R93 ;  /* 0x0000005d56797220 */ /* 0x000fe20000410000 */
[CC--:B------:R-:W-:Y:S01]  /*4170*/  FMUL.FTZ R42, R40.reuse, R94.reuse ;  /* 0x0000005e282a7220 */ /* 0x0c0fe20000410000 */
[----:B------:R-:W-:Y:S01]  /*4180*/  FMUL.FTZ R127, R40, R95 ;  /* 0x0000005f287f7220 */ /* 0x000fe20000410000 */
[-C--:B------:R-:W-:Y:S01]  /*4190*/  FMUL.FTZ R86, R86, R43.reuse ;  /* 0x0000002b56567220 */ /* 0x080fe20000410000 */
[C---:B------:R-:W-:Y:S01]  /*41a0*/  FFMA.FTZ R121, R120.reuse, R43, -R121 ;  /* 0x0000002b78797223 */ /* 0x040fe20000010879 */
[C---:B------:R-:W-:Y:S01]  /*41b0*/  FFMA.FTZ R42, R41.reuse, R95, -R42 ;  /* 0x0000005f292a7223 */ /* 0x040fe2000001082a */
[----:B------:R-:W-:Y:S01]  /*41c0*/  FFMA.FTZ R127, R41, R94, R127 ;  /* 0x0000005e297f7223 */ /* 0x000fe2000001007f */
[----:B------:R-:W-:Y:S01]  /*41d0*/  FFMA.FTZ R86, R120, R93, R86 ;  /* 0x0000005d78567223 */ /* 0x000fe20000010056 */
[----:B------:R-:W-:-:S02]  /*41e0*/  F2FP.BF16.F32.PACK_AB R164, R87, R164 ;  /* 0x000000a457a4723e */ /* 0x000fc400000010ff */
[----:B------:R-:W-:Y:S02]  /*41f0*/  F2FP.BF16.F32.PACK_AB R41, R129, R158 ;  /* 0x0000009e8129723e */ /* 0x000fe400000010ff */
[----:B------:R-:W-:Y:S01]  /*4200*/  F2FP.BF16.F32.PACK_AB R40, R127, R42 ;  /* 0x0000002a7f28723e */ /* 0x000fe200000010ff */
[----:B------:R-:W-:Y:S01]  /*4210*/  IMAD.MOV.U32 R42, RZ, RZ, R164 ;  /* 0x000000ffff2a7224 */ /* 0x000fe200078e00a4 */
[----:B------:R-:W-:-:S07]  /*4220*/  F2FP.BF16.F32.PACK_AB R43, R86, R121 ;  /* 0x00000079562b723e */ /* 0x000fce00000010ff */
.L_x_644:
[----:B------:R-:W-:Y:S05]  /*4230*/  BSYNC B3 ;  /* 0x0000000000037941 */ /* 0x000fea0003800000 */
.L_x_643:
[----:B--2---:R4:W-:Y:S02]  /*4240*/  STG.E.128 desc[UR40][R52.64+0x80], R40 ;  /* 0x0000802834007986 */ /* 0x0049e4000c101d28 */
.L_x_642:
[----:B------:R-:W-:Y:S05]  /*4250*/  BSYNC B2 ;  /* 0x0000000000027941 */ /* 0x000fea0003800000 */
.L_x_641:
[----:B------:R-:W-:Y:S01]  /*4260*/  ISETP.NE.AND P3, PT, R8, RZ, PT ;  /* 0x000000ff0800720c */ /* 0x000fe20003f65270 */
[----:B------:R-:W-:-:S12]  /*4270*/  BSSY B2, `(.L_x_645) ;  /* 0x0000035000027945 */ /* 0x000fd80003800000 */
[----:B------:R-:W-:Y:S05]  /*4280*/  @!P3 BRA `(.L_x_646) ;  /* 0x0000000000ccb947 */ /* 0x000fea0003800000 */
[----:B0-234-:R0:W2:Y:S01]  /*4290*/  LDS.128 R40, [R50+0x4000] ;  /* 0x0040000032287984 */ /* 0x01d0a20000000c00 */
        /* <DEDUP_REMOVED lines=48> */
.L_x_648:
[----:B------:R-:W-:Y:S05]  /*45a0*/  BSYNC B3 ;  /* 0x0000000000037941 */ /* 0x000fea0003800000 */
.L_x_647:
[----:B--2---:R0:W-:Y:S02]  /*45b0*/  STG.E.128 desc[UR40][R52.64+0xc0], R40 ;  /* 0x0000c02834007986 */ /* 0x0041e4000c101d28 */
.L_x_646:
[----:B------:R-:W-:Y:S05]  /*45c0*/  BSYNC B2 ;  /* 0x0000000000027941 */ /* 0x000fea0003800000 */
.L_x_645:
        /* <DEDUP_REMOVED lines=52> */
.L_x_652:
[----:B------:R-:W-:Y:S05]  /*4910*/  BSYNC B3 ;  /* 0x0000000000037941 */ /* 0x000fea0003800000 */
.L_x_651:
[----:B--2---:R0:W-:Y:S02]  /*4920*/  STG.E.128 desc[UR40][R52.64+0x100], R40 ;  /* 0x0001002834007986 */ /* 0x0041e4000c101d28 */
.L_x_650:
[----:B------:R-:W-:Y:S05]  /*4930*/  BSYNC B2 ;  /* 0x0000000000027941 */ /* 0x000fea0003800000 */
.L_x_649:
[----:B------:R-:W-:-:S13]  /*4940*/  ISETP.NE.AND P3, PT, R6, RZ, PT ;  /* 0x000000ff0600720c */ /* 0x000fda0003f65270 */
[----:B------:R-:W-:Y:S05]  /*4950*/  @!P3 BRA `(.L_x_632) ;  /* 0x0000000000ccb947 */ /* 0x000fea0003800000 */
[----:B0-234-:R0:W2:Y:S01]  /*4960*/  LDS.128 R40, [R50+0x8000] ;  /* 0x0080000032287984 */ /* 0x01d0a20000000c00 */
[----:B------:R-:W-:Y:S01]  /*4970*/  ISETP.GE.AND P3, PT, R190, R117, PT ;  /* 0x00000075be00720c */ /* 0x000fe20003f66270 */
[----:B------:R-:W-:-:S12]  /*4980*/  BSSY B2, `(.L_x_653) ;  /* 0x000002f000027945 */ /* 0x000fd80003800000 */
[----:B0-----:R-:W-:Y:S05]  /*4990*/  @P3 BRA `(.L_x_654) ;  /* 0x0000000000b43947 */ /* 0x001fea0003800000 */
[----:B------:R-:W-:Y:S02]  /*49a0*/  SHF.R.U64 R76, R76, 0x10, R77 ;  /* 0x000000104c4c7819 */ /* 0x000fe4000000124d */
[----:B------:R-:W-:Y:S01]  /*49b0*/  SHF.R.U64 R78, R74, 0x10, R75 ;  /* 0x000000104a4e7819 */ /* 0x000fe2000000124b */
[----:B--2---:R-:W-:Y:S01]  /*49c0*/  IMAD.U32 R74, R42, 0x10000, RZ ;  /* 0x000100002a4a7824 */ /* 0x004fe200078e00ff */
[----:B------:R-:W-:Y:S02]  /*49d0*/  SHF.R.U32.HI R77, RZ, 0x10, R77 ;  /* 0x00000010ff4d7819 */ /* 0x000fe4000001164d */
[----:B------:R-:W-:Y:S02]  /*49e0*/  PRMT R175, R175, 0x5410, R76 ;  /* 0x00005410afaf7816 */ /* 0x000fe4000000004c */
[----:B------:R-:W-:Y:S02]  /*49f0*/  PRMT R173, R173, 0x5410, R78 ;  /* 0x00005410adad7816 */ /* 0x000fe4000000004e */
[----:B------:R-:W-:-:S02]  /*4a00*/  SHF.R.U32.HI R79, RZ, 0x10, R75 ;  /* 0x00000010ff4f7819 */ /* 0x000fc4000001164b */
[----:B------:R-:W-:Y:S02]  /*4a10*/  PRMT R176, R176, 0x5410, R77 ;  /* 0x00005410b0b07816 */ /* 0x000fe4000000004d */
[----:B------:R-:W-:Y:S02]  /*4a20*/  LOP3.LUT R77, R41, 0xffff0000, RZ, 0xc0, !PT ;  /* 0xffff0000294d7812 */ /* 0x000fe400078ec0ff */
[----:B------:R-:W-:Y:S01]  /*4a30*/  LOP3.LUT R82, R175, 0xffff0000, RZ, 0xc0, !PT ;  /* 0xffff0000af527812 */ /* 0x000fe200078ec0ff */
[----:B------:R-:W-:Y:S01]  /*4a40*/  IMAD.U32 R76, R176, 0x10000, RZ ;  /* 0x00010000b04c7824 */ /* 0x000fe200078e00ff */
[----:B------:R-:W-:Y:S02]  /*4a50*/  LOP3.LUT R78, R173, 0xffff0000, RZ, 0xc0, !PT ;  /* 0xffff0000ad4e7812 */ /* 0x000fe400078ec0ff */
[----:B------:R-:W-:Y:S01]  /*4a60*/  PRMT R174, R174, 0x5410, R79 ;  /* 0x00005410aeae7816 */ /* 0x000fe2000000004f */
[----:B------:R-:W-:Y:S01]  /*4a70*/  IMAD.U32 R79, R41, 0x10000, RZ ;  /* 0x00010000294f7824 */ /* 0x000fe200078e00ff */
[----:B------:R-:W-:Y:S01]  /*4a80*/  LOP3.LUT R75, R42, 0xffff0000, RZ, 0xc0, !PT ;  /* 0xffff00002a4b7812 */ /* 0x000fe200078ec0ff */
[C---:B------:R-:W-:Y:S01]  /*4a90*/  FMUL.FTZ R84, R77.reuse, R82 ;  /* 0x000000524d547220 */ /* 0x040fe20000410000 */
[----:B------:R-:W-:Y:S01]  /*4aa0*/  FMUL.FTZ R81, R77, R78 ;  /* 0x0000004e4d517220 */ /* 0x000fe20000410000 */
[----:B------:R-:W-:Y:S01]  /*4ab0*/  IMAD.U32 R80, R174, 0x10000, RZ ;  /* 0x00010000ae507824 */ /* 0x000fe200078e00ff */
[C---:B------:R-:W-:Y:S01]  /*4ac0*/  LOP3.LUT R77, R40.reuse, 0xffff0000, RZ, 0xc0, !PT ;  /* 0xffff0000284d7812 */ /* 0x040fe200078ec0ff */
[----:B------:R-:W-:-:S02]  /*4ad0*/  IMAD.U32 R41, R40, 0x10000, RZ ;  /* 0x0001000028297824 */ /* 0x000fc400078e00ff */
[----:B------:R-:W-:Y:S01]  /*4ae0*/  FMUL.FTZ R83, R75, R76 ;  /* 0x0000004c4b537220 */ /* 0x000fe20000410000 */
[C---:B------:R-:W-:Y:S01]  /*4af0*/  FFMA.FTZ R40, R79.reuse, R78, -R84 ;  /* 0x0000004e4f287223 */ /* 0x040fe20000010854 */
[----:B------:R-:W-:Y:S01]  /*4b00*/  FFMA.FTZ R79, R79, R82, R81 ;  /* 0x000000524f4f7223 */ /* 0x000fe20000010051 */
[----:B------:R-:W-:Y:S01]  /*4b10*/  LOP3.LUT R42, R43, 0xffff0000, RZ, 0xc0, !PT ;  /* 0xffff00002b2a7812 */ /* 0x000fe200078ec0ff */
[-C--:B------:R-:W-:Y:S01]  /*4b20*/  FMUL.FTZ R81, R75, R80.reuse ;  /* 0x000000504b517220 */ /* 0x080fe20000410000 */
[----:B------:R-:W-:Y:S01]  /*4b30*/  LOP3.LUT R176, R176, 0xffff0000, RZ, 0xc0, !PT ;  /* 0xffff0000b0b07812 */ /* 0x000fe200078ec0ff */
[----:B------:R-:W-:Y:S01]  /*4b40*/  FFMA.FTZ R75, R74, R80, -R83 ;  /* 0x000000504a4b7223 */ /* 0x000fe20000010853 */
[----:B------:R-:W-:Y:S01]  /*4b50*/  LOP3.LUT R174, R174, 0xffff0000, RZ, 0xc0, !PT ;  /* 0xffff0000aeae7812 */ /* 0x000fe200078ec0ff */
[----:B------:R-:W-:Y:S02]  /*4b60*/  IMAD.U32 R80, R175, 0x10000, RZ ;  /* 0x00010000af507824 */ /* 0x000fe400078e00ff */
[----:B------:R-:W-:Y:S01]  /*4b70*/  FFMA.FTZ R74, R74, R76, R81 ;  /* 0x0000004c4a4a7223 */ /* 0x000fe20000010051 */
[----:B------:R-:W-:-:S02]  /*4b80*/  IMAD.U32 R78, R173, 0x10000, RZ ;  /* 0x00010000ad4e7824 */ /* 0x000fc400078e00ff */
[C---:B------:R-:W-:Y:S01]  /*4b90*/  FMUL.FTZ R76, R42.reuse, R176 ;  /* 0x000000b02a4c7220 */ /* 0x040fe20000410000 */
[----:B------:R-:W-:Y:S01]  /*4ba0*/  FMUL.FTZ R81, R42, R174 ;  /* 0x000000ae2a517220 */ /* 0x000fe20000410000 */
[C---:B------:R-:W-:Y:S01]  /*4bb0*/  FMUL.FTZ R42, R77.reuse, R80 ;  /* 0x000000504d2a7220 */ /* 0x040fe20000410000 */
[-C--:B------:R-:W-:Y:S01]  /*4bc0*/  FMUL.FTZ R77, R77, R78.reuse ;  /* 0x0000004e4d4d7220 */ /* 0x080fe20000410000 */
[----:B------:R-:W-:Y:S01]  /*4bd0*/  IMAD.U32 R43, R43, 0x10000, RZ ;  /* 0x000100002b2b7824 */ /* 0x000fe200078e00ff */
[----:B------:R-:W-:Y:S01]  /*4be0*/  F2FP.BF16.F32.PACK_AB R74, R74, R75 ;  /* 0x0000004b4a4a723e */ /* 0x000fe200000010ff */
[C---:B------:R-:W-:Y:S01]  /*4bf0*/  FFMA.FTZ R42, R41.reuse, R78, -R42 ;  /* 0x0000004e292a7223 */ /* 0x040fe2000001082a */
[----:B------:R-:W-:Y:S01]  /*4c00*/  FFMA.FTZ R77, R41, R80, R77 ;  /* 0x00000050294d7223 */ /* 0x000fe2000001004d */
[C---:B------:R-:W-:Y:S01]  /*4c10*/  FFMA.FTZ R76, R43.reuse, R174, -R76 ;  /* 0x000000ae2b4c7223 */ /* 0x040fe2000001084c */
[----:B------:R-:W-:Y:S01]  /*4c20*/  FFMA.FTZ R81, R43, R176, R81 ;  /* 0x000000b02b517223 */ /* 0x000fe20000010051 */
[----:B------:R-:W-:-:S02]  /*4c30*/  F2FP.BF16.F32.PACK_AB R41, R79, R40 ;  /* 0x000000284f29723e */ /* 0x000fc400000010ff */
[----:B------:R-:W-:Y:S01]  /*4c40*/  F2FP.BF16.F32.PACK_AB R40, R77, R42 ;  /* 0x0000002a4d28723e */ /* 0x000fe200000010ff */
[----:B------:R-:W-:Y:S01]  /*4c50*/  IMAD.MOV.U32 R42, RZ, RZ, R74 ;  /* 0x000000ffff2a7224 */ /* 0x000fe200078e004a */
[----:B------:R-:W-:-:S07]  /*4c60*/  F2FP.BF16.F32.PACK_AB R43, R81, R76 ;  /* 0x0000004c512b723e */ /* 0x000fce00000010ff */
.L_x_654:
[----:B------:R-:W-:Y:S05]  /*4c70*/  BSYNC B2 ;  /* 0x0000000000027941 */ /* 0x000fea0003800000 */
.L_x_653:
[----:B--2---:R0:W-:Y:S02]  /*4c80*/  STG.E.128 desc[UR40][R52.64+0x140], R40 ;  /* 0x0001402834007986 */ /* 0x0041e4000c101d28 */
.L_x_632:
[----:B------:R-:W-:Y:S05]  /*4c90*/  BSYNC B1 ;  /* 0x0000000000017941 */ /* 0x000fea0003800000 */
.L_x_631:
[----:B------:R-:W-:Y:S05]  /*4ca0*/  @P4 BRA `(.L_x_655) ;  /* 0x00000054009c4947 */ /* 0x000fea0003800000 */
        /* <DEDUP_REMOVED lines=9> */
[--C-:B------:R-:W-:Y:S02]  /*4d40*/  SHF.R.U64 R70, R72, 0x10, R73.reuse ;  /* 0x0000001048467819 */ /* 0x100fe40000001249 */
[----:B------:R-:W-:Y:S02]  /*4d50*/  SHF.R.U32.HI R73, RZ, 0x10, R73 ;  /* 0x00000010ff497819 */ /* 0x000fe40000011649 */
[----:B------:R-:W-:Y:S02]  /*4d60*/  SHF.R.U32.HI R53, RZ, 0x10, R71 ;  /* 0x00000010ff357819 */ /* 0x000fe40000011647 */
[----:B------:R-:W-:Y:S02]  /*4d70*/  PRMT R169, R169, 0x5410, R74 ;  /* 0x00005410a9a97816 */ /* 0x000fe4000000004a */
[----:B------:R-:W-:-:S02]  /*4d80*/  PRMT R177, R177, 0x5410, R70 ;  /* 0x00005410b1b17816 */ /* 0x000fc40000000046 */
[----:B------:R-:W-:Y:S02]  /*4d90*/  PRMT R178, R178, 0x5410, R73 ;  /* 0x00005410b2b27816 */ /* 0x000fe40000000049 */
[----:B------:R-:W-:Y:S01]  /*4da0*/  PRMT R170, R170, 0x5410, R53 ;  /* 0x00005410aaaa7816 */ /* 0x000fe20000000035 */
[C---:B------:R-:W-:Y:S01]  /*4db0*/  IMAD.U32 R53, R41.reuse, 0x10000, RZ ;  /* 0x0001000029357824 */ /* 0x040fe200078e00ff */
[----:B------:R-:W-:Y:S01]  /*4dc0*/  LOP3.LUT R70, R41, 0xffff0000, RZ, 0xc0, !PT ;  /* 0xffff000029467812 */ /* 0x000fe200078ec0ff */
[----:B------:R-:W-:Y:S01]  /*4dd0*/  IMAD.U32 R75, R178, 0x10000, RZ ;  /* 0x00010000b24b7824 */ /* 0x000fe200078e00ff */
[----:B------:R-:W-:Y:S01]  /*4de0*/  LOP3.LUT R74, R177, 0xffff0000, RZ, 0xc0, !PT ;  /* 0xffff0000b14a7812 */ /* 0x000fe200078ec0ff */
[----:B------:R-:W-:Y:S01]  /*4df0*/  IMAD.U32 R73, R170, 0x10000, RZ ;  /* 0x00010000aa497824 */ /* 0x000fe200078e00ff */
[----:B------:R-:W-:Y:S01]  /*4e00*/  LOP3.LUT R72, R169, 0xffff0000, RZ, 0xc0, !PT ;  /* 0xffff0000a9487812 */ /* 0x000fe200078ec0ff */
[----:B------:R-:W-:Y:S01]  /*4e10*/  IMAD.U32 R41, R40, 0x10000, RZ ;  /* 0x0001000028297824 */ /* 0x000fe200078e00ff */
[----:B------:R-:W-:Y:S01]  /*4e20*/  LOP3.LUT R71, R42, 0xffff0000, RZ, 0xc0, !PT ;  /* 0xffff00002a477812 */ /* 0x000fe200078ec0ff */
[C---:B------:R-:W-:Y:S01]  /*4e30*/  FMUL.FTZ R76, R70.reuse, R74 ;  /* 0x0000004a464c7220 */ /* 0x040fe20000410000 */
[----:B------:R-:W-:Y:S01]  /*4e40*/  LOP3.LUT R42, R43, 0xffff0000, RZ, 0xc0, !PT ;  /* 0xffff00002b2a7812 */ /* 0x000fe200078ec0ff */
[----:B------:R-:W-:Y:S01]  /*4e50*/  FMUL.FTZ R77, R70, R72 ;  /* 0x00000048464d7220 */ /* 0x000fe20000410000 */
[----:B------:R-:W-:Y:S01]  /*4e60*/  LOP3.LUT R178, R178, 0xffff0000, RZ, 0xc0, !PT ;  /* 0xffff0000b2b27812 */ /* 0x000fe200078ec0ff */
[----:B------:R-:W-:Y:S01]  /*4e70*/  FMUL.FTZ R79, R71, R75 ;  /* 0x0000004b474f7220 */ /* 0x000fe20000410000 */
[----:B------:R-:W-:Y:S01]  /*4e80*/  LOP3.LUT R170, R170, 0xffff0000, RZ, 0xc0, !PT ;  /* 0xffff0000aaaa7812 */ /* 0x000fe200078ec0ff */
[----:B------:R-:W-:Y:S01]  /*4e90*/  IMAD.U32 R177, R177, 0x10000, RZ ;  /* 0x00010000b1b17824 */ /* 0x000fe200078e00ff */
[----:B------:R-:W-:Y:S01]  /*4ea0*/  LOP3.LUT R40, R40, 0xffff0000, RZ, 0xc0, !PT ;  /* 0xffff000028287812 */ /* 0x000fe200078ec0ff */
[----:B------:R-:W-:Y:S01]  /*4eb0*/  FMUL.FTZ R71, R71, R73 ;  /* 0x0000004947477220 */ /* 0x000fe20000410000 */
[----:B------:R-:W-:-:S02]  /*4ec0*/  IMAD.U32 R169, R169, 0x10000, RZ ;  /* 0x00010000a9a97824 */ /* 0x000fc400078e00ff */
[C---:B------:R-:W-:Y:S01]  /*4ed0*/  FFMA.FTZ R76, R53.reuse, R72, -R76 ;  /* 0x00000048354c7223 */ /* 0x040fe2000001084c */
[----:B------:R-:W-:Y:S01]  /*4ee0*/  FFMA.FTZ R77, R53, R74, R77 ;  /* 0x0000004a354d7223 */ /* 0x000fe2000001004d */
[C---:B------:R-:W-:Y:S01]  /*4ef0*/  FMUL.FTZ R70, R42.reuse, R178 ;  /* 0x000000b22a467220 */ /* 0x040fe20000410000 */
[----:B------:R-:W-:Y:S01]  /*4f00*/  FMUL.FTZ R53, R42, R170 ;  /* 0x000000aa2a357220 */ /* 0x000fe20000410000 */
[----:B------:R-:W-:Y:S01]  /*4f10*/  FFMA.FTZ R79, R52, R73, -R79 ;  /* 0x00000049344f7223 */ /* 0x000fe2000001084f */
[----:B------:R-:W-:Y:S01]  /*4f20*/  FMUL.FTZ R42, R40, R177 ;  /* 0x000000b1282a7220 */ /* 0x000fe20000410000 */
[----:B------:R-:W-:Y:S01]  /*4f30*/  FFMA.FTZ R52, R52, R75, R71 ;  /* 0x0000004b34347223 */ /* 0x000fe20000010047 */
[-C--:B------:R-:W-:Y:S01]  /*4f40*/  FMUL.FTZ R40, R40, R169.reuse ;  /* 0x000000a928287220 */ /* 0x080fe20000410000 */
[----:B------:R-:W-:Y:S02]  /*4f50*/  IMAD.U32 R43, R43, 0x10000, RZ ;  /* 0x000100002b2b7824 */ /* 0x000fe400078e00ff */
[----:B------:R-:W-:Y:S01]  /*4f60*/  FFMA.FTZ R42, R41, R169, -R42 ;  /* 0x000000a9292a7223 */ /* 0x000fe2000001082a */
[----:B------:R-:W-:Y:S01]  /*4f70*/  F2FP.BF16.F32.PACK_AB R76, R77, R76 ;  /* 0x0000004c4d4c723e */ /* 0x000fe200000010ff */
[----:B------:R-:W-:Y:S01]  /*4f80*/  FFMA.FTZ R41, R41, R177, R40 ;  /* 0x000000b129297223 */ /* 0x000fe20000010028 */
[C---:B------:R-:W-:Y:S01]  /*4f90*/  FFMA.FTZ R70, R43.reuse, R170, -R70 ;  /* 0x000000aa2b467223 */ /* 0x040fe20000010846 */
[----:B------:R-:W-:Y:S01]  /*4fa0*/  FFMA.FTZ R53, R43, R178, R53 ;  /* 0x000000b22b357223 */ /* 0x000fe20000010035 */
[----:B------:R-:W-:-:S02]  /*4fb0*/  F2FP.BF16.F32.PACK_AB R52, R52, R79 ;  /* 0x0000004f3434723e */ /* 0x000fc400000010ff */
[----:B------:R-:W-:Y:S01]  /*4fc0*/  F2FP.BF16.F32.PACK_AB R40, R41, R42 ;  /* 0x0000002a2928723e */ /* 0x000fe200000010ff */
[----:B------:R-:W-:Y:S01]  /*4fd0*/  IMAD.MOV.U32 R41, RZ, RZ, R76 ;  /* 0x000000ffff297224 */ /* 0x000fe200078e004c */
[----:B------:R-:W-:Y:S01]  /*4fe0*/  F2FP.BF16.F32.PACK_AB R43, R53, R70 ;  /* 0x00000046352b723e */ /* 0x000fe200000010ff */
[----:B------:R-:W-:-:S07]  /*4ff0*/  IMAD.MOV.U32 R42, RZ, RZ, R52 ;  /* 0x000000ffff2a7224 */ /* 0x000fce00078e0034 */
.L_x_659:
[----:B------:R-:W-:Y:S05]  /*5000*/  BSYNC B2 ;  /* 0x0000000000027941 */ /* 0x000fea0003800000 */
.L_x_658:
[----:B--2---:R0:W-:Y:S02]  /*5010*/  STG.E.128 desc[UR40][R48.64], R40 ;  /* 0x0000002830007986 */ /* 0x0041e4000c101d28 */
.L_x_657:
[----:B------:R-:W-:Y:S05]  /*5020*/  BSYNC B1 ;  /* 0x0000000000017941 */ /* 0x000fea0003800000 */
.L_x_656:
        /* <DEDUP_REMOVED lines=15> */
[----:B------:R-:W-:Y:S02]  /*5120*/  PRMT R168, R168, 0x5410, R71 ;  /* 0x00005410a8a87816 */ /* 0x000fe40000000047 */
[----:B------:R-:W-:Y:S01]  /*5130*/  LOP3.LUT R52, R41, 0xffff0000, RZ, 0xc0, !PT ;  /* 0xffff000029347812 */ /* 0x000fe200078ec0ff */
[----:B------:R-:W-:Y:S01]  /*5140*/  IMAD.U32 R71, R172, 0x10000, RZ ;  /* 0x00010000ac477824 */ /* 0x000fe200078e00ff */
[----:B------:R-:W-:Y:S01]  /*5150*/  LOP3.LUT R70, R171, 0xffff0000, RZ, 0xc0, !PT ;  /* 0xffff0000ab467812 */ /* 0x000fe200078ec0ff */
[----:B------:R-:W-:Y:S01]  /*5160*/  IMAD.U32 R69, R168, 0x10000, RZ ;  /* 0x00010000a8457824 */ /* 0x000fe200078e00ff */
[----:B------:R-:W-:Y:S01]  /*5170*/  LOP3.LUT R68, R167, 0xffff0000, RZ, 0xc0, !PT ;  /* 0xffff0000a7447812 */ /* 0x000fe200078ec0ff */
[----:B------:R-:W-:Y:S01]  /*5180*/  IMAD.U32 R171, R171, 0x10000, RZ ;  /* 0x00010000abab7824 */ /* 0x000fe200078e00ff */
[----:B------:R-:W-:Y:S01]  /*5190*/  LOP3.LUT R66, R42, 0xffff0000, RZ, 0xc0, !PT ;  /* 0xffff00002a427812 */ /* 0x000fe200078ec0ff */
[C---:B------:R-:W-:Y:S01]  /*51a0*/  IMAD.U32 R42, R43.reuse, 0x10000, RZ ;  /* 0x000100002b2a7824 */ /* 0x040fe200078e00ff */
[----:B------:R-:W-:Y:S01]  /*51b0*/  LOP3.LUT R67, R43, 0xffff0000, RZ, 0xc0, !PT ;  /* 0xffff00002b437812 */ /* 0x000fe200078ec0ff */
[----:B------:R-:W-:-:S02]  /*51c0*/  IMAD.U32 R43, R41, 0x10000, RZ ;  /* 0x00010000292b7824 */ /* 0x000fc400078e00ff */
[----:B------:R-:W-:Y:S01]  /*51d0*/  FMUL.FTZ R72, R52, R70 ;  /* 0x0000004634487220 */ /* 0x000fe20000410000 */
[----:B------:R-:W-:Y:S02]  /*51e0*/  IMAD.U32 R41, R40, 0x10000, RZ ;  /* 0x0001000028297824 */ /* 0x000fe400078e00ff */
[-C--:B------:R-:W-:Y:S01]  /*51f0*/  FMUL.FTZ R73, R52, R68.reuse ;  /* 0x0000004434497220 */ /* 0x080fe20000410000 */
[----:B------:R-:W-:Y:S01]  /*5200*/  LOP3.LUT R40, R40, 0xffff0000, RZ, 0xc0, !PT ;  /* 0xffff000028287812 */ /* 0x000fe200078ec0ff */
[----:B------:R-:W-:Y:S01]  /*5210*/  FMUL.FTZ R52, R66, R71 ;  /* 0x0000004742347220 */ /* 0x000fe20000410000 */
[----:B------:R-:W-:Y:S01]  /*5220*/  LOP3.LUT R172, R172, 0xffff0000, RZ, 0xc0, !PT ;  /* 0xffff0000acac7812 */ /* 0x000fe200078ec0ff */
[----:B------:R-:W-:Y:S01]  /*5230*/  IMAD.U32 R167, R167, 0x10000, RZ ;  /* 0x00010000a7a77824 */ /* 0x000fe200078e00ff */
[----:B------:R-:W-:Y:S01]  /*5240*/  LOP3.LUT R168, R168, 0xffff0000, RZ, 0xc0, !PT ;  /* 0xffff0000a8a87812 */ /* 0x000fe200078ec0ff */
[-C--:B------:R-:W-:Y:S01]  /*5250*/  FMUL.FTZ R66, R66, R69.reuse ;  /* 0x0000004542427220 */ /* 0x080fe20000410000 */
[C---:B------:R-:W-:Y:S01]  /*5260*/  FFMA.FTZ R72, R43.reuse, R68, -R72 ;  /* 0x000000442b487223 */ /* 0x040fe20000010848 */
[----:B------:R-:W-:Y:S01]  /*5270*/  FFMA.FTZ R73, R43, R70, R73 ;  /* 0x000000462b497223 */ /* 0x000fe20000010049 */
[----:B------:R-:W-:Y:S01]  /*5280*/  FFMA.FTZ R69, R53, R69, -R52 ;  /* 0x0000004535457223 */ /* 0x000fe20000010834 */
[C---:B------:R-:W-:Y:S01]  /*5290*/  FMUL.FTZ R43, R67.reuse, R172 ;  /* 0x000000ac432b7220 */ /* 0x040fe20000410000 */
[C---:B------:R-:W-:Y:S01]  /*52a0*/  FMUL.FTZ R52, R40.reuse, R171 ;  /* 0x000000ab28347220 */ /* 0x040fe20000410000 */
[-C--:B------:R-:W-:Y:S01]  /*52b0*/  FMUL.FTZ R67, R67, R168.reuse ;  /* 0x000000a843437220 */ /* 0x080fe20000410000 */
[-C--:B------:R-:W-:Y:S01]  /*52c0*/  FMUL.FTZ R40, R40, R167.reuse ;  /* 0x000000a728287220 */ /* 0x080fe20000410000 */
[C---:B------:R-:W-:Y:S01]  /*52d0*/  FFMA.FTZ R43, R42.reuse, R168, -R43 ;  /* 0x000000a82a2b7223 */ /* 0x040fe2000001082b */
[C---:B------:R-:W-:Y:S01]  /*52e0*/  FFMA.FTZ R52, R41.reuse, R167, -R52 ;  /* 0x000000a729347223 */ /* 0x040fe20000010834 */
[----:B------:R-:W-:Y:S01]  /*52f0*/  FFMA.FTZ R42, R42, R172, R67 ;  /* 0x000000ac2a2a7223 */ /* 0x000fe20000010043 */
[----:B------:R-:W-:Y:S01]  /*5300*/  FFMA.FTZ R41, R41, R171, R40 ;  /* 0x000000ab29297223 */ /* 0x000fe20000010028 */
[----:B------:R-:W-:Y:S01]  /*5310*/  FFMA.FTZ R66, R53, R71, R66 ;  /* 0x0000004735427223 */ /* 0x000fe20000010042 */
[----:B------:R-:W-:-:S02]  /*5320*/  F2FP.BF16.F32.PACK_AB R72, R73, R72 ;  /* 0x000000484948723e */ /* 0x000fc400000010ff */
[----:B------:R-:W-:Y:S02]  /*5330*/  F2FP.BF16.F32.PACK_AB R43, R42, R43 ;  /* 0x0000002b2a2b723e */ /* 0x000fe400000010ff */
[----:B------:R-:W-:Y:S01]  /*5340*/  F2FP.BF16.F32.PACK_AB R40, R41, R52 ;  /* 0x000000342928723e */ /* 0x000fe200000010ff */
[----:B------:R-:W-:Y:S01]  /*5350*/  IMAD.MOV.U32 R41, RZ, RZ, R72 ;  /* 0x000000ffff297224 */ /* 0x000fe200078e0048 */
[----:B------:R-:W-:-:S07]  /*5360*/  F2FP.BF16.F32.PACK_AB R42, R66, R69 ;  /* 0x00000045422a723e */ /* 0x000fce00000010ff */
.L_x_663:
[----:B------:R-:W-:Y:S05]  /*5370*/  BSYNC B2 ;  /* 0x0000000000027941 */ /* 0x000fea0003800000 */
.L_x_662:
[----:B--2---:R0:W-:Y:S02]  /*5380*/  STG.E.128 desc[UR40][R48.64+0x40], R40 ;  /* 0x0000402830007986 */ /* 0x0041e4000c101d28 */
.L_x_661:
[----:B------:R-:W-:Y:S05]  /*5390*/  BSYNC B1 ;  /* 0x0000000000017941 */ /* 0x000fea0003800000 */
.L_x_660:
[----:B------:R-:W-:Y:S01]  /*53a0*/  ISETP.NE.AND P3, PT, R9, RZ, PT ;  /* 0x000000ff0900720c */ /* 0x000fe20003f65270 */
[----:B------:R-:W-:-:S12]  /*53b0*/  BSSY B1, `(.L_x_664) ;  /* 0x0000036000017945 */ /* 0x000fd80003800000 */
[----:B------:R-:W-:Y:S05]  /*53c0*/  @!P3 BRA `(.L_x_665) ;  /* 0x0000000000d0b947 */ /* 0x000fea0003800000 */
[----:B0-234-:R0:W2:Y:S01]  /*53d0*/  LDS.128 R40, [R51+0x6000] ;  /* 0x0060000033287984 */ /* 0x01d0a20000000c00 */
[----:B------:R-:W-:Y:S01]  /*53e0*/  ISETP.GE.AND P3, PT, R186, R117, PT ;  /* 0x00000075ba00720c */ /* 0x000fe20003f66270 */
[----:B------:R-:W-:-:S12]  /*53f0*/  BSSY B2, `(.L_x_666) ;  /* 0x0000030000027945 */ /* 0x000fd80003800000 */
[----:B0-----:R-:W-:Y:S05]  /*5400*/  @P3 BRA `(.L_x_667) ;  /* 0x0000000000b83947 */ /* 0x001fea0003800000 */
[--C-:B------:R-:W-:Y:S01]  /*5410*/  SHF.R.U64 R67, R64, 0x10, R65.reuse ;  /* 0x0000001040437819 */ /* 0x100fe20000001241 */
[----:B--2---:R-:W-:Y:S01]  /*5420*/  IMAD.U32 R52, R42, 0x10000, RZ ;  /* 0x000100002a347824 */ /* 0x004fe200078e00ff */
[----:B------:R-:W-:Y:S02]  /*5430*/  SHF.R.U32.HI R64, RZ, 0x10, R65 ;  /* 0x00000010ff407819 */ /* 0x000fe40000011641 */
[--C-:B------:R-:W-:Y:S02]  /*5440*/  SHF.R.U32.HI R69, RZ, 0x10, R63.reuse ;  /* 0x00000010ff457819 */ /* 0x100fe4000001163f */
[----:B------:R-:W-:Y:S02]  /*5450*/  PRMT R165, R165, 0x5410, R64 ;  /* 0x00005410a5a57816 */ /* 0x000fe40000000040 */
[----:B------:R-:W-:Y:S01]  /*5460*/  SHF.R.U64 R71, R62, 0x10, R63 ;  /* 0x000000103e477819 */ /* 0x000fe2000000123f */
[----:B------:R-:W-:Y:S01]  /*5470*/  IMAD.U32 R62, R43, 0x10000, RZ ;  /* 0x000100002b3e7824 */ /* 0x000fe200078e00ff */
[----:B------:R-:W-:-:S02]  /*5480*/  PRMT R160, R160, 0x5410, R69 ;  /* 0x00005410a0a07816 */ /* 0x000fc40000000045 */
[----:B------:R-:W-:Y:S01]  /*5490*/  PRMT R162, R162, 0x5410, R67 ;  /* 0x00005410a2a27816 */ /* 0x000fe20000000043 */
[----:B------:R-:W-:Y:S01]  /*54a0*/  IMAD.U32 R67, R165, 0x10000, RZ ;  /* 0x00010000a5437824 */ /* 0x000fe200078e00ff */
[----:B------:R-:W-:Y:S01]  /*54b0*/  LOP3.LUT R53, R42, 0xffff0000, RZ, 0xc0, !PT ;  /* 0xffff00002a357812 */ /* 0x000fe200078ec0ff */
[----:B------:R-:W-:Y:S01]  /*54c0*/  IMAD.U32 R65, R160, 0x10000, RZ ;  /* 0x00010000a0417824 */ /* 0x000fe200078e00ff */
[----:B------:R-:W-:Y:S01]  /*54d0*/  LOP3.LUT R63, R43, 0xffff0000, RZ, 0xc0, !PT ;  /* 0xffff00002b3f7812 */ /* 0x000fe200078ec0ff */
[----:B------:R-:W-:Y:S01]  /*54e0*/  IMAD.U32 R42, R41, 0x10000, RZ ;  /* 0x00010000292a7824 */ /* 0x000fe200078e00ff */
[----:B------:R-:W-:Y:S01]  /*54f0*/  PRMT R156, R156, 0x5410, R71 ;  /* 0x000054109c9c7816 */ /* 0x000fe20000000047 */
[----:B------:R-:W-:Y:S01]  /*5500*/  FMUL.FTZ R71, R53, R67 ;  /* 0x0000004335477220 */ /* 0x000fe20000410000 */
[----:B------:R-:W-:Y:S01]  /*5510*/  LOP3.LUT R43, R41, 0xffff0000, RZ, 0xc0, !PT ;  /* 0xffff0000292b7812 */ /* 0x000fe200078ec0ff */
[-C--:B------:R-:W-:Y:S01]  /*5520*/  FMUL.FTZ R53, R53, R65.reuse ;  /* 0x0000004135357220 */ /* 0x080fe20000410000 */
[----:B------:R-:W-:Y:S01]  /*5530*/  LOP3.LUT R66, R162, 0xffff0000, RZ, 0xc0, !PT ;  /* 0xffff0000a2427812 */ /* 0x000fe200078ec0ff */
[----:B------:R-:W-:Y:S01]  /*5540*/  IMAD.U32 R41, R40, 0x10000, RZ ;  /* 0x0001000028297824 */ /* 0x000fe200078e00ff */
[----:B------:R-:W-:Y:S01]  /*5550*/  LOP3.LUT R64, R156, 0xffff0000, RZ, 0xc0, !PT ;  /* 0xffff00009c407812 */ /* 0x000fe200078ec0ff */
[----:B------:R-:W-:Y:S01]  /*5560*/  FFMA.FTZ R71, R52, R65, -R71 ;  /* 0x0000004134477223 */ /* 0x000fe20000010847 */
[----:B------:R-:W-:Y:S01]  /*5570*/  LOP3.LUT R165, R165, 0xffff0000, RZ, 0xc0, !PT ;  /* 0xffff0000a5a57812 */ /* 0x000fe200078ec0ff */
[C---:B------:R-:W-:Y:S01]  /*5580*/  FMUL.FTZ R69, R43.reuse, R66 ;  /* 0x000000422b457220 */ /* 0x040fe20000410000 */
[----:B------:R-:W-:Y:S01]  /*5590*/  LOP3.LUT R160, R160, 0xffff0000, RZ, 0xc0, !PT ;  /* 0xffff0000a0a07812 */ /* 0x000fe200078ec0ff */
[-C--:B------:R-:W-:Y:S01]  /*55a0*/  FMUL.FTZ R43, R43, R64.reuse ;  /* 0x000000402b2b7220 */ /* 0x080fe20000410000 */
[----:B------:R-:W-:Y:S01]  /*55b0*/  LOP3.LUT R40, R40, 0xffff0000, RZ, 0xc0, !PT ;  /* 0xffff000028287812 */ /* 0x000fe200078ec0ff */
[----:B------:R-:W-:Y:S01]  /*55c0*/  FFMA.FTZ R69, R42, R64, -R69 ;  /* 0x000000402a457223 */ /* 0x000fe20000010845 */
[----:B------:R-:W-:Y:S01]  /*55d0*/  FFMA.FTZ R52, R52, R67, R53 ;  /* 0x0000004334347223 */ /* 0x000fe20000010035 */
[----:B------:R-:W-:-:S02]  /*55e0*/  IMAD.U32 R162, R162, 0x10000, RZ ;  /* 0x00010000a2a27824 */ /* 0x000fc400078e00ff */
[CC--:B------:R-:W-:Y:S01]  /*55f0*/  FMUL.FTZ R53, R63.reuse, R165.reuse ;  /* 0x000000a53f357220 */ /* 0x0c0fe20000410000 */
[----:B------:R-:W-:Y:S02]  /*5600*/  IMAD.U32 R156, R156, 0x10000, RZ ;  /* 0x000100009c9c7824 */ /* 0x000fe400078e00ff */
[----:B------:R-:W-:Y:S01]  /*5610*/  FMUL.FTZ R64, R63, R160 ;  /* 0x000000a03f407220 */ /* 0x000fe20000410000 */
[----:B------:R-:W-:Y:S01]  /*5620*/  FFMA.FTZ R66, R42, R66, R43 ;  /* 0x000000422a427223 */ /* 0x000fe2000001002b */
[C---:B------:R-:W-:Y:S01]  /*5630*/  FMUL.FTZ R42, R40.reuse, R162 ;  /* 0x000000a2282a7220 */ /* 0x040fe20000410000 */
[----:B------:R-:W-:Y:S01]  /*5640*/  FMUL.FTZ R43, R40, R156 ;  /* 0x0000009c282b7220 */ /* 0x000fe20000410000 */
[C---:B------:R-:W-:Y:S01]  /*5650*/  FFMA.FTZ R53, R62.reuse, R160, -R53 ;  /* 0x000000a03e357223 */ /* 0x040fe20000010835 */
[----:B------:R-:W-:Y:S01]  /*5660*/  FFMA.FTZ R64, R62, R165, R64 ;  /* 0x000000a53e407223 */ /* 0x000fe20000010040 */
[C---:B------:R-:W-:Y:S01]  /*5670*/  FFMA.FTZ R42, R41.reuse, R156, -R42 ;  /* 0x0000009c292a7223 */ /* 0x040fe2000001082a */
[----:B------:R-:W-:Y:S01]  /*5680*/  FFMA.FTZ R43, R41, R162, R43 ;  /* 0x000000a2292b7223 */ /* 0x000fe2000001002b */
[----:B------:R-:W-:-:S02]  /*5690*/  F2FP.BF16.F32.PACK_AB R52, R52, R71 ;  /* 0x000000473434723e */ /* 0x000fc400000010ff */
[----:B------:R-:W-:Y:S02]  /*56a0*/  F2FP.BF16.F32.PACK_AB R53, R64, R53 ;  /* 0x000000354035723e */ /* 0x000fe400000010ff */
[----:B------:R-:W-:Y:S01]  /*56b0*/  F2FP.BF16.F32.PACK_AB R40, R43, R42 ;  /* 0x0000002a2b28723e */ /* 0x000fe200000010ff */
[----:B------:R-:W-:Y:S01]  /*56c0*/  IMAD.MOV.U32 R42, RZ, RZ, R52 ;  /* 0x000000ffff2a7224 */ /* 0x000fe200078e0034 */
[----:B------:R-:W-:Y:S01]  /*56d0*/  F2FP.BF16.F32.PACK_AB R41, R66, R69 ;  /* 0x000000454229723e */ /* 0x000fe200000010ff */
[----:B------:R-:W-:-:S07]  /*56e0*/  IMAD.MOV.U32 R43, RZ, RZ, R53 ;  /* 0x000000ffff2b7224 */ /* 0x000fce00078e0035 */
.L_x_667:
[----:B------:R-:W-:Y:S05]  /*56f0*/  BSYNC B2 ;  /* 0x0000000000027941 */ /* 0x000fea0003800000 */
.L_x_666:
[----:B--2---:R0:W-:Y:S02]  /*5700*/  STG.E.128 desc[UR40][R48.64+0x80], R40 ;  /* 0x0000802830007986 */ /* 0x0041e4000c101d28 */
.L_x_665:
[----:B------:R-:W-:Y:S05]  /*5710*/  BSYNC B1 ;  /* 0x0000000000017941 */ /* 0x000fea0003800000 */
.L_x_664:
        /* <DEDUP_REMOVED lines=11> */
[----:B------:R-:W-:Y:S01]  /*57d0*/  SHF.R.U64 R62, R58, 0x10, R59 ;  /* 0x000000103a3e7819 */ /* 0x000fe2000000123b */
[----:B------:R-:W-:Y:S01]  /*57e0*/  IMAD.U32 R58, R43, 0x10000, RZ ;  /* 0x000100002b3a7824 */ /* 0x000fe200078e00ff */
[----:B------:R-:W-:Y:S02]  /*57f0*/  PRMT R155, R155, 0x5410, R60 ;  /* 0x000054109b9b7816 */ /* 0x000fe4000000003c */
        /* <DEDUP_REMOVED lines=23> */
[----:B------:R-:W-:Y:S01]  /*5970*/  FMUL.FTZ R53, R59, R155 ;  /* 0x0000009b3b357220 */ /* 0x000fe20000410000 */
        /* <DEDUP_REMOVED lines=15> */
.L_x_671:
[----:B------:R-:W-:Y:S05]  /*5a70*/  BSYNC B2 ;  /* 0x0000000000027941 */ /* 0x000fea0003800000 */
.L_x_670:
[----:B--2---:R0:W-:Y:S02]  /*5a80*/  STG.E.128 desc[UR40][R48.64+0xc0], R40 ;  /* 0x0000c02830007986 */ /* 0x0041e4000c101d28 */
.L_x_669:
[----:B------:R-:W-:Y:S05]  /*5a90*/  BSYNC B1 ;  /* 0x0000000000017941 */ /* 0x000fea0003800000 */
.L_x_668:
        /* <DEDUP_REMOVED lines=9> */
[--C-:B------:R-:W-:Y:S01]  /*5b30*/  SHF.R.U64 R56, R56, 0x10, R57.reuse ;  /* 0x0000001038387819 */ /* 0x100fe20000001239 */
[----:B------:R-:W-:Y:S01]  /*5b40*/  IMAD.U32 R51, R42, 0x10000, RZ ;  /* 0x000100002a337824 */ /* 0x000fe200078e00ff */
        /* <DEDUP_REMOVED lines=10> */
[C---:B------:R-:W-:Y:S01]  /*5bf0*/  LOP3.LUT R57, R147.reuse, 0xffff0000, RZ, 0xc0, !PT ;  /* 0xffff000093397812 */ /* 0x040fe200078ec0ff */
[----:B------:R-:W-:Y:S01]  /*5c00*/  IMAD.U32 R147, R147, 0x10000, RZ ;  /* 0x0001000093937824 */ /* 0x000fe200078e00ff */
[C---:B------:R-:W-:Y:S01]  /*5c10*/  LOP3.LUT R55, R133.reuse, 0xffff0000, RZ, 0xc0, !PT ;  /* 0xffff000085377812 */ /* 0x040fe200078ec0ff */
[----:B------:R-:W-:Y:S01]  /*5c20*/  IMAD.U32 R133, R133, 0x10000, RZ ;  /* 0x0001000085857824 */ /* 0x000fe200078e00ff */
[----:B------:R-:W-:Y:S01]  /*5c30*/  LOP3.LUT R52, R42, 0xffff0000, RZ, 0xc0, !PT ;  /* 0xffff00002a347812 */ /* 0x000fe200078ec0ff */
[----:B------:R-:W-:-:S02]  /*5c40*/  IMAD.U32 R42, R41, 0x10000, RZ ;  /* 0x00010000292a7824 */ /* 0x000fc400078e00ff */
[C---:B------:R-:W-:Y:S01]  /*5c50*/  FMUL.FTZ R59, R43.reuse, R57 ;  /* 0x000000392b3b7220 */ /* 0x040fe20000410000 */
[C---:B------:R-:W-:Y:S02]  /*5c60*/  IMAD.U32 R41, R40.reuse, 0x10000, RZ ;  /* 0x0001000028297824 */ /* 0x040fe400078e00ff */
[-C--:B------:R-:W-:Y:S01]  /*5c70*/  FMUL.FTZ R60, R43, R55.reuse ;  /* 0x000000372b3c7220 */ /* 0x080fe20000410000 */
[----:B------:R-:W-:Y:S01]  /*5c80*/  LOP3.LUT R40, R40, 0xffff0000, RZ, 0xc0, !PT ;  /* 0xffff000028287812 */ /* 0x000fe200078ec0ff */
[C---:B------:R-:W-:Y:S01]  /*5c90*/  FMUL.FTZ R62, R52.reuse, R58 ;  /* 0x0000003a343e7220 */ /* 0x040fe20000410000 */
[-C--:B------:R-:W-:Y:S01]  /*5ca0*/  FMUL.FTZ R52, R52, R56.reuse ;  /* 0x0000003834347220 */ /* 0x080fe20000410000 */
[----:B------:R-:W-:Y:S01]  /*5cb0*/  LOP3.LUT R148, R148, 0xffff0000, RZ, 0xc0, !PT ;  /* 0xffff000094947812 */ /* 0x000fe200078ec0ff */
[----:B------:R-:W-:Y:S01]  /*5cc0*/  FFMA.FTZ R59, R42, R55, -R59 ;  /* 0x000000372a3b7223 */ /* 0x000fe2000001083b */
[----:B------:R-:W-:Y:S01]  /*5cd0*/  LOP3.LUT R132, R132, 0xffff0000, RZ, 0xc0, !PT ;  /* 0xffff000084847812 */ /* 0x000fe200078ec0ff */
[----:B------:R-:W-:Y:S01]  /*5ce0*/  FFMA.FTZ R60, R42, R57, R60 ;  /* 0x000000392a3c7223 */ /* 0x000fe2000001003c */
[C---:B------:R-:W-:Y:S01]  /*5cf0*/  FFMA.FTZ R62, R51.reuse, R56, -R62 ;  /* 0x00000038333e7223 */ /* 0x040fe2000001083e */
[C---:B------:R-:W-:Y:S01]  /*5d00*/  FMUL.FTZ R42, R40.reuse, R147 ;  /* 0x00000093282a7220 */ /* 0x040fe20000410000 */
[----:B------:R-:W-:Y:S01]  /*5d10*/  FFMA.FTZ R51, R51, R58, R52 ;  /* 0x0000003a33337223 */ /* 0x000fe20000010034 */
[-C--:B------:R-:W-:Y:S01]  /*5d20*/  FMUL.FTZ R40, R40, R133.reuse ;  /* 0x0000008528287220 */ /* 0x080fe20000410000 */
[C---:B------:R-:W-:Y:S01]  /*5d30*/  FMUL.FTZ R52, R54.reuse, R148 ;  /* 0x0000009436347220 */ /* 0x040fe20000410000 */
[-C--:B------:R-:W-:Y:S01]  /*5d40*/  FMUL.FTZ R43, R54, R132.reuse ;  /* 0x00000084362b7220 */ /* 0x080fe20000410000 */
        /* <DEDUP_REMOVED lines=10> */
.L_x_675:
[----:B------:R-:W-:Y:S05]  /*5df0*/  BSYNC B2 ;  /* 0x0000000000027941 */ /* 0x000fea0003800000 */
.L_x_674:
[----:B--2---:R0:W-:Y:S02]  /*5e00*/  STG.E.128 desc[UR40][R48.64+0x100], R40 ;  /* 0x0001002830007986 */ /* 0x0041e4000c101d28 */
.L_x_673:
[----:B------:R-:W-:Y:S05]  /*5e10*/  BSYNC B1 ;  /* 0x0000000000017941 */ /* 0x000fea0003800000 */
.L_x_672:
[----:B------:R-:W-:-:S13]  /*5e20*/  ISETP.NE.AND P3, PT, R6, RZ, PT ;  /* 0x000000ff0600720c */ /* 0x000fda0003f65270 */
[----:B------:R-:W-:Y:S05]  /*5e30*/  @!P3 BRA `(.L_x_655) ;  /* 0x000000440038b947 */ /* 0x000fea0003800000 */
[----:B0-234-:R0:W2:Y:S01]  /*5e40*/  LDS.128 R40, [R50+0xa000] ;  /* 0x00a0000032287984 */ /* 0x01d0a20000000c00 */
[----:B------:R-:W-:Y:S01]  /*5e50*/  ISETP.GE.AND P3, PT, R190, R117, PT ;  /* 0x00000075be00720c */ /* 0x000fe20003f66270 */
[----:B------:R-:W-:-:S12]  /*5e60*/  BSSY B1, `(.L_x_676) ;  /* 0x0000030000017945 */ /* 0x000fd80003800000 */
[----:B0-----:R-:W-:Y:S05]  /*5e70*/  @P3 BRA `(.L_x_677) ;  /* 0x0000000000b83947 */ /* 0x001fea0003800000 */
[----:B------:R-:W-:Y:S02]  /*5e80*/  SHF.R.U32.HI R50, RZ, 0x10, R47 ;  /* 0x00000010ff327819 */ /* 0x000fe4000001162f */
[----:B------:R-:W-:Y:S02]  /*5e90*/  SHF.R.U32.HI R53, RZ, 0x10, R45 ;  /* 0x00000010ff357819 */ /* 0x000fe4000001162d */
[----:B------:R-:W-:Y:S01]  /*5ea0*/  SHF.R.U64 R51, R46, 0x10, R47 ;  /* 0x000000102e337819 */ /* 0x000fe2000000122f */
[----:B--2---:R-:W-:Y:S01]  /*5eb0*/  IMAD.U32 R46, R43, 0x10000, RZ ;  /* 0x000100002b2e7824 */ /* 0x004fe200078e00ff */
        /* <DEDUP_REMOVED lines=42> */
.L_x_677:
[----:B------:R-:W-:Y:S05]  /*6160*/  BSYNC B1 ;  /* 0x0000000000017941 */ /* 0x000fea0003800000 */
.L_x_676:
[----:B--2---:R0:W-:Y:S01]  /*6170*/  STG.E.128 desc[UR40][R48.64+0x140], R40 ;  /* 0x0001402830007986 */ /* 0x0041e2000c101d28 */
[----:B------:R-:W-:Y:S05]  /*6180*/  BRA `(.L_x_655) ;  /* 0x0000004000647947 */ /* 0x000fea0003800000 */
.L_x_623:
[----:B------:R-:W-:Y:S01]  /*6190*/  ISETP.GE.AND P4, PT, R17, R4, PT ;  /* 0x000000041100720c */ /* 0x000fe20003f86270 */
[----:B------:R-:W-:Y:S01]  /*61a0*/  BSSY B1, `(.L_x_678) ;  /* 0x000002e000017945 */ /* 0x000fe20003800000 */
[----:B------:R-:W-:Y:S02]  /*61b0*/  CS2R R66, SRZ ;  /* 0x0000000000427805 */ /* 0x000fe4000001ff00 */
[----:B0-----:R-:W-:Y:S02]  /*61c0*/  CS2R R42, SRZ ;  /* 0x00000000002a7805 */ /* 0x001fe4000001ff00 */
        /* <DEDUP_REMOVED lines=14> */
[----:B------:R-:W-:Y:S02]  /*62b0*/  IADD3 R40, P3, R108, R88, RZ ;  /* 0x000000586c287210 */ /* 0x000fe40007f7e0ff */
[----:B------:R-:W-:Y:S02]  /*62c0*/  CS2R R50, SRZ ;  /* 0x0000000000327805 */ /* 0x000fe4000001ff00 */
[----:B------:R-:W-:Y:S01]  /*62d0*/  CS2R R48, SRZ ;  /* 0x0000000000307805 */ /* 0x000fe2000001ff00 */
[----:B------:R-:W-:Y:S01]  /*62e0*/  IMAD.X R42, R0, 0x1, R28, P2 ;  /* 0x00000001002a7824 */ /* 0x000fe200010e061c */
[----:B------:R-:W-:Y:S02]  /*62f0*/  LEA R64, P2, R41, UR4, 0x1 ;  /* 0x0000000429407c11 */ /* 0x000fe4000f8408ff */
[----:B------:R-:W-:-:S02]  /*6300*/  CS2R R62, SRZ ;  /* 0x00000000003e7805 */ /* 0x000fc4000001ff00 */
[----:B------:R-:W-:Y:S02]  /*6310*/  CS2R R60, SRZ ;  /* 0x00000000003c7805 */ /* 0x000fe4000001ff00 */
[----:B------:R-:W-:Y:S01]  /*6320*/  LEA.HI.X R65, R41, UR5, R42, 0x1, P2 ;  /* 0x0000000529417c11 */ /* 0x000fe200090f0c2a */
[----:B------:R-:W-:Y:S01]  /*6330*/  ULDC.64 UR4, c[0x0][0x400] ;  /* 0x0001000000047ab9 */ /* 0x000fe20000000a00 */
[----:B------:R-:W-:Y:S01]  /*6340*/  ISETP.GE.AND P2, PT, R18, R117, PT ;  /* 0x000000751200720c */ /* 0x000fe20003f46270 */
[----:B------:R-:W-:Y:S01]  /*6350*/  IMAD.X R41, R3, 0x1, R30, P3 ;  /* 0x0000000103297824 */ /* 0x000fe200018e061e */
[----:B------:R-:W-:-:S04]  /*6360*/  LEA R68, P3, R40, UR4, 0x1 ;  /* 0x0000000428447c11 */ /* 0x000fc8000f8608ff */
[----:B------:R-:W-:Y:S02]  /*6370*/  LEA.HI.X R69, R40, UR5, R41, 0x1, P3 ;  /* 0x0000000528457c11 */ /* 0x000fe400098f0c29 */
[----:B------:R-:W-:-:S05]  /*6380*/  ISETP.GE.AND P3, PT, R101, R117, PT ;  /* 0x000000756500720c */ /* 0x000fca0003f66270 */
[----:B------:R0:W5:Y:S04]  /*6390*/  @!P2 LDG.E.128 R48, desc[UR40][R64.64] ;  /* 0x000000284030a981 */ /* 0x000168000c1e1d00 */
[----:B------:R0:W5:Y:S01]  /*63a0*/  @!P2 LDG.E.128 R60, desc[UR40][R68.64] ;  /* 0x00000028443ca981 */ /* 0x000162000c1e1d00 */
[----:B------:R-:W-:Y:S02]  /*63b0*/  ISETP.GE.AND P2, PT, R100, R117, PT ;  /* 0x000000756400720c */ /* 0x000fe40003f46270 */
        /* <DEDUP_REMOVED lines=8> */
[----:B------:R0:W5:Y:S04]  /*6440*/  @!P3 LDG.E.128 R44, desc[UR40][R64.64+0x40] ;  /* 0x00004028402cb981 */ /* 0x000168000c1e1d00 */
[----:B------:R0:W5:Y:S04]  /*6450*/  @!P2 LDG.E.128 R40, desc[UR40][R64.64+0x80] ;  /* 0x000080284028a981 */ /* 0x000168000c1e1d00 */
[----:B------:R0:W5:Y:S04]  /*6460*/  @!P3 LDG.E.128 R56, desc[UR40][R68.64+0x40] ;  /* 0x000040284438b981 */ /* 0x000168000c1e1d00 */
[----:B------:R0:W5:Y:S02]  /*6470*/  @!P2 LDG.E.128 R52, desc[UR40][R68.64+0x80] ;  /* 0x000080284434a981 */ /* 0x000164000c1e1d00 */
.L_x_679:
[----:B------:R-:W-:Y:S05]  /*6480*/  BSYNC B1 ;  /* 0x0000000000017941 */ /* 0x000fea0003800000 */
.L_x_678:
[----:B------:R-:W-:Y:S01]  /*6490*/  ISETP.GE.AND P3, PT, R205, R4, PT ;  /* 0x00000004cd00720c */ /* 0x000fe20003f66270 */
[----:B------:R-:W-:Y:S01]  /*64a0*/  BSSY B1, `(.L_x_680) ;  /* 0x000002e000017945 */ /* 0x000fe20003800000 */
[----:B0-----:R-:W-:Y:S02]  /*64b0*/  CS2R R64, SRZ ;  /* 0x0000000000407805 */ /* 0x001fe4000001ff00 */
        /* <DEDUP_REMOVED lines=17> */
[----:B------:R-:W-:Y:S02]  /*65d0*/  IADD3.X R65, R28, R0, R35, P2, P5 ;  /* 0x000000001c417210 */ /* 0x000fe400017ea423 */
[----:B------:R-:W-:Y:S02]  /*65e0*/  CS2R R72, SRZ ;  /* 0x0000000000487805 */ /* 0x000fe4000001ff00 */
[----:B------:R-:W-:Y:S02]  /*65f0*/  IADD3 R0, P2, P5, R108, R88, R36 ;  /* 0x000000586c007210 */ /* 0x000fe40007d5e024 */
[----:B------:R-:W-:-:S02]  /*6600*/  CS2R R86, SRZ ;  /* 0x0000000000567805 */ /* 0x000fc4000001ff00 */
[----:B------:R-:W-:Y:S02]  /*6610*/  CS2R R84, SRZ ;  /* 0x0000000000547805 */ /* 0x000fe4000001ff00 */
[----:B------:R-:W-:Y:S02]  /*6620*/  IADD3.X R3, R30, R3, R38, P2, P5 ;  /* 0x000000031e037210 */ /* 0x000fe400017ea426 */
[----:B------:R-:W-:-:S04]  /*6630*/  LEA R88, P2, R90, UR4, 0x1 ;  /* 0x000000045a587c11 */ /* 0x000fc8000f8408ff */
[----:B------:R-:W-:Y:S02]  /*6640*/  LEA.HI.X R89, R90, UR5, R65, 0x1, P2 ;  /* 0x000000055a597c11 */ /* 0x000fe400090f0c41 */
[----:B------:R-:W-:-:S04]  /*6650*/  LEA R90, P2, R0, UR6, 0x1 ;  /* 0x00000006005a7c11 */ /* 0x000fc8000f8408ff */
[----:B------:R-:W-:Y:S02]  /*6660*/  LEA.HI.X R91, R0, UR7, R3, 0x1, P2 ;  /* 0x00000007005b7c11 */ /* 0x000fe400090f0c03 */
[----:B------:R-:W-:Y:S02]  /*6670*/  ISETP.GE.AND P2, PT, R18, R117, PT ;  /* 0x000000751200720c */ /* 0x000fe40003f46270 */
[----:B------:R-:W-:Y:S02]  /*6680*/  CS2R R70, SRZ ;  /* 0x0000000000467805 */ /* 0x000fe4000001ff00 */
[----:B------:R-:W-:Y:S02]  /*6690*/  CS2R R68, SRZ ;  /* 0x0000000000447805 */ /* 0x000fe4000001ff00 */
[----:B------:R-:W-:Y:S02]  /*66a0*/  CS2R R82, SRZ ;  /* 0x0000000000527805 */ /* 0x000fe4000001ff00 */
[----:B------:R-:W-:-:S05]  /*66b0*/  CS2R R80, SRZ ;  /* 0x0000000000507805 */ /* 0x000fca000001ff00 */
[----:B------:R0:W5:Y:S04]  /*66c0*/  @!P2 LDG.E.128 R72, desc[UR40][R88.64] ;  /* 0x000000285848a981 */ /* 0x000168000c1e1d00 */
[----:B------:R0:W5:Y:S01]  /*66d0*/  @!P2 LDG.E.128 R84, desc[UR40][R90.64] ;  /* 0x000000285a54a981 */ /* 0x000162000c1e1d00 */
[----:B------:R-:W-:Y:S02]  /*66e0*/  ISETP.GE.AND P2, PT, R101, R117, PT ;  /* 0x000000756500720c */ /* 0x000fe40003f46270 */
[----:B------:R-:W-:Y:S02]  /*66f0*/  CS2R R66, SRZ ;  /* 0x0000000000427805 */ /* 0x000fe4000001ff00 */
[----:B------:R-:W-:Y:S02]  /*6700*/  CS2R R64, SRZ ;  /* 0x0000000000407805 */ /* 0x000fe4000001ff00 */
[----:B------:R-:W-:-:S02]  /*6710*/  CS2R R78, SRZ ;  /* 0x00000000004e7805 */ /* 0x000fc4000001ff00 */
[----:B------:R-:W-:-:S05]  /*6720*/  CS2R R76, SRZ ;  /* 0x00000000004c7805 */ /* 0x000fca000001ff00 */
[----:B------:R0:W5:Y:S04]  /*6730*/  @!P2 LDG.E.128 R68, desc[UR40][R88.64+0x40] ;  /* 0x000040285844a981 */ /* 0x000168000c1e1d00 */
[----:B------:R0:W5:Y:S01]  /*6740*/  @!P2 LDG.E.128 R80, desc[UR40][R90.64+0x40] ;  /* 0x000040285a50a981 */ /* 0x000162000c1e1d00 */
[----:B------:R-:W-:-:S13]  /*6750*/  ISETP.GE.AND P2, PT, R100, R117, PT ;  /* 0x000000756400720c */ /* 0x000fda0003f46270 */
[----:B------:R0:W5:Y:S04]  /*6760*/  @!P2 LDG.E.128 R64, desc[UR40][R88.64+0x80] ;  /* 0x000080285840a981 */ /* 0x000168000c1e1d00 */
[----:B------:R0:W5:Y:S02]  /*6770*/  @!P2 LDG.E.128 R76, desc[UR40][R90.64+0x80] ;  /* 0x000080285a4ca981 */ /* 0x000164000c1e1d00 */
.L_x_681:
[----:B------:R-:W-:Y:S05]  /*6780*/  BSYNC B1 ;  /* 0x0000000000017941 */ /* 0x000fea0003800000 */
.L_x_680:
[----:B------:R-:W-:Y:S01]  /*6790*/  IMAD.MOV.U32 R0, RZ, RZ, R40 ;  /* 0x000000ffff007224 */ /* 0x000fe200078e0028 */
[----:B------:R-:W-:Y:S01]  /*67a0*/  PRMT R174, R174, 0x5410, R93 ;  /* 0x00005410aeae7816 */ /* 0x000fe2000000005d */
[----:B------:R-:W-:Y:S01]  /*67b0*/  IMAD.MOV.U32 R3, RZ, RZ, R41 ;  /* 0x000000ffff037224 */ /* 0x000fe200078e0029 */
[----:B------:R-:W-:Y:S01]  /*67c0*/  UISETP.NE.AND UP0, UPT, UR46, 0x3, UPT ;  /* 0x000000032e00788c */ /* 0x000fe2000bf05270 */
[----:B0-----:R-:W-:Y:S01]  /*67d0*/  IMAD.MOV.U32 R88, RZ, RZ, R46 ;  /* 0x000000ffff587224 */ /* 0x001fe200078e002e */
        /* <DEDUP_REMOVED lines=22> */
[----:B------:R-:W-:Y:S01]  /*6940*/  PLOP3.LUT P2, PT, PT, PT, UP0, 0x80, 0x0 ;  /* 0x000000000000781c */ /* 0x000fe20003f4f008 */
        /* <DEDUP_REMOVED lines=22> */
[----:B------:R-:W-:-:S02]  /*6ab0*/  IMAD.MOV.U32 R0, RZ, RZ, R70 ;  /* 0x000000ffff007224 */ /* 0x000fc400078e0046 */
[----:B------:R-:W-:Y:S01]  /*6ac0*/  IMAD.MOV.U32 R89, RZ, RZ, R67 ;  /* 0x000000ffff597224 */ /* 0x000fe200078e0043 */
[----:B------:R-:W-:Y:S01]  /*6ad0*/  PRMT R153, R88, 0x5410, R3 ;  /* 0x0000541058997816 */ /* 0x000fe20000000003 */
[----:B------:R-:W-:Y:S01]  /*6ae0*/  IMAD.MOV.U32 R88, RZ, RZ, R68 ;  /* 0x000000ffff587224 */ /* 0x000fe200078e0044 */
[----:B------:R-:W-:Y:S01]  /*6af0*/  PRMT R156, R0, 0x7610, R156 ;  /* 0x00007610009c7816 */ /* 0x000fe2000000009c */
[----:B------:R-:W-:Y:S01]  /*6b00*/  IMAD.MOV.U32 R3, RZ, RZ, R69 ;  /* 0x000000ffff037224 */ /* 0x000fe200078e0045 */
[----:B------:R-:W-:Y:S01]  /*6b10*/  PRMT R152, R152, 0x5410, R89 ;  /* 0x0000541098987816 */ /* 0x000fe20000000059 */
[----:B------:R-:W-:Y:S02]  /*6b20*/  IMAD.MOV.U32 R0, RZ, RZ, R74 ;  /* 0x000000ffff007224 */ /* 0x000fe400078e004a */
        /* <DEDUP_REMOVED lines=25> */
[----:B------:R-:W-:Y:S02]  /*6cc0*/  IMAD.MOV.U32 R3, RZ, RZ, R84 ;  /* 0x000000ffff037224 */ /* 0x000fe400078e0054 */
[----:B------:R-:W-:Y:S01]  /*6cd0*/  IMAD.MOV.U32 R0, RZ, RZ, R85 ;  /* 0x000000ffff007224 */ /* 0x000fe200078e0055 */
[----:B------:R-:W-:-:S04]  /*6ce0*/  PRMT R169, R89, 0x5410, R88 ;  /* 0x0000541059a97816 */ /* 0x000fc80000000058 */
[----:B------:R-:W-:Y:S01]  /*6cf0*/  PRMT R170, R3, 0x5410, R0 ;  /* 0x0000541003aa7816 */ /* 0x000fe20000000000 */
[----:B------:R-:W-:Y:S06]  /*6d00*/  @!P2 BRA `(.L_x_682) ;  /* 0x000000000004a947 */ /* 0x000fec0003800000 */
[----:B------:R-:W-:Y:S01]  /*6d10*/  BPT.TRAP 0x1 ;  /* 0x000000040000795c */ /* 0x000fe20000300000 */
.L_x_682:
[----:B------:R-:W-:Y:S01]  /*6d20*/  IMAD R3, R16, 0x8, R2 ;  /* 0x0000000810037824 */ /* 0x000fe200078e0202 */
[----:B------:R-:W-:Y:S01]  /*6d30*/  SHF.L.U32 R0, R184, 0x1f, RZ ;  /* 0x0000001fb8007819 */ /* 0x000fe200000006ff */
[----:B------:R-:W0:Y:S01]  /*6d40*/  LDC R147, c[0x0][0x2f4] ;  /* 0x0000bd00ff937b82 */ /* 0x000e220000000800 */
[----:B------:R-:W-:Y:S01]  /*6d50*/  BSSY B1, `(.L_x_683) ;  /* 0x0000005000017945 */ /* 0x000fe20003800000 */
[----:B------:R-:W-:Y:S01]  /*6d60*/  IMAD.MOV.U32 R127, RZ, RZ, R92 ;  /* 0x000000ffff7f7224 */ /* 0x000fe200078e005c */
[----:B------:R-:W1:Y:S05]  /*6d70*/  SYNCS.PHASECHK.TRANS64.TRYWAIT P5, [R3+URZ+0x34890], R0 ;  /* 0x03489000030075a7 */ /* 0x000e6a00080a017f */
[----:B------:R-:W2:Y:S01]  /*6d80*/  LDC.64 R128, c[0x0][0x300] ;  /* 0x0000c000ff807b82 */ /* 0x000ea20000000a00 */
[----:B-1----:R-:W-:Y:S05]  /*6d90*/  @!P5 BRA `(.L_x_684) ;  /* 0x0000018c00d8d947 */ /* 0x002fea0003800000 */
.L_x_979:
[----:B------:R-:W-:Y:S05]  /*6da0*/  BSYNC B1 ;  /* 0x0000000000017941 */ /* 0x000fea0003800000 */
.L_x_683:
[----:B------:R-:W-:Y:S01]  /*6db0*/  BSSY B1, `(.L_x_685) ;  /* 0x0000194000017945 */ /* 0x000fe20003800000 */
[----:B0-----:R-:W-:-:S03]  /*6dc0*/  IMAD.IADD R148, R147, 0x1, -R122 ;  /* 0x0000000193947824 */ /* 0x001fc600078e0a7a */
[----:B------:R-:W-:Y:S05]  /*6dd0*/  @P4 BRA `(.L_x_686) ;  /* 0x0000001800444947 */ /* 0x000fea0003800000 */
[----:B------:R-:W-:Y:S01]  /*6de0*/  ISETP.NE.AND P4, PT, R14, RZ, PT ;  /* 0x000000ff0e00720c */ /* 0x000fe20003f85270 */
[-C--:B--2---:R-:W-:Y:S01]  /*6df0*/  IMAD R157, R145, R128.reuse, RZ ;  /* 0x00000080919d7224 */ /* 0x084fe200078e02ff */
[----:B------:R-:W-:Y:S01]  /*6e00*/  BSSY B2, `(.L_x_687) ;  /* 0x0000087000027945 */ /* 0x000fe20003800000 */
[----:B------:R-:W-:-:S04]  /*6e10*/  IMAD.WIDE.U32 R132, R17, R128, R126 ;  /* 0x0000008011847225 */ /* 0x000fc800078e007e */
[----:B------:R-:W-:-:S04]  /*6e20*/  IMAD R157, R17, R129, R157 ;  /* 0x00000081119d7224 */ /* 0x000fc800078e029d */
[----:B------:R-:W-:Y:S02]  /*6e30*/  IMAD.IADD R157, R157, 0x1, R133 ;  /* 0x000000019d9d7824 */ /* 0x000fe400078e0285 */
[----:B------:R-:W-:Y:S05]  /*6e40*/  @!P4 BRA `(.L_x_688) ;  /* 0x000000080008c947 */ /* 0x000fea0003800000 */
[----:B------:R-:W-:Y:S01]  /*6e50*/  SEL R88, R122, R148, !P0 ;  /* 0x000000947a587207 */ /* 0x000fe20004000000 */
[----:B------:R-:W-:Y:S01]  /*6e60*/  BSSY B3, `(.L_x_689) ;  /* 0x0000074000037945 */ /* 0x000fe20003800000 */
[----:B------:R-:W-:Y:S02]  /*6e70*/  ISETP.GE.AND P4, PT, R18, R117, PT ;  /* 0x000000751200720c */ /* 0x000fe40003f86270 */
[----:B------:R-:W-:-:S04]  /*6e80*/  SHF.R.S32.HI R89, RZ, 0x1f, R88 ;  /* 0x0000001fff597819 */ /* 0x000fc80000011458 */
[----:B------:R-:W-:-:S04]  /*6e90*/  LEA.HI R89, R89, R88, RZ, 0x4 ;  /* 0x0000005859597211 */ /* 0x000fc800078f20ff */
[----:B------:R-:W-:-:S04]  /*6ea0*/  LEA.HI.SX32 R161, R89, R114, 0x1c ;  /* 0x0000007259a17211 */ /* 0x000fc800078fe2ff */
[----:B------:R-:W-:-:S04]  /*6eb0*/  SHF.R.S32.HI R88, RZ, 0x1f, R161 ;  /* 0x0000001fff587819 */ /* 0x000fc800000114a1 */
[----:B------:R-:W-:Y:S01]  /*6ec0*/  LEA.HI R88, R88, R161, RZ, 0x3 ;  /* 0x000000a158587211 */ /* 0x000fe200078f18ff */
[----:B------:R-:W-:-:S04]  /*6ed0*/  IMAD.SHL.U32 R161, R161, 0x8, RZ ;  /* 0x00000008a1a17824 */ /* 0x000fc800078e00ff */
[----:B------:R-:W-:Y:S01]  /*6ee0*/  IMAD.SHL.U32 R88, R88, 0x400, RZ ;  /* 0x0000040058587824 */ /* 0x000fe200078e00ff */
[----:B------:R-:W-:-:S04]  /*6ef0*/  LOP3.LUT R89, R191, 0x38, R161, 0xf8, !PT ;  /* 0x00000038bf597812 */ /* 0x000fc800078ef8a1 */
[----:B------:R-:W-:Y:S02]  /*6f00*/  LOP3.LUT R88, R88, 0x7fffe000, RZ, 0xc0, !PT ;  /* 0x7fffe00058587812 */ /* 0x000fe400078ec0ff */
[----:B------:R-:W-:-:S03]  /*6f10*/  LOP3.LUT R89, R89, R193, RZ, 0x3c, !PT ;  /* 0x000000c159597212 */ /* 0x000fc600078e3cff */
[----:B------:R-:W-:-:S04]  /*6f20*/  IMAD R88, R192, 0x200, R88 ;  /* 0x00000200c0587824 */ /* 0x000fc800078e0258 */
[----:B------:R-:W-:-:S04]  /*6f30*/  IMAD.IADD R88, R88, 0x1, R89 ;  /* 0x0000000158587824 */ /* 0x000fc800078e0259 */
[C---:B------:R-:W-:Y:S02]  /*6f40*/  IMAD R92, R16.reuse, 0x6000, R88 ;  /* 0x00006000105c7824 */ /* 0x040fe400078e0258 */
[----:B------:R-:W-:Y:S02]  /*6f50*/  IMAD R88, R16, 0x6000, R143 ;  /* 0x0000600010587824 */ /* 0x000fe400078e028f */
[--C-:B------:R-:W-:Y:S02]  /*6f60*/  IMAD R92, R92, 0x2, R2.reuse ;  /* 0x000000025c5c7824 */ /* 0x100fe400078e0202 */
[----:B------:R-:W-:-:S04]  /*6f70*/  IMAD R88, R88, 0x2, R2 ;  /* 0x0000000258587824 */ /* 0x000fc800078e0202 */
[----:B------:R-:W0:Y:S04]  /*6f80*/  LDS.128 R92, [R92+0x1c400] ;  /* 0x01c400005c5c7984 */ /* 0x000e280000000c00 */
[----:B------:R-:W2:Y:S01]  /*6f90*/  LDS.128 R88, [R88+0x1c400] ;  /* 0x01c4000058587984 */ /* 0x000ea20000000c00 */
[----:B------:R-:W-:Y:S05]  /*6fa0*/  @P4 BRA `(.L_x_690) ;  /* 0x00000004007c4947 */ /* 0x000fea0003800000 */
[--C-:B------:R-:W-:Y:S02]  /*6fb0*/  SHF.R.U64 R164, R48, 0x10, R49.reuse ;  /* 0x0000001030a47819 */ /* 0x100fe40000001231 */
[----:B------:R-:W-:Y:S02]  /*6fc0*/  SHF.R.U32.HI R48, RZ, 0x10, R49 ;  /* 0x00000010ff307819 */ /* 0x000fe40000011631 */
[--C-:B------:R-:W-:Y:S02]  /*6fd0*/  SHF.R.U64 R49, R60, 0x10, R61.reuse ;  /* 0x000000103c317819 */ /* 0x100fe4000000123d */
[----:B------:R-:W-:Y:S02]  /*6fe0*/  SHF.R.U32.HI R60, RZ, 0x10, R61 ;  /* 0x00000010ff3c7819 */ /* 0x000fe4000001163d */
[--C-:B------:R-:W-:Y:S02]  /*6ff0*/  SHF.R.U64 R50, R50, 0x10, R51.reuse ;  /* 0x0000001032327819 */ /* 0x100fe40000001233 */
[----:B------:R-:W-:-:S02]  /*7000*/  SHF.R.U32.HI R162, RZ, 0x10, R51 ;  /* 0x00000010ffa27819 */ /* 0x000fc40000011633 */
[--C-:B------:R-:W-:Y:S02]  /*7010*/  SHF.R.U64 R61, R62, 0x10, R63.reuse ;  /* 0x000000103e3d7819 */ /* 0x100fe4000000123f */
[----:B------:R-:W-:Y:S02]  /*7020*/  SHF.R.U32.HI R51, RZ, 0x10, R63 ;  /* 0x00000010ff337819 */ /* 0x000fe4000001163f */
[----:B------:R-:W-:Y:S02]  /*7030*/  PRMT R60, R178, 0x5432, R60 ;  /* 0x00005432b23c7816 */ /* 0x000fe4000000003c */
[----:B------:R-:W-:Y:S02]  /*7040*/  PRMT R63, R176, 0x5432, R48 ;  /* 0x00005432b03f7816 */ /* 0x000fe40000000030 */
[----:B------:R-:W-:Y:S01]  /*7050*/  PRMT R62, R163, 0x5432, R50 ;  /* 0x00005432a33e7816 */ /* 0x000fe20000000032 */
[----:B------:R-:W-:Y:S01]  /*7060*/  IMAD.U32 R50, R60, 0x10000, RZ ;  /* 0x000100003c327824 */ /* 0x000fe200078e00ff */
[----:B------:R-:W-:Y:S01]  /*7070*/  PRMT R48, R165, 0x5432, R162 ;  /* 0x00005432a5307816 */ /* 0x000fe200000000a2 */
[----:B0-----:R-:W-:Y:S01]  /*7080*/  IMAD.U32 R165, R93, 0x10000, RZ ;  /* 0x000100005da57824 */ /* 0x001fe200078e00ff */
[----:B------:R-:W-:Y:S01]  /*7090*/  PRMT R49, R163, 0x5410, R49 ;  /* 0x00005410a3317816 */ /* 0x000fe20000000031 */
[----:B------:R-:W-:Y:S01]  /*70a0*/  IMAD.U32 R163, R63, 0x10000, RZ ;  /* 0x000100003fa37824 */ /* 0x000fe200078e00ff */
[----:B------:R-:W-:Y:S01]  /*70b0*/  PRMT R164, R166, 0x5432, R164 ;  /* 0x00005432a6a47816 */ /* 0x000fe200000000a4 */
[----:B--2---:R-:W-:-:S02]  /*70c0*/  IMAD.U32 R162, R89, 0x10000, RZ ;  /* 0x0001000059a27824 */ /* 0x004fc400078e00ff */
[CC--:B------:R-:W-:Y:S01]  /*70d0*/  FMUL.FTZ R166, R165.reuse, R50.reuse ;  /* 0x00000032a5a67220 */ /* 0x0c0fe20000410000 */
[-C--:B------:R-:W-:Y:S01]  /*70e0*/  FMUL.FTZ R165, R165, R163.reuse ;  /* 0x000000a3a5a57220 */ /* 0x080fe20000410000 */
[----:B------:R-:W-:Y:S02]  /*70f0*/  LOP3.LUT R93, R93, 0xffff0000, RZ, 0xc0, !PT ;  /* 0xffff00005d5d7812 */ /* 0x000fe400078ec0ff */
[C---:B------:R-:W-:Y:S01]  /*7100*/  FFMA.FTZ R163, R162.reuse, R163, -R166 ;  /* 0x000000a3a2a37223 */ /* 0x040fe200000108a6 */
[----:B------:R-:W-:Y:S01]  /*7110*/  FFMA.FTZ R162, R162, R50, R165 ;  /* 0x00000032a2a27223 */ /* 0x000fe200000100a5 */
[----:B------:R-:W-:Y:S01]  /*7120*/  LOP3.LUT R165, R63, 0xffff0000, RZ, 0xc0, !PT ;  /* 0xffff00003fa57812 */ /* 0x000fe200078ec0ff */
[----:B------:R-:W-:Y:S01]  /*7130*/  IMAD.U32 R166, R95, 0x10000, RZ ;  /* 0x000100005fa67824 */ /* 0x000fe200078e00ff */
[----:B------:R-:W-:Y:S02]  /*7140*/  LOP3.LUT R63, R60, 0xffff0000, RZ, 0xc0, !PT ;  /* 0xffff00003c3f7812 */ /* 0x000fe400078ec0ff */
[----:B------:R-:W-:Y:S01]  /*7150*/  LOP3.LUT R50, R89, 0xffff0000, RZ, 0xc0, !PT ;  /* 0xffff000059327812 */ /* 0x000fe200078ec0ff */
[C---:B------:R-:W-:Y:S01]  /*7160*/  FMUL.FTZ R89, R93.reuse, R165 ;  /* 0x000000a55d597220 */ /* 0x040fe20000410000 */
[----:B------:R-:W-:Y:S01]  /*7170*/  PRMT R51, R182, 0x5410, R51 ;  /* 0x00005410b6337816 */ /* 0x000fe20000000033 */
[----:B------:R-:W-:Y:S01]  /*7180*/  FMUL.FTZ R60, R93, R63 ;  /* 0x0000003f5d3c7220 */ /* 0x000fe20000410000 */
[----:B------:R-:W-:Y:S01]  /*7190*/  IMAD.U32 R93, R91, 0x10000, RZ ;  /* 0x000100005b5d7824 */ /* 0x000fe200078e00ff */
[----:B------:R-:W-:-:S02]  /*71a0*/  LOP3.LUT R95, R95, 0xffff0000, RZ, 0xc0, !PT ;  /* 0xffff00005f5f7812 */ /* 0x000fc400078ec0ff */
[C---:B------:R-:W-:Y:S01]  /*71b0*/  FFMA.FTZ R60, R50.reuse, R165, -R60 ;  /* 0x000000a5323c7223 */ /* 0x040fe2000001083c */
[----:B------:R-:W-:Y:S02]  /*71c0*/  IMAD.U32 R165, R51, 0x10000, RZ ;  /* 0x0001000033a57824 */ /* 0x000fe400078e00ff */
[----:B------:R-:W-:Y:S01]  /*71d0*/  FFMA.FTZ R50, R50, R63, R89 ;  /* 0x0000003f32327223 */ /* 0x000fe20000010059 */
[C---:B------:R-:W-:Y:S01]  /*71e0*/  IMAD.U32 R63, R48.reuse, 0x10000, RZ ;  /* 0x00010000303f7824 */ /* 0x040fe200078e00ff */
[----:B------:R-:W-:Y:S01]  /*71f0*/  LOP3.LUT R48, R48, 0xffff0000, RZ, 0xc0, !PT ;  /* 0xffff000030307812 */ /* 0x000fe200078ec0ff */
[C---:B------:R-:W-:Y:S01]  /*7200*/  FMUL.FTZ R89, R166.reuse, R165 ;  /* 0x000000a5a6597220 */ /* 0x040fe20000410000 */
[----:B------:R-:W-:Y:S02]  /*7210*/  LOP3.LUT R91, R91, 0xffff0000, RZ, 0xc0, !PT ;  /* 0xffff00005b5b7812 */ /* 0x000fe400078ec0ff */
[----:B------:R-:W-:Y:S01]  /*7220*/  PRMT R61, R181, 0x5410, R61 ;  /* 0x00005410b53d7816 */ /* 0x000fe2000000003d */
[-C--:B------:R-:W-:Y:S01]  /*7230*/  FFMA.FTZ R89, R93, R63.reuse, -R89 ;  /* 0x0000003f5d597223 */ /* 0x080fe20000010859 */
[----:B------:R-:W-:Y:S01]  /*7240*/  FMUL.FTZ R63, R166, R63 ;  /* 0x0000003fa63f7220 */ /* 0x000fe20000410000 */
[----:B------:R-:W-:-:S02]  /*7250*/  F2FP.BF16.F32.PACK_AB R60, R60, R163 ;  /* 0x000000a33c3c723e */ /* 0x000fc400000010ff */
[----:B------:R-:W-:Y:S01]  /*7260*/  F2FP.BF16.F32.PACK_AB R50, R50, R162 ;  /* 0x000000a23232723e */ /* 0x000fe200000010ff */
[----:B------:R-:W-:Y:S01]  /*7270*/  FFMA.FTZ R63, R93, R165, R63 ;  /* 0x000000a55d3f7223 */ /* 0x000fe2000001003f */
[----:B------:R-:W-:Y:S01]  /*7280*/  LOP3.LUT R93, R51, 0xffff0000, RZ, 0xc0, !PT ;  /* 0xffff0000335d7812 */ /* 0x000fe200078ec0ff */
[----:B------:R-:W-:-:S04]  /*7290*/  IMAD.U32 R165, R164, 0x10000, RZ ;  /* 0x00010000a4a57824 */ /* 0x000fc800078e00ff */
[----:B------:R-:W-:-:S04]  /*72a0*/  FMUL.FTZ R51, R95, R93 ;  /* 0x0000005d5f337220 */ /* 0x000fc80000410000 */
[-C--:B------:R-:W-:Y:S01]  /*72b0*/  FFMA.FTZ R51, R91, R48.reuse, -R51 ;  /* 0x000000305b337223 */ /* 0x080fe20000010833 */
[----:B------:R-:W-:Y:S01]  /*72c0*/  FMUL.FTZ R48, R95, R48 ;  /* 0x000000305f307220 */ /* 0x000fe20000410000 */
[C---:B------:R-:W-:Y:S01]  /*72d0*/  IMAD.U32 R95, R92.reuse, 0x10000, RZ ;  /* 0x000100005c5f7824 */ /* 0x040fe200078e00ff */
[----:B------:R-:W-:Y:S02]  /*72e0*/  LOP3.LUT R92, R92, 0xffff0000, RZ, 0xc0, !PT ;  /* 0xffff00005c5c7812 */ /* 0x000fe400078ec0ff */
[----:B------:R-:W-:Y:S01]  /*72f0*/  FFMA.FTZ R48, R91, R93, R48 ;  /* 0x0000005d5b307223 */ /* 0x000fe20000010030 */
[----:B------:R-:W-:Y:S01]  /*7300*/  IMAD.U32 R93, R49, 0x10000, RZ ;  /* 0x00010000315d7824 */ /* 0x000fe200078e00ff */
[----:B------:R-:W-:Y:S01]  /*7310*/  F2FP.BF16.F32.PACK_AB R51, R51, R89 ;  /* 0x000000593333723e */ /* 0x000fe200000010ff */
[C---:B------:R-:W-:Y:S01]  /*7320*/  IMAD.U32 R91, R88.reuse, 0x10000, RZ ;  /* 0x00010000585b7824 */ /* 0x040fe200078e00ff */
[----:B------:R-:W-:Y:S01]  /*7330*/  LOP3.LUT R88, R88, 0xffff0000, RZ, 0xc0, !PT ;  /* 0xffff000058587812 */ /* 0x000fe200078ec0ff */
[C---:B------:R-:W-:Y:S01]  /*7340*/  FMUL.FTZ R166, R95.reuse, R93 ;  /* 0x0000005d5fa67220 */ /* 0x040fe20000410000 */
[----:B------:R-:W-:Y:S01]  /*7350*/  FMUL.FTZ R95, R95, R165 ;  /* 0x000000a55f5f7220 */ /* 0x000fe20000410000 */
[----:B------:R-:W-:Y:S01]  /*7360*/  F2FP.BF16.F32.PACK_AB R48, R48, R63 ;  /* 0x0000003f3030723e */ /* 0x000fe200000010ff */
[----:B------:R-:W-:-:S02]  /*7370*/  IMAD.MOV.U32 R89, RZ, RZ, R60 ;  /* 0x000000ffff597224 */ /* 0x000fc400078e003c */
[C---:B------:R-:W-:Y:S01]  /*7380*/  FFMA.FTZ R166, R91.reuse, R165, -R166 ;  /* 0x000000a55ba67223 */ /* 0x040fe200000108a6 */
[----:B------:R-:W-:Y:S01]  /*7390*/  FFMA.FTZ R95, R91, R93, R95 ;  /* 0x0000005d5b5f7223 */ /* 0x000fe2000001005f */
[----:B------:R-:W-:Y:S02]  /*73a0*/  LOP3.LUT R91, R49, 0xffff0000, RZ, 0xc0, !PT ;  /* 0xffff0000315b7812 */ /* 0x000fe400078ec0ff */
[----:B------:R-:W-:Y:S01]  /*73b0*/  LOP3.LUT R49, R164, 0xffff0000, RZ, 0xc0, !PT ;  /* 0xffff0000a4317812 */ /* 0x000fe200078ec0ff */
[C---:B------:R-:W-:Y:S01]  /*73c0*/  IMAD.U32 R164, R62.reuse, 0x10000, RZ ;  /* 0x000100003ea47824 */ /* 0x040fe200078e00ff */
[----:B------:R-:W-:Y:S01]  /*73d0*/  LOP3.LUT R62, R62, 0xffff0000, RZ, 0xc0, !PT ;  /* 0xffff00003e3e7812 */ /* 0x000fe200078ec0ff */
[C---:B------:R-:W-:Y:S02]  /*73e0*/  FMUL.FTZ R93, R92.reuse, R91 ;  /* 0x0000005b5c5d7220 */ /* 0x040fe40000410000 */
[-C--:B------:R-:W-:Y:S02]  /*73f0*/  FMUL.FTZ R92, R92, R49.reuse ;  /* 0x000000315c5c7220 */ /* 0x080fe40000410000 */
[----:B------:R-:W-:Y:S01]  /*7400*/  FFMA.FTZ R49, R88, R49, -R93 ;  /* 0x0000003158317223 */ /* 0x000fe2000001085d */
[----:B------:R-:W-:-:S02]  /*7410*/  IMAD.U32 R93, R94, 0x10000, RZ ;  /* 0x000100005e5d7824 */ /* 0x000fc400078e00ff */
[----:B------:R-:W-:Y:S01]  /*7420*/  FFMA.FTZ R88, R88, R91, R92 ;  /* 0x0000005b58587223 */ /* 0x000fe2000001005c */
[C---:B------:R-:W-:Y:S01]  /*7430*/  IMAD.U32 R92, R61.reuse, 0x10000, RZ ;  /* 0x000100003d5c7824 */ /* 0x040fe200078e00ff */
[----:B------:R-:W-:Y:S01]  /*7440*/  LOP3.LUT R94, R94, 0xffff0000, RZ, 0xc0, !PT ;  /* 0xffff00005e5e7812 */ /* 0x000fe200078ec0ff */
[C---:B------:R-:W-:Y:S01]  /*7450*/  IMAD.U32 R91, R90.reuse, 0x10000, RZ ;  /* 0x000100005a5b7824 */ /* 0x040fe200078e00ff */
[----:B------:R-:W-:Y:S01]  /*7460*/  LOP3.LUT R61, R61, 0xffff0000, RZ, 0xc0, !PT ;  /* 0xffff00003d3d7812 */ /* 0x000fe200078ec0ff */
[C---:B------:R-:W-:Y:S01]  /*7470*/  FMUL.FTZ R165, R93.reuse, R92 ;  /* 0x0000005c5da57220 */ /* 0x040fe20000410000 */
[-C--:B------:R-:W-:Y:S01]  /*7480*/  FMUL.FTZ R93, R93, R164.reuse ;  /* 0x000000a45d5d7220 */ /* 0x080fe20000410000 */
[----:B------:R-:W-:Y:S02]  /*7490*/  LOP3.LUT R90, R90, 0xffff0000, RZ, 0xc0, !PT ;  /* 0xffff00005a5a7812 */ /* 0x000fe400078ec0ff */
[C---:B------:R-:W-:Y:S01]  /*74a0*/  FFMA.FTZ R165, R91.reuse, R164, -R165 ;  /* 0x000000a45ba57223 */ /* 0x040fe200000108a5 */
[----:B------:R-:W-:Y:S01]  /*74b0*/  FFMA.FTZ R93, R91, R92, R93 ;  /* 0x0000005c5b5d7223 */ /* 0x000fe2000001005d */
[C---:B------:R-:W-:Y:S01]  /*74c0*/  FMUL.FTZ R91, R94.reuse, R61 ;  /* 0x0000003d5e5b7220 */ /* 0x040fe20000410000 */
[----:B------:R-:W-:Y:S01]  /*74d0*/  FMUL.FTZ R94, R94, R62 ;  /* 0x0000003e5e5e7220 */ /* 0x000fe20000410000 */
[----:B------:R-:W-:-:S02]  /*74e0*/  F2FP.BF16.F32.PACK_AB R95, R88, R95 ;  /* 0x0000005f585f723e */ /* 0x000fc400000010ff */
[C---:B------:R-:W-:Y:S01]  /*74f0*/  FFMA.FTZ R91, R90.reuse, R62, -R91 ;  /* 0x0000003e5a5b7223 */ /* 0x040fe2000001085b */
[----:B------:R-:W-:Y:S01]  /*7500*/  FFMA.FTZ R94, R90, R61, R94 ;  /* 0x0000003d5a5e7223 */ /* 0x000fe2000001005e */
[----:B------:R-:W-:Y:S01]  /*7510*/  F2FP.BF16.F32.PACK_AB R49, R49, R166 ;  /* 0x000000a63131723e */ /* 0x000fe200000010ff */
[----:B------:R-:W-:Y:S02]  /*7520*/  IMAD.MOV.U32 R92, RZ, RZ, R95 ;  /* 0x000000ffff5c7224 */ /* 0x000fe400078e005f */
[----:B------:R-:W-:Y:S01]  /*7530*/  F2FP.BF16.F32.PACK_AB R91, R91, R165 ;  /* 0x000000a55b5b723e */ /* 0x000fe200000010ff */
[----:B------:R-:W-:Y:S01]  /*7540*/  IMAD.MOV.U32 R95, RZ, RZ, R48 ;  /* 0x000000ffff5f7224 */ /* 0x000fe200078e0030 */
[----:B------:R-:W-:Y:S01]  /*7550*/  F2FP.BF16.F32.PACK_AB R94, R94, R93 ;  /* 0x0000005d5e5e723e */ /* 0x000fe200000010ff */
[----:B------:R-:W-:Y:S02]  /*7560*/  IMAD.MOV.U32 R88, RZ, RZ, R49 ;  /* 0x000000ffff587224 */ /* 0x000fe400078e0031 */
[----:B------:R-:W-:-:S02]  /*7570*/  IMAD.MOV.U32 R90, RZ, RZ, R91 ;  /* 0x000000ffff5a7224 */ /* 0x000fc400078e005b */
[----:B------:R-:W-:Y:S02]  /*7580*/  IMAD.MOV.U32 R93, RZ, RZ, R50 ;  /* 0x000000ffff5d7224 */ /* 0x000fe400078e0032 */
[----:B------:R-:W-:-:S07]  /*7590*/  IMAD.MOV.U32 R91, RZ, RZ, R51 ;  /* 0x000000ffff5b7224 */ /* 0x000fce00078e0033 */
.L_x_690:
[----:B------:R-:W-:Y:S05]  /*75a0*/  BSYNC B3 ;  /* 0x0000000000037941 */ /* 0x000fea0003800000 */
.L_x_689:
[----:B------:R-:W-:-:S13]  /*75b0*/  ISETP.GE.AND P4, PT, R161, R147, PT ;  /* 0x00000093a100720c */ /* 0x000fda0003f86270 */
[--C-:B------:R-:W-:Y:S02]  /*75c0*/  @!P4 SHF.R.S32.HI R51, RZ, 0x1f, R161.reuse ;  /* 0x0000001fff33c819 */ /* 0x100fe400000114a1 */
[----:B------:R-:W-:-:S04]  /*75d0*/  @!P4 IADD3 R161, P5, P6, R102, R132, R161 ;  /* 0x0000008466a1c210 */ /* 0x000fc80007ebe0a1 */
[----:B------:R-:W-:Y:S02]  /*75e0*/  @!P4 IADD3.X R51, R97, R157, R51, P5, P6 ;  /* 0x0000009d6133c210 */ /* 0x000fe40002fec433 */
[----:B------:R-:W-:-:S04]  /*75f0*/  IADD3 R49, P5, P6, R102, R132, R27 ;  /* 0x0000008466317210 */ /* 0x000fc80007ebe01b */
[----:B------:R-:W-:Y:S02]  /*7600*/  IADD3.X R50, R97, R157, R13, P5, P6 ;  /* 0x0000009d61327210 */ /* 0x000fe40002fec40d */
[----:B------:R-:W-:-:S04]  /*7610*/  LEA R48, P5, R49, R120, 0x1 ;  /* 0x0000007831307211 */ /* 0x000fc800078a08ff */
[----:B------:R-:W-:Y:S02]  /*7620*/  LEA.HI.X R49, R49, R121, R50, 0x1, P5 ;  /* 0x0000007931317211 */ /* 0x000fe400028f0c32 */
[----:B------:R-:W-:-:S03]  /*7630*/  @!P4 LEA R50, P5, R161, R120, 0x1 ;  /* 0x00000078a132c211 */ /* 0x000fc600078a08ff */
[----:B--2---:R2:W-:Y:S01]  /*7640*/  STG.E.128 desc[UR40][R48.64], R88 ;  /* 0x0000005830007986 */ /* 0x0045e2000c101d28 */
[----:B------:R-:W-:-:S05]  /*7650*/  @!P4 LEA.HI.X R51, R161, R121, R51, 0x1, P5 ;  /* 0x00000079a133c211 */ /* 0x000fca00028f0c33 */
[----:B0-----:R2:W-:Y:S04]  /*7660*/  @!P4 STG.E.128 desc[UR40][R50.64], R92 ;  /* 0x0000005c3200c986 */ /* 0x0015e8000c101d28 */
.L_x_688:
[----:B------:R-:W-:Y:S05]  /*7670*/  BSYNC B2 ;  /* 0x0000000000027941 */ /* 0x000fea0003800000 */
.L_x_687:
[----:B------:R-:W-:Y:S01]  /*7680*/  ISETP.NE.AND P4, PT, R10, RZ, PT ;  /* 0x000000ff0a00720c */ /* 0x000fe20003f85270 */
[----:B------:R-:W-:-:S12]  /*7690*/  BSSY B2, `(.L_x_691) ;  /* 0x0000083000027945 */ /* 0x000fd80003800000 */
[----:B------:R-:W-:Y:S05]  /*76a0*/  @!P4 BRA `(.L_x_692) ;  /* 0x000000080004c947 */ /* 0x000fea0003800000 */
[----:B--2---:R-:W-:Y:S01]  /*76b0*/  SEL R48, R122, R148, !P1 ;  /* 0x000000947a307207 */ /* 0x004fe20004800000 */
[----:B------:R-:W-:Y:S01]  /*76c0*/  BSSY B3, `(.L_x_693) ;  /* 0x000007d000037945 */ /* 0x000fe20003800000 */
[----:B------:R-:W-:Y:S02]  /*76d0*/  IADD3 R60, P4, P5, R102, R132, R21 ;  /* 0x00000084663c7210 */ /* 0x000fe40007d9e015 */
[----:B------:R-:W-:Y:S02]  /*76e0*/  SHF.R.S32.HI R49, RZ, 0x1f, R48 ;  /* 0x0000001fff317819 */ /* 0x000fe40000011430 */
[----:B------:R-:W-:Y:S02]  /*76f0*/  IADD3.X R61, R97, R157, R12, P4, P5 ;  /* 0x0000009d613d7210 */ /* 0x000fe400027ea40c */
[----:B------:R-:W-:-:S04]  /*7700*/  LEA.HI R48, R49, R48, RZ, 0x4 ;  /* 0x0000003031307211 */ /* 0x000fc800078f20ff */
[----:B------:R-:W-:-:S05]  /*7710*/  LEA.HI.SX32 R48, R48, R26, 0x1c ;  /* 0x0000001a30307211 */ /* 0x000fca00078fe2ff */
[----:B------:R-:W-:-:S05]  /*7720*/  IMAD.SHL.U32 R49, R48, 0x8, RZ ;  /* 0x0000000830317824 */ /* 0x000fca00078e00ff */
[----:B------:R-:W-:-:S13]  /*7730*/  ISETP.GE.AND P4, PT, R49, R147, PT ;  /* 0x000000933100720c */ /* 0x000fda0003f86270 */
[--C-:B------:R-:W-:Y:S02]  /*7740*/  @!P4 SHF.R.S32.HI R51, RZ, 0x1f, R49.reuse ;  /* 0x0000001fff33c819 */ /* 0x100fe40000011431 */
[--C-:B------:R-:W-:Y:S02]  /*7750*/  @!P4 IADD3 R50, P5, P6, R102, R132, R49.reuse ;  /* 0x000000846632c210 */ /* 0x100fe40007ebe031 */
[----:B------:R-:W-:Y:S02]  /*7760*/  LOP3.LUT R49, R191, 0x38, R49, 0xf8, !PT ;  /* 0x00000038bf317812 */ /* 0x000fe400078ef831 */
[----:B------:R-:W-:Y:S02]  /*7770*/  @!P4 IADD3.X R51, R97, R157, R51, P5, P6 ;  /* 0x0000009d6133c210 */ /* 0x000fe40002fec433 */
[----:B------:R-:W-:Y:S02]  /*7780*/  LEA R88, P5, R60, R120, 0x1 ;  /* 0x000000783c587211 */ /* 0x000fe400078a08ff */
[----:B------:R-:W-:-:S02]  /*7790*/  LOP3.LUT R49, R49, R193, RZ, 0x3c, !PT ;  /* 0x000000c131317212 */ /* 0x000fc400078e3cff */
[----:B------:R-:W-:Y:S02]  /*77a0*/  LEA.HI.X R89, R60, R121, R61, 0x1, P5 ;  /* 0x000000793c597211 */ /* 0x000fe400028f0c3d */
[----:B------:R-:W-:-:S04]  /*77b0*/  @!P4 LEA R90, P5, R50, R120, 0x1 ;  /* 0x00000078325ac211 */ /* 0x000fc800078a08ff */
[----:B------:R-:W-:Y:S02]  /*77c0*/  @!P4 LEA.HI.X R91, R50, R121, R51, 0x1, P5 ;  /* 0x00000079325bc211 */ /* 0x000fe400028f0c33 */
[----:B------:R-:W-:Y:S02]  /*77d0*/  SHF.R.S32.HI R50, RZ, 0x1f, R48 ;  /* 0x0000001fff327819 */ /* 0x000fe40000011430 */
[----:B------:R-:W-:Y:S02]  /*77e0*/  ISETP.GE.AND P5, PT, R101, R117, PT ;  /* 0x000000756500720c */ /* 0x000fe40003fa6270 */
[----:B------:R-:W-:-:S05]  /*77f0*/  LEA.HI R48, R50, R48, RZ, 0x3 ;  /* 0x0000003032307211 */ /* 0x000fca00078f18ff */
[----:B------:R-:W-:-:S05]  /*7800*/  IMAD.SHL.U32 R48, R48, 0x400, RZ ;  /* 0x0000040030307824 */ /* 0x000fca00078e00ff */
[----:B------:R-:W-:-:S05]  /*7810*/  LOP3.LUT R48, R48, 0x7fffe000, RZ, 0xc0, !PT ;  /* 0x7fffe00030307812 */ /* 0x000fca00078ec0ff */
[----:B------:R-:W-:-:S04]  /*7820*/  IMAD R48, R192, 0x200, R48 ;  /* 0x00000200c0307824 */ /* 0x000fc800078e0230 */
[----:B------:R-:W-:Y:S02]  /*7830*/  IMAD.IADD R49, R48, 0x1, R49 ;  /* 0x0000000130317824 */ /* 0x000fe400078e0231 */
[C---:B------:R-:W-:Y:S02]  /*7840*/  IMAD R48, R16.reuse, 0x6000, R142 ;  /* 0x0000600010307824 */ /* 0x040fe400078e028e */
[----:B------:R-:W-:Y:S02]  /*7850*/  IMAD R60, R16, 0x6000, R49 ;  /* 0x00006000103c7824 */ /* 0x000fe400078e0231 */
[--C-:B------:R-:W-:Y:S02]  /*7860*/  IMAD R48, R48, 0x2, R2.reuse ;  /* 0x0000000230307824 */ /* 0x100fe400078e0202 */
[----:B------:R-:W-:-:S04]  /*7870*/  IMAD R60, R60, 0x2, R2 ;  /* 0x000000023c3c7824 */ /* 0x000fc800078e0202 */
[----:B------:R-:W0:Y:S04]  /*7880*/  LDS.128 R48, [R48+0x1c400] ;  /* 0x01c4000030307984 */ /* 0x000e280000000c00 */
[----:B------:R-:W2:Y:S01]  /*7890*/  LDS.128 R60, [R60+0x1c400] ;  /* 0x01c400003c3c7984 */ /* 0x000ea20000000c00 */
[----:B------:R-:W-:Y:S05]  /*78a0*/  @P5 BRA `(.L_x_694) ;  /* 0x0000000400785947 */ /* 0x000fea0003800000 */
[----:B------:R-:W-:Y:S01]  /*78b0*/  SHF.R.U32.HI R92, RZ, 0x10, R57 ;  /* 0x00000010ff5c7819 */ /* 0x000fe20000011639 */
[----:B--2---:R-:W-:Y:S01]  /*78c0*/  IMAD.U32 R162, R61, 0x10000, RZ ;  /* 0x000100003da27824 */ /* 0x004fe200078e00ff */
[----:B------:R-:W-:Y:S01]  /*78d0*/  SHF.R.U32.HI R93, RZ, 0x10, R45 ;  /* 0x00000010ff5d7819 */ /* 0x000fe2000001162d */
[----:B0-----:R-:W-:Y:S01]  /*78e0*/  IMAD.U32 R94, R49, 0x10000, RZ ;  /* 0x00010000315e7824 */ /* 0x001fe200078e00ff */
[----:B------:R-:W-:Y:S02]  /*78f0*/  PRMT R92, R177, 0x5432, R92 ;  /* 0x00005432b15c7816 */ /* 0x000fe4000000005c */
[----:B------:R-:W-:Y:S02]  /*7900*/  PRMT R93, R180, 0x5410, R93 ;  /* 0x00005410b45d7816 */ /* 0x000fe4000000005d */
[----:B------:R-:W-:Y:S01]  /*7910*/  LOP3.LUT R61, R61, 0xffff0000, RZ, 0xc0, !PT ;  /* 0xffff00003d3d7812 */ /* 0x000fe200078ec0ff */
[----:B------:R-:W-:Y:S01]  /*7920*/  IMAD.U32 R161, R92, 0x10000, RZ ;  /* 0x000100005ca17824 */ /* 0x000fe200078e00ff */
[----:B------:R-:W-:Y:S01]  /*7930*/  LOP3.LUT R49, R49, 0xffff0000, RZ, 0xc0, !PT ;  /* 0xffff000031317812 */ /* 0x000fe200078ec0ff */
[----:B------:R-:W-:Y:S01]  /*7940*/  IMAD.U32 R95, R93, 0x10000, RZ ;  /* 0x000100005d5f7824 */ /* 0x000fe200078e00ff */
[----:B------:R-:W-:Y:S01]  /*7950*/  SHF.R.U64 R57, R56, 0x10, R57 ;  /* 0x0000001038397819 */ /* 0x000fe20000001239 */
[C---:B------:R-:W-:Y:S01]  /*7960*/  FMUL.FTZ R163, R162.reuse, R161 ;  /* 0x000000a1a2a37220 */ /* 0x040fe20000410000 */
[----:B------:R-:W-:Y:S01]  /*7970*/  LOP3.LUT R56, R63, 0xffff0000, RZ, 0xc0, !PT ;  /* 0xffff00003f387812 */ /* 0x000fe200078ec0ff */
[-C--:B------:R-:W-:Y:S01]  /*7980*/  FMUL.FTZ R162, R162, R95.reuse ;  /* 0x0000005fa2a27220 */ /* 0x080fe20000410000 */
[----:B------:R-:W-:Y:S01]  /*7990*/  SHF.R.U64 R45, R44, 0x10, R45 ;  /* 0x000000102c2d7819 */ /* 0x000fe2000000122d */
[C---:B------:R-:W-:Y:S01]  /*79a0*/  FFMA.FTZ R95, R94.reuse, R95, -R163 ;  /* 0x0000005f5e5f7223 */ /* 0x040fe200000108a3 */
[----:B------:R-:W-:Y:S01]  /*79b0*/  LOP3.LUT R44, R51, 0xffff0000, RZ, 0xc0, !PT ;  /* 0xffff0000332c7812 */ /* 0x000fe200078ec0ff */
[----:B------:R-:W-:Y:S01]  /*79c0*/  FFMA.FTZ R94, R94, R161, R162 ;  /* 0x000000a15e5e7223 */ /* 0x000fe200000100a2 */
[----:B------:R-:W-:Y:S01]  /*79d0*/  LOP3.LUT R161, R93, 0xffff0000, RZ, 0xc0, !PT ;  /* 0xffff00005da17812 */ /* 0x000fe200078ec0ff */
[----:B------:R-:W-:Y:S01]  /*79e0*/  IMAD.U32 R163, R63, 0x10000, RZ ;  /* 0x000100003fa37824 */ /* 0x000fe200078e00ff */
[----:B------:R-:W-:-:S02]  /*79f0*/  LOP3.LUT R93, R92, 0xffff0000, RZ, 0xc0, !PT ;  /* 0xffff00005c5d7812 */ /* 0x000fc400078ec0ff */
[----:B------:R-:W-:Y:S02]  /*7a00*/  SHF.R.U64 R46, R46, 0x10, R47 ;  /* 0x000000102e2e7819 */ /* 0x000fe4000000122f */
[----:B------:R-:W-:Y:S01]  /*7a10*/  SHF.R.U64 R58, R58, 0x10, R59 ;  /* 0x000000103a3a7819 */ /* 0x000fe2000000123b */
[C---:B------:R-:W-:Y:S01]  /*7a20*/  FMUL.FTZ R92, R61.reuse, R93 ;  /* 0x0000005d3d5c7220 */ /* 0x040fe20000410000 */
[-C--:B------:R-:W-:Y:S01]  /*7a30*/  FMUL.FTZ R61, R61, R161.reuse ;  /* 0x000000a13d3d7220 */ /* 0x080fe20000410000 */
[----:B------:R-:W-:Y:S02]  /*7a40*/  PRMT R46, R175, 0x5432, R46 ;  /* 0x00005432af2e7816 */ /* 0x000fe4000000002e */
[C---:B------:R-:W-:Y:S01]  /*7a50*/  FFMA.FTZ R92, R49.reuse, R161, -R92 ;  /* 0x000000a1315c7223 */ /* 0x040fe2000001085c */
[----:B------:R-:W-:Y:S01]  /*7a60*/  FFMA.FTZ R49, R49, R93, R61 ;  /* 0x0000005d31317223 */ /* 0x000fe2000001003d */
[----:B------:R-:W-:Y:S01]  /*7a70*/  SHF.R.U32.HI R61, RZ, 0x10, R59 ;  /* 0x00000010ff3d7819 */ /* 0x000fe2000001163b */
[----:B------:R-:W-:Y:S01]  /*7a80*/  IMAD.U32 R161, R51, 0x10000, RZ ;  /* 0x0001000033a17824 */ /* 0x000fe200078e00ff */
[----:B------:R-:W-:-:S02]  /*7a90*/  SHF.R.U32.HI R93, RZ, 0x10, R47 ;  /* 0x00000010ff5d7819 */ /* 0x000fc4000001162f */
[----:B------:R-:W-:Y:S02]  /*7aa0*/  PRMT R61, R179, 0x5410, R61 ;  /* 0x00005410b33d7816 */ /* 0x000fe4000000003d */
[----:B------:R-:W-:Y:S02]  /*7ab0*/  PRMT R93, R178, 0x5410, R93 ;  /* 0x00005410b25d7816 */ /* 0x000fe4000000005d */
[----:B------:R-:W-:Y:S01]  /*7ac0*/  PRMT R58, R175, 0x5410, R58 ;  /* 0x00005410af3a7816 */ /* 0x000fe2000000003a */
[C---:B------:R-:W-:Y:S01]  /*7ad0*/  IMAD.U32 R162, R61.reuse, 0x10000, RZ ;  /* 0x000100003da27824 */ /* 0x040fe200078e00ff */
[----:B------:R-:W-:Y:S01]  /*7ae0*/  LOP3.LUT R61, R61, 0xffff0000, RZ, 0xc0, !PT ;  /* 0xffff00003d3d7812 */ /* 0x000fe200078ec0ff */
[C---:B------:R-:W-:Y:S01]  /*7af0*/  IMAD.U32 R164, R93.reuse, 0x10000, RZ ;  /* 0x000100005da47824 */ /* 0x040fe200078e00ff */
[----:B------:R-:W-:Y:S01]  /*7b00*/  LOP3.LUT R93, R93, 0xffff0000, RZ, 0xc0, !PT ;  /* 0xffff00005d5d7812 */ /* 0x000fe200078ec0ff */
[C---:B------:R-:W-:Y:S01]  /*7b10*/  FMUL.FTZ R165, R163.reuse, R162 ;  /* 0x000000a2a3a57220 */ /* 0x040fe20000410000 */
[----:B------:R-:W-:Y:S01]  /*7b20*/  F2FP.BF16.F32.PACK_AB R92, R92, R95 ;  /* 0x0000005f5c5c723e */ /* 0x000fe200000010ff */
[C---:B------:R-:W-:Y:S01]  /*7b30*/  FMUL.FTZ R51, R56.reuse, R61 ;  /* 0x0000003d38337220 */ /* 0x040fe20000410000 */
[-C--:B------:R-:W-:Y:S01]  /*7b40*/  FMUL.FTZ R163, R163, R164.reuse ;  /* 0x000000a4a3a37220 */ /* 0x080fe20000410000 */
[-C--:B------:R-:W-:Y:S01]  /*7b50*/  FMUL.FTZ R56, R56, R93.reuse ;  /* 0x0000005d38387220 */ /* 0x080fe20000410000 */
[C---:B------:R-:W-:Y:S01]  /*7b60*/  FFMA.FTZ R164, R161.reuse, R164, -R165 ;  /* 0x000000a4a1a47223 */ /* 0x040fe200000108a5 */
[C---:B------:R-:W-:Y:S01]  /*7b70*/  FFMA.FTZ R51, R44.reuse, R93, -R51 ;  /* 0x0000005d2c337223 */ /* 0x040fe20000010833 */
[----:B------:R-:W-:Y:S01]  /*7b80*/  FFMA.FTZ R163, R161, R162, R163 ;  /* 0x000000a2a1a37223 */ /* 0x000fe200000100a3 */
[----:B------:R-:W-:Y:S01]  /*7b90*/  FFMA.FTZ R44, R44, R61, R56 ;  /* 0x0000003d2c2c7223 */ /* 0x000fe20000010038 */
[----:B------:R-:W-:Y:S01]  /*7ba0*/  PRMT R56, R177, 0x5410, R45 ;  /* 0x00005410b1387816 */ /* 0x000fe2000000002d */
[----:B------:R-:W-:Y:S01]  /*7bb0*/  IMAD.U32 R161, R60, 0x10000, RZ ;  /* 0x000100003ca17824 */ /* 0x000fe200078e00ff */
[----:B------:R-:W-:Y:S01]  /*7bc0*/  PRMT R45, R176, 0x5410, R57 ;  /* 0x00005410b02d7816 */ /* 0x000fe20000000039 */
[----:B------:R-:W-:Y:S01]  /*7bd0*/  IMAD.U32 R57, R48, 0x10000, RZ ;  /* 0x0001000030397824 */ /* 0x000fe200078e00ff */
[----:B------:R-:W-:Y:S01]  /*7be0*/  LOP3.LUT R60, R60, 0xffff0000, RZ, 0xc0, !PT ;  /* 0xffff00003c3c7812 */ /* 0x000fe200078ec0ff */
[C---:B------:R-:W-:Y:S01]  /*7bf0*/  IMAD.U32 R63, R56.reuse, 0x10000, RZ ;  /* 0x00010000383f7824 */ /* 0x040fe200078e00ff */
[C---:B------:R-:W-:Y:S01]  /*7c00*/  LOP3.LUT R47, R45.reuse, 0xffff0000, RZ, 0xc0, !PT ;  /* 0xffff00002d2f7812 */ /* 0x040fe200078ec0ff */
[----:B------:R-:W-:Y:S01]  /*7c10*/  IMAD.U32 R61, R45, 0x10000, RZ ;  /* 0x000100002d3d7824 */ /* 0x000fe200078e00ff */
[----:B------:R-:W-:-:S02]  /*7c20*/  LOP3.LUT R45, R56, 0xffff0000, RZ, 0xc0, !PT ;  /* 0xffff0000382d7812 */ /* 0x000fc400078ec0ff */
[----:B------:R-:W-:Y:S01]  /*7c30*/  LOP3.LUT R48, R48, 0xffff0000, RZ, 0xc0, !PT ;  /* 0xffff000030307812 */ /* 0x000fe200078ec0ff */
[C---:B------:R-:W-:Y:S01]  /*7c40*/  FMUL.FTZ R56, R60.reuse, R47 ;  /* 0x0000002f3c387220 */ /* 0x040fe20000410000 */
[C---:B------:R-:W-:Y:S01]  /*7c50*/  FMUL.FTZ R93, R161.reuse, R61 ;  /* 0x0000003da15d7220 */ /* 0x040fe20000410000 */
[----:B------:R-:W-:Y:S01]  /*7c60*/  FMUL.FTZ R60, R60, R45 ;  /* 0x0000002d3c3c7220 */ /* 0x000fe20000410000 */
[----:B------:R-:W-:Y:S01]  /*7c70*/  FMUL.FTZ R161, R161, R63 ;  /* 0x0000003fa1a17220 */ /* 0x000fe20000410000 */
[C---:B------:R-:W-:Y:S01]  /*7c80*/  FFMA.FTZ R45, R48.reuse, R45, -R56 ;  /* 0x0000002d302d7223 */ /* 0x040fe20000010838 */
[C---:B------:R-:W-:Y:S01]  /*7c90*/  FFMA.FTZ R93, R57.reuse, R63, -R93 ;  /* 0x0000003f395d7223 */ /* 0x040fe2000001085d */
[----:B------:R-:W-:Y:S01]  /*7ca0*/  FFMA.FTZ R47, R48, R47, R60 ;  /* 0x0000002f302f7223 */ /* 0x000fe2000001003c */
[----:B------:R-:W-:Y:S01]  /*7cb0*/  FFMA.FTZ R161, R57, R61, R161 ;  /* 0x0000003d39a17223 */ /* 0x000fe200000100a1 */
[C---:B------:R-:W-:Y:S01]  /*7cc0*/  IMAD.U32 R60, R62.reuse, 0x10000, RZ ;  /* 0x000100003e3c7824 */ /* 0x040fe200078e00ff */
        /* <DEDUP_REMOVED lines=8> */
[----:B------:R-:W-:Y:S01]  /*7d50*/  LOP3.LUT R50, R50, 0xffff0000, RZ, 0xc0, !PT ;  /* 0xffff000032327812 */ /* 0x000fe200078ec0ff */
[C---:B------:R-:W-:Y:S02]  /*7d60*/  FFMA.FTZ R59, R48.reuse, R57, -R59 ;  /* 0x00000039303b7223 */ /* 0x040fe4000001083b */
[----:B------:R-:W-:Y:S01]  /*7d70*/  FFMA.FTZ R60, R48, R56, R60 ;  /* 0x00000038303c7223 */ /* 0x000fe2000001003c */
[C---:B------:R-:W-:Y:S01]  /*7d80*/  FMUL.FTZ R48, R62.reuse, R58 ;  /* 0x0000003a3e307220 */ /* 0x040fe20000410000 */
[----:B------:R-:W-:Y:S01]  /*7d90*/  FMUL.FTZ R62, R62, R46 ;  /* 0x0000002e3e3e7220 */ /* 0x000fe20000410000 */
[----:B------:R-:W-:Y:S01]  /*7da0*/  F2FP.BF16.F32.PACK_AB R94, R49, R94 ;  /* 0x0000005e315e723e */ /* 0x000fe200000010ff */
[----:B------:R-:W-:Y:S02]  /*7db0*/  IMAD.MOV.U32 R49, RZ, RZ, R92 ;  /* 0x000000ffff317224 */ /* 0x000fe400078e005c */
[C---:B------:R-:W-:Y:S01]  /*7dc0*/  FFMA.FTZ R48, R50.reuse, R46, -R48 ;  /* 0x0000002e32307223 */ /* 0x040fe20000010830 */
[----:B------:R-:W-:Y:S01]  /*7dd0*/  FFMA.FTZ R62, R50, R58, R62 ;  /* 0x0000003a323e7223 */ /* 0x000fe2000001003e */
[----:B------:R-:W-:Y:S01]  /*7de0*/  F2FP.BF16.F32.PACK_AB R44, R44, R163 ;  /* 0x000000a32c2c723e */ /* 0x000fe200000010ff */
[----:B------:R-:W-:Y:S01]  /*7df0*/  IMAD.MOV.U32 R61, RZ, RZ, R94 ;  /* 0x000000ffff3d7224 */ /* 0x000fe200078e005e */
[----:B------:R-:W-:-:S02]  /*7e00*/  F2FP.BF16.F32.PACK_AB R45, R45, R93 ;  /* 0x0000005d2d2d723e */ /* 0x000fc400000010ff */
[----:B------:R-:W-:Y:S01]  /*7e10*/  F2FP.BF16.F32.PACK_AB R47, R47, R161 ;  /* 0x000000a12f2f723e */ /* 0x000fe200000010ff */
[----:B------:R-:W-:Y:S01]  /*7e20*/  IMAD.MOV.U32 R63, RZ, RZ, R44 ;  /* 0x000000ffff3f7224 */ /* 0x000fe200078e002c */
[----:B------:R-:W-:Y:S01]  /*7e30*/  F2FP.BF16.F32.PACK_AB R59, R48, R59 ;  /* 0x0000003b303b723e */ /* 0x000fe200000010ff */
[----:B------:R-:W-:Y:S01]  /*7e40*/  IMAD.MOV.U32 R48, RZ, RZ, R45 ;  /* 0x000000ffff307224 */ /* 0x000fe200078e002d */
[----:B------:R-:W-:Y:S01]  /*7e50*/  F2FP.BF16.F32.PACK_AB R62, R62, R60 ;  /* 0x0000003c3e3e723e */ /* 0x000fe200000010ff */
[----:B------:R-:W-:Y:S01]  /*7e60*/  IMAD.MOV.U32 R60, RZ, RZ, R47 ;  /* 0x000000ffff3c7224 */ /* 0x000fe200078e002f */
[----:B------:R-:W-:Y:S01]  /*7e70*/  F2FP.BF16.F32.PACK_AB R51, R51, R164 ;  /* 0x000000a43333723e */ /* 0x000fe200000010ff */
[----:B------:R-:W-:-:S07]  /*7e80*/  IMAD.MOV.U32 R50, RZ, RZ, R59 ;  /* 0x000000ffff327224 */ /* 0x000fce00078e003b */
.L_x_694:
[----:B------:R-:W-:Y:S05]  /*7e90*/  BSYNC B3 ;  /* 0x0000000000037941 */ /* 0x000fea0003800000 */
.L_x_693:
[----:B0-----:R0:W-:Y:S04]  /*7ea0*/  STG.E.128 desc[UR40][R88.64], R48 ;  /* 0x0000003058007986 */ /* 0x0011e8000c101d28 */
[----:B--2---:R0:W-:Y:S02]  /*7eb0*/  @!P4 STG.E.128 desc[UR40][R90.64], R60 ;  /* 0x0000003c5a00c986 */ /* 0x0041e4000c101d28 */
.L_x_692:
[----:B------:R-:W-:Y:S05]  /*7ec0*/  BSYNC B2 ;  /* 0x0000000000027941 */ /* 0x000fea0003800000 */
.L_x_691:
[----:B------:R-:W-:-:S13]  /*7ed0*/  ISETP.NE.AND P4, PT, R9, RZ, PT ;  /* 0x000000ff0900720c */ /* 0x000fda0003f85270 */
[----:B------:R-:W-:Y:S05]  /*7ee0*/  @!P4 BRA `(.L_x_686) ;  /* 0x000000080000c947 */ /* 0x000fea0003800000 */
[----:B------:R-:W3:Y:S01]  /*7ef0*/  LDL R44, [R1+0x10] ;  /* 0x00001000012c7983 */ /* 0x000ee20000100800 */
[----:B------:R-:W-:Y:S01]  /*7f00*/  IADD3 R47, P4, P5, R102, R132, R15 ;  /* 0x00000084662f7210 */ /* 0x000fe20007d9e00f */
[----:B------:R-:W-:Y:S03]  /*7f10*/  BSSY B2, `(.L_x_695) ;  /* 0x000007b000027945 */ /* 0x000fe60003800000 */
[----:B------:R-:W-:Y:S02]  /*7f20*/  IADD3.X R46, R97, R157, R11, P4, P5 ;  /* 0x0000009d612e7210 */ /* 0x000fe400027ea40b */
[----:B---3--:R-:W-:-:S04]  /*7f30*/  LOP3.LUT P6, RZ, R44, 0x1, RZ, 0xc0, !PT ;  /* 0x000000012cff7812 */ /* 0x008fc800078cc0ff */
[----:B------:R-:W-:-:S04]  /*7f40*/  SEL R44, R122, R148, !P6 ;  /* 0x000000947a2c7207 */ /* 0x000fc80007000000 */
[----:B------:R-:W-:-:S04]  /*7f50*/  SHF.R.S32.HI R45, RZ, 0x1f, R44 ;  /* 0x0000001fff2d7819 */ /* 0x000fc8000001142c */
[----:B------:R-:W-:-:S04]  /*7f60*/  LEA.HI R45, R45, R44, RZ, 0x4 ;  /* 0x0000002c2d2d7211 */ /* 0x000fc800078f20ff */
[----:B------:R-:W-:-:S05]  /*7f70*/  LEA.HI.SX32 R45, R45, R20, 0x1c ;  /* 0x000000142d2d7211 */ /* 0x000fca00078fe2ff */
[----:B------:R-:W-:-:S05]  /*7f80*/  IMAD.SHL.U32 R44, R45, 0x8, RZ ;  /* 0x000000082d2c7824 */ /* 0x000fca00078e00ff */
[----:B------:R-:W-:-:S13]  /*7f90*/  ISETP.GE.AND P4, PT, R44, R147, PT ;  /* 0x000000932c00720c */ /* 0x000fda0003f86270 */
[--C-:B0-2---:R-:W-:Y:S02]  /*7fa0*/  @!P4 SHF.R.S32.HI R48, RZ, 0x1f, R44.reuse ;  /* 0x0000001fff30c819 */ /* 0x105fe4000001142c */
[--C-:B------:R-:W-:Y:S02]  /*7fb0*/  @!P4 IADD3 R132, P5, P6, R102, R132, R44.reuse ;  /* 0x000000846684c210 */ /* 0x100fe40007ebe02c */
[----:B------:R-:W-:Y:S02]  /*7fc0*/  LOP3.LUT R44, R191, 0x38, R44, 0xf8, !PT ;  /* 0x00000038bf2c7812 */ /* 0x000fe400078ef82c */
[----:B------:R-:W-:Y:S02]  /*7fd0*/  @!P4 IADD3.X R157, R97, R157, R48, P5, P6 ;  /* 0x0000009d619dc210 */ /* 0x000fe40002fec430 */
[----:B------:R-:W-:Y:S02]  /*7fe0*/  LEA R56, P5, R47, R120, 0x1 ;  /* 0x000000782f387211 */ /* 0x000fe400078a08ff */
[----:B------:R-:W-:-:S02]  /*7ff0*/  LOP3.LUT R44, R44, R193, RZ, 0x3c, !PT ;  /* 0x000000c12c2c7212 */ /* 0x000fc400078e3cff */
[----:B------:R-:W-:Y:S01]  /*8000*/  LEA.HI.X R57, R47, R121, R46, 0x1, P5 ;  /* 0x000000792f397211 */ /* 0x000fe200028f0c2e */
[----:B------:R-:W-:Y:S01]  /*8010*/  IMAD R47, R16, 0x6000, R140 ;  /* 0x00006000102f7824 */ /* 0x000fe200078e028c */
[----:B------:R-:W-:Y:S02]  /*8020*/  SHF.R.S32.HI R46, RZ, 0x1f, R45 ;  /* 0x0000001fff2e7819 */ /* 0x000fe4000001142d */
[----:B------:R-:W-:Y:S02]  /*8030*/  @!P4 LEA R58, P5, R132, R120, 0x1 ;  /* 0x00000078843ac211 */ /* 0x000fe400078a08ff */
[----:B------:R-:W-:Y:S02]  /*8040*/  LEA.HI R45, R46, R45, RZ, 0x3 ;  /* 0x0000002d2e2d7211 */ /* 0x000fe400078f18ff */
[----:B------:R-:W-:Y:S02]  /*8050*/  @!P4 LEA.HI.X R59, R132, R121, R157, 0x1, P5 ;  /* 0x00000079843bc211 */ /* 0x000fe400028f0c9d */
[----:B------:R-:W-:Y:S01]  /*8060*/  ISETP.GE.AND P5, PT, R100, R117, PT ;  /* 0x000000756400720c */ /* 0x000fe20003fa6270 */
[----:B------:R-:W-:-:S05]  /*8070*/  IMAD.SHL.U32 R45, R45, 0x400, RZ ;  /* 0x000004002d2d7824 */ /* 0x000fca00078e00ff */
[----:B------:R-:W-:-:S05]  /*8080*/  LOP3.LUT R45, R45, 0x7fffe000, RZ, 0xc0, !PT ;  /* 0x7fffe0002d2d7812 */ /* 0x000fca00078ec0ff */
[----:B------:R-:W-:-:S04]  /*8090*/  IMAD R45, R192, 0x200, R45 ;  /* 0x00000200c02d7824 */ /* 0x000fc800078e022d */
[----:B------:R-:W-:Y:S02]  /*80a0*/  IMAD.IADD R45, R45, 0x1, R44 ;  /* 0x000000012d2d7824 */ /* 0x000fe400078e022c */
[----:B------:R-:W-:Y:S02]  /*80b0*/  IMAD R44, R47, 0x2, R2 ;  /* 0x000000022f2c7824 */ /* 0x000fe400078e0202 */
[----:B------:R-:W-:-:S04]  /*80c0*/  IMAD R45, R16, 0x6000, R45 ;  /* 0x00006000102d7824 */ /* 0x000fc800078e022d */
[----:B------:R-:W-:Y:S02]  /*80d0*/  IMAD R48, R45, 0x2, R2 ;  /* 0x000000022d307824 */ /* 0x000fe400078e0202 */
[----:B------:R-:W0:Y:S04]  /*80e0*/  LDS.128 R44, [R44+0x1c400] ;  /* 0x01c400002c2c7984 */ /* 0x000e280000000c00 */
[----:B------:R-:W2:Y:S01]  /*80f0*/  LDS.128 R48, [R48+0x1c400] ;  /* 0x01c4000030307984 */ /* 0x000ea20000000c00 */
[----:B------:R-:W-:Y:S05]  /*8100*/  @P5 BRA `(.L_x_696) ;  /* 0x00000004006c5947 */ /* 0x000fea0003800000 */
[--C-:B------:R-:W-:Y:S01]  /*8110*/  SHF.R.U64 R42, R42, 0x10, R43.reuse ;  /* 0x000000102a2a7819 */ /* 0x100fe2000000122b */
[----:B--2---:R-:W-:Y:S01]  /*8120*/  IMAD.U32 R62, R49, 0x10000, RZ ;  /* 0x00010000313e7824 */ /* 0x004fe200078e00ff */
[----:B------:R-:W-:Y:S01]  /*8130*/  SHF.R.U32.HI R60, RZ, 0x10, R43 ;  /* 0x00000010ff3c7819 */ /* 0x000fe2000001162b */
[----:B------:R-:W-:Y:S01]  /*8140*/  IMAD.U32 R90, R51, 0x10000, RZ ;  /* 0x00010000335a7824 */ /* 0x000fe200078e00ff */
[--C-:B------:R-:W-:Y:S01]  /*8150*/  SHF.R.U64 R43, R52, 0x10, R53.reuse ;  /* 0x00000010342b7819 */ /* 0x100fe20000001235 */
[----:B0-----:R-:W-:Y:S01]  /*8160*/  IMAD.U32 R89, R47, 0x10000, RZ ;  /* 0x000100002f597824 */ /* 0x001fe200078e00ff */
[----:B------:R-:W-:Y:S01]  /*8170*/  SHF.R.U32.HI R52, RZ, 0x10, R53 ;  /* 0x00000010ff347819 */ /* 0x000fe20000011635 */
[----:B------:R-:W-:Y:S01]  /*8180*/  IMAD.U32 R91, R50, 0x10000, RZ ;  /* 0x00010000325b7824 */ /* 0x000fe200078e00ff */
[--C-:B------:R-:W-:Y:S01]  /*8190*/  SHF.R.U64 R40, R40, 0x10, R41.reuse ;  /* 0x0000001028287819 */ /* 0x100fe20000001229 */
[----:B------:R-:W-:Y:S01]  /*81a0*/  IMAD.U32 R88, R46, 0x10000, RZ ;  /* 0x000100002e587824 */ /* 0x000fe200078e00ff */
[----:B------:R-:W-:-:S02]  /*81b0*/  SHF.R.U32.HI R41, RZ, 0x10, R41 ;  /* 0x00000010ff297819 */ /* 0x000fc40000011629 */
[----:B------:R-:W-:Y:S02]  /*81c0*/  PRMT R52, R173, 0x5432, R52 ;  /* 0x00005432ad347816 */ /* 0x000fe40000000034 */
[----:B------:R-:W-:Y:S02]  /*81d0*/  SHF.R.U64 R53, R54, 0x10, R55 ;  /* 0x0000001036357819 */ /* 0x000fe40000001237 */
[----:B------:R-:W-:Y:S01]  /*81e0*/  PRMT R41, R171, 0x5410, R41 ;  /* 0x00005410ab297816 */ /* 0x000fe20000000029 */
[----:B------:R-:W-:Y:S01]  /*81f0*/  IMAD.U32 R92, R52, 0x10000, RZ ;  /* 0x00010000345c7824 */ /* 0x000fe200078e00ff */
[----:B------:R-:W-:Y:S01]  /*8200*/  SHF.R.U32.HI R54, RZ, 0x10, R55 ;  /* 0x00000010ff367819 */ /* 0x000fe20000011637 */
[----:B------:R-:W-:Y:S01]  /*8210*/  IMAD.U32 R55, R45, 0x10000, RZ ;  /* 0x000100002d377824 */ /* 0x000fe200078e00ff */
[----:B------:R-:W-:Y:S01]  /*8220*/  PRMT R43, R172, 0x5432, R43 ;  /* 0x00005432ac2b7816 */ /* 0x000fe2000000002b */
[----:B------:R-:W-:Y:S01]  /*8230*/  IMAD.U32 R93, R41, 0x10000, RZ ;  /* 0x00010000295d7824 */ /* 0x000fe200078e00ff */
[----:B------:R-:W-:Y:S01]  /*8240*/  LOP3.LUT R63, R49, 0xffff0000, RZ, 0xc0, !PT ;  /* 0xffff0000313f7812 */ /* 0x000fe200078ec0ff */
[----:B------:R-:W-:Y:S01]  /*8250*/  IMAD.U32 R49, R48, 0x10000, RZ ;  /* 0x0001000030317824 */ /* 0x000fe200078e00ff */
[----:B------:R-:W-:Y:S01]  /*8260*/  PRMT R172, R172, 0x5410, R53 ;  /* 0x00005410acac7816 */ /* 0x000fe20000000035 */
[----:B------:R-:W-:Y:S01]  /*8270*/  FMUL.FTZ R53, R62, R92 ;  /* 0x0000005c3e357220 */ /* 0x000fe20000410000 */
[----:B------:R-:W-:Y:S01]  /*8280*/  LOP3.LUT R52, R52, 0xffff0000, RZ, 0xc0, !PT ;  /* 0xffff000034347812 */ /* 0x000fe200078ec0ff */
[-C--:B------:R-:W-:Y:S01]  /*8290*/  FMUL.FTZ R62, R62, R93.reuse ;  /* 0x0000005d3e3e7220 */ /* 0x080fe20000410000 */
[----:B------:R-:W-:Y:S01]  /*82a0*/  PRMT R54, R173, 0x5410, R54 ;  /* 0x00005410ad367816 */ /* 0x000fe20000000036 */
[----:B------:R-:W-:Y:S01]  /*82b0*/  FFMA.FTZ R53, R55, R93, -R53 ;  /* 0x0000005d37357223 */ /* 0x000fe20000010835 */
[----:B------:R-:W-:Y:S01]  /*82c0*/  LOP3.LUT R41, R41, 0xffff0000, RZ, 0xc0, !PT ;  /* 0xffff000029297812 */ /* 0x000fe200078ec0ff */
[----:B------:R-:W-:Y:S01]  /*82d0*/  FMUL.FTZ R94, R63, R52 ;  /* 0x000000343f5e7220 */ /* 0x000fe20000410000 */
[----:B------:R-:W-:Y:S01]  /*82e0*/  LOP3.LUT R61, R45, 0xffff0000, RZ, 0xc0, !PT ;  /* 0xffff00002d3d7812 */ /* 0x000fe200078ec0ff */
[C---:B------:R-:W-:Y:S01]  /*82f0*/  IMAD.U32 R93, R54.reuse, 0x10000, RZ ;  /* 0x00010000365d7824 */ /* 0x040fe200078e00ff */
[----:B------:R-:W-:Y:S01]  /*8300*/  PRMT R60, R171, 0x5432, R60 ;  /* 0x00005432ab3c7816 */ /* 0x000fe2000000003c */
[-C--:B------:R-:W-:Y:S01]  /*8310*/  FMUL.FTZ R63, R63, R41.reuse ;  /* 0x000000293f3f7220 */ /* 0x080fe20000410000 */
[----:B------:R-:W-:Y:S01]  /*8320*/  LOP3.LUT R51, R51, 0xffff0000, RZ, 0xc0, !PT ;  /* 0xffff000033337812 */ /* 0x000fe200078ec0ff */
[----:B------:R-:W-:Y:S01]  /*8330*/  FFMA.FTZ R62, R55, R92, R62 ;  /* 0x0000005c373e7223 */ /* 0x000fe2000001003e */
[----:B------:R-:W-:Y:S01]  /*8340*/  LOP3.LUT R54, R54, 0xffff0000, RZ, 0xc0, !PT ;  /* 0xffff000036367812 */ /* 0x000fe200078ec0ff */
[----:B------:R-:W-:Y:S01]  /*8350*/  FFMA.FTZ R94, R61, R41, -R94 ;  /* 0x000000293d5e7223 */ /* 0x000fe2000001085e */
[----:B------:R-:W-:-:S02]  /*8360*/  IMAD.U32 R55, R60, 0x10000, RZ ;  /* 0x000100003c377824 */ /* 0x000fc400078e00ff */
[----:B------:R-:W-:Y:S01]  /*8370*/  FMUL.FTZ R41, R90, R93 ;  /* 0x0000005d5a297220 */ /* 0x000fe20000410000 */
[----:B------:R-:W-:Y:S01]  /*8380*/  PRMT R40, R174, 0x5410, R40 ;  /* 0x00005410ae287816 */ /* 0x000fe20000000028 */
[----:B------:R-:W-:Y:S01]  /*8390*/  FFMA.FTZ R63, R61, R52, R63 ;  /* 0x000000343d3f7223 */ /* 0x000fe2000001003f */
[----:B------:R-:W-:Y:S01]  /*83a0*/  LOP3.LUT R47, R47, 0xffff0000, RZ, 0xc0, !PT ;  /* 0xffff00002f2f7812 */ /* 0x000fe200078ec0ff */
[----:B------:R-:W-:Y:S01]  /*83b0*/  FMUL.FTZ R61, R51, R54 ;  /* 0x00000036333d7220 */ /* 0x000fe20000410000 */
[----:B------:R-:W-:Y:S01]  /*83c0*/  LOP3.LUT R60, R60, 0xffff0000, RZ, 0xc0, !PT ;  /* 0xffff00003c3c7812 */ /* 0x000fe200078ec0ff */
[-C--:B------:R-:W-:Y:S01]  /*83d0*/  FMUL.FTZ R90, R90, R55.reuse ;  /* 0x000000375a5a7220 */ /* 0x080fe20000410000 */
[----:B------:R-:W-:Y:S01]  /*83e0*/  FFMA.FTZ R41, R89, R55, -R41 ;  /* 0x0000003759297223 */ /* 0x000fe20000010829 */
[----:B------:R-:W-:Y:S01]  /*83f0*/  IMAD.U32 R55, R43, 0x10000, RZ ;  /* 0x000100002b377824 */ /* 0x000fe200078e00ff */
[----:B------:R-:W-:Y:S01]  /*8400*/  LOP3.LUT R48, R48, 0xffff0000, RZ, 0xc0, !PT ;  /* 0xffff000030307812 */ /* 0x000fe200078ec0ff */
[----:B------:R-:W-:-:S02]  /*8410*/  IMAD.U32 R52, R40, 0x10000, RZ ;  /* 0x0001000028347824 */ /* 0x000fc400078e00ff */
[-C--:B------:R-:W-:Y:S01]  /*8420*/  FMUL.FTZ R51, R51, R60.reuse ;  /* 0x0000003c33337220 */ /* 0x080fe20000410000 */
[----:B------:R-:W-:Y:S01]  /*8430*/  FFMA.FTZ R61, R47, R60, -R61 ;  /* 0x0000003c2f3d7223 */ /* 0x000fe2000001083d */
[----:B------:R-:W-:Y:S01]  /*8440*/  LOP3.LUT R60, R40, 0xffff0000, RZ, 0xc0, !PT ;  /* 0xffff0000283c7812 */ /* 0x000fe200078ec0ff */
[-C--:B------:R-:W-:Y:S01]  /*8450*/  FMUL.FTZ R40, R49, R55.reuse ;  /* 0x0000003731287220 */ /* 0x080fe20000410000 */
[----:B------:R-:W-:Y:S01]  /*8460*/  IMAD.U32 R45, R44, 0x10000, RZ ;  /* 0x000100002c2d7824 */ /* 0x000fe200078e00ff */
[----:B------:R-:W-:Y:S01]  /*8470*/  LOP3.LUT R43, R43, 0xffff0000, RZ, 0xc0, !PT ;  /* 0xffff00002b2b7812 */ /* 0x000fe200078ec0ff */
[----:B------:R-:W-:Y:S01]  /*8480*/  FMUL.FTZ R49, R49, R52 ;  /* 0x0000003431317220 */ /* 0x000fe20000410000 */
[----:B------:R-:W-:Y:S01]  /*8490*/  PRMT R42, R174, 0x5432, R42 ;  /* 0x00005432ae2a7816 */ /* 0x000fe2000000002a */
[----:B------:R-:W-:Y:S01]  /*84a0*/  FFMA.FTZ R51, R47, R54, R51 ;  /* 0x000000362f337223 */ /* 0x000fe20000010033 */
[C---:B------:R-:W-:Y:S01]  /*84b0*/  FFMA.FTZ R40, R45.reuse, R52, -R40 ;  /* 0x000000342d287223 */ /* 0x040fe20000010828 */
[----:B------:R-:W-:Y:S01]  /*84c0*/  FFMA.FTZ R49, R45, R55, R49 ;  /* 0x000000372d317223 */ /* 0x000fe20000010031 */
[----:B------:R-:W-:Y:S01]  /*84d0*/  LOP3.LUT R44, R44, 0xffff0000, RZ, 0xc0, !PT ;  /* 0xffff00002c2c7812 */ /* 0x000fe200078ec0ff */
[-C--:B------:R-:W-:Y:S01]  /*84e0*/  FMUL.FTZ R47, R48, R43.reuse ;  /* 0x0000002b302f7220 */ /* 0x080fe20000410000 */
[----:B------:R-:W-:Y:S01]  /*84f0*/  IMAD.U32 R45, R172, 0x10000, RZ ;  /* 0x00010000ac2d7824 */ /* 0x000fe200078e00ff */
[----:B------:R-:W-:Y:S01]  /*8500*/  LOP3.LUT R50, R50, 0xffff0000, RZ, 0xc0, !PT ;  /* 0xffff000032327812 */ /* 0x000fe200078ec0ff */
[-C--:B------:R-:W-:Y:S01]  /*8510*/  FMUL.FTZ R48, R48, R60.reuse ;  /* 0x0000003c30307220 */ /* 0x080fe20000410000 */
[----:B------:R-:W-:Y:S01]  /*8520*/  IMAD.U32 R52, R42, 0x10000, RZ ;  /* 0x000100002a347824 */ /* 0x000fe200078e00ff */
[----:B------:R-:W-:Y:S01]  /*8530*/  LOP3.LUT R172, R172, 0xffff0000, RZ, 0xc0, !PT ;  /* 0xffff0000acac7812 */ /* 0x000fe200078ec0ff */
[----:B------:R-:W-:Y:S01]  /*8540*/  FFMA.FTZ R47, R44, R60, -R47 ;  /* 0x0000003c2c2f7223 */ /* 0x000fe2000001082f */
[----:B------:R-:W-:Y:S01]  /*8550*/  LOP3.LUT R42, R42, 0xffff0000, RZ, 0xc0, !PT ;  /* 0xffff00002a2a7812 */ /* 0x000fe200078ec0ff */
[----:B------:R-:W-:Y:S01]  /*8560*/  FFMA.FTZ R48, R44, R43, R48 ;  /* 0x0000002b2c307223 */ /* 0x000fe20000010030 */
[----:B------:R-:W-:Y:S01]  /*8570*/  LOP3.LUT R46, R46, 0xffff0000, RZ, 0xc0, !PT ;  /* 0xffff00002e2e7812 */ /* 0x000fe200078ec0ff */
[C---:B------:R-:W-:Y:S01]  /*8580*/  FMUL.FTZ R43, R91.reuse, R45 ;  /* 0x0000002d5b2b7220 */ /* 0x040fe20000410000 */
[C---:B------:R-:W-:Y:S01]  /*8590*/  FMUL.FTZ R44, R50.reuse, R172 ;  /* 0x000000ac322c7220 */ /* 0x040fe20000410000 */
[----:B------:R-:W-:Y:S01]  /*85a0*/  FMUL.FTZ R91, R91, R52 ;  /* 0x000000345b5b7220 */ /* 0x000fe20000410000 */
[----:B------:R-:W-:Y:S01]  /*85b0*/  FMUL.FTZ R50, R50, R42 ;  /* 0x0000002a32327220 */ /* 0x000fe20000410000 */
[----:B------:R-:W-:Y:S01]  /*85c0*/  FFMA.FTZ R43, R88, R52, -R43 ;  /* 0x00000034582b7223 */ /* 0x000fe2000001082b */
[----:B------:R-:W-:Y:S01]  /*85d0*/  FFMA.FTZ R44, R46, R42, -R44 ;  /* 0x0000002a2e2c7223 */ /* 0x000fe2000001082c */
[----:B------:R-:W-:Y:S01]  /*85e0*/  FFMA.FTZ R90, R89, R93, R90 ;  /* 0x0000005d595a7223 */ /* 0x000fe2000001005a */
[----:B------:R-:W-:Y:S01]  /*85f0*/  FFMA.FTZ R91, R88, R45, R91 ;  /* 0x0000002d585b7223 */ /* 0x000fe2000001005b */
[----:B------:R-:W-:Y:S01]  /*8600*/  FFMA.FTZ R50, R46, R172, R50 ;  /* 0x000000ac2e327223 */ /* 0x000fe20000010032 */
[----:B------:R-:W-:-:S02]  /*8610*/  F2FP.BF16.F32.PACK_AB R41, R61, R41 ;  /* 0x000000293d29723e */ /* 0x000fc400000010ff */
[----:B------:R-:W-:Y:S02]  /*8620*/  F2FP.BF16.F32.PACK_AB R62, R63, R62 ;  /* 0x0000003e3f3e723e */ /* 0x000fe400000010ff */
[----:B------:R-:W-:Y:S01]  /*8630*/  F2FP.BF16.F32.PACK_AB R40, R47, R40 ;  /* 0x000000282f28723e */ /* 0x000fe200000010ff */
[----:B------:R-:W-:Y:S01]  /*8640*/  IMAD.MOV.U32 R47, RZ, RZ, R41 ;  /* 0x000000ffff2f7224 */ /* 0x000fe200078e0029 */
[----:B------:R-:W-:Y:S01]  /*8650*/  F2FP.BF16.F32.PACK_AB R48, R48, R49 ;  /* 0x000000313030723e */ /* 0x000fe200000010ff */
[----:B------:R-:W-:Y:S01]  /*8660*/  IMAD.MOV.U32 R49, RZ, RZ, R62 ;  /* 0x000000ffff317224 */ /* 0x000fe200078e003e */
[----:B------:R-:W-:Y:S01]  /*8670*/  F2FP.BF16.F32.PACK_AB R46, R44, R43 ;  /* 0x0000002b2c2e723e */ /* 0x000fe200000010ff */
[----:B------:R-:W-:Y:S01]  /*8680*/  IMAD.MOV.U32 R44, RZ, RZ, R40 ;  /* 0x000000ffff2c7224 */ /* 0x000fe200078e0028 */
[----:B------:R-:W-:Y:S02]  /*8690*/  F2FP.BF16.F32.PACK_AB R45, R94, R53 ;  /* 0x000000355e2d723e */ /* 0x000fe400000010ff */
[----:B------:R-:W-:-:S02]  /*86a0*/  F2FP.BF16.F32.PACK_AB R51, R51, R90 ;  /* 0x0000005a3333723e */ /* 0x000fc400000010ff */
[----:B------:R-:W-:-:S07]  /*86b0*/  F2FP.BF16.F32.PACK_AB R50, R50, R91 ;  /* 0x0000005b3232723e */ /* 0x000fce00000010ff */
.L_x_696:
[----:B------:R-:W-:Y:S05]  /*86c0*/  BSYNC B2 ;  /* 0x0000000000027941 */ /* 0x000fea0003800000 */
.L_x_695:
[----:B0-----:R3:W-:Y:S04]  /*86d0*/  STG.E.128 desc[UR40][R56.64], R44 ;  /* 0x0000002c38007986 */ /* 0x0017e8000c101d28 */
[----:B--2---:R3:W-:Y:S02]  /*86e0*/  @!P4 STG.E.128 desc[UR40][R58.64], R48 ;  /* 0x000000303a00c986 */ /* 0x0047e4000c101d28 */
.L_x_686:
[----:B------:R-:W-:Y:S05]  /*86f0*/  BSYNC B1 ;  /* 0x0000000000017941 */ /* 0x000fea0003800000 */
.L_x_685:
[-C--:B--2---:R-:W-:Y:S02]  /*8700*/  IMAD R40, R146, R128.reuse, RZ ;  /* 0x0000008092287224 */ /* 0x084fe400078e02ff */
[----:B------:R-:W-:-:S04]  /*8710*/  IMAD.WIDE.U32 R126, R205, R128, R126 ;  /* 0x00000080cd7e7225 */ /* 0x000fc800078e007e */
[----:B------:R-:W-:Y:S01]  /*8720*/  IMAD R129, R205, R129, R40 ;  /* 0x00000081cd817224 */ /* 0x000fe200078e0228 */
[----:B------:R-:W-:Y:S06]  /*8730*/  @P3 BRA `(.L_x_655) ;  /* 0x0000001800f83947 */ /* 0x000fec0003800000 */
[----:B------:R-:W-:Y:S01]  /*8740*/  ISETP.NE.AND P3, PT, R14, RZ, PT ;  /* 0x000000ff0e00720c */ /* 0x000fe20003f65270 */
[----:B------:R-:W-:Y:S01]  /*8750*/  BSSY B1, `(.L_x_697) ;  /* 0x0000083000017945 */ /* 0x000fe20003800000 */
[----:B------:R-:W-:-:S11]  /*8760*/  IMAD.IADD R52, R127, 0x1, R129 ;  /* 0x000000017f347824 */ /* 0x000fd600078e0281 */
[----:B------:R-:W-:Y:S05]  /*8770*/  @!P3 BRA `(.L_x_698) ;  /* 0x000000080000b947 */ /* 0x000fea0003800000 */
[----:B------:R-:W-:Y:S01]  /*8780*/  SEL R40, R122, R148, !P0 ;  /* 0x000000947a287207 */ /* 0x000fe20004000000 */
[----:B------:R-:W-:Y:S01]  /*8790*/  BSSY B2, `(.L_x_699) ;  /* 0x000007c000027945 */ /* 0x000fe20003800000 */
[----:B---3--:R-:W-:Y:S02]  /*87a0*/  IADD3 R44, P3, P4, R102, R126, R27 ;  /* 0x0000007e662c7210 */ /* 0x008fe40007c7e01b */
[----:B------:R-:W-:Y:S02]  /*87b0*/  SHF.R.S32.HI R41, RZ, 0x1f, R40 ;  /* 0x0000001fff297819 */ /* 0x000fe40000011428 */
[----:B------:R-:W-:Y:S02]  /*87c0*/  IADD3.X R46, R97, R52, R13, P3, P4 ;  /* 0x00000034612e7210 */ /* 0x000fe40001fe840d */
[----:B------:R-:W-:-:S04]  /*87d0*/  LEA.HI R41, R41, R40, RZ, 0x4 ;  /* 0x0000002829297211 */ /* 0x000fc800078f20ff */
[----:B------:R-:W-:-:S04]  /*87e0*/  LEA.HI.SX32 R41, R41, R114, 0x1c ;  /* 0x0000007229297211 */ /* 0x000fc800078fe2ff */
[----:B0-----:R-:W-:Y:S01]  /*87f0*/  SHF.R.S32.HI R48, RZ, 0x1f, R41 ;  /* 0x0000001fff307819 */ /* 0x001fe20000011429 */
[----:B------:R-:W-:-:S03]  /*8800*/  IMAD.SHL.U32 R40, R41, 0x8, RZ ;  /* 0x0000000829287824 */ /* 0x000fc600078e00ff */
[----:B------:R-:W-:Y:S02]  /*8810*/  LEA.HI R48, R48, R41, RZ, 0x3 ;  /* 0x0000002930307211 */ /* 0x000fe400078f18ff */
[----:B------:R-:W-:Y:S02]  /*8820*/  ISETP.GE.AND P3, PT, R40, R147, PT ;  /* 0x000000932800720c */ /* 0x000fe40003f66270 */
[----:B------:R-:W-:Y:S01]  /*8830*/  LOP3.LUT R41, R185, 0x38, R40, 0xf8, !PT ;  /* 0x00000038b9297812 */ /* 0x000fe200078ef828 */
[----:B------:R-:W-:-:S05]  /*8840*/  IMAD.SHL.U32 R48, R48, 0x400, RZ ;  /* 0x0000040030307824 */ /* 0x000fca00078e00ff */
[----:B------:R-:W-:-:S05]  /*8850*/  LOP3.LUT R43, R48, 0x7fffe000, RZ, 0xc0, !PT ;  /* 0x7fffe000302b7812 */ /* 0x000fca00078ec0ff */
[--C-:B------:R-:W-:Y:S02]  /*8860*/  @!P3 SHF.R.S32.HI R45, RZ, 0x1f, R40.reuse ;  /* 0x0000001fff2db819 */ /* 0x100fe40000011428 */
[----:B------:R-:W-:Y:S02]  /*8870*/  @!P3 IADD3 R42, P4, P5, R102, R126, R40 ;  /* 0x0000007e662ab210 */ /* 0x000fe40007d9e028 */
[----:B------:R-:W-:Y:S01]  /*8880*/  LOP3.LUT R40, R41, R230, RZ, 0x3c, !PT ;  /* 0x000000e629287212 */ /* 0x000fe200078e3cff */
[----:B------:R-:W-:Y:S01]  /*8890*/  IMAD R41, R16, 0x6000, R141 ;  /* 0x0000600010297824 */ /* 0x000fe200078e028d */
[----:B------:R-:W-:Y:S02]  /*88a0*/  @!P3 IADD3.X R45, R97, R52, R45, P4, P5 ;  /* 0x00000034612db210 */ /* 0x000fe400027ea42d */
[----:B------:R-:W-:Y:S01]  /*88b0*/  IADD3 R43, R40, R43, R195 ;  /* 0x0000002b282b7210 */ /* 0x000fe20007ffe0c3 */
[----:B------:R-:W-:Y:S01]  /*88c0*/  IMAD R41, R41, 0x2, R2 ;  /* 0x0000000229297824 */ /* 0x000fe200078e0202 */
[----:B------:R-:W-:-:S03]  /*88d0*/  LEA R48, P4, R44, R120, 0x1 ;  /* 0x000000782c307211 */ /* 0x000fc600078808ff */
[----:B------:R-:W-:Y:S01]  /*88e0*/  IMAD R43, R16, 0x6000, R43 ;  /* 0x00006000102b7824 */ /* 0x000fe200078e022b */
[----:B------:R-:W-:Y:S02]  /*88f0*/  LEA.HI.X R49, R44, R121, R46, 0x1, P4 ;  /* 0x000000792c317211 */ /* 0x000fe400020f0c2e */
[----:B------:R-:W-:Y:S01]  /*8900*/  @!P3 LEA R50, P4, R42, R120, 0x1 ;  /* 0x000000782a32b211 */ /* 0x000fe200078808ff */
[----:B------:R-:W-:-:S03]  /*8910*/  IMAD R44, R43, 0x2, R2 ;  /* 0x000000022b2c7824 */ /* 0x000fc600078e0202 */
[----:B------:R-:W-:Y:S02]  /*8920*/  @!P3 LEA.HI.X R51, R42, R121, R45, 0x1, P4 ;  /* 0x000000792a33b211 */ /* 0x000fe400020f0c2d */
[----:B------:R-:W0:Y:S01]  /*8930*/  LDS.128 R40, [R41+0x1c400] ;  /* 0x01c4000029287984 */ /* 0x000e220000000c00 */
[----:B------:R-:W-:-:S03]  /*8940*/  ISETP.GE.AND P4, PT, R18, R117, PT ;  /* 0x000000751200720c */ /* 0x000fc60003f86270 */
[----:B------:R-:W2:Y:S10]  /*8950*/  LDS.128 R44, [R44+0x1c400] ;  /* 0x01c400002c2c7984 */ /* 0x000eb40000000c00 */
[----:B------:R-:W-:Y:S05]  /*8960*/  @P4 BRA `(.L_x_700) ;  /* 0x0000000400784947 */ /* 0x000fea0003800000 */
[----:B------:R-:W-:Y:S01]  /*8970*/  SHF.R.U64 R53, R72, 0x10, R73 ;  /* 0x0000001048357819 */ /* 0x000fe20000001249 */
[----:B--2---:R-:W-:Y:S01]  /*8980*/  IMAD.U32 R59, R45, 0x10000, RZ ;  /* 0x000100002d3b7824 */ /* 0x004fe200078e00ff */
[----:B------:R-:W-:Y:S01]  /*8990*/  SHF.R.U64 R55, R84, 0x10, R85 ;  /* 0x0000001054377819 */ /* 0x000fe20000001255 */
[----:B0-----:R-:W-:Y:S01]  /*89a0*/  IMAD.U32 R57, R41, 0x10000, RZ ;  /* 0x0001000029397824 */ /* 0x001fe200078e00ff */
[----:B------:R-:W-:Y:S01]  /*89b0*/  SHF.R.U32.HI R73, RZ, 0x10, R73 ;  /* 0x00000010ff497819 */ /* 0x000fe20000011649 */
[----:B------:R-:W-:Y:S01]  /*89c0*/  IMAD.U32 R72, R47, 0x10000, RZ ;  /* 0x000100002f487824 */ /* 0x000fe200078e00ff */
[----:B------:R-:W-:Y:S01]  /*89d0*/  SHF.R.U32.HI R85, RZ, 0x10, R85 ;  /* 0x00000010ff557819 */ /* 0x000fe20000011655 */
[----:B------:R-:W-:Y:S01]  /*89e0*/  IMAD.U32 R62, R43, 0x10000, RZ ;  /* 0x000100002b3e7824 */ /* 0x000fe200078e00ff */
[----:B------:R-:W-:Y:S01]  /*89f0*/  PRMT R73, R168, 0x5432, R73 ;  /* 0x00005432a8497816 */ /* 0x000fe20000000049 */
[----:B------:R-:W-:Y:S01]  /*8a00*/  IMAD.U32 R61, R42, 0x10000, RZ ;  /* 0x000100002a3d7824 */ /* 0x000fe200078e00ff */
[----:B------:R-:W-:-:S02]  /*8a10*/  PRMT R85, R170, 0x5432, R85 ;  /* 0x00005432aa557816 */ /* 0x000fc40000000055 */
[----:B------:R-:W-:Y:S01]  /*8a20*/  SHF.R.U64 R56, R86, 0x10, R87 ;  /* 0x0000001056387819 */ /* 0x000fe20000001257 */
[----:B------:R-:W-:Y:S01]  /*8a30*/  IMAD.U32 R88, R73, 0x10000, RZ ;  /* 0x0001000049587824 */ /* 0x000fe200078e00ff */
[----:B------:R-:W-:Y:S01]  /*8a40*/  SHF.R.U64 R54, R74, 0x10, R75 ;  /* 0x000000104a367819 */ /* 0x000fe2000000124b */
[----:B------:R-:W-:Y:S01]  /*8a50*/  IMAD.U32 R84, R85, 0x10000, RZ ;  /* 0x0001000055547824 */ /* 0x000fe200078e00ff */
[----:B------:R-:W-:Y:S01]  /*8a60*/  SHF.R.U32.HI R86, RZ, 0x10, R87 ;  /* 0x00000010ff567819 */ /* 0x000fe20000011657 */
[C---:B------:R-:W-:Y:S01]  /*8a70*/  FMUL.FTZ R92, R59.reuse, R88 ;  /* 0x000000583b5c7220 */ /* 0x040fe20000410000 */
[----:B------:R-:W-:Y:S01]  /*8a80*/  SHF.R.U32.HI R74, RZ, 0x10, R75 ;  /* 0x00000010ff4a7819 */ /* 0x000fe2000001164b */
[----:B------:R-:W-:Y:S01]  /*8a90*/  FMUL.FTZ R90, R59, R84 ;  /* 0x000000543b5a7220 */ /* 0x000fe20000410000 */
[----:B------:R-:W-:Y:S01]  /*8aa0*/  LOP3.LUT R60, R45, 0xffff0000, RZ, 0xc0, !PT ;  /* 0xffff00002d3c7812 */ /* 0x000fe200078ec0ff */
[----:B------:R-:W-:Y:S01]  /*8ab0*/  IMAD.U32 R45, R44, 0x10000, RZ ;  /* 0x000100002c2d7824 */ /* 0x000fe200078e00ff */
[----:B------:R-:W-:-:S02]  /*8ac0*/  LOP3.LUT R75, R85, 0xffff0000, RZ, 0xc0, !PT ;  /* 0xffff0000554b7812 */ /* 0x000fc400078ec0ff */
[----:B------:R-:W-:Y:S02]  /*8ad0*/  PRMT R86, R169, 0x5432, R86 ;  /* 0x00005432a9567816 */ /* 0x000fe40000000056 */
[----:B------:R-:W-:Y:S01]  /*8ae0*/  PRMT R74, R167, 0x5432, R74 ;  /* 0x00005432a74a7816 */ /* 0x000fe2000000004a */
[----:B------:R-:W-:Y:S01]  /*8af0*/  FMUL.FTZ R87, R60, R75 ;  /* 0x0000004b3c577220 */ /* 0x000fe20000410000 */
[----:B------:R-:W-:Y:S01]  /*8b00*/  LOP3.LUT R59, R73, 0xffff0000, RZ, 0xc0, !PT ;  /* 0xffff0000493b7812 */ /* 0x000fe200078ec0ff */
[----:B------:R-:W-:Y:S01]  /*8b10*/  IMAD.U32 R73, R86, 0x10000, RZ ;  /* 0x0001000056497824 */ /* 0x000fe200078e00ff */
[----:B------:R-:W-:Y:S01]  /*8b20*/  LOP3.LUT R58, R41, 0xffff0000, RZ, 0xc0, !PT ;  /* 0xffff0000293a7812 */ /* 0x000fe200078ec0ff */
[----:B------:R-:W-:Y:S01]  /*8b30*/  IMAD.U32 R85, R74, 0x10000, RZ ;  /* 0x000100004a557824 */ /* 0x000fe200078e00ff */
[----:B------:R-:W-:Y:S01]  /*8b40*/  PRMT R170, R170, 0x5410, R55 ;  /* 0x00005410aaaa7816 */ /* 0x000fe20000000037 */
[C---:B------:R-:W-:Y:S01]  /*8b50*/  FFMA.FTZ R55, R57.reuse, R88, -R90 ;  /* 0x0000005839377223 */ /* 0x040fe2000001085a */
[-C--:B------:R-:W-:Y:S01]  /*8b60*/  FMUL.FTZ R89, R60, R59.reuse ;  /* 0x0000003b3c597220 */ /* 0x080fe20000410000 */
[----:B------:R-:W-:Y:S01]  /*8b70*/  FFMA.FTZ R57, R57, R84, R92 ;  /* 0x0000005439397223 */ /* 0x000fe2000001005c */
[----:B------:R-:W-:Y:S01]  /*8b80*/  FFMA.FTZ R60, R58, R59, -R87 ;  /* 0x0000003b3a3c7223 */ /* 0x000fe20000010857 */
[----:B------:R-:W-:Y:S01]  /*8b90*/  LOP3.LUT R47, R47, 0xffff0000, RZ, 0xc0, !PT ;  /* 0xffff00002f2f7812 */ /* 0x000fe200078ec0ff */
[----:B------:R-:W-:Y:S01]  /*8ba0*/  FMUL.FTZ R59, R72, R73 ;  /* 0x00000049483b7220 */ /* 0x000fe20000410000 */
[----:B------:R-:W-:Y:S01]  /*8bb0*/  LOP3.LUT R84, R86, 0xffff0000, RZ, 0xc0, !PT ;  /* 0xffff000056547812 */ /* 0x000fe200078ec0ff */
[-C--:B------:R-:W-:Y:S01]  /*8bc0*/  FMUL.FTZ R86, R72, R85.reuse ;  /* 0x0000005548567220 */ /* 0x080fe20000410000 */
[----:B------:R-:W-:Y:S01]  /*8bd0*/  PRMT R53, R168, 0x5410, R53 ;  /* 0x00005410a8357816 */ /* 0x000fe20000000035 */
[----:B------:R-:W-:Y:S01]  /*8be0*/  FFMA.FTZ R59, R62, R85, -R59 ;  /* 0x000000553e3b7223 */ /* 0x000fe2000001083b */
[----:B------:R-:W-:Y:S01]  /*8bf0*/  LOP3.LUT R72, R74, 0xffff0000, RZ, 0xc0, !PT ;  /* 0xffff00004a487812 */ /* 0x000fe200078ec0ff */
[----:B------:R-:W-:Y:S01]  /*8c00*/  FFMA.FTZ R62, R62, R73, R86 ;  /* 0x000000493e3e7223 */ /* 0x000fe20000010056 */
[----:B------:R-:W-:Y:S01]  /*8c10*/  LOP3.LUT R43, R43, 0xffff0000, RZ, 0xc0, !PT ;  /* 0xffff00002b2b7812 */ /* 0x000fe200078ec0ff */
[----:B------:R-:W-:Y:S01]  /*8c20*/  FMUL.FTZ R88, R47, R84 ;  /* 0x000000542f587220 */ /* 0x000fe20000410000 */
[----:B------:R-:W-:-:S02]  /*8c30*/  IMAD.U32 R86, R170, 0x10000, RZ ;  /* 0x00010000aa567824 */ /* 0x000fc400078e00ff */
[-C--:B------:R-:W-:Y:S01]  /*8c40*/  FMUL.FTZ R90, R47, R72.reuse ;  /* 0x000000482f5a7220 */ /* 0x080fe20000410000 */
[----:B------:R-:W-:Y:S02]  /*8c50*/  IMAD.U32 R74, R53, 0x10000, RZ ;  /* 0x00010000354a7824 */ /* 0x000fe400078e00ff */
[----:B------:R-:W-:Y:S01]  /*8c60*/  FFMA.FTZ R72, R43, R72, -R88 ;  /* 0x000000482b487223 */ /* 0x000fe20000010858 */
[----:B------:R-:W-:Y:S01]  /*8c70*/  IMAD.U32 R41, R40, 0x10000, RZ ;  /* 0x0001000028297824 */ /* 0x000fe200078e00ff */
[----:B------:R-:W-:Y:S01]  /*8c80*/  LOP3.LUT R44, R44, 0xffff0000, RZ, 0xc0, !PT ;  /* 0xffff00002c2c7812 */ /* 0x000fe200078ec0ff */
[C---:B------:R-:W-:Y:S01]  /*8c90*/  FMUL.FTZ R88, R45.reuse, R86 ;  /* 0x000000562d587220 */ /* 0x040fe20000410000 */
[----:B------:R-:W-:Y:S01]  /*8ca0*/  LOP3.LUT R47, R170, 0xffff0000, RZ, 0xc0, !PT ;  /* 0xffff0000aa2f7812 */ /* 0x000fe200078ec0ff */
[-C--:B------:R-:W-:Y:S01]  /*8cb0*/  FMUL.FTZ R73, R45, R74.reuse ;  /* 0x0000004a2d497220 */ /* 0x080fe20000410000 */
[----:B------:R-:W-:Y:S01]  /*8cc0*/  PRMT R56, R169, 0x5410, R56 ;  /* 0x00005410a9387816 */ /* 0x000fe20000000038 */
[----:B------:R-:W-:Y:S01]  /*8cd0*/  FFMA.FTZ R58, R58, R75, R89 ;  /* 0x0000004b3a3a7223 */ /* 0x000fe20000010059 */
[----:B------:R-:W-:Y:S01]  /*8ce0*/  LOP3.LUT R53, R53, 0xffff0000, RZ, 0xc0, !PT ;  /* 0xffff000035357812 */ /* 0x000fe200078ec0ff */
[C---:B------:R-:W-:Y:S01]  /*8cf0*/  FFMA.FTZ R45, R41.reuse, R74, -R88 ;  /* 0x0000004a292d7223 */ /* 0x040fe20000010858 */
[----:B------:R-:W-:Y:S01]  /*8d00*/  LOP3.LUT R40, R40, 0xffff0000, RZ, 0xc0, !PT ;  /* 0xffff000028287812 */ /* 0x000fe200078ec0ff */
[----:B------:R-:W-:Y:S01]  /*8d10*/  FMUL.FTZ R75, R44, R47 ;  /* 0x0000002f2c4b7220 */ /* 0x000fe20000410000 */
[----:B------:R-:W-:Y:S01]  /*8d20*/  LOP3.LUT R63, R42, 0xffff0000, RZ, 0xc0, !PT ;  /* 0xffff00002a3f7812 */ /* 0x000fe200078ec0ff */
[----:B------:R-:W-:Y:S01]  /*8d30*/  FFMA.FTZ R41, R41, R86, R73 ;  /* 0x0000005629297223 */ /* 0x000fe20000010049 */
[----:B------:R-:W-:Y:S01]  /*8d40*/  PRMT R54, R167, 0x5410, R54 ;  /* 0x00005410a7367816 */ /* 0x000fe20000000036 */
[C---:B------:R-:W-:Y:S01]  /*8d50*/  IMAD.U32 R42, R46.reuse, 0x10000, RZ ;  /* 0x000100002e2a7824 */ /* 0x040fe200078e00ff */
[----:B------:R-:W-:Y:S01]  /*8d60*/  LOP3.LUT R46, R46, 0xffff0000, RZ, 0xc0, !PT ;  /* 0xffff00002e2e7812 */ /* 0x000fe200078ec0ff */
[C---:B------:R-:W-:Y:S01]  /*8d70*/  IMAD.U32 R73, R56.reuse, 0x10000, RZ ;  /* 0x0001000038497824 */ /* 0x040fe200078e00ff */
[----:B------:R-:W-:Y:S01]  /*8d80*/  LOP3.LUT R56, R56, 0xffff0000, RZ, 0xc0, !PT ;  /* 0xffff000038387812 */ /* 0x000fe200078ec0ff */
[-C--:B------:R-:W-:Y:S01]  /*8d90*/  FMUL.FTZ R85, R44, R53.reuse ;  /* 0x000000352c557220 */ /* 0x080fe20000410000 */
[----:B------:R-:W-:Y:S01]  /*8da0*/  FFMA.FTZ R44, R40, R53, -R75 ;  /* 0x00000035282c7223 */ /* 0x000fe2000001084b */
[----:B------:R-:W-:-:S02]  /*8db0*/  IMAD.U32 R53, R54, 0x10000, RZ ;  /* 0x0001000036357824 */ /* 0x000fc400078e00ff */
[----:B------:R-:W-:Y:S01]  /*8dc0*/  FFMA.FTZ R43, R43, R84, R90 ;  /* 0x000000542b2b7223 */ /* 0x000fe2000001005a */
[----:B------:R-:W-:Y:S01]  /*8dd0*/  LOP3.LUT R54, R54, 0xffff0000, RZ, 0xc0, !PT ;  /* 0xffff000036367812 */ /* 0x000fe200078ec0ff */
[----:B------:R-:W-:Y:S01]  /*8de0*/  FMUL.FTZ R74, R42, R73 ;  /* 0x000000492a4a7220 */ /* 0x000fe20000410000 */
[----:B------:R-:W-:Y:S01]  /*8df0*/  FMUL.FTZ R84, R46, R56 ;  /* 0x000000382e547220 */ /* 0x000fe20000410000 */
[----:B------:R-:W-:Y:S01]  /*8e00*/  FFMA.FTZ R40, R40, R47, R85 ;  /* 0x0000002f28287223 */ /* 0x000fe20000010055 */
[-C--:B------:R-:W-:Y:S01]  /*8e10*/  FMUL.FTZ R42, R42, R53.reuse ;  /* 0x000000352a2a7220 */ /* 0x080fe20000410000 */
[-C--:B------:R-:W-:Y:S01]  /*8e20*/  FMUL.FTZ R75, R46, R54.reuse ;  /* 0x000000362e4b7220 */ /* 0x080fe20000410000 */
[----:B------:R-:W-:Y:S01]  /*8e30*/  FFMA.FTZ R74, R61, R53, -R74 ;  /* 0x000000353d4a7223 */ /* 0x000fe2000001084a */
[----:B------:R-:W-:Y:S01]  /*8e40*/  FFMA.FTZ R47, R63, R54, -R84 ;  /* 0x000000363f2f7223 */ /* 0x000fe20000010854 */
[----:B------:R-:W-:Y:S01]  /*8e50*/  FFMA.FTZ R42, R61, R73, R42 ;  /* 0x000000493d2a7223 */ /* 0x000fe2000001002a */
[----:B------:R-:W-:Y:S01]  /*8e60*/  FFMA.FTZ R75, R63, R56, R75 ;  /* 0x000000383f4b7223 */ /* 0x000fe2000001004b */
[----:B------:R-:W-:-:S02]  /*8e70*/  F2FP.BF16.F32.PACK_AB R57, R58, R57 ;  /* 0x000000393a39723e */ /* 0x000fc400000010ff */
[----:B------:R-:W-:Y:S02]  /*8e80*/  F2FP.BF16.F32.PACK_AB R55, R60, R55 ;  /* 0x000000373c37723e */ /* 0x000fe400000010ff */
[----:B------:R-:W-:Y:S02]  /*8e90*/  F2FP.BF16.F32.PACK_AB R59, R72, R59 ;  /* 0x0000003b483b723e */ /* 0x000fe400000010ff */
[----:B------:R-:W-:Y:S02]  /*8ea0*/  F2FP.BF16.F32.PACK_AB R62, R43, R62 ;  /* 0x0000003e2b3e723e */ /* 0x000fe400000010ff */
[----:B------:R-:W-:Y:S01]  /*8eb0*/  F2FP.BF16.F32.PACK_AB R54, R44, R45 ;  /* 0x0000002d2c36723e */ /* 0x000fe200000010ff */
[----:B------:R-:W-:Y:S01]  /*8ec0*/  IMAD.MOV.U32 R45, RZ, RZ, R57 ;  /* 0x000000ffff2d7224 */ /* 0x000fe200078e0039 */
[----:B------:R-:W-:Y:S01]  /*8ed0*/  F2FP.BF16.F32.PACK_AB R58, R47, R74 ;  /* 0x0000004a2f3a723e */ /* 0x000fe200000010ff */
[----:B------:R-:W-:Y:S01]  /*8ee0*/  IMAD.MOV.U32 R43, RZ, RZ, R59 ;  /* 0x000000ffff2b7224 */ /* 0x000fe200078e003b */
[----:B------:R-:W-:Y:S01]  /*8ef0*/  F2FP.BF16.F32.PACK_AB R44, R40, R41 ;  /* 0x00000029282c723e */ /* 0x000fe200000010ff */
[----:B------:R-:W-:Y:S01]  /*8f00*/  IMAD.MOV.U32 R40, RZ, RZ, R54 ;  /* 0x000000ffff287224 */ /* 0x000fe200078e0036 */
[----:B------:R-:W-:Y:S01]  /*8f10*/  F2FP.BF16.F32.PACK_AB R46, R75, R42 ;  /* 0x0000002a4b2e723e */ /* 0x000fe200000010ff */
[----:B------:R-:W-:-:S02]  /*8f20*/  IMAD.MOV.U32 R41, RZ, RZ, R55 ;  /* 0x000000ffff297224 */ /* 0x000fc400078e0037 */
[----:B------:R-:W-:Y:S02]  /*8f30*/  IMAD.MOV.U32 R42, RZ, RZ, R58 ;  /* 0x000000ffff2a7224 */ /* 0x000fe400078e003a */
[----:B------:R-:W-:-:S07]  /*8f40*/  IMAD.MOV.U32 R47, RZ, RZ, R62 ;  /* 0x000000ffff2f7224 */ /* 0x000fce00078e003e */
.L_x_700:
[----:B------:R-:W-:Y:S05]  /*8f50*/  BSYNC B2 ;  /* 0x0000000000027941 */ /* 0x000fea0003800000 */
.L_x_699:
[----:B0-----:R4:W-:Y:S04]  /*8f60*/  STG.E.128 desc[UR40][R48.64], R40 ;  /* 0x0000002830007986 */ /* 0x0019e8000c101d28 */
[----:B--2---:R4:W-:Y:S02]  /*8f70*/  @!P3 STG.E.128 desc[UR40][R50.64], R44 ;  /* 0x0000002c3200b986 */ /* 0x0049e4000c101d28 */
.L_x_698:
[----:B------:R-:W-:Y:S05]  /*8f80*/  BSYNC B1 ;  /* 0x0000000000017941 */ /* 0x000fea0003800000 */
.L_x_697:
[----:B------:R-:W-:Y:S01]  /*8f90*/  ISETP.NE.AND P3, PT, R10, RZ, PT ;  /* 0x000000ff0a00720c */ /* 0x000fe20003f65270 */
[----:B------:R-:W-:-:S12]  /*8fa0*/  BSSY B1, `(.L_x_701) ;  /* 0x000007f000017945 */ /* 0x000fd80003800000 */
[----:B------:R-:W-:Y:S05]  /*8fb0*/  @!P3 BRA `(.L_x_702) ;  /* 0x0000000400f4b947 */ /* 0x000fea0003800000 */
[----:B----4-:R-:W-:Y:S01]  /*8fc0*/  SEL R40, R122, R148, !P1 ;  /* 0x000000947a287207 */ /* 0x010fe20004800000 */
        /* <DEDUP_REMOVED lines=30> */
[--C-:B------:R-:W-:Y:S01]  /*91b0*/  SHF.R.U64 R75, R68, 0x10, R69.reuse ;  /* 0x00000010444b7819 */ /* 0x100fe20000001245 */
[----:B--2---:R-:W-:Y:S01]  /*91c0*/  IMAD.U32 R58, R45, 0x10000, RZ ;  /* 0x000100002d3a7824 */ /* 0x004fe200078e00ff */
[----:B------:R-:W-:Y:S01]  /*91d0*/  SHF.R.U32.HI R73, RZ, 0x10, R69 ;  /* 0x00000010ff497819 */ /* 0x000fe20000011645 */
[----:B------:R-:W-:Y:S01]  /*91e0*/  IMAD.U32 R68, R47, 0x10000, RZ ;  /* 0x000100002f447824 */ /* 0x000fe200078e00ff */
[----:B------:R-:W-:Y:S01]  /*91f0*/  SHF.R.U32.HI R69, RZ, 0x10, R81 ;  /* 0x00000010ff457819 */ /* 0x000fe20000011651 */
[----:B0-----:R-:W-:Y:S01]  /*9200*/  IMAD.U32 R61, R41, 0x10000, RZ ;  /* 0x00010000293d7824 */ /* 0x001fe200078e00ff */
[----:B------:R-:W-:Y:S01]  /*9210*/  PRMT R60, R158, 0x5410, R75 ;  /* 0x000054109e3c7816 */ /* 0x000fe2000000004b */
[----:B------:R-:W-:Y:S01]  /*9220*/  IMAD.U32 R59, R43, 0x10000, RZ ;  /* 0x000100002b3b7824 */ /* 0x000fe200078e00ff */
[----:B------:R-:W-:Y:S02]  /*9230*/  PRMT R69, R160, 0x5432, R69 ;  /* 0x00005432a0457816 */ /* 0x000fe40000000045 */
[----:B------:R-:W-:-:S02]  /*9240*/  SHF.R.U64 R63, R70, 0x10, R71 ;  /* 0x00000010463f7819 */ /* 0x000fc40000001247 */
[----:B------:R-:W-:Y:S01]  /*9250*/  SHF.R.U64 R55, R80, 0x10, R81 ;  /* 0x0000001050377819 */ /* 0x000fe20000001251 */
[----:B------:R-:W-:Y:S01]  /*9260*/  IMAD.U32 R70, R69, 0x10000, RZ ;  /* 0x0001000045467824 */ /* 0x000fe200078e00ff */
[----:B------:R-:W-:Y:S02]  /*9270*/  PRMT R158, R158, 0x5432, R73 ;  /* 0x000054329e9e7816 */ /* 0x000fe40000000049 */
[--C-:B------:R-:W-:Y:S02]  /*9280*/  SHF.R.U64 R72, R82, 0x10, R83.reuse ;  /* 0x0000001052487819 */ /* 0x100fe40000001253 */
[----:B------:R-:W-:Y:S02]  /*9290*/  LOP3.LUT R56, R47, 0xffff0000, RZ, 0xc0, !PT ;  /* 0xffff00002f387812 */ /* 0x000fe400078ec0ff */
[----:B------:R-:W-:Y:S02]  /*92a0*/  SHF.R.U32.HI R82, RZ, 0x10, R83 ;  /* 0x00000010ff527819 */ /* 0x000fe40000011653 */
[----:B------:R-:W-:Y:S01]  /*92b0*/  PRMT R47, R156, 0x5410, R63 ;  /* 0x000054109c2f7816 */ /* 0x000fe2000000003f */
[----:B------:R-:W-:Y:S01]  /*92c0*/  IMAD.U32 R63, R158, 0x10000, RZ ;  /* 0x000100009e3f7824 */ /* 0x000fe200078e00ff */
[----:B------:R-:W-:-:S02]  /*92d0*/  PRMT R160, R160, 0x5410, R55 ;  /* 0x00005410a0a07816 */ /* 0x000fc40000000037 */
[----:B------:R-:W-:Y:S01]  /*92e0*/  SHF.R.U32.HI R71, RZ, 0x10, R71 ;  /* 0x00000010ff477819 */ /* 0x000fe20000011647 */
[CC--:B------:R-:W-:Y:S01]  /*92f0*/  FMUL.FTZ R74, R58.reuse, R63.reuse ;  /* 0x0000003f3a4a7220 */ /* 0x0c0fe20000410000 */
[C---:B------:R-:W-:Y:S01]  /*9300*/  PRMT R55, R159.reuse, 0x5410, R72 ;  /* 0x000054109f377816 */ /* 0x040fe20000000048 */
[-C--:B------:R-:W-:Y:S01]  /*9310*/  FMUL.FTZ R72, R58, R70.reuse ;  /* 0x000000463a487220 */ /* 0x080fe20000410000 */
[----:B------:R-:W-:Y:S02]  /*9320*/  PRMT R159, R159, 0x5432, R82 ;  /* 0x000054329f9f7816 */ /* 0x000fe40000000052 */
[----:B------:R-:W-:Y:S01]  /*9330*/  PRMT R156, R156, 0x5432, R71 ;  /* 0x000054329c9c7816 */ /* 0x000fe20000000047 */
[----:B------:R-:W-:Y:S01]  /*9340*/  FFMA.FTZ R58, R61, R63, -R72 ;  /* 0x0000003f3d3a7223 */ /* 0x000fe20000010848 */
[----:B------:R-:W-:Y:S01]  /*9350*/  LOP3.LUT R62, R45, 0xffff0000, RZ, 0xc0, !PT ;  /* 0xffff00002d3e7812 */ /* 0x000fe200078ec0ff */
[----:B------:R-:W-:Y:S01]  /*9360*/  IMAD.U32 R72, R159, 0x10000, RZ ;  /* 0x000100009f487824 */ /* 0x000fe200078e00ff */
[----:B------:R-:W-:Y:S01]  /*9370*/  LOP3.LUT R71, R69, 0xffff0000, RZ, 0xc0, !PT ;  /* 0xffff000045477812 */ /* 0x000fe200078ec0ff */
[----:B------:R-:W-:Y:S01]  /*9380*/  FFMA.FTZ R61, R61, R70, R74 ;  /* 0x000000463d3d7223 */ /* 0x000fe2000001004a */
[----:B------:R-:W-:Y:S01]  /*9390*/  LOP3.LUT R63, R158, 0xffff0000, RZ, 0xc0, !PT ;  /* 0xffff00009e3f7812 */ /* 0x000fe200078ec0ff */
[----:B------:R-:W-:Y:S01]  /*93a0*/  IMAD.U32 R69, R156, 0x10000, RZ ;  /* 0x000100009c457824 */ /* 0x000fe200078e00ff */
[----:B------:R-:W-:Y:S01]  /*93b0*/  LOP3.LUT R57, R41, 0xffff0000, RZ, 0xc0, !PT ;  /* 0xffff000029397812 */ /* 0x000fe200078ec0ff */
[----:B------:R-:W-:Y:S01]  /*93c0*/  FMUL.FTZ R80, R62, R71 ;  /* 0x000000473e507220 */ /* 0x000fe20000410000 */
[----:B------:R-:W-:Y:S01]  /*93d0*/  FMUL.FTZ R70, R68, R72 ;  /* 0x0000004844467220 */ /* 0x000fe20000410000 */
[----:B------:R-:W-:Y:S01]  /*93e0*/  FMUL.FTZ R62, R62, R63 ;  /* 0x0000003f3e3e7220 */ /* 0x000fe20000410000 */
[----:B------:R-:W-:Y:S01]  /*93f0*/  FMUL.FTZ R73, R68, R69 ;  /* 0x0000004544497220 */ /* 0x000fe20000410000 */
[----:B------:R-:W-:Y:S01]  /*9400*/  FFMA.FTZ R63, R57, R63, -R80 ;  /* 0x0000003f393f7223 */ /* 0x000fe20000010850 */
[----:B------:R-:W-:Y:S01]  /*9410*/  LOP3.LUT R159, R159, 0xffff0000, RZ, 0xc0, !PT ;  /* 0xffff00009f9f7812 */ /* 0x000fe200078ec0ff */
[----:B------:R-:W-:Y:S01]  /*9420*/  FFMA.FTZ R62, R57, R71, R62 ;  /* 0x00000047393e7223 */ /* 0x000fe2000001003e */
[----:B------:R-:W-:Y:S01]  /*9430*/  FFMA.FTZ R57, R59, R69, -R70 ;  /* 0x000000453b397223 */ /* 0x000fe20000010846 */
[----:B------:R-:W-:Y:S01]  /*9440*/  LOP3.LUT R69, R156, 0xffff0000, RZ, 0xc0, !PT ;  /* 0xffff00009c457812 */ /* 0x000fe200078ec0ff */
[----:B------:R-:W-:-:S02]  /*9450*/  IMAD.U32 R45, R44, 0x10000, RZ ;  /* 0x000100002c2d7824 */ /* 0x000fc400078e00ff */
[----:B------:R-:W-:Y:S01]  /*9460*/  FFMA.FTZ R59, R59, R72, R73 ;  /* 0x000000483b3b7223 */ /* 0x000fe20000010049 */
[----:B------:R-:W-:Y:S02]  /*9470*/  IMAD.U32 R70, R160, 0x10000, RZ ;  /* 0x00010000a0467824 */ /* 0x000fe400078e00ff */
[----:B------:R-:W-:Y:S01]  /*9480*/  FMUL.FTZ R71, R56, R159 ;  /* 0x0000009f38477220 */ /* 0x000fe20000410000 */
[----:B------:R-:W-:Y:S02]  /*9490*/  IMAD.U32 R68, R60, 0x10000, RZ ;  /* 0x000100003c447824 */ /* 0x000fe400078e00ff */
[-C--:B------:R-:W-:Y:S01]  /*94a0*/  FMUL.FTZ R73, R56, R69.reuse ;  /* 0x0000004538497220 */ /* 0x080fe20000410000 */
[----:B------:R-:W-:Y:S01]  /*94b0*/  LOP3.LUT R54, R43, 0xffff0000, RZ, 0xc0, !PT ;  /* 0xffff00002b367812 */ /* 0x000fe200078ec0ff */
[C---:B------:R-:W-:Y:S01]  /*94c0*/  FMUL.FTZ R56, R45.reuse, R70 ;  /* 0x000000462d387220 */ /* 0x040fe20000410000 */
[----:B------:R-:W-:Y:S01]  /*94d0*/  IMAD.U32 R41, R40, 0x10000, RZ ;  /* 0x0001000028297824 */ /* 0x000fe200078e00ff */
[----:B------:R-:W-:Y:S01]  /*94e0*/  LOP3.LUT R53, R44, 0xffff0000, RZ, 0xc0, !PT ;  /* 0xffff00002c357812 */ /* 0x000fe200078ec0ff */
[----:B------:R-:W-:Y:S01]  /*94f0*/  FMUL.FTZ R45, R45, R68 ;  /* 0x000000442d2d7220 */ /* 0x000fe20000410000 */
[----:B------:R-:W-:Y:S01]  /*9500*/  LOP3.LUT R160, R160, 0xffff0000, RZ, 0xc0, !PT ;  /* 0xffff0000a0a07812 */ /* 0x000fe200078ec0ff */
[----:B------:R-:W-:Y:S01]  /*9510*/  IMAD.U32 R43, R42, 0x10000, RZ ;  /* 0x000100002a2b7824 */ /* 0x000fe200078e00ff */
[----:B------:R-:W-:Y:S01]  /*9520*/  LOP3.LUT R60, R60, 0xffff0000, RZ, 0xc0, !PT ;  /* 0xffff00003c3c7812 */ /* 0x000fe200078ec0ff */
[----:B------:R-:W-:Y:S01]  /*9530*/  FFMA.FTZ R72, R54, R69, -R71 ;  /* 0x0000004536487223 */ /* 0x000fe20000010847 */
[----:B------:R-:W-:Y:S01]  /*9540*/  LOP3.LUT R44, R42, 0xffff0000, RZ, 0xc0, !PT ;  /* 0xffff00002a2c7812 */ /* 0x000fe200078ec0ff */
[----:B------:R-:W-:Y:S01]  /*9550*/  FFMA.FTZ R70, R41, R70, R45 ;  /* 0x0000004629467223 */ /* 0x000fe2000001002d */
[----:B------:R-:W-:Y:S01]  /*9560*/  LOP3.LUT R40, R40, 0xffff0000, RZ, 0xc0, !PT ;  /* 0xffff000028287812 */ /* 0x000fe200078ec0ff */
[----:B------:R-:W-:-:S02]  /*9570*/  IMAD.U32 R42, R46, 0x10000, RZ ;  /* 0x000100002e2a7824 */ /* 0x000fc400078e00ff */
[----:B------:R-:W-:Y:S01]  /*9580*/  FMUL.FTZ R69, R53, R160 ;  /* 0x000000a035457220 */ /* 0x000fe20000410000 */
[----:B------:R-:W-:Y:S01]  /*9590*/  FFMA.FTZ R56, R41, R68, -R56 ;  /* 0x0000004429387223 */ /* 0x000fe20000010838 */
[----:B------:R-:W-:Y:S01]  /*95a0*/  IMAD.U32 R45, R55, 0x10000, RZ ;  /* 0x00010000372d7824 */ /* 0x000fe200078e00ff */
[----:B------:R-:W-:Y:S01]  /*95b0*/  LOP3.LUT R46, R46, 0xffff0000, RZ, 0xc0, !PT ;  /* 0xffff00002e2e7812 */ /* 0x000fe200078ec0ff */
[-C--:B------:R-:W-:Y:S01]  /*95c0*/  FMUL.FTZ R53, R53, R60.reuse ;  /* 0x0000003c35357220 */ /* 0x080fe20000410000 */
[----:B------:R-:W-:Y:S01]  /*95d0*/  IMAD.U32 R41, R47, 0x10000, RZ ;  /* 0x000100002f297824 */ /* 0x000fe200078e00ff */
[----:B------:R-:W-:Y:S01]  /*95e0*/  LOP3.LUT R55, R55, 0xffff0000, RZ, 0xc0, !PT ;  /* 0xffff000037377812 */ /* 0x000fe200078ec0ff */
[C---:B------:R-:W-:Y:S01]  /*95f0*/  FFMA.FTZ R69, R40.reuse, R60, -R69 ;  /* 0x0000003c28457223 */ /* 0x040fe20000010845 */
[----:B------:R-:W-:Y:S01]  /*9600*/  LOP3.LUT R47, R47, 0xffff0000, RZ, 0xc0, !PT ;  /* 0xffff00002f2f7812 */ /* 0x000fe200078ec0ff */
[----:B------:R-:W-:Y:S01]  /*9610*/  FFMA.FTZ R53, R40, R160, R53 ;  /* 0x000000a028357223 */ /* 0x000fe20000010035 */
[----:B------:R-:W-:Y:S01]  /*9620*/  FMUL.FTZ R40, R42, R45 ;  /* 0x0000002d2a287220 */ /* 0x000fe20000410000 */
[----:B------:R-:W-:Y:S01]  /*9630*/  FMUL.FTZ R71, R46, R55 ;  /* 0x000000372e477220 */ /* 0x000fe20000410000 */
[----:B------:R-:W-:Y:S01]  /*9640*/  FMUL.FTZ R42, R42, R41 ;  /* 0x000000292a2a7220 */ /* 0x000fe20000410000 */
[----:B------:R-:W-:Y:S01]  /*9650*/  FMUL.FTZ R46, R46, R47 ;  /* 0x0000002f2e2e7220 */ /* 0x000fe20000410000 */
[----:B------:R-:W-:Y:S01]  /*9660*/  FFMA.FTZ R54, R54, R159, R73 ;  /* 0x0000009f36367223 */ /* 0x000fe20000010049 */
[C---:B------:R-:W-:Y:S01]  /*9670*/  FFMA.FTZ R40, R43.reuse, R41, -R40 ;  /* 0x000000292b287223 */ /* 0x040fe20000010828 */
[C---:B------:R-:W-:Y:S01]  /*9680*/  FFMA.FTZ R71, R44.reuse, R47, -R71 ;  /* 0x0000002f2c477223 */ /* 0x040fe20000010847 */
[----:B------:R-:W-:Y:S01]  /*9690*/  FFMA.FTZ R42, R43, R45, R42 ;  /* 0x0000002d2b2a7223 */ /* 0x000fe2000001002a */
[----:B------:R-:W-:Y:S01]  /*96a0*/  FFMA.FTZ R55, R44, R55, R46 ;  /* 0x000000372c377223 */ /* 0x000fe2000001002e */
[----:B------:R-:W-:-:S02]  /*96b0*/  F2FP.BF16.F32.PACK_AB R47, R54, R59 ;  /* 0x0000003b362f723e */ /* 0x000fc400000010ff */
        /* <DEDUP_REMOVED lines=8> */
[----:B------:R-:W-:-:S02]  /*9740*/  F2FP.BF16.F32.PACK_AB R45, R62, R61 ;  /* 0x0000003d3e2d723e */ /* 0x000fc400000010ff */
[----:B------:R-:W-:-:S07]  /*9750*/  F2FP.BF16.F32.PACK_AB R44, R53, R70 ;  /* 0x00000046352c723e */ /* 0x000fce00000010ff */
.L_x_704:
[----:B------:R-:W-:Y:S05]  /*9760*/  BSYNC B2 ;  /* 0x0000000000027941 */ /* 0x000fea0003800000 */
.L_x_703:
[----:B0-----:R0:W-:Y:S04]  /*9770*/  STG.E.128 desc[UR40][R48.64], R40 ;  /* 0x0000002830007986 */ /* 0x0011e8000c101d28 */
[----:B--2---:R0:W-:Y:S02]  /*9780*/  @!P3 STG.E.128 desc[UR40][R50.64], R44 ;  /* 0x0000002c3200b986 */ /* 0x0041e4000c101d28 */
.L_x_702:
[----:B------:R-:W-:Y:S05]  /*9790*/  BSYNC B1 ;  /* 0x0000000000017941 */ /* 0x000fea0003800000 */
.L_x_701:
[----:B------:R-:W-:-:S13]  /*97a0*/  ISETP.NE.AND P3, PT, R9, RZ, PT ;  /* 0x000000ff0900720c */ /* 0x000fda0003f65270 */
[----:B------:R-:W-:Y:S05]  /*97b0*/  @!P3 BRA `(.L_x_655) ;  /* 0x0000000800d8b947 */ /* 0x000fea0003800000 */
[----:B0---4-:R-:W2:Y:S01]  /*97c0*/  LDL R40, [R1+0x10] ;  /* 0x0000100001287983 */ /* 0x011ea20000100800 */
[----:B------:R-:W-:Y:S01]  /*97d0*/  BSSY B1, `(.L_x_705) ;  /* 0x0000074000017945 */ /* 0x000fe20003800000 */
[----:B--2---:R-:W-:-:S04]  /*97e0*/  LOP3.LUT P4, RZ, R40, 0x1, RZ, 0xc0, !PT ;  /* 0x0000000128ff7812 */ /* 0x004fc8000788c0ff */
[----:B------:R-:W-:Y:S02]  /*97f0*/  SEL R148, R122, R148, !P4 ;  /* 0x000000947a947207 */ /* 0x000fe40006000000 */
[----:B---3--:R-:W-:Y:S02]  /*9800*/  IADD3 R49, P3, P4, R102, R126, R15 ;  /* 0x0000007e66317210 */ /* 0x008fe40007c7e00f */
[----:B------:R-:W-:Y:S02]  /*9810*/  SHF.R.S32.HI R41, RZ, 0x1f, R148 ;  /* 0x0000001fff297819 */ /* 0x000fe40000011494 */
[----:B------:R-:W-:Y:S02]  /*9820*/  IADD3.X R54, R97, R52, R11, P3, P4 ;  /* 0x0000003461367210 */ /* 0x000fe40001fe840b */
[----:B------:R-:W-:Y:S02]  /*9830*/  LEA.HI R41, R41, R148, RZ, 0x4 ;  /* 0x0000009429297211 */ /* 0x000fe400078f20ff */
[----:B------:R-:W-:-:S02]  /*9840*/  ISETP.GE.AND P4, PT, R100, R117, PT ;  /* 0x000000756400720c */ /* 0x000fc40003f86270 */
[----:B------:R-:W-:Y:S02]  /*9850*/  LEA.HI.SX32 R41, R41, R20, 0x1c ;  /* 0x0000001429297211 */ /* 0x000fe400078fe2ff */
[----:B------:R-:W-:Y:S02]  /*9860*/  LEA R48, P3, R49, R120, 0x1 ;  /* 0x0000007831307211 */ /* 0x000fe400078608ff */
[----:B------:R-:W-:Y:S01]  /*9870*/  SHF.R.S32.HI R40, RZ, 0x1f, R41 ;  /* 0x0000001fff287819 */ /* 0x000fe20000011429 */
[----:B------:R-:W-:Y:S01]  /*9880*/  IMAD.SHL.U32 R50, R41, 0x8, RZ ;  /* 0x0000000829327824 */ /* 0x000fe200078e00ff */
[----:B------:R-:W-:Y:S02]  /*9890*/  LEA.HI.X R49, R49, R121, R54, 0x1, P3 ;  /* 0x0000007931317211 */ /* 0x000fe400018f0c36 */
[----:B------:R-:W-:Y:S02]  /*98a0*/  LEA.HI R40, R40, R41, RZ, 0x3 ;  /* 0x0000002928287211 */ /* 0x000fe400078f18ff */
[----:B------:R-:W-:-:S03]  /*98b0*/  LOP3.LUT R41, R185, 0x38, R50, 0xf8, !PT ;  /* 0x00000038b9297812 */ /* 0x000fc600078ef832 */
[----:B------:R-:W-:Y:S01]  /*98c0*/  IMAD.SHL.U32 R42, R40, 0x400, RZ ;  /* 0x00000400282a7824 */ /* 0x000fe200078e00ff */
[----:B------:R-:W-:Y:S01]  /*98d0*/  LOP3.LUT R40, R41, R230, RZ, 0x3c, !PT ;  /* 0x000000e629287212 */ /* 0x000fe200078e3cff */
[----:B------:R-:W-:-:S03]  /*98e0*/  IMAD R41, R16, 0x6000, R138 ;  /* 0x0000600010297824 */ /* 0x000fc600078e028a */
[----:B------:R-:W-:Y:S01]  /*98f0*/  LOP3.LUT R42, R42, 0x7fffe000, RZ, 0xc0, !PT ;  /* 0x7fffe0002a2a7812 */ /* 0x000fe200078ec0ff */
[----:B------:R-:W-:-:S03]  /*9900*/  IMAD R41, R41, 0x2, R2 ;  /* 0x0000000229297824 */ /* 0x000fc600078e0202 */
[----:B------:R-:W-:-:S05]  /*9910*/  IADD3 R43, R40, R42, R195 ;  /* 0x0000002a282b7210 */ /* 0x000fca0007ffe0c3 */
[----:B------:R-:W-:-:S04]  /*9920*/  IMAD R43, R16, 0x6000, R43 ;  /* 0x00006000102b7824 */ /* 0x000fc800078e022b */
[----:B------:R-:W-:Y:S02]  /*9930*/  IMAD R44, R43, 0x2, R2 ;  /* 0x000000022b2c7824 */ /* 0x000fe400078e0202 */
[----:B------:R-:W0:Y:S04]  /*9940*/  LDS.128 R40, [R41+0x1c400] ;  /* 0x01c4000029287984 */ /* 0x000e280000000c00 */
[----:B------:R-:W2:Y:S01]  /*9950*/  LDS.128 R44, [R44+0x1c400] ;  /* 0x01c400002c2c7984 */ /* 0x000ea20000000c00 */
[----:B------:R-:W-:Y:S05]  /*9960*/  @P4 BRA `(.L_x_706) ;  /* 0x0000000400684947 */ /* 0x000fea0003800000 */
[----:B------:R-:W-:Y:S01]  /*9970*/  SHF.R.U64 R68, R64, 0x10, R65 ;  /* 0x0000001040447819 */ /* 0x000fe20000001241 */
[----:B--2---:R-:W-:Y:S01]  /*9980*/  IMAD.U32 R58, R45, 0x10000, RZ ;  /* 0x000100002d3a7824 */ /* 0x004fe200078e00ff */
[----:B------:R-:W-:Y:S01]  /*9990*/  SHF.R.U64 R63, R66, 0x10, R67 ;  /* 0x00000010423f7819 */ /* 0x000fe20000001243 */
[----:B0-----:R-:W-:Y:S01]  /*99a0*/  IMAD.U32 R55, R41, 0x10000, RZ ;  /* 0x0001000029377824 */ /* 0x001fe200078e00ff */
[----:B------:R-:W-:Y:S01]  /*99b0*/  SHF.R.U64 R62, R76, 0x10, R77 ;  /* 0x000000104c3e7819 */ /* 0x000fe2000000124d */
[----:B------:R-:W-:Y:S01]  /*99c0*/  IMAD.U32 R60, R47, 0x10000, RZ ;  /* 0x000100002f3c7824 */ /* 0x000fe200078e00ff */
[----:B------:R-:W-:Y:S01]  /*99d0*/  SHF.R.U32.HI R64, RZ, 0x10, R65 ;  /* 0x00000010ff407819 */ /* 0x000fe20000011641 */
[----:B------:R-:W-:Y:S01]  /*99e0*/  IMAD.U32 R57, R43, 0x10000, RZ ;  /* 0x000100002b397824 */ /* 0x000fe200078e00ff */
[----:B------:R-:W-:Y:S01]  /*99f0*/  SHF.R.U32.HI R76, RZ, 0x10, R77 ;  /* 0x00000010ff4c7819 */ /* 0x000fe2000001164d */
[----:B------:R-:W-:Y:S01]  /*9a00*/  IMAD.U32 R53, R44, 0x10000, RZ ;  /* 0x000100002c357824 */ /* 0x000fe200078e00ff */
[----:B------:R-:W-:Y:S01]  /*9a10*/  LOP3.LUT R59, R45, 0xffff0000, RZ, 0xc0, !PT ;  /* 0xffff00002d3b7812 */ /* 0x000fe200078ec0ff */
[----:B------:R-:W-:Y:S01]  /*9a20*/  IMAD.U32 R51, R40, 0x10000, RZ ;  /* 0x0001000028337824 */ /* 0x000fe200078e00ff */
[----:B------:R-:W-:-:S02]  /*9a30*/  PRMT R61, R153, 0x5410, R68 ;  /* 0x00005410993d7816 */ /* 0x000fc40000000044 */
[----:B------:R-:W-:Y:S02]  /*9a40*/  PRMT R45, R152, 0x5410, R63 ;  /* 0x00005410982d7816 */ /* 0x000fe4000000003f */
[----:B------:R-:W-:Y:S02]  /*9a50*/  PRMT R153, R153, 0x5432, R64 ;  /* 0x0000543299997816 */ /* 0x000fe40000000040 */
[C---:B------:R-:W-:Y:S02]  /*9a60*/  PRMT R63, R155.reuse, 0x5432, R76 ;  /* 0x000054329b3f7816 */ /* 0x040fe4000000004c */
[----:B------:R-:W-:Y:S01]  /*9a70*/  PRMT R155, R155, 0x5410, R62 ;  /* 0x000054109b9b7816 */ /* 0x000fe2000000003e */
[----:B------:R-:W-:Y:S01]  /*9a80*/  IMAD.U32 R62, R153, 0x10000, RZ ;  /* 0x00010000993e7824 */ /* 0x000fe200078e00ff */
[----:B------:R-:W-:Y:S01]  /*9a90*/  SHF.R.U32.HI R67, RZ, 0x10, R67 ;  /* 0x00000010ff437819 */ /* 0x000fe20000011643 */
[----:B------:R-:W-:Y:S01]  /*9aa0*/  IMAD.U32 R64, R63, 0x10000, RZ ;  /* 0x000100003f407824 */ /* 0x000fe200078e00ff */
[--C-:B------:R-:W-:Y:S01]  /*9ab0*/  SHF.R.U64 R65, R78, 0x10, R79.reuse ;  /* 0x000000104e417819 */ /* 0x100fe2000000124f */
[C---:B------:R-:W-:Y:S01]  /*9ac0*/  FMUL.FTZ R68, R58.reuse, R62 ;  /* 0x0000003e3a447220 */ /* 0x040fe20000410000 */
[----:B------:R-:W-:Y:S01]  /*9ad0*/  SHF.R.U32.HI R79, RZ, 0x10, R79 ;  /* 0x00000010ff4f7819 */ /* 0x000fe2000001164f */
[-C--:B------:R-:W-:Y:S01]  /*9ae0*/  FMUL.FTZ R66, R58, R64.reuse ;  /* 0x000000403a427220 */ /* 0x080fe20000410000 */
[----:B------:R-:W-:Y:S01]  /*9af0*/  PRMT R152, R152, 0x5432, R67 ;  /* 0x0000543298987816 */ /* 0x000fe20000000043 */
[C---:B------:R-:W-:Y:S01]  /*9b00*/  FFMA.FTZ R68, R55.reuse, R64, R68 ;  /* 0x0000004037447223 */ /* 0x040fe20000010044 */
[C---:B------:R-:W-:Y:S01]  /*9b10*/  PRMT R65, R154.reuse, 0x5410, R65 ;  /* 0x000054109a417816 */ /* 0x040fe20000000041 */
[----:B------:R-:W-:Y:S01]  /*9b20*/  FFMA.FTZ R66, R55, R62, -R66 ;  /* 0x0000003e37427223 */ /* 0x000fe20000010842 */
[----:B------:R-:W-:Y:S01]  /*9b30*/  PRMT R154, R154, 0x5432, R79 ;  /* 0x000054329a9a7816 */ /* 0x000fe2000000004f */
[----:B------:R-:W-:Y:S01]  /*9b40*/  IMAD.U32 R55, R152, 0x10000, RZ ;  /* 0x0001000098377824 */ /* 0x000fe200078e00ff */
[----:B------:R-:W-:-:S02]  /*9b50*/  LOP3.LUT R63, R63, 0xffff0000, RZ, 0xc0, !PT ;  /* 0xffff00003f3f7812 */ /* 0x000fc400078ec0ff */
[----:B------:R-:W-:Y:S01]  /*9b60*/  LOP3.LUT R153, R153, 0xffff0000, RZ, 0xc0, !PT ;  /* 0xffff000099997812 */ /* 0x000fe200078ec0ff */
[----:B------:R-:W-:Y:S02]  /*9b70*/  IMAD.U32 R58, R154, 0x10000, RZ ;  /* 0x000100009a3a7824 */ /* 0x000fe400078e00ff */
[C---:B------:R-:W-:Y:S01]  /*9b80*/  FMUL.FTZ R69, R60.reuse, R55 ;  /* 0x000000373c457220 */ /* 0x040fe20000410000 */
[----:B------:R-:W-:Y:S01]  /*9b90*/  LOP3.LUT R56, R41, 0xffff0000, RZ, 0xc0, !PT ;  /* 0xffff000029387812 */ /* 0x000fe200078ec0ff */
[----:B------:R-:W-:Y:S01]  /*9ba0*/  FMUL.FTZ R67, R59, R63 ;  /* 0x0000003f3b437220 */ /* 0x000fe20000410000 */
[----:B------:R-:W-:Y:S01]  /*9bb0*/  LOP3.LUT R47, R47, 0xffff0000, RZ, 0xc0, !PT ;  /* 0xffff00002f2f7812 */ /* 0x000fe200078ec0ff */
[----:B------:R-:W-:Y:S01]  /*9bc0*/  FMUL.FTZ R59, R59, R153 ;  /* 0x000000993b3b7220 */ /* 0x000fe20000410000 */
[-C--:B------:R-:W-:Y:S01]  /*9bd0*/  FMUL.FTZ R62, R60, R58.reuse ;  /* 0x0000003a3c3e7220 */ /* 0x080fe20000410000 */
[----:B------:R-:W-:Y:S01]  /*9be0*/  LOP3.LUT R154, R154, 0xffff0000, RZ, 0xc0, !PT ;  /* 0xffff00009a9a7812 */ /* 0x000fe200078ec0ff */
[----:B------:R-:W-:Y:S01]  /*9bf0*/  FFMA.FTZ R69, R57, R58, R69 ;  /* 0x0000003a39457223 */ /* 0x000fe20000010045 */
[----:B------:R-:W-:Y:S01]  /*9c00*/  LOP3.LUT R152, R152, 0xffff0000, RZ, 0xc0, !PT ;  /* 0xffff000098987812 */ /* 0x000fe200078ec0ff */
[----:B------:R-:W-:-:S02]  /*9c10*/  IMAD.U32 R58, R155, 0x10000, RZ ;  /* 0x000100009b3a7824 */ /* 0x000fc400078e00ff */
[C---:B------:R-:W-:Y:S01]  /*9c20*/  FFMA.FTZ R67, R56.reuse, R153, -R67 ;  /* 0x0000009938437223 */ /* 0x040fe20000010843 */
[----:B------:R-:W-:Y:S01]  /*9c30*/  FFMA.FTZ R59, R56, R63, R59 ;  /* 0x0000003f383b7223 */ /* 0x000fe2000001003b */
[----:B------:R-:W-:Y:S01]  /*9c40*/  FFMA.FTZ R62, R57, R55, -R62 ;  /* 0x00000037393e7223 */ /* 0x000fe2000001083e */
[----:B------:R-:W-:Y:S01]  /*9c50*/  LOP3.LUT R54, R43, 0xffff0000, RZ, 0xc0, !PT ;  /* 0xffff00002b367812 */ /* 0x000fe200078ec0ff */
[----:B------:R-:W-:Y:S01]  /*9c60*/  FMUL.FTZ R55, R47, R154 ;  /* 0x0000009a2f377220 */ /* 0x000fe20000410000 */
[----:B------:R-:W-:Y:S01]  /*9c70*/  IMAD.U32 R56, R61, 0x10000, RZ ;  /* 0x000100003d387824 */ /* 0x000fe200078e00ff */
[----:B------:R-:W-:Y:S01]  /*9c80*/  LOP3.LUT R44, R44, 0xffff0000, RZ, 0xc0, !PT ;  /* 0xffff00002c2c7812 */ /* 0x000fe200078ec0ff */
[----:B------:R-:W-:Y:S01]  /*9c90*/  FMUL.FTZ R47, R47, R152 ;  /* 0x000000982f2f7220 */ /* 0x000fe20000410000 */
[----:B------:R-:W-:Y:S01]  /*9ca0*/  LOP3.LUT R155, R155, 0xffff0000, RZ, 0xc0, !PT ;  /* 0xffff00009b9b7812 */ /* 0x000fe200078ec0ff */
[----:B------:R-:W-:Y:S01]  /*9cb0*/  FMUL.FTZ R60, R53, R58 ;  /* 0x0000003a353c7220 */ /* 0x000fe20000410000 */
[----:B------:R-:W-:Y:S01]  /*9cc0*/  LOP3.LUT R61, R61, 0xffff0000, RZ, 0xc0, !PT ;  /* 0xffff00003d3d7812 */ /* 0x000fe200078ec0ff */
[----:B------:R-:W-:Y:S01]  /*9cd0*/  FFMA.FTZ R55, R54, R152, -R55 ;  /* 0x0000009836377223 */ /* 0x000fe20000010837 */
[----:B------:R-:W-:Y:S01]  /*9ce0*/  LOP3.LUT R41, R40, 0xffff0000, RZ, 0xc0, !PT ;  /* 0xffff000028297812 */ /* 0x000fe200078ec0ff */
[----:B------:R-:W-:Y:S01]  /*9cf0*/  FMUL.FTZ R53, R53, R56 ;  /* 0x0000003835357220 */ /* 0x000fe20000410000 */
[----:B------:R-:W-:Y:S01]  /*9d00*/  FFMA.FTZ R154, R54, R154, R47 ;  /* 0x0000009a369a7223 */ /* 0x000fe2000001002f */
[----:B------:R-:W-:Y:S01]  /*9d10*/  FFMA.FTZ R60, R51, R56, -R60 ;  /* 0x00000038333c7223 */ /* 0x000fe2000001083c */
[----:B------:R-:W-:-:S02]  /*9d20*/  IMAD.U32 R43, R46, 0x10000, RZ ;  /* 0x000100002e2b7824 */ /* 0x000fc400078e00ff */
[C---:B------:R-:W-:Y:S01]  /*9d30*/  FMUL.FTZ R54, R44.reuse, R155 ;  /* 0x0000009b2c367220 */ /* 0x040fe20000410000 */
[-C--:B------:R-:W-:Y:S01]  /*9d40*/  FMUL.FTZ R56, R44, R61.reuse ;  /* 0x0000003d2c387220 */ /* 0x080fe20000410000 */
[----:B------:R-:W-:Y:S01]  /*9d50*/  IMAD.U32 R47, R65, 0x10000, RZ ;  /* 0x00010000412f7824 */ /* 0x000fe200078e00ff */
[----:B------:R-:W-:Y:S01]  /*9d60*/  LOP3.LUT R46, R46, 0xffff0000, RZ, 0xc0, !PT ;  /* 0xffff00002e2e7812 */ /* 0x000fe200078ec0ff */
[----:B------:R-:W-:Y:S01]  /*9d70*/  IMAD.U32 R44, R45, 0x10000, RZ ;  /* 0x000100002d2c7824 */ /* 0x000fe200078e00ff */
[----:B------:R-:W-:Y:S01]  /*9d80*/  LOP3.LUT R65, R65, 0xffff0000, RZ, 0xc0, !PT ;  /* 0xffff000041417812 */ /* 0x000fe200078ec0ff */
[C---:B------:R-:W-:Y:S01]  /*9d90*/  IMAD.U32 R40, R42.reuse, 0x10000, RZ ;  /* 0x000100002a287824 */ /* 0x040fe200078e00ff */
[----:B------:R-:W-:Y:S01]  /*9da0*/  LOP3.LUT R45, R45, 0xffff0000, RZ, 0xc0, !PT ;  /* 0xffff00002d2d7812 */ /* 0x000fe200078ec0ff */
[C---:B------:R-:W-:Y:S01]  /*9db0*/  FFMA.FTZ R61, R41.reuse, R61, -R54 ;  /* 0x0000003d293d7223 */ /* 0x040fe20000010836 */
[----:B------:R-:W-:Y:S01]  /*9dc0*/  FFMA.FTZ R56, R41, R155, R56 ;  /* 0x0000009b29387223 */ /* 0x000fe20000010038 */
[----:B------:R-:W-:Y:S01]  /*9dd0*/  LOP3.LUT R42, R42, 0xffff0000, RZ, 0xc0, !PT ;  /* 0xffff00002a2a7812 */ /* 0x000fe200078ec0ff */
[C---:B------:R-:W-:Y:S01]  /*9de0*/  FMUL.FTZ R41, R43.reuse, R47 ;  /* 0x0000002f2b297220 */ /* 0x040fe20000410000 */
[-C--:B------:R-:W-:Y:S01]  /*9df0*/  FMUL.FTZ R54, R43, R44.reuse ;  /* 0x0000002c2b367220 */ /* 0x080fe20000410000 */
[C---:B------:R-:W-:Y:S01]  /*9e00*/  FMUL.FTZ R43, R46.reuse, R65 ;  /* 0x000000412e2b7220 */ /* 0x040fe20000410000 */
[----:B------:R-:W-:Y:S01]  /*9e10*/  FMUL.FTZ R46, R46, R45 ;  /* 0x0000002d2e2e7220 */ /* 0x000fe20000410000 */
[C---:B------:R-:W-:Y:S01]  /*9e20*/  FFMA.FTZ R41, R40.reuse, R44, -R41 ;  /* 0x0000002c28297223 */ /* 0x040fe20000010829 */
[----:B------:R-:W-:Y:S01]  /*9e30*/  FFMA.FTZ R54, R40, R47, R54 ;  /* 0x0000002f28367223 */ /* 0x000fe20000010036 */
[C---:B------:R-:W-:Y:S01]  /*9e40*/  FFMA.FTZ R40, R42.reuse, R45, -R43 ;  /* 0x0000002d2a287223 */ /* 0x040fe2000001082b */
        /* <DEDUP_REMOVED lines=8> */
[----:B------:R-:W-:Y:S02]  /*9ed0*/  F2FP.BF16.F32.PACK_AB R45, R59, R68 ;  /* 0x000000443b2d723e */ /* 0x000fe400000010ff */
[----:B------:R-:W-:Y:S02]  /*9ee0*/  F2FP.BF16.F32.PACK_AB R47, R154, R69 ;  /* 0x000000459a2f723e */ /* 0x000fe400000010ff */
[----:B------:R-:W-:-:S02]  /*9ef0*/  F2FP.BF16.F32.PACK_AB R44, R56, R53 ;  /* 0x00000035382c723e */ /* 0x000fc400000010ff */
[----:B------:R-:W-:-:S07]  /*9f00*/  F2FP.BF16.F32.PACK_AB R46, R65, R54 ;  /* 0x00000036412e723e */ /* 0x000fce00000010ff */
.L_x_706:
[----:B------:R-:W-:Y:S05]  /*9f10*/  BSYNC B1 ;  /* 0x0000000000017941 */ /* 0x000fea0003800000 */
.L_x_705:
[----:B0-----:R0:W-:Y:S01]  /*9f20*/  STG.E.128 desc[UR40][R48.64], R40 ;  /* 0x0000002830007986 */ /* 0x0011e2000c101d28 */
[----:B------:R-:W-:-:S13]  /*9f30*/  ISETP.GE.AND P3, PT, R50, R147, PT ;  /* 0x000000933200720c */ /* 0x000fda0003f66270 */
[----:B------:R-:W-:Y:S05]  /*9f40*/  @P3 BRA `(.L_x_655) ;  /* 0x0000000000f43947 */ /* 0x000fea0003800000 */
[--C-:B------:R-:W-:Y:S02]  /*9f50*/  IADD3 R126, P3, P4, R102, R126, R50.reuse ;  /* 0x0000007e667e7210 */ /* 0x100fe40007c7e032 */
[----:B------:R-:W-:-:S04]  /*9f60*/  SHF.R.S32.HI R50, RZ, 0x1f, R50 ;  /* 0x0000001fff327819 */ /* 0x000fc80000011432 */
[----:B------:R-:W-:Y:S02]  /*9f70*/  IADD3.X R52, R97, R52, R50, P3, P4 ;  /* 0x0000003461347210 */ /* 0x000fe40001fe8432 */
[----:B------:R-:W-:-:S04]  /*9f80*/  LEA R120, P3, R126, R120, 0x1 ;  /* 0x000000787e787211 */ /* 0x000fc800078608ff */
[----:B------:R-:W-:-:S05]  /*9f90*/  LEA.HI.X R121, R126, R121, R52, 0x1, P3 ;  /* 0x000000797e797211 */ /* 0x000fca00018f0c34 */
[----:B--2---:R2:W-:Y:S01]  /*9fa0*/  STG.E.128 desc[UR40][R120.64], R44 ;  /* 0x0000002c78007986 */ /* 0x0045e2000c101d28 */
[----:B------:R-:W-:Y:S05]  /*9fb0*/  BRA `(.L_x_655) ;  /* 0x0000000000d87947 */ /* 0x000fea0003800000 */
.L_x_622:
[----:B------:R-:W-:-:S06]  /*9fc0*/  UISETP.NE.AND UP0, UPT, UR46, 0x3, UPT ;  /* 0x000000032e00788c */ /* 0x000fcc000bf05270 */
[----:B------:R-:W-:-:S13]  /*9fd0*/  PLOP3.LUT P2, PT, PT, PT, UP0, 0x80, 0x0 ;  /* 0x000000000000781c */ /* 0x000fda0003f4f008 */
[----:B------:R-:W-:Y:S05]  /*9fe0*/  @!P2 BRA `(.L_x_707) ;  /* 0x000000000004a947 */ /* 0x000fea0003800000 */
[----:B------:R-:W-:Y:S01]  /*9ff0*/  BPT.TRAP 0x1 ;  /* 0x000000040000795c */ /* 0x000fe20000300000 */
.L_x_707:
[----:B------:R-:W-:Y:S01]  /*a000*/  IMAD R3, R16, 0x8, R2 ;  /* 0x0000000810037824 */ /* 0x000fe200078e0202 */
[----:B------:R-:W-:Y:S01]  /*a010*/  SHF.L.U32 R0, R184, 0x1f, RZ ;  /* 0x0000001fb8007819 */ /* 0x000fe200000006ff */
[----:B------:R-:W-:Y:S01]  /*a020*/  IMAD R4, R24, -0x80, R25 ;  /* 0xffffff8018047824 */ /* 0x000fe200078e0219 */
[----:B------:R-:W-:Y:S02]  /*a030*/  BSSY B1, `(.L_x_708) ;  /* 0x0000005000017945 */ /* 0x000fe40003800000 */
[----:B------:R-:W1:Y:S02]  /*a040*/  SYNCS.PHASECHK.TRANS64.TRYWAIT P4, [R3+URZ+0x34890], R0 ;  /* 0x03489000030075a7 */ /* 0x000e64000808017f */
[----:B------:R-:W-:-:S04]  /*a050*/  VIMNMX R4, R4, 0x80, PT ;  /* 0x0000008004047848 */ /* 0x000fc80003fe0100 */
[----:B------:R-:W-:Y:S01]  /*a060*/  ISETP.GE.AND P3, PT, R17, R4, PT ;  /* 0x000000041100720c */ /* 0x000fe20003f66270 */
[----:B-1----:R-:W-:-:S12]  /*a070*/  @!P4 BRA `(.L_x_709) ;  /* 0x0000015c0034c947 */ /* 0x002fd80003800000 */
.L_x_980:
[----:B------:R-:W-:Y:S05]  /*a080*/  BSYNC B1 ;  /* 0x0000000000017941 */ /* 0x000fea0003800000 */
.L_x_708:
[----:B------:R-:W-:Y:S04]  /*a090*/  BSSY B1, `(.L_x_710) ;  /* 0x0000014000017945 */ /* 0x000fe80003800000 */
[----:B------:R-:W-:Y:S05]  /*a0a0*/  @P3 BRA `(.L_x_711) ;  /* 0x0000000000483947 */ /* 0x000fea0003800000 */
[----:B------:R-:W-:Y:S02]  /*a0b0*/  ISETP.NE.AND P4, PT, R14, RZ, PT ;  /* 0x000000ff0e00720c */ /* 0x000fe40003f85270 */
[----:B------:R-:W-:-:S11]  /*a0c0*/  ISETP.NE.AND P3, PT, R10, RZ, PT ;  /* 0x000000ff0a00720c */ /* 0x000fd60003f65270 */
[----:B0-----:R-:W0:Y:S04]  /*a0d0*/  @P4 LDS.128 R40, [R51] ;  /* 0x0000000033284984 */ /* 0x001e280000000c00 */
[----:B------:R-:W2:Y:S04]  /*a0e0*/  @P3 LDS.128 R44, [R50] ;  /* 0x00000000322c3984 */ /* 0x000ea80000000c00 */
[----:B0-----:R-:W-:Y:S01]  /*a0f0*/  @P4 STG.E.128 desc[UR40][R52.64], R40 ;  /* 0x0000002834004986 */ /* 0x001fe2000c101d28 */
[----:B------:R-:W-:-:S03]  /*a100*/  ISETP.NE.AND P4, PT, R9, RZ, PT ;  /* 0x000000ff0900720c */ /* 0x000fc60003f85270 */
[----:B--2---:R-:W-:Y:S01]  /*a110*/  @P3 STG.E.128 desc[UR40][R52.64+0x40], R44 ;  /* 0x0000402c34003986 */ /* 0x004fe2000c101d28 */
[----:B------:R-:W-:-:S09]  /*a120*/  ISETP.NE.AND P3, PT, R8, RZ, PT ;  /* 0x000000ff0800720c */ /* 0x000fd20003f65270 */
[----:B------:R-:W0:Y:S04]  /*a130*/  @P4 LDS.128 R40, [R51+0x4000] ;  /* 0x0040000033284984 */ /* 0x000e280000000c00 */
[----:B------:R-:W2:Y:S04]  /*a140*/  @P3 LDS.128 R44, [R50+0x4000] ;  /* 0x00400000322c3984 */ /* 0x000ea80000000c00 */
[----:B0-----:R-:W-:Y:S01]  /*a150*/  @P4 STG.E.128 desc[UR40][R52.64+0x80], R40 ;  /* 0x0000802834004986 */ /* 0x001fe2000c101d28 */
[----:B------:R-:W-:-:S03]  /*a160*/  ISETP.NE.AND P4, PT, R6, RZ, PT ;  /* 0x000000ff0600720c */ /* 0x000fc60003f85270 */
[----:B--2---:R-:W-:Y:S01]  /*a170*/  @P3 STG.E.128 desc[UR40][R52.64+0xc0], R44 ;  /* 0x0000c02c34003986 */ /* 0x004fe2000c101d28 */
[----:B------:R-:W-:-:S09]  /*a180*/  ISETP.NE.AND P3, PT, R7, RZ, PT ;  /* 0x000000ff0700720c */ /* 0x000fd20003f65270 */
[----:B------:R-:W0:Y:S04]  /*a190*/  @P4 LDS.128 R44, [R50+0x8000] ;  /* 0x00800000322c4984 */ /* 0x000e280000000c00 */
[----:B------:R-:W2:Y:S04]  /*a1a0*/  @P3 LDS.128 R40, [R51+0x8000] ;  /* 0x0080000033283984 */ /* 0x000ea80000000c00 */
[----:B0-----:R3:W-:Y:S04]  /*a1b0*/  @P4 STG.E.128 desc[UR40][R52.64+0x140], R44 ;  /* 0x0001402c34004986 */ /* 0x0017e8000c101d28 */
[----:B--2---:R3:W-:Y:S02]  /*a1c0*/  @P3 STG.E.128 desc[UR40][R52.64+0x100], R40 ;  /* 0x0001002834003986 */ /* 0x0047e4000c101d28 */
.L_x_711:
[----:B------:R-:W-:Y:S05]  /*a1d0*/  BSYNC B1 ;  /* 0x0000000000017941 */ /* 0x000fea0003800000 */
.L_x_710:
[----:B------:R-:W-:-:S13]  /*a1e0*/  ISETP.GE.AND P3, PT, R205, R4, PT ;  /* 0x00000004cd00720c */ /* 0x000fda0003f66270 */
[----:B------:R-:W-:Y:S05]  /*a1f0*/  @P3 BRA `(.L_x_655) ;  /* 0x0000000000483947 */ /* 0x000fea0003800000 */
[----:B------:R-:W-:Y:S02]  /*a200*/  ISETP.NE.AND P4, PT, R14, RZ, PT ;  /* 0x000000ff0e00720c */ /* 0x000fe40003f85270 */
[----:B------:R-:W-:-:S11]  /*a210*/  ISETP.NE.AND P3, PT, R9, RZ, PT ;  /* 0x000000ff0900720c */ /* 0x000fd60003f65270 */
[----:B0--3--:R-:W0:Y:S04]  /*a220*/  @P4 LDS.128 R40, [R51+0x2000] ;  /* 0x0020000033284984 */ /* 0x009e280000000c00 */
[----:B------:R-:W2:Y:S04]  /*a230*/  @P3 LDS.128 R44, [R51+0x6000] ;  /* 0x00600000332c3984 */ /* 0x000ea80000000c00 */
        /* <DEDUP_REMOVED lines=14> */
.L_x_655:
[----:B------:R-:W-:Y:S05]  /*a320*/  BSYNC B0 ;  /* 0x0000000000007941 */ /* 0x000fea0003800000 */
.L_x_621:
[----:B0-234-:R-:W0:Y:S01]  /*a330*/  S2R R40, SR_TID.X ;  /* 0x0000000000287919 */ /* 0x01de220000002100 */
[----:B------:R-:W-:Y:S01]  /*a340*/  @!PT LDS RZ, [RZ] ;  /* 0x00000000fffff984 */ /* 0x000fe20000000800 */
[----:B------:R-:W-:Y:S01]  /*a350*/  @!PT LDS RZ, [RZ] ;  /* 0x00000000fffff984 */ /* 0x000fe20000000800 */
[----:B------:R-:W-:Y:S01]  /*a360*/  @!PT LDS RZ, [RZ] ;  /* 0x00000000fffff984 */ /* 0x000fe20000000800 */
[----:B------:R-:W-:Y:S01]  /*a370*/  @!PT LDS RZ, [RZ] ;  /* 0x00000000fffff984 */ /* 0x000fe20000000800 */
[----:B------:R2:W-:Y:S06]  /*a380*/  MEMBAR.ALL.CTA ;  /* 0x0000000000007992 */ /* 0x0005ec0000008000 */
[----:B--2---:R-:W2:Y:S01]  /*a390*/  FENCE.VIEW.ASYNC.S ;  /* 0x00000000000073c6 */ /* 0x004ea20000000000 */
[----:B------:R-:W-:Y:S05]  /*a3a0*/  WARPSYNC.ALL ;  /* 0x0000000000007948 */ /* 0x000fea0003800000 */
[----:B------:R-:W-:Y:S01]  /*a3b0*/  BSSY B0, `(.L_x_712) ;  /* 0x0000009000007945 */ /* 0x000fe20003800000 */
[----:B0-----:R-:W-:Y:S01]  /*a3c0*/  LOP3.LUT R40, R40, 0x7f, RZ, 0xc0, !PT ;  /* 0x0000007f28287812 */ /* 0x001fe200078ec0ff */
[----:B--2---:R0:W-:Y:S03]  /*a3d0*/  BAR.SYNC.DEFER_BLOCKING R151, 0x80 ;  /* 0x000200970000751d */ /* 0x0041e60000010000 */
[----:B------:R-:W-:-:S13]  /*a3e0*/  ISETP.NE.AND P3, PT, R40, RZ, PT ;  /* 0x000000ff2800720c */ /* 0x000fda0003f65270 */
[----:B------:R-:W-:-:S05]  /*a3f0*/  @!P3 VIADD R40, R3, 0x348a0 ;  /* 0x000348a00328b836 */ /* 0x000fca0000000000 */
[----:B------:R-:W-:-:S04]  /*a400*/  @!P3 PRMT R40, RZ, 0x654, R40 ;  /* 0x00000654ff28b816 */ /* 0x000fc80000000028 */
[----:B------:R0:W-:Y:S01]  /*a410*/  @!P3 SYNCS.ARRIVE.TRANS64.RED.A1T0 RZ, [R40+URZ], RZ ;  /* 0x000000ff28ffb9a7 */ /* 0x0001e2000810043f */
[----:B------:R-:W-:Y:S05]  /*a420*/  @!P2 BRA `(.L_x_713) ;  /* 0x000000000004a947 */ /* 0x000fea0003800000 */
[----:B------:R-:W-:Y:S01]  /*a430*/  BPT.TRAP 0x1 ;  /* 0x000000040000795c */ /* 0x000fe20000300000 */
.L_x_713:
[----:B------:R-:W-:Y:S05]  /*a440*/  BSYNC B0 ;  /* 0x0000000000007941 */ /* 0x000fea0003800000 */
.L_x_712:
[----:B------:R-:W2:Y:S01]  /*a450*/  SYNCS.PHASECHK.TRANS64.TRYWAIT P4, [R3+URZ+0x348b0], R0 ;  /* 0x0348b000030075a7 */ /* 0x000ea2000808017f */
[----:B0-----:R-:W-:Y:S01]  /*a460*/  IMAD R40, R16, 0x4000, R32 ;  /* 0x0000400010287824 */ /* 0x001fe200078e0220 */
[----:B------:R-:W-:Y:S01]  /*a470*/  ULDC UR47, c[0x0][0x320] ;  /* 0x0000c800002f7ab9 */ /* 0x000fe20000000800 */
[----:B------:R-:W-:Y:S01]  /*a480*/  ULDC.64 UR44, c[0x0][0x328] ;  /* 0x0000ca00002c7ab9 */ /* 0x000fe20000000a00 */
[----:B------:R-:W-:Y:S01]  /*a490*/  ULDC.64 UR42, c[0x0][0x318] ;  /* 0x0000c600002a7ab9 */ /* 0x000fe20000000a00 */
[----:B------:R-:W-:Y:S01]  /*a4a0*/  BSSY B0, `(.L_x_714) ;  /* 0x0000004000007945 */ /* 0x000fe20003800000 */
[----:B------:R-:W-:Y:S01]  /*a4b0*/  ISETP.GE.AND P2, PT, R17, R4, PT ;  /* 0x000000041100720c */ /* 0x000fe20003f46270 */
[----:B------:R-:W-:Y:S02]  /*a4c0*/  IMAD.IADD R42, R124, 0x1, R40 ;  /* 0x000000017c2a7824 */ /* 0x000fe400078e0228 */
[----:B--2---:R-:W-:Y:S10]  /*a4d0*/  @!P4 BRA `(.L_x_715) ;  /* 0x000001580030c947 */ /* 0x004ff40003800000 */
.L_x_981:
[----:B------:R-:W-:Y:S05]  /*a4e0*/  BSYNC B0 ;  /* 0x0000000000007941 */ /* 0x000fea0003800000 */
.L_x_714:
[----:B------:R-:W-:Y:S01]  /*a4f0*/  BSSY B0, `(.L_x_716) ;  /* 0x0000019000007945 */ /* 0x000fe20003800000 */
[----:B01----:R-:W-:Y:S02]  /*a500*/  IMAD R0, R40, 0x2, R115 ;  /* 0x0000000228007824 */ /* 0x003fe400078e0273 */
[----:B------:R-:W-:-:S04]  /*a510*/  IMAD.WIDE R48, R24, 0x80, R118 ;  /* 0x0000008018307825 */ /* 0x000fc800078e0276 */
[----:B------:R-:W-:Y:S01]  /*a520*/  IMAD R52, R42, 0x2, R115 ;  /* 0x000000022a347824 */ /* 0x000fe200078e0273 */
[----:B------:R-:W-:Y:S06]  /*a530*/  @P2 BRA `(.L_x_717) ;  /* 0x0000000000502947 */ /* 0x000fec0003800000 */
[----:B------:R-:W-:Y:S01]  /*a540*/  IMAD R43, R49, UR44, RZ ;  /* 0x0000002c312b7c24 */ /* 0x000fe2000f8e02ff */
[----:B------:R-:W-:Y:S01]  /*a550*/  ISETP.GE.AND P4, PT, R18, UR47, PT ;  /* 0x0000002f12007c0c */ /* 0x000fe2000bf86270 */
[----:B------:R-:W-:Y:S02]  /*a560*/  IMAD.MOV.U32 R40, RZ, RZ, R104 ;  /* 0x000000ffff287224 */ /* 0x000fe400078e0068 */
[----:B------:R-:W-:Y:S02]  /*a570*/  IMAD.MOV.U32 R41, RZ, RZ, R5 ;  /* 0x000000ffff297224 */ /* 0x000fe400078e0005 */
[C---:B------:R-:W-:Y:S02]  /*a580*/  IMAD R43, R48.reuse, UR45, R43 ;  /* 0x0000002d302b7c24 */ /* 0x040fe4000f8e022b */
[----:B------:R-:W-:-:S04]  /*a590*/  IMAD.WIDE.U32 R40, R48, UR44, R40 ;  /* 0x0000002c30287c25 */ /* 0x000fc8000f8e0028 */
[----:B------:R-:W-:Y:S01]  /*a5a0*/  IMAD.IADD R41, R41, 0x1, R43 ;  /* 0x0000000129297824 */ /* 0x000fe200078e022b */
[----:B------:R-:W-:-:S04]  /*a5b0*/  LEA R50, P2, R40, UR42, 0x1 ;  /* 0x0000002a28327c11 */ /* 0x000fc8000f8408ff */
[----:B------:R-:W-:Y:S02]  /*a5c0*/  LEA.HI.X R51, R40, UR43, R41, 0x1, P2 ;  /* 0x0000002b28337c11 */ /* 0x000fe400090f0c29 */
[----:B------:R-:W-:Y:S01]  /*a5d0*/  ISETP.GE.AND P2, PT, R101, UR47, PT ;  /* 0x0000002f65007c0c */ /* 0x000fe2000bf46270 */
[----:B------:R-:W0:-:S12]  /*a5e0*/  @!P4 LDS.128 R40, [R0] ;  /* 0x000000000028c984 */ /* 0x000e180000000c00 */
[----:B------:R-:W1:Y:S04]  /*a5f0*/  @!P2 LDS.128 R44, [R52] ;  /* 0x00000000342ca984 */ /* 0x000e680000000c00 */
[----:B0-----:R-:W-:Y:S01]  /*a600*/  @!P4 STG.E.128 desc[UR40][R50.64], R40 ;  /* 0x000000283200c986 */ /* 0x001fe2000c101d28 */
[----:B------:R-:W-:-:S03]  /*a610*/  ISETP.GE.AND P4, PT, R100, UR47, PT ;  /* 0x0000002f64007c0c */ /* 0x000fc6000bf86270 */
[----:B-1----:R-:W-:Y:S01]  /*a620*/  @!P2 STG.E.128 desc[UR40][R50.64+0x40], R44 ;  /* 0x0000402c3200a986 */ /* 0x002fe2000c101d28 */
[----:B------:R-:W-:-:S09]  /*a630*/  ISETP.GE.AND P2, PT, R99, UR47, PT ;  /* 0x0000002f63007c0c */ /* 0x000fd2000bf46270 */
[----:B------:R-:W0:Y:S04]  /*a640*/  @!P4 LDS.128 R40, [R0+0x4000] ;  /* 0x004000000028c984 */ /* 0x000e280000000c00 */
[----:B------:R-:W1:Y:S04]  /*a650*/  @!P2 LDS.128 R44, [R52+0x4000] ;  /* 0x00400000342ca984 */ /* 0x000e680000000c00 */
[----:B0-----:R0:W-:Y:S04]  /*a660*/  @!P4 STG.E.128 desc[UR40][R50.64+0x80], R40 ;  /* 0x000080283200c986 */ /* 0x0011e8000c101d28 */
[----:B-1----:R0:W-:Y:S02]  /*a670*/  @!P2 STG.E.128 desc[UR40][R50.64+0xc0], R44 ;  /* 0x0000c02c3200a986 */ /* 0x0021e4000c101d28 */
.L_x_717:
[----:B------:R-:W-:Y:S05]  /*a680*/  BSYNC B0 ;  /* 0x0000000000007941 */ /* 0x000fea0003800000 */
.L_x_716:
[----:B------:R-:W-:Y:S01]  /*a690*/  ISETP.GE.AND P2, PT, R205, R4, PT ;  /* 0x00000004cd00720c */ /* 0x000fe20003f46270 */
[----:B------:R-:W-:-:S12]  /*a6a0*/  BSSY B0, `(.L_x_718) ;  /* 0x0000017000007945 */ /* 0x000fd80003800000 */
[----:B------:R-:W-:Y:S05]  /*a6b0*/  @P2 BRA `(.L_x_719) ;  /* 0x0000000000542947 */ /* 0x000fea0003800000 */
[----:B0-----:R-:W-:Y:S01]  /*a6c0*/  IADD3 R43, P2, R48, 0x40, RZ ;  /* 0x00000040302b7810 */ /* 0x001fe20007f5e0ff */
[----:B------:R-:W-:Y:S01]  /*a6d0*/  IMAD.MOV.U32 R4, RZ, RZ, R104 ;  /* 0x000000ffff047224 */ /* 0x000fe200078e0068 */
[----:B------:R-:W-:-:S03]  /*a6e0*/  ISETP.GE.AND P4, PT, R18, UR47, PT ;  /* 0x0000002f12007c0c */ /* 0x000fc6000bf86270 */
[----:B------:R-:W-:Y:S02]  /*a6f0*/  IMAD.X R48, RZ, RZ, R49, P2 ;  /* 0x000000ffff307224 */ /* 0x000fe400010e0631 */
[----:B------:R-:W-:-:S04]  /*a700*/  IMAD.WIDE.U32 R40, R43, UR44, R4 ;  /* 0x0000002c2b287c25 */ /* 0x000fc8000f8e0004 */
[----:B------:R-:W-:-:S04]  /*a710*/  IMAD R48, R48, UR44, RZ ;  /* 0x0000002c30307c24 */ /* 0x000fc8000f8e02ff */
[----:B------:R-:W-:Y:S01]  /*a720*/  IMAD R43, R43, UR45, R48 ;  /* 0x0000002d2b2b7c24 */ /* 0x000fe2000f8e0230 */
[----:B------:R-:W-:-:S03]  /*a730*/  LEA R48, P2, R40, UR42, 0x1 ;  /* 0x0000002a28307c11 */ /* 0x000fc6000f8408ff */
[----:B------:R-:W-:-:S05]  /*a740*/  IMAD.IADD R41, R41, 0x1, R43 ;  /* 0x0000000129297824 */ /* 0x000fca00078e022b */
[----:B------:R-:W-:Y:S02]  /*a750*/  LEA.HI.X R49, R40, UR43, R41, 0x1, P2 ;  /* 0x0000002b28317c11 */ /* 0x000fe400090f0c29 */
[----:B------:R-:W-:Y:S01]  /*a760*/  ISETP.GE.AND P2, PT, R100, UR47, PT ;  /* 0x0000002f64007c0c */ /* 0x000fe2000bf46270 */
[----:B------:R-:W0:-:S12]  /*a770*/  @!P4 LDS.128 R40, [R0+0x2000] ;  /* 0x002000000028c984 */ /* 0x000e180000000c00 */
[----:B------:R-:W1:Y:S04]  /*a780*/  @!P2 LDS.128 R44, [R0+0x6000] ;  /* 0x00600000002ca984 */ /* 0x000e680000000c00 */
        /* <DEDUP_REMOVED lines=8> */
.L_x_719:
[----:B------:R-:W-:Y:S05]  /*a810*/  BSYNC B0 ;  /* 0x0000000000007941 */ /* 0x000fea0003800000 */
.L_x_718:
[----:B------:R-:W3:Y:S01]  /*a820*/  LDL R0, [R1+0x10] ;  /* 0x0000100001007983 */ /* 0x000ee20000100800 */
[----:B------:R-:W-:Y:S01]  /*a830*/  @!P3 VIADD R3, R3, 0x348c0 ;  /* 0x000348c00303b836 */ /* 0x000fe20000000000 */
[----:B------:R-:W-:Y:S01]  /*a840*/  PLOP3.LUT P2, PT, PT, PT, PT, 0x8, 0x0 ;  /* 0x000000000000781c */ /* 0x000fe20003f4e170 */
[----:B------:R-:W-:Y:S01]  /*a850*/  VIADD R16, R16, 0x1 ;  /* 0x0000000110107836 */ /* 0x000fe20000000000 */
[----:B------:R-:W-:Y:S01]  /*a860*/  @!PT LDS RZ, [RZ] ;  /* 0x00000000fffff984 */ /* 0x000fe20000000800 */
[----:B------:R-:W-:Y:S01]  /*a870*/  @!PT LDS RZ, [RZ] ;  /* 0x00000000fffff984 */ /* 0x000fe20000000800 */
[----:B------:R-:W-:Y:S01]  /*a880*/  @!PT LDS RZ, [RZ] ;  /* 0x00000000fffff984 */ /* 0x000fe20000000800 */
[----:B------:R-:W-:Y:S01]  /*a890*/  @!PT LDS RZ, [RZ] ;  /* 0x00000000fffff984 */ /* 0x000fe20000000800 */
[----:B------:R1:W-:Y:S06]  /*a8a0*/  MEMBAR.ALL.CTA ;  /* 0x0000000000007992 */ /* 0x0003ec0000008000 */
[----:B-1----:R-:W1:Y:S01]  /*a8b0*/  FENCE.VIEW.ASYNC.S ;  /* 0x00000000000073c6 */ /* 0x002e620000000000 */
[----:B------:R-:W-:Y:S01]  /*a8c0*/  @!P3 PRMT R3, RZ, 0x654, R3 ;  /* 0x00000654ff03b816 */ /* 0x000fe20000000003 */
[----:B-1----:R1:W-:Y:S06]  /*a8d0*/  BAR.SYNC.DEFER_BLOCKING R151, 0x80 ;  /* 0x000200970000751d */ /* 0x0023ec0000010000 */
[----:B------:R4:W-:Y:S01]  /*a8e0*/  @!P3 SYNCS.ARRIVE.TRANS64.RED.A1T0 RZ, [R3+URZ], RZ ;  /* 0x000000ff03ffb9a7 */ /* 0x0009e2000810043f */
[----:B------:R-:W-:-:S04]  /*a8f0*/  ISETP.NE.AND P3, PT, R16, 0x2, PT ;  /* 0x000000021000780c */ /* 0x000fc80003f65270 */
[----:B------:R-:W-:Y:S02]  /*a900*/  SEL R16, R16, RZ, P3 ;  /* 0x000000ff10107207 */ /* 0x000fe40001800000 */
[----:B----4-:R-:W-:-:S04]  /*a910*/  SEL R3, RZ, 0x1, P3 ;  /* 0x00000001ff037807 */ /* 0x010fc80001800000 */
[----:B------:R-:W-:Y:S02]  /*a920*/  LOP3.LUT R184, R184, R3, RZ, 0x3c, !PT ;  /* 0x00000003b8b87212 */ /* 0x000fe400078e3cff */
[----:B---3--:R-:W-:-:S13]  /*a930*/  LOP3.LUT P4, RZ, R0, 0x2, RZ, 0xc0, !PT ;  /* 0x0000000200ff7812 */ /* 0x008fda000788c0ff */
[----:B-1----:R-:W-:Y:S05]  /*a940*/  @P4 BRA `(.L_x_720) ;  /* 0xffffff7c00944947 */ /* 0x002fea000383ffff */
.L_x_616:
[----:B------:R-:W-:Y:S01]  /*a950*/  BSSY B0, `(.L_x_721) ;  /* 0x000002a000007945 */ /* 0x000fe20003800000 */
[----:B------:R-:W-:Y:S02]  /*a960*/  ISETP.GE.AND P1, PT, R150, 0x1, PT ;  /* 0x000000019600780c */ /* 0x000fe40003f26270 */
[----:B------:R-:W-:Y:S02]  /*a970*/  CS2R R88, SRZ ;  /* 0x0000000000587805 */ /* 0x000fe4000001ff00 */
[----:B------:R-:W-:Y:S02]  /*a980*/  PLOP3.LUT P0, PT, PT, PT, PT, 0x80, 0x0 ;  /* 0x000000000000781c */ /* 0x000fe40003f0f070 */
        /* <DEDUP_REMOVED lines=20> */
[----:B0-----:R-:W-:-:S02]  /*aad0*/  CS2R R50, SRZ ;  /* 0x0000000000327805 */ /* 0x001fc4000001ff00 */
[----:B--2---:R-:W-:Y:S02]  /*aae0*/  CS2R R48, SRZ ;  /* 0x0000000000307805 */ /* 0x004fe4000001ff00 */
[----:B------:R-:W-:Y:S02]  /*aaf0*/  CS2R R46, SRZ ;  /* 0x00000000002e7805 */ /* 0x000fe4000001ff00 */
[----:B------:R-:W-:Y:S02]  /*ab00*/  CS2R R44, SRZ ;  /* 0x00000000002c7805 */ /* 0x000fe4000001ff00 */
[----:B------:R-:W-:Y:S02]  /*ab10*/  CS2R R42, SRZ ;  /* 0x00000000002a7805 */ /* 0x000fe4000001ff00 */
[----:B------:R-:W-:Y:S02]  /*ab20*/  CS2R R40, SRZ ;  /* 0x0000000000287805 */ /* 0x000fe4000001ff00 */
[----:B------:R-:W-:Y:S01]  /*ab30*/  CS2R R36, SRZ ;  /* 0x0000000000247805 */ /* 0x000fe2000001ff00 */
[----:B------:R-:W-:-:S02]  /*ab40*/  IMAD.MOV.U32 R91, RZ, RZ, RZ ;  /* 0x000000ffff5b7224 */ /* 0x000fc400078e00ff */
[----:B------:R-:W-:Y:S02]  /*ab50*/  IMAD.MOV.U32 R0, RZ, RZ, RZ ;  /* 0x000000ffff007224 */ /* 0x000fe400078e00ff */
[----:B------:R-:W-:Y:S02]  /*ab60*/  IMAD.MOV.U32 R26, RZ, RZ, RZ ;  /* 0x000000ffff1a7224 */ /* 0x000fe400078e00ff */
[----:B------:R-:W-:Y:S02]  /*ab70*/  IMAD.MOV.U32 R93, RZ, RZ, RZ ;  /* 0x000000ffff5d7224 */ /* 0x000fe400078e00ff */
[----:B------:R-:W-:Y:S02]  /*ab80*/  IMAD.MOV.U32 R3, RZ, RZ, RZ ;  /* 0x000000ffff037224 */ /* 0x000fe400078e00ff */
[----:B------:R-:W-:Y:S02]  /*ab90*/  IMAD.MOV.U32 R10, RZ, RZ, RZ ;  /* 0x000000ffff0a7224 */ /* 0x000fe400078e00ff */
[----:B------:R-:W-:-:S02]  /*aba0*/  IMAD.MOV.U32 R28, RZ, RZ, RZ ;  /* 0x000000ffff1c7224 */ /* 0x000fc400078e00ff */
[----:B------:R-:W-:Y:S01]  /*abb0*/  IMAD.MOV.U32 R95, RZ, RZ, RZ ;  /* 0x000000ffff5f7224 */ /* 0x000fe200078e00ff */
[----:B------:R-:W-:Y:S06]  /*abc0*/  @P2 BRA `(.L_x_722) ;  /* 0x0000000000082947 */ /* 0x000fec0003800000 */
[----:B------:R-:W0:Y:S02]  /*abd0*/  FENCE.VIEW.ASYNC.G ;  /* 0x00000000000073c6 */ /* 0x000e240000000100 */
[----:B0-----:R-:W-:Y:S06]  /*abe0*/  BAR.ARV 0xc, 0x180 ;  /* 0x0306000000007b1d */ /* 0x001fec0000002000 */
.L_x_722:
[----:B------:R-:W-:Y:S05]  /*abf0*/  BSYNC B0 ;  /* 0x0000000000007941 */ /* 0x000fea0003800000 */
.L_x_721:
[----:B------:R-:W-:Y:S02]  /*ac00*/  IMAD.MOV.U32 R11, RZ, RZ, RZ ;  /* 0x000000ffff0b7224 */ /* 0x000fe400078e00ff */
[----:B------:R-:W-:Y:S01]  /*ac10*/  IMAD.MOV.U32 R24, RZ, RZ, RZ ;  /* 0x000000ffff187224 */ /* 0x000fe200078e00ff */
[----:B------:R-:W-:Y:S06]  /*ac20*/  @!P1 BRA `(.L_x_723) ;  /* 0x000000b800809947 */ /* 0x000fec0003800000 */
[----:B------:R-:W0:Y:S02]  /*ac30*/  SHFL.IDX PT, R0, R231, RZ, 0x1f ;  /* 0x00001fffe7007589 */ /* 0x000e2400000e0000 */
[----:B0-----:R-:W-:-:S04]  /*ac40*/  LEA.HI R3, R0, R0, RZ, 0x1 ;  /* 0x0000000000037211 */ /* 0x001fc800078f08ff */
[----:B------:R-:W-:-:S05]  /*ac50*/  LOP3.LUT R3, R3, 0x1e, RZ, 0xc0, !PT ;  /* 0x0000001e03037812 */ /* 0x000fca00078ec0ff */
[----:B------:R-:W-:Y:S02]  /*ac60*/  IMAD.IADD R3, R0, 0x1, -R3 ;  /* 0x0000000100037824 */ /* 0x000fe400078e0a03 */
[----:B------:R-:W-:-:S03]  /*ac70*/  IMAD.U32 R0, RZ, RZ, UR60 ;  /* 0x0000003cff007e24 */ /* 0x000fc6000f8e00ff */
[----:B------:R-:W-:Y:S02]  /*ac80*/  LEA R3, R3, UR60, 0xd ;  /* 0x0000003c03037c11 */ /* 0x000fe4000f8e68ff */
[----:B------:R-:W-:Y:S02]  /*ac90*/  LOP3.LUT P0, RZ, R0, 0x3ff, RZ, 0xc0, !PT ;  /* 0x000003ff00ff7812 */ /* 0x000fe4000780c0ff */
[----:B------:R-:W-:Y:S02]  /*aca0*/  SHF.R.U32.HI R3, RZ, 0x4, R3 ;  /* 0x00000004ff037819 */ /* 0x000fe40000011603 */
[----:B------:R-:W-:Y:S02]  /*acb0*/  P2R R24, PR, RZ, 0x1 ;  /* 0x00000001ff187803 */ /* 0x000fe40000000000 */
[----:B------:R-:W-:-:S07]  /*acc0*/  LOP3.LUT R36, R3, 0x3fff, RZ, 0xc0, !PT ;  /* 0x00003fff03247812 */ /* 0x000fce00078ec0ff */
        /* <DEDUP_REMOVED lines=17> */
.L_x_724:
[----:B------:R-:W-:Y:S02]  /*ade0*/  ULDC UR4, c[0x0][0x3f4] ;  /* 0x0000fd0000047ab9 */ /* 0x000fe40000000800 */
[----:B------:R-:W-:-:S13]  /*adf0*/  ISETP.LT.AND P0, PT, RZ, UR4, PT ;  /* 0x00000004ff007c0c */ /* 0x000fda000bf01270 */
[----:B------:R-:W-:Y:S05]  /*ae00*/  @P0 BRA `(.L_x_725) ;  /* 0x00000000003c0947 */ /* 0x000fea0003800000 */
[----:B------:R-:W-:-:S04]  /*ae10*/  LEA.HI R0, R204, R204, RZ, 0x1 ;  /* 0x000000cccc007211 */ /* 0x000fc800078f08ff */
[----:B------:R-:W-:-:S05]  /*ae20*/  LOP3.LUT R3, R0, 0xfffffffe, RZ, 0xc0, !PT ;  /* 0xfffffffe00037812 */ /* 0x000fca00078ec0ff */
[----:B------:R-:W-:-:S05]  /*ae30*/  IMAD.IADD R3, R204, 0x1, -R3 ;  /* 0x00000001cc037824 */ /* 0x000fca00078e0a03 */
[----:B------:R-:W-:-:S04]  /*ae40*/  SHF.L.U32 R3, R3, 0x1f, RZ ;  /* 0x0000001f03037819 */ /* 0x000fc800000006ff */
[----:B------:R0:W1:Y:S03]  /*ae50*/  SYNCS.PHASECHK.TRANS64.TRYWAIT P0, [R2+URZ+0x34800], R3 ;  /* 0x03480003020075a7 */ /* 0x000066000800017f */
[----:B-1----:R-:W-:Y:S05]  /*ae60*/  @!P0 NANOSLEEP.SYNCS 0x989680 ;  /* 0x009896800000895d */ /* 0x002fea0003900000 */
[----:B------:R-:W1:Y:S01]  /*ae70*/  @!P0 SYNCS.PHASECHK.TRANS64 P0, [R2+URZ+0x34800], R3 ;  /* 0x03480003020085a7 */ /* 0x000e62000800007f */
[----:B------:R-:W-:Y:S04]  /*ae80*/  BSSY B0, `(.L_x_726) ;  /* 0x0000006000007945 */ /* 0x000fe80003800000 */
[----:B-1----:R-:W-:Y:S05]  /*ae90*/  @P0 BRA `(.L_x_727) ;  /* 0x0000000000100947 */ /* 0x002fea0003800000 */
.L_x_728:
[----:B-1----:R1:W2:Y:S02]  /*aea0*/  SYNCS.PHASECHK.TRANS64.TRYWAIT P0, [R2+URZ+0x34800], R3 ;  /* 0x03480003020075a7 */ /* 0x0022a4000800017f */
[----:B--2---:R-:W-:Y:S05]  /*aeb0*/  @!P0 NANOSLEEP.SYNCS 0x989680 ;  /* 0x009896800000895d */ /* 0x004fea0003900000 */
[----:B------:R-:W2:Y:S02]  /*aec0*/  @!P0 SYNCS.PHASECHK.TRANS64 P0, [R2+URZ+0x34800], R3 ;  /* 0x03480003020085a7 */ /* 0x000ea4000800007f */
[----:B--2---:R-:W-:Y:S05]  /*aed0*/  @!P0 BRA `(.L_x_728) ;  /* 0xfffffffc00f08947 */ /* 0x004fea000383ffff */
.L_x_727:
[----:B------:R-:W-:Y:S05]  /*aee0*/  BSYNC B0 ;  /* 0x0000000000007941 */ /* 0x000fea0003800000 */
.L_x_726:
[----:B------:R-:W-:Y:S05]  /*aef0*/  BRA `(.L_x_729) ;  /* 0x0000005800487947 */ /* 0x000fea0003800000 */
.L_x_725:
[----:B-----5:R-:W-:Y:S01]  /*af00*/  SHF.R.S32.HI R0, RZ, 0x1f, R144 ;  /* 0x0000001fff007819 */ /* 0x020fe20000011490 */
[----:B------:R-:W-:Y:S01]  /*af10*/  ULDC.64 UR4, c[0x0][0x3f8] ;  /* 0x0000fe0000047ab9 */ /* 0x000fe20000000a00 */
[----:B------:R-:W-:Y:S01]  /*af20*/  ULDC.64 UR6, c[0x0][0x408] ;  /* 0x0001020000067ab9 */ /* 0x000fe20000000a00 */
[----:B------:R-:W-:Y:S01]  /*af30*/  ISETP.NE.AND P2, PT, R24, RZ, PT ;  /* 0x000000ff1800720c */ /* 0x000fe20003f45270 */
[----:B------:R-:W-:-:S04]  /*af40*/  IMAD.WIDE.U32 R4, R144, UR4, RZ ;  /* 0x0000000490047c25 */ /* 0x000fc8000f8e00ff */
[C---:B------:R-:W-:Y:S02]  /*af50*/  IMAD R3, R0.reuse, UR4, RZ ;  /* 0x0000000400037c24 */ /* 0x040fe4000f8e02ff */
[----:B------:R-:W-:Y:S02]  /*af60*/  IMAD R9, R0, UR6, RZ ;  /* 0x0000000600097c24 */ /* 0x000fe4000f8e02ff */
[C---:B------:R-:W-:Y:S01]  /*af70*/  IMAD R3, R144.reuse, UR5, R3 ;  /* 0x0000000590037c24 */ /* 0x040fe2000f8e0203 */
[----:B------:R-:W-:Y:S01]  /*af80*/  ULDC.64 UR4, c[0x0][0x3e8] ;  /* 0x0000fa0000047ab9 */ /* 0x000fe20000000a00 */
[----:B------:R-:W-:Y:S01]  /*af90*/  IMAD.WIDE.U32 R6, R144, UR6, RZ ;  /* 0x0000000690067c25 */ /* 0x000fe2000f8e00ff */
[----:B------:R-:W-:-:S03]  /*afa0*/  LEA R24, P0, R4, UR4, 0x1 ;  /* 0x0000000404187c11 */ /* 0x000fc6000f8008ff */
[----:B------:R-:W-:Y:S01]  /*afb0*/  IMAD R9, R144, UR7, R9 ;  /* 0x0000000790097c24 */ /* 0x000fe2000f8e0209 */
[----:B------:R-:W-:Y:S01]  /*afc0*/  ULDC.64 UR6, c[0x0][0x400] ;  /* 0x0001000000067ab9 */ /* 0x000fe20000000a00 */
[----:B------:R-:W-:Y:S01]  /*afd0*/  IMAD.IADD R25, R3, 0x1, R5 ;  /* 0x0000000103197824 */ /* 0x000fe200078e0205 */
[----:B------:R-:W-:Y:S01]  /*afe0*/  LEA R26, P1, R6, UR6, 0x1 ;  /* 0x00000006061a7c11 */ /* 0x000fe2000f8208ff */
[----:B------:R-:W-:-:S03]  /*aff0*/  IMAD.IADD R27, R9, 0x1, R7 ;  /* 0x00000001091b7824 */ /* 0x000fc600078e0207 */
[----:B------:R-:W-:Y:S02]  /*b000*/  LEA.HI.X R25, R4, UR5, R25, 0x1, P0 ;  /* 0x0000000504197c11 */ /* 0x000fe400080f0c19 */
[----:B------:R-:W-:Y:S01]  /*b010*/  LEA.HI.X R27, R6, UR7, R27, 0x1, P1 ;  /* 0x00000007061b7c11 */ /* 0x000fe200088f0c1b */
[----:B------:R-:W-:Y:S06]  /*b020*/  @!P2 BRA `(.L_x_730) ;  /* 0x000000000040a947 */ /* 0x000fec0003800000 */
        /* <DEDUP_REMOVED lines=16> */
.L_x_730:
[----:B------:R-:W-:Y:S01]  /*b130*/  ULDC.U8 UR4, c[0x0][0x410] ;  /* 0x0001040000047ab9 */ /* 0x000fe20000000000 */
[----:B------:R-:W-:Y:S01]  /*b140*/  BSSY B0, `(.L_x_731) ;  /* 0x0000565000007945 */ /* 0x000fe20003800000 */
[----:B------:R-:W-:Y:S01]  /*b150*/  ISETP.NE.AND P0, PT, RZ, UR4, PT ;  /* 0x00000004ff007c0c */ /* 0x000fe2000bf05270 */
[----:B------:R-:W-:-:S12]  /*b160*/  IMAD R6, R125, 0x80, R17 ;  /* 0x000000807d067824 */ /* 0x000fd800078e0211 */
[----:B------:R-:W-:Y:S05]  /*b170*/  @!P0 BRA `(.L_x_732) ;  /* 0x0000002800a08947 */ /* 0x000fea0003800000 */
[----:B------:R-:W-:-:S03]  /*b180*/  UMOV UR4, 0xffffffff ;  /* 0xffffffff00047882 */ /* 0x000fc60000000000 */
[----:B------:R-:W-:Y:S05]  /*b190*/  BRA.DIV UR4, `(.L_x_733) ;  /* 0x0000014e04147947 */ /* 0x000fea000b800000 */
[----:B------:R0:W1:Y:S04]  /*b1a0*/  SHFL.IDX PT, R0, R25, RZ, 0x1c1f ;  /* 0x001c1fff19007589 */ /* 0x00006800000e0000 */
[----:B------:R0:W2:Y:S04]  /*b1b0*/  SHFL.IDX PT, R3, R24, RZ, 0x1c1f ;  /* 0x001c1fff18037589 */ /* 0x0000a800000e0000 */
[----:B------:R0:W3:Y:S04]  /*b1c0*/  SHFL.IDX PT, R4, R27, RZ, 0x1c1f ;  /* 0x001c1fff1b047589 */ /* 0x0000e800000e0000 */
[----:B------:R0:W4:Y:S02]  /*b1d0*/  SHFL.IDX PT, R5, R26, RZ, 0x1c1f ;  /* 0x001c1fff1a057589 */ /* 0x00012400000e0000 */
.L_x_987:
[----:B------:R-:W-:Y:S01]  /*b1e0*/  ULDC UR4, c[0x0][0x448] ;  /* 0x0001120000047ab9 */ /* 0x000fe20000000800 */
[----:B------:R-:W-:Y:S01]  /*b1f0*/  LOP3.LUT R8, R191, 0x18, R18, 0xf8, !PT ;  /* 0x00000018bf087812 */ /* 0x000fe200078ef812 */
[----:B------:R-:W-:Y:S01]  /*b200*/  IMAD R37, R149, UR4, RZ ;  /* 0x0000000495257c24 */ /* 0x000fe2000f8e02ff */
[----:B------:R-:W-:Y:S01]  /*b210*/  BSSY B1, `(.L_x_734) ;  /* 0x000004f000017945 */ /* 0x000fe20003800000 */
[----:B------:R-:W-:Y:S02]  /*b220*/  LOP3.LUT P0, RZ, R213, 0x4, RZ, 0xc0, !PT ;  /* 0x00000004d5ff7812 */ /* 0x000fe4000780c0ff */
[----:B0-----:R-:W-:Y:S02]  /*b230*/  CS2R R24, SRZ ;  /* 0x0000000000187805 */ /* 0x001fe4000001ff00 */
[----:B------:R-:W-:Y:S02]  /*b240*/  LOP3.LUT R9, R8, R193, RZ, 0x3c, !PT ;  /* 0x000000c108097212 */ /* 0x000fe400078e3cff */
[----:B------:R-:W-:-:S02]  /*b250*/  CS2R R12, SRZ ;  /* 0x00000000000c7805 */ /* 0x000fc4000001ff00 */
[----:B------:R-:W-:Y:S01]  /*b260*/  ISETP.GE.AND P1, PT, R6, R37, PT ;  /* 0x000000250600720c */ /* 0x000fe20003f26270 */
[----:B------:R-:W-:Y:S01]  /*b270*/  IMAD R37, R125, -0x80, R37 ;  /* 0xffffff807d257824 */ /* 0x000fe200078e0225 */
[----:B------:R-:W-:Y:S01]  /*b280*/  CS2R R6, SRZ ;  /* 0x0000000000067805 */ /* 0x000fe2000001ff00 */
[----:B------:R-:W-:Y:S01]  /*b290*/  IMAD R9, R192, 0x200, R9 ;  /* 0x00000200c0097824 */ /* 0x000fe200078e0209 */
[----:B------:R-:W-:Y:S02]  /*b2a0*/  CS2R R14, SRZ ;  /* 0x00000000000e7805 */ /* 0x000fe4000001ff00 */
[----:B------:R-:W-:Y:S02]  /*b2b0*/  CS2R R20, SRZ ;  /* 0x0000000000147805 */ /* 0x000fe4000001ff00 */
[----:B------:R-:W-:Y:S01]  /*b2c0*/  CS2R R10, SRZ ;  /* 0x00000000000a7805 */ /* 0x000fe2000001ff00 */
[----:B------:R-:W-:Y:S01]  /*b2d0*/  IMAD R9, R9, 0x2, R2 ;  /* 0x0000000209097824 */ /* 0x000fe200078e0202 */
[----:B------:R-:W-:-:S02]  /*b2e0*/  CS2R R30, SRZ ;  /* 0x00000000001e7805 */ /* 0x000fc4000001ff00 */
[----:B------:R-:W-:Y:S02]  /*b2f0*/  CS2R R32, SRZ ;  /* 0x0000000000207805 */ /* 0x000fe4000001ff00 */
[----:B------:R-:W-:Y:S02]  /*b300*/  CS2R R34, SRZ ;  /* 0x0000000000227805 */ /* 0x000fe4000001ff00 */
[----:B------:R-:W-:Y:S02]  /*b310*/  CS2R R38, SRZ ;  /* 0x0000000000267805 */ /* 0x000fe4000001ff00 */
[----:B------:R-:W-:Y:S01]  /*b320*/  CS2R R28, SRZ ;  /* 0x00000000001c7805 */ /* 0x000fe2000001ff00 */
[C---:B------:R-:W-:Y:S01]  /*b330*/  VIADD R52, R9.reuse, 0x10400 ;  /* 0x0001040009347836 */ /* 0x040fe20000000000 */
[----:B------:R-:W-:Y:S01]  /*b340*/  CS2R R26, SRZ ;  /* 0x00000000001a7805 */ /* 0x000fe2000001ff00 */
[----:B------:R-:W-:Y:S01]  /*b350*/  VIADD R8, R9, 0x10440 ;  /* 0x0001044009087836 */ /* 0x000fe20000000000 */
[----:B------:R-:W-:Y:S06]  /*b360*/  @P1 BRA `(.L_x_735) ;  /* 0x0000000000e41947 */ /* 0x000fec0003800000 */
[----:B------:R-:W-:Y:S01]  /*b370*/  ULDC UR4, c[0x0][0x3f4] ;  /* 0x0000fd0000047ab9 */ /* 0x000fe20000000800 */
[----:B------:R-:W-:Y:S02]  /*b380*/  CS2R R30, SRZ ;  /* 0x00000000001e7805 */ /* 0x000fe4000001ff00 */
[----:B------:R-:W-:Y:S02]  /*b390*/  ISETP.GE.AND P2, PT, R22, UR4, PT ;  /* 0x0000000416007c0c */ /* 0x000fe4000bf46270 */
[----:B------:R-:W-:Y:S02]  /*b3a0*/  CS2R R6, SRZ ;  /* 0x0000000000067805 */ /* 0x000fe4000001ff00 */
[----:B------:R-:W-:Y:S02]  /*b3b0*/  ISETP.GE.AND P3, PT, R187, UR4, PT ;  /* 0x00000004bb007c0c */ /* 0x000fe4000bf66270 */
[----:B------:R-:W-:Y:S02]  /*b3c0*/  CS2R R32, SRZ ;  /* 0x0000000000207805 */ /* 0x000fe4000001ff00 */
[----:B------:R-:W-:-:S05]  /*b3d0*/  ISETP.GE.AND P4, PT, R186, UR4, PT ;  /* 0x00000004ba007c0c */ /* 0x000fca000bf86270 */
[----:B--2---:R-:W-:Y:S02]  /*b3e0*/  @!P2 IMAD.MOV.U32 R10, RZ, RZ, R3 ;  /* 0x000000ffff0aa224 */ /* 0x004fe400078e0003 */
[----:B-1----:R-:W-:Y:S02]  /*b3f0*/  @!P2 IMAD.MOV.U32 R11, RZ, RZ, R0 ;  /* 0x000000ffff0ba224 */ /* 0x002fe400078e0000 */
[----:B------:R-:W-:Y:S01]  /*b400*/  @!P3 IADD3 R14, P1, R3, R216, RZ ;  /* 0x000000d8030eb210 */ /* 0x000fe20007f3e0ff */
[----:B----4-:R-:W-:Y:S02]  /*b410*/  @!P2 IMAD.MOV.U32 R12, RZ, RZ, R5 ;  /* 0x000000ffff0ca224 */ /* 0x010fe400078e0005 */
[----:B---3--:R-:W-:Y:S02]  /*b420*/  @!P2 IMAD.MOV.U32 R13, RZ, RZ, R4 ;  /* 0x000000ffff0da224 */ /* 0x008fe400078e0004 */
[----:B------:R-:W-:-:S04]  /*b430*/  @!P2 IMAD.WIDE R10, R22, 0x2, R10 ;  /* 0x00000002160aa825 */ /* 0x000fc800078e020a */
[----:B------:R-:W-:Y:S01]  /*b440*/  @!P2 IMAD.WIDE R12, R22, 0x2, R12 ;  /* 0x00000002160ca825 */ /* 0x000fe200078e020c */
[----:B------:R-:W5:Y:S03]  /*b450*/  @!P2 LD.E.64 R30, desc[UR40][R10.64] ;  /* 0x000000280a1ea980 */ /* 0x000f66000c101b00 */
[----:B------:R-:W-:Y:S01]  /*b460*/  @!P3 IMAD.X R15, R0, 0x1, R215, P1 ;  /* 0x00000001000fb824 */ /* 0x000fe200008e06d7 */
[----:B------:R0:W5:Y:S01]  /*b470*/  @!P2 LD.E.64 R6, desc[UR40][R12.64] ;  /* 0x000000280c06a980 */ /* 0x000162000c101b00 */
[----:B------:R-:W-:Y:S02]  /*b480*/  @!P3 IADD3 R20, P1, R5, R216, RZ ;  /* 0x000000d80514b210 */ /* 0x000fe40007f3e0ff */
[----:B------:R-:W-:Y:S02]  /*b490*/  ISETP.GE.AND P2, PT, R189, UR4, PT ;  /* 0x00000004bd007c0c */ /* 0x000fe4000bf46270 */
[----:B------:R-:W-:-:S02]  /*b4a0*/  CS2R R24, SRZ ;  /* 0x0000000000187805 */ /* 0x000fc4000001ff00 */
[-C--:B------:R-:W-:Y:S02]  /*b4b0*/  @!P4 IADD3 R26, P5, R3, R218.reuse, RZ ;  /* 0x000000da031ac210 */ /* 0x080fe40007fbe0ff */
[----:B------:R-:W-:Y:S01]  /*b4c0*/  @!P4 IADD3 R40, P6, R5, R218, RZ ;  /* 0x000000da0528c210 */ /* 0x000fe20007fde0ff */
[----:B------:R-:W-:Y:S01]  /*b4d0*/  @!P3 IMAD.X R21, R4, 0x1, R215, P1 ;  /* 0x000000010415b824 */ /* 0x000fe200008e06d7 */
[----:B------:R-:W-:Y:S02]  /*b4e0*/  CS2R R34, SRZ ;  /* 0x0000000000227805 */ /* 0x000fe4000001ff00 */
[----:B0-----:R-:W-:Y:S01]  /*b4f0*/  CS2R R12, SRZ ;  /* 0x00000000000c7805 */ /* 0x001fe2000001ff00 */
[--C-:B------:R-:W-:Y:S01]  /*b500*/  @!P4 IMAD.X R27, R0, 0x1, R217.reuse, P5 ;  /* 0x00000001001bc824 */ /* 0x100fe200028e06d9 */
[----:B------:R0:W5:Y:S01]  /*b510*/  @!P3 LD.E.64 R32, desc[UR40][R14.64] ;  /* 0x000000280e20b980 */ /* 0x000162000c101b00 */
[----:B------:R-:W-:Y:S01]  /*b520*/  @!P4 IMAD.X R41, R4, 0x1, R217, P6 ;  /* 0x000000010429c824 */ /* 0x000fe200030e06d9 */
[----:B------:R-:W-:-:S02]  /*b530*/  ISETP.GE.AND P1, PT, R188, UR4, PT ;  /* 0x00000004bc007c0c */ /* 0x000fc4000bf26270 */
[----:B------:R-:W5:Y:S01]  /*b540*/  @!P3 LD.E.64 R24, desc[UR40][R20.64] ;  /* 0x000000281418b980 */ /* 0x000f62000c101b00 */
[----:B------:R-:W-:Y:S02]  /*b550*/  ISETP.GE.AND P3, PT, R190, UR4, PT ;  /* 0x00000004be007c0c */ /* 0x000fe4000bf66270 */
[-C--:B------:R-:W-:Y:S01]  /*b560*/  @!P2 IADD3 R44, P5, R5, R220.reuse, RZ ;  /* 0x000000dc052ca210 */ /* 0x080fe20007fbe0ff */
[----:B------:R-:W5:Y:S04]  /*b570*/  @!P4 LD.E.64 R34, desc[UR40][R26.64] ;  /* 0x000000281a22c980 */ /* 0x000f68000c101b00 */
[----:B------:R1:W5:Y:S01]  /*b580*/  @!P4 LD.E.64 R12, desc[UR40][R40.64] ;  /* 0x00000028280cc980 */ /* 0x000362000c101b00 */
[----:B------:R-:W-:Y:S02]  /*b590*/  @!P2 IADD3 R42, P4, R3, R220, RZ ;  /* 0x000000dc032aa210 */ /* 0x000fe40007f9e0ff */
[----:B------:R-:W-:-:S02]  /*b5a0*/  CS2R R38, SRZ ;  /* 0x0000000000267805 */ /* 0x000fc4000001ff00 */
[----:B0-----:R-:W-:Y:S01]  /*b5b0*/  CS2R R14, SRZ ;  /* 0x00000000000e7805 */ /* 0x001fe2000001ff00 */
[--C-:B------:R-:W-:Y:S02]  /*b5c0*/  @!P2 IMAD.X R45, R4, 0x1, R219.reuse, P5 ;  /* 0x00000001042da824 */ /* 0x100fe400028e06db */
[----:B------:R-:W-:Y:S01]  /*b5d0*/  @!P2 IMAD.X R43, R0, 0x1, R219, P4 ;  /* 0x00000001002ba824 */ /* 0x000fe200020e06db */
[C---:B------:R-:W-:Y:S02]  /*b5e0*/  @!P1 IADD3 R46, P6, R3.reuse, R222, RZ ;  /* 0x000000de032e9210 */ /* 0x040fe40007fde0ff */
[----:B------:R0:W5:Y:S01]  /*b5f0*/  @!P2 LD.E.64 R14, desc[UR40][R44.64] ;  /* 0x000000282c0ea980 */ /* 0x000162000c101b00 */
[-C--:B------:R-:W-:Y:S02]  /*b600*/  @!P3 IADD3 R48, P4, R3, R224.reuse, RZ ;  /* 0x000000e00330b210 */ /* 0x080fe40007f9e0ff */
[C---:B------:R-:W-:Y:S01]  /*b610*/  @!P3 IADD3 R50, P5, R5.reuse, R224, RZ ;  /* 0x000000e00532b210 */ /* 0x040fe20007fbe0ff */
[----:B------:R0:W5:Y:S01]  /*b620*/  @!P2 LD.E.64 R38, desc[UR40][R42.64] ;  /* 0x000000282a26a980 */ /* 0x000162000c101b00 */
[----:B-1----:R-:W-:-:S02]  /*b630*/  @!P1 IADD3 R40, P2, R5, R222, RZ ;  /* 0x000000de05289210 */ /* 0x002fc40007f5e0ff */
[----:B------:R-:W-:Y:S02]  /*b640*/  CS2R R28, SRZ ;  /* 0x00000000001c7805 */ /* 0x000fe4000001ff00 */
[----:B------:R-:W-:Y:S02]  /*b650*/  CS2R R20, SRZ ;  /* 0x0000000000147805 */ /* 0x000fe4000001ff00 */
[----:B------:R-:W-:Y:S02]  /*b660*/  CS2R R26, SRZ ;  /* 0x00000000001a7805 */ /* 0x000fe4000001ff00 */
[----:B------:R-:W-:Y:S01]  /*b670*/  CS2R R10, SRZ ;  /* 0x00000000000a7805 */ /* 0x000fe2000001ff00 */
[--C-:B------:R-:W-:Y:S02]  /*b680*/  @!P1 IMAD.X R47, R0, 0x1, R221.reuse, P6 ;  /* 0x00000001002f9824 */ /* 0x100fe400030e06dd */
[----:B------:R-:W-:Y:S02]  /*b690*/  @!P1 IMAD.X R41, R4, 0x1, R221, P2 ;  /* 0x0000000104299824 */ /* 0x000fe400010e06dd */
[--C-:B------:R-:W-:Y:S01]  /*b6a0*/  @!P3 IMAD.X R49, R0, 0x1, R223.reuse, P4 ;  /* 0x000000010031b824 */ /* 0x100fe200020e06df */
[----:B------:R0:W5:Y:S01]  /*b6b0*/  @!P1 LD.E.64 R28, desc[UR40][R46.64] ;  /* 0x000000282e1c9980 */ /* 0x000162000c101b00 */
[----:B------:R-:W-:-:S03]  /*b6c0*/  @!P3 IMAD.X R51, R4, 0x1, R223, P5 ;  /* 0x000000010433b824 */ /* 0x000fc600028e06df */
[----:B------:R0:W5:Y:S04]  /*b6d0*/  @!P1 LD.E.64 R20, desc[UR40][R40.64] ;  /* 0x0000002828149980 */ /* 0x000168000c101b00 */
[----:B------:R0:W5:Y:S04]  /*b6e0*/  @!P3 LD.E.64 R26, desc[UR40][R48.64] ;  /* 0x00000028301ab980 */ /* 0x000168000c101b00 */
[----:B------:R0:W5:Y:S02]  /*b6f0*/  @!P3 LD.E.64 R10, desc[UR40][R50.64] ;  /* 0x00000028320ab980 */ /* 0x000164000c101b00 */
.L_x_735:
[----:B------:R-:W-:Y:S05]  /*b700*/  BSYNC B1 ;  /* 0x0000000000017941 */ /* 0x000fea0003800000 */
.L_x_734:
[----:B---3--:R-:W-:Y:S01]  /*b710*/  LEA.HI R4, R204, R204, RZ, 0x1 ;  /* 0x000000cccc047211 */ /* 0x008fe200078f08ff */
[----:B------:R-:W-:Y:S01]  /*b720*/  @P0 VIADD R8, R52, 0xffffffc0 ;  /* 0xffffffc034080836 */ /* 0x000fe20000000000 */
[----:B-----5:R-:W-:Y:S01]  /*b730*/  SHF.R.U64 R67, R34, 0x10, R35 ;  /* 0x0000001022437819 */ /* 0x020fe20000001223 */
[----:B0-----:R-:W-:Y:S01]  /*b740*/  IMAD.MOV.U32 R40, RZ, RZ, R34 ;  /* 0x000000ffff287224 */ /* 0x001fe200078e0022 */
[----:B----4-:R-:W-:Y:S01]  /*b750*/  LOP3.LUT R5, R4, 0xfffffffe, RZ, 0xc0, !PT ;  /* 0xfffffffe04057812 */ /* 0x010fe200078ec0ff */
[----:B-1----:R-:W-:Y:S01]  /*b760*/  IMAD.MOV.U32 R0, RZ, RZ, R30 ;  /* 0x000000ffff007224 */ /* 0x002fe200078e001e */
[--C-:B------:R-:W-:Y:S01]  /*b770*/  SHF.R.U64 R71, R30, 0x10, R31.reuse ;  /* 0x000000101e477819 */ /* 0x100fe2000000121f */
[--C-:B--2---:R-:W-:Y:S01]  /*b780*/  IMAD.MOV.U32 R3, RZ, RZ, R31.reuse ;  /* 0x000000ffff037224 */ /* 0x104fe200078e001f */
[----:B------:R-:W-:Y:S01]  /*b790*/  SHF.R.U32.HI R68, RZ, 0x10, R31 ;  /* 0x00000010ff447819 */ /* 0x000fe2000001161f */
[----:B------:R-:W-:Y:S01]  /*b7a0*/  IMAD.IADD R5, R204, 0x1, -R5 ;  /* 0x00000001cc057824 */ /* 0x000fe200078e0a05 */
[--C-:B------:R-:W-:Y:S01]  /*b7b0*/  SHF.R.U64 R69, R32, 0x10, R33.reuse ;  /* 0x0000001020457819 */ /* 0x100fe20000001221 */
[----:B------:R-:W-:Y:S01]  /*b7c0*/  IMAD.MOV.U32 R30, RZ, RZ, R32 ;  /* 0x000000ffff1e7224 */ /* 0x000fe200078e0020 */
[--C-:B------:R-:W-:Y:S01]  /*b7d0*/  SHF.R.U32.HI R66, RZ, 0x10, R33.reuse ;  /* 0x00000010ff427819 */ /* 0x100fe20000011621 */
[----:B------:R-:W-:Y:S01]  /*b7e0*/  IMAD.MOV.U32 R31, RZ, RZ, R33 ;  /* 0x000000ffff1f7224 */ /* 0x000fe200078e0021 */
[----:B------:R-:W-:Y:S01]  /*b7f0*/  SHF.L.U32 R5, R5, 0x1f, RZ ;  /* 0x0000001f05057819 */ /* 0x000fe200000006ff */
[--C-:B------:R-:W-:Y:S01]  /*b800*/  IMAD.MOV.U32 R43, RZ, RZ, R39.reuse ;  /* 0x000000ffff2b7224 */ /* 0x100fe200078e0027 */
[--C-:B------:R-:W-:Y:S01]  /*b810*/  SHF.R.U64 R65, R38, 0x10, R39.reuse ;  /* 0x0000001026417819 */ /* 0x100fe20000001227 */
[----:B------:R-:W-:Y:S01]  /*b820*/  IMAD.MOV.U32 R42, RZ, RZ, R38 ;  /* 0x000000ffff2a7224 */ /* 0x000fe200078e0026 */
[----:B------:R-:W0:Y:S01]  /*b830*/  SYNCS.PHASECHK.TRANS64.TRYWAIT P0, [R2+URZ+0x34800], R5 ;  /* 0x03480005020075a7 */ /* 0x000e22000800017f */
[----:B------:R-:W-:Y:S01]  /*b840*/  SHF.R.U32.HI R62, RZ, 0x10, R39 ;  /* 0x00000010ff3e7819 */ /* 0x000fe20000011627 */
[----:B------:R-:W-:Y:S01]  /*b850*/  IMAD.MOV.U32 R39, RZ, RZ, R28 ;  /* 0x000000ffff277224 */ /* 0x000fe200078e001c */
[--C-:B------:R-:W-:Y:S01]  /*b860*/  SHF.R.U64 R60, R28, 0x10, R29.reuse ;  /* 0x000000101c3c7819 */ /* 0x100fe2000000121d */
[--C-:B------:R-:W-:Y:S01]  /*b870*/  IMAD.MOV.U32 R44, RZ, RZ, R29.reuse ;  /* 0x000000ffff2c7224 */ /* 0x100fe200078e001d */
[----:B------:R-:W-:Y:S01]  /*b880*/  SHF.R.U32.HI R63, RZ, 0x10, R29 ;  /* 0x00000010ff3f7819 */ /* 0x000fe2000001161d */
[----:B------:R-:W-:Y:S01]  /*b890*/  IMAD.MOV.U32 R45, RZ, RZ, R26 ;  /* 0x000000ffff2d7224 */ /* 0x000fe200078e001a */
[----:B------:R-:W-:Y:S01]  /*b8a0*/  SHF.R.U64 R58, R26, 0x10, R27 ;  /* 0x000000101a3a7819 */ /* 0x000fe2000000121b */
[----:B------:R-:W-:Y:S01]  /*b8b0*/  IMAD.MOV.U32 R32, RZ, RZ, R24 ;  /* 0x000000ffff207224 */ /* 0x000fe200078e0018 */
[--C-:B------:R-:W-:Y:S01]  /*b8c0*/  SHF.R.U64 R55, R24, 0x10, R25.reuse ;  /* 0x0000001018377819 */ /* 0x100fe20000001219 */
[--C-:B------:R-:W-:Y:S01]  /*b8d0*/  IMAD.MOV.U32 R33, RZ, RZ, R25.reuse ;  /* 0x000000ffff217224 */ /* 0x100fe200078e0019 */
[----:B------:R-:W-:Y:S01]  /*b8e0*/  SHF.R.U32.HI R56, RZ, 0x10, R25 ;  /* 0x00000010ff387819 */ /* 0x000fe20000011619 */
[----:B------:R-:W-:Y:S01]  /*b8f0*/  IMAD.MOV.U32 R41, RZ, RZ, R35 ;  /* 0x000000ffff297224 */ /* 0x000fe200078e0023 */
[----:B------:R-:W-:Y:S01]  /*b900*/  PRMT R26, R40, 0x5410, R67 ;  /* 0x00005410281a7816 */ /* 0x000fe20000000043 */
[----:B------:R-:W-:Y:S01]  /*b910*/  IMAD.MOV.U32 R46, RZ, RZ, R27 ;  /* 0x000000ffff2e7224 */ /* 0x000fe200078e001b */
[----:B------:R-:W-:Y:S01]  /*b920*/  SHF.R.U32.HI R64, RZ, 0x10, R35 ;  /* 0x00000010ff407819 */ /* 0x000fe20000011623 */
[----:B------:R-:W-:Y:S01]  /*b930*/  IMAD.MOV.U32 R4, RZ, RZ, R6 ;  /* 0x000000ffff047224 */ /* 0x000fe200078e0006 */
[----:B------:R-:W-:Y:S01]  /*b940*/  SHF.R.U32.HI R61, RZ, 0x10, R27 ;  /* 0x00000010ff3d7819 */ /* 0x000fe2000001161b */
[--C-:B------:R-:W-:Y:S01]  /*b950*/  IMAD.MOV.U32 R38, RZ, RZ, R7.reuse ;  /* 0x000000ffff267224 */ /* 0x100fe200078e0007 */
[--C-:B------:R-:W-:Y:S01]  /*b960*/  SHF.R.U64 R59, R6, 0x10, R7.reuse ;  /* 0x00000010063b7819 */ /* 0x100fe20000001207 */
        /* <DEDUP_REMOVED lines=8> */
[----:B------:R-:W-:Y:S01]  /*b9f0*/  BSSY B1, `(.L_x_736) ;  /* 0x0000020000017945 */ /* 0x000fe20003800000 */
[----:B------:R-:W-:Y:S01]  /*ba00*/  SHF.R.U32.HI R52, RZ, 0x10, R15 ;  /* 0x00000010ff347819 */ /* 0x000fe2000001160f */
[----:B------:R-:W-:Y:S01]  /*ba10*/  IMAD.MOV.U32 R14, RZ, RZ, R20 ;  /* 0x000000ffff0e7224 */ /* 0x000fe200078e0014 */
[----:B------:R-:W-:Y:S01]  /*ba20*/  VIMNMX R40, R37, 0x80, PT ;  /* 0x0000008025287848 */ /* 0x000fe20003fe0100 */
[--C-:B------:R-:W-:Y:S01]  /*ba30*/  IMAD.MOV.U32 R15, RZ, RZ, R21.reuse ;  /* 0x000000ffff0f7224 */ /* 0x100fe200078e0015 */
[--C-:B------:R-:W-:Y:S01]  /*ba40*/  SHF.R.U64 R49, R20, 0x10, R21.reuse ;  /* 0x0000001014317819 */ /* 0x100fe20000001215 */
[----:B------:R-:W-:Y:S01]  /*ba50*/  IMAD.MOV.U32 R6, RZ, RZ, R10 ;  /* 0x000000ffff067224 */ /* 0x000fe200078e000a */
[----:B------:R-:W-:Y:S01]  /*ba60*/  SHF.R.U32.HI R50, RZ, 0x10, R21 ;  /* 0x00000010ff327819 */ /* 0x000fe20000011615 */
[----:B------:R-:W-:Y:S01]  /*ba70*/  IMAD.MOV.U32 R7, RZ, RZ, R11 ;  /* 0x000000ffff077224 */ /* 0x000fe200078e000b */
[----:B------:R-:W-:-:S02]  /*ba80*/  PRMT R34, R0, 0x5410, R71 ;  /* 0x0000541000227816 */ /* 0x000fc40000000047 */
[----:B------:R-:W-:Y:S02]  /*ba90*/  PRMT R35, R3, 0x5410, R68 ;  /* 0x0000541003237816 */ /* 0x000fe40000000044 */
[--C-:B------:R-:W-:Y:S02]  /*baa0*/  SHF.R.U64 R47, R10, 0x10, R11.reuse ;  /* 0x000000100a2f7819 */ /* 0x100fe4000000120b */
[----:B------:R-:W-:Y:S02]  /*bab0*/  SHF.R.U32.HI R48, RZ, 0x10, R11 ;  /* 0x00000010ff307819 */ /* 0x000fe4000001160b */
[----:B------:R-:W-:Y:S02]  /*bac0*/  PRMT R30, R30, 0x5410, R69 ;  /* 0x000054101e1e7816 */ /* 0x000fe40000000045 */
[----:B------:R-:W-:Y:S02]  /*bad0*/  PRMT R31, R31, 0x5410, R66 ;  /* 0x000054101f1f7816 */ /* 0x000fe40000000042 */
[----:B------:R-:W-:-:S02]  /*bae0*/  PRMT R27, R41, 0x5410, R64 ;  /* 0x00005410291b7816 */ /* 0x000fc40000000040 */
[----:B------:R-:W-:Y:S02]  /*baf0*/  PRMT R20, R42, 0x5410, R65 ;  /* 0x000054102a147816 */ /* 0x000fe40000000041 */
[----:B------:R-:W-:Y:S02]  /*bb00*/  PRMT R21, R43, 0x5410, R62 ;  /* 0x000054102b157816 */ /* 0x000fe4000000003e */
[----:B------:R-:W-:Y:S02]  /*bb10*/  PRMT R12, R39, 0x5410, R60 ;  /* 0x00005410270c7816 */ /* 0x000fe4000000003c */
[----:B------:R-:W-:Y:S02]  /*bb20*/  PRMT R13, R44, 0x5410, R63 ;  /* 0x000054102c0d7816 */ /* 0x000fe4000000003f */
[----:B------:R-:W-:Y:S02]  /*bb30*/  PRMT R0, R45, 0x5410, R58 ;  /* 0x000054102d007816 */ /* 0x000fe4000000003a */
[----:B------:R-:W-:-:S02]  /*bb40*/  PRMT R3, R46, 0x5410, R61 ;  /* 0x000054102e037816 */ /* 0x000fc4000000003d */
[----:B------:R-:W-:Y:S02]  /*bb50*/  PRMT R37, R4, 0x5410, R59 ;  /* 0x0000541004257816 */ /* 0x000fe4000000003b */
[----:B------:R-:W-:Y:S02]  /*bb60*/  ISETP.GE.AND P1, PT, R17, R40, PT ;  /* 0x000000281100720c */ /* 0x000fe40003f26270 */
[----:B------:R-:W-:Y:S02]  /*bb70*/  PRMT R38, R38, 0x5410, R57 ;  /* 0x0000541026267816 */ /* 0x000fe40000000039 */
[----:B------:R-:W-:Y:S02]  /*bb80*/  PRMT R32, R32, 0x5410, R55 ;  /* 0x0000541020207816 */ /* 0x000fe40000000037 */
[----:B------:R-:W-:Y:S02]  /*bb90*/  PRMT R33, R33, 0x5410, R56 ;  /* 0x0000541021217816 */ /* 0x000fe40000000038 */
[----:B------:R-:W-:-:S02]  /*bba0*/  PRMT R28, R28, 0x5410, R53 ;  /* 0x000054101c1c7816 */ /* 0x000fc40000000035 */
[----:B------:R-:W-:Y:S02]  /*bbb0*/  PRMT R29, R29, 0x5410, R54 ;  /* 0x000054101d1d7816 */ /* 0x000fe40000000036 */
[----:B------:R-:W-:Y:S02]  /*bbc0*/  PRMT R24, R24, 0x5410, R51 ;  /* 0x0000541018187816 */ /* 0x000fe40000000033 */
[----:B------:R-:W-:Y:S01]  /*bbd0*/  PRMT R25, R25, 0x5410, R52 ;  /* 0x0000541019197816 */ /* 0x000fe20000000034 */
[----:B0-----:R-:W-:Y:S06]  /*bbe0*/  @!P0 BRA `(.L_x_737) ;  /* 0x0000014000f48947 */ /* 0x001fec0003800000 */
.L_x_988:
[----:B------:R-:W-:Y:S05]  /*bbf0*/  BSYNC B1 ;  /* 0x0000000000017941 */ /* 0x000fea0003800000 */
.L_x_736:
[----:B------:R-:W-:Y:S01]  /*bc00*/  BSSY B1, `(.L_x_738) ;  /* 0x0000101000017945 */ /* 0x000fe20003800000 */
[----:B------:R-:W-:Y:S02]  /*bc10*/  PRMT R14, R14, 0x5410, R49 ;  /* 0x000054100e0e7816 */ /* 0x000fe40000000031 */
[----:B------:R-:W-:Y:S02]  /*bc20*/  PRMT R15, R15, 0x5410, R50 ;  /* 0x000054100f0f7816 */ /* 0x000fe40000000032 */
[----:B------:R-:W-:Y:S02]  /*bc30*/  PRMT R10, R6, 0x5410, R47 ;  /* 0x00005410060a7816 */ /* 0x000fe4000000002f */
[----:B------:R-:W-:Y:S01]  /*bc40*/  PRMT R11, R7, 0x5410, R48 ;  /* 0x00005410070b7816 */ /* 0x000fe20000000030 */
[----:B------:R-:W-:Y:S06]  /*bc50*/  @P1 BRA `(.L_x_739) ;  /* 0x0000000c00ec1947 */ /* 0x000fec0003800000 */
[----:B0-----:R-:W0:Y:S01]  /*bc60*/  LDC R5, c[0x0][0x3f4] ;  /* 0x0000fd00ff057b82 */ /* 0x001e220000000800 */
[----:B------:R-:W-:Y:S01]  /*bc70*/  BSSY B2, `(.L_x_740) ;  /* 0x000002e000027945 */ /* 0x000fe20003800000 */
[-C--:B0-----:R-:W-:Y:S02]  /*bc80*/  ISETP.GE.AND P0, PT, R22, R5.reuse, PT ;  /* 0x000000051600720c */ /* 0x081fe40003f06270 */
[-C--:B------:R-:W-:Y:S02]  /*bc90*/  ISETP.GE.AND P1, PT, R187, R5.reuse, PT ;  /* 0x00000005bb00720c */ /* 0x080fe40003f26270 */
[-C--:B------:R-:W-:Y:S02]  /*bca0*/  ISETP.GE.AND P2, PT, R186, R5.reuse, PT ;  /* 0x00000005ba00720c */ /* 0x080fe40003f46270 */
[-C--:B------:R-:W-:Y:S02]  /*bcb0*/  ISETP.GE.AND P3, PT, R189, R5.reuse, PT ;  /* 0x00000005bd00720c */ /* 0x080fe40003f66270 */
[----:B------:R-:W-:-:S02]  /*bcc0*/  ISETP.GE.AND P4, PT, R188, R5, PT ;  /* 0x00000005bc00720c */ /* 0x000fc40003f86270 */
[----:B------:R-:W-:-:S03]  /*bcd0*/  ISETP.GE.AND P5, PT, R190, R5, PT ;  /* 0x00000005be00720c */ /* 0x000fc60003fa6270 */
[----:B------:R-:W-:Y:S10]  /*bce0*/  @P0 BRA `(.L_x_741) ;  /* 0x0000000000980947 */ /* 0x000ff40003800000 */
[----:B------:R-:W0:Y:S01]  /*bcf0*/  LDS.128 R4, [R9+0x10400] ;  /* 0x0104000009047984 */ /* 0x000e220000000c00 */
[C---:B------:R-:W-:Y:S01]  /*bd00*/  IMAD.U32 R45, R37.reuse, 0x10000, RZ ;  /* 0x00010000252d7824 */ /* 0x040fe200078e00ff */
[----:B------:R-:W-:Y:S01]  /*bd10*/  LOP3.LUT R48, R37, 0xffff0000, RZ, 0xc0, !PT ;  /* 0xffff000025307812 */ /* 0x000fe200078ec0ff */
[C---:B------:R-:W-:Y:S01]  /*bd20*/  IMAD.U32 R44, R34.reuse, 0x10000, RZ ;  /* 0x00010000222c7824 */ /* 0x040fe200078e00ff */
[----:B------:R-:W-:Y:S01]  /*bd30*/  LOP3.LUT R46, R34, 0xffff0000, RZ, 0xc0, !PT ;  /* 0xffff0000222e7812 */ /* 0x000fe200078ec0ff */
[C---:B0-----:R-:W-:Y:S01]  /*bd40*/  IMAD.U32 R39, R4.reuse, 0x10000, RZ ;  /* 0x0001000004277824 */ /* 0x041fe200078e00ff */
[----:B------:R-:W-:Y:S01]  /*bd50*/  LOP3.LUT R4, R4, 0xffff0000, RZ, 0xc0, !PT ;  /* 0xffff000004047812 */ /* 0x000fe200078ec0ff */
[C---:B------:R-:W-:Y:S01]  /*bd60*/  IMAD.U32 R41, R5.reuse, 0x10000, RZ ;  /* 0x0001000005297824 */ /* 0x040fe200078e00ff */
[----:B------:R-:W-:Y:S01]  /*bd70*/  LOP3.LUT R5, R5, 0xffff0000, RZ, 0xc0, !PT ;  /* 0xffff000005057812 */ /* 0x000fe200078ec0ff */
[C---:B------:R-:W-:Y:S01]  /*bd80*/  IMAD.U32 R42, R6.reuse, 0x10000, RZ ;  /* 0x00010000062a7824 */ /* 0x040fe200078e00ff */
[----:B------:R-:W-:Y:S01]  /*bd90*/  LOP3.LUT R6, R6, 0xffff0000, RZ, 0xc0, !PT ;  /* 0xffff000006067812 */ /* 0x000fe200078ec0ff */
[C---:B------:R-:W-:Y:S01]  /*bda0*/  FMUL.FTZ R50, R4.reuse, R45 ;  /* 0x0000002d04327220 */ /* 0x040fe20000410000 */
[----:B------:R-:W-:Y:S01]  /*bdb0*/  FMUL.FTZ R4, R4, R44 ;  /* 0x0000002c04047220 */ /* 0x000fe20000410000 */
[----:B------:R-:W-:-:S02]  /*bdc0*/  IMAD.U32 R43, R7, 0x10000, RZ ;  /* 0x00010000072b7824 */ /* 0x000fc400078e00ff */
[----:B------:R-:W-:Y:S01]  /*bdd0*/  FMUL.FTZ R52, R5, R48 ;  /* 0x0000003005347220 */ /* 0x000fe20000410000 */
[C---:B------:R-:W-:Y:S01]  /*bde0*/  FFMA.FTZ R50, R39.reuse, R44, -R50 ;  /* 0x0000002c27327223 */ /* 0x040fe20000010832 */
[----:B------:R-:W-:Y:S01]  /*bdf0*/  FFMA.FTZ R45, R39, R45, R4 ;  /* 0x0000002d272d7223 */ /* 0x000fe20000010004 */
[----:B------:R-:W-:Y:S01]  /*be00*/  LOP3.LUT R7, R7, 0xffff0000, RZ, 0xc0, !PT ;  /* 0xffff000007077812 */ /* 0x000fe200078ec0ff */
[-C--:B------:R-:W-:Y:S01]  /*be10*/  FMUL.FTZ R54, R5, R46.reuse ;  /* 0x0000002e05367220 */ /* 0x080fe20000410000 */
[C---:B------:R-:W-:Y:S01]  /*be20*/  LOP3.LUT R44, R38.reuse, 0xffff0000, RZ, 0xc0, !PT ;  /* 0xffff0000262c7812 */ /* 0x040fe200078ec0ff */
[----:B------:R-:W-:Y:S01]  /*be30*/  IMAD.U32 R39, R38, 0x10000, RZ ;  /* 0x0001000026277824 */ /* 0x000fe200078e00ff */
[C---:B------:R-:W-:Y:S01]  /*be40*/  LOP3.LUT R4, R35.reuse, 0xffff0000, RZ, 0xc0, !PT ;  /* 0xffff000023047812 */ /* 0x040fe200078ec0ff */
[----:B------:R-:W-:Y:S02]  /*be50*/  IMAD.U32 R5, R35, 0x10000, RZ ;  /* 0x0001000023057824 */ /* 0x000fe400078e00ff */
[C---:B------:R-:W-:Y:S01]  /*be60*/  FFMA.FTZ R52, R41.reuse, R46, -R52 ;  /* 0x0000002e29347223 */ /* 0x040fe20000010834 */
[----:B------:R-:W-:Y:S01]  /*be70*/  FFMA.FTZ R41, R41, R48, R54 ;  /* 0x0000003029297223 */ /* 0x000fe20000010036 */
[C---:B------:R-:W-:Y:S01]  /*be80*/  FMUL.FTZ R47, R6.reuse, R39 ;  /* 0x00000027062f7220 */ /* 0x040fe20000410000 */
        /* <DEDUP_REMOVED lines=9> */
[----:B------:R-:W-:Y:S02]  /*bf20*/  F2FP.BF16.F32.PACK_AB R6, R39, R6 ;  /* 0x000000062706723e */ /* 0x000fe400000010ff */
[----:B------:R-:W-:-:S05]  /*bf30*/  F2FP.BF16.F32.PACK_AB R7, R44, R7 ;  /* 0x000000072c07723e */ /* 0x000fca00000010ff */
[----:B------:R0:W-:Y:S02]  /*bf40*/  STS.128 [R9+0x10400], R4 ;  /* 0x0104000409007388 */ /* 0x0001e40000000c00 */
.L_x_741:
[----:B------:R-:W-:Y:S05]  /*bf50*/  BSYNC B2 ;  /* 0x0000000000027941 */ /* 0x000fea0003800000 */
.L_x_740:
[----:B------:R-:W-:Y:S04]  /*bf60*/  BSSY B2, `(.L_x_742) ;  /* 0x0000028000027945 */ /* 0x000fe80003800000 */
[----:B------:R-:W-:Y:S05]  /*bf70*/  @P1 BRA `(.L_x_743) ;  /* 0x0000000000981947 */ /* 0x000fea0003800000 */
[----:B0-----:R-:W0:Y:S01]  /*bf80*/  LDS.128 R4, [R8] ;  /* 0x0000000008047984 */ /* 0x001e220000000c00 */
        /* <DEDUP_REMOVED lines=36> */
[----:B------:R1:W-:Y:S02]  /*c1d0*/  STS.128 [R8], R4 ;  /* 0x0000000408007388 */ /* 0x0003e40000000c00 */
.L_x_743:
[----:B------:R-:W-:Y:S05]  /*c1e0*/  BSYNC B2 ;  /* 0x0000000000027941 */ /* 0x000fea0003800000 */
.L_x_742:
[----:B------:R-:W-:Y:S04]  /*c1f0*/  BSSY B2, `(.L_x_744) ;  /* 0x0000028000027945 */ /* 0x000fe80003800000 */
[----:B------:R-:W-:Y:S05]  /*c200*/  @P2 BRA `(.L_x_745) ;  /* 0x0000000000982947 */ /* 0x000fea0003800000 */
[----:B01----:R-:W0:Y:S01]  /*c210*/  LDS.128 R4, [R9+0x14400] ;  /* 0x0144000009047984 */ /* 0x003e220000000c00 */
        /* <DEDUP_REMOVED lines=37> */
.L_x_745:
[----:B------:R-:W-:Y:S05]  /*c470*/  BSYNC B2 ;  /* 0x0000000000027941 */ /* 0x000fea0003800000 */
.L_x_744:
[----:B------:R-:W-:Y:S04]  /*c480*/  BSSY B2, `(.L_x_746) ;  /* 0x0000028000027945 */ /* 0x000fe80003800000 */
[----:B------:R-:W-:Y:S05]  /*c490*/  @P3 BRA `(.L_x_747) ;  /* 0x0000000000983947 */ /* 0x000fea0003800000 */
[----:B012---:R-:W0:Y:S01]  /*c4a0*/  LDS.128 R4, [R8+0x4000] ;  /* 0x0040000008047984 */ /* 0x007e220000000c00 */
        /* <DEDUP_REMOVED lines=37> */
.L_x_747:
[----:B------:R-:W-:Y:S05]  /*c700*/  BSYNC B2 ;  /* 0x0000000000027941 */ /* 0x000fea0003800000 */
.L_x_746:
[----:B------:R-:W-:Y:S04]  /*c710*/  BSSY B2, `(.L_x_748) ;  /* 0x0000028000027945 */ /* 0x000fe80003800000 */
[----:B------:R-:W-:Y:S05]  /*c720*/  @P4 BRA `(.L_x_749) ;  /* 0x0000000000984947 */ /* 0x000fea0003800000 */
[----:B0123--:R-:W0:Y:S01]  /*c730*/  LDS.128 R4, [R9+0x18400] ;  /* 0x0184000009047984 */ /* 0x00fe220000000c00 */
        /* <DEDUP_REMOVED lines=37> */
.L_x_749:
[----:B------:R-:W-:Y:S05]  /*c990*/  BSYNC B2 ;  /* 0x0000000000027941 */ /* 0x000fea0003800000 */
.L_x_748:
[----:B------:R-:W-:Y:S05]  /*c9a0*/  @P5 BRA `(.L_x_739) ;  /* 0x0000000000985947 */ /* 0x000fea0003800000 */
[----:B01234-:R-:W0:Y:S01]  /*c9b0*/  LDS.128 R4, [R8+0x8000] ;  /* 0x0080000008047984 */ /* 0x01fe220000000c00 */
        /* <DEDUP_REMOVED lines=37> */
.L_x_739:
[----:B------:R-:W-:Y:S05]  /*cc10*/  BSYNC B1 ;  /* 0x0000000000017941 */ /* 0x000fea0003800000 */
.L_x_738:
[----:B------:R-:W-:-:S13]  /*cc20*/  ISETP.GE.AND P0, PT, R205, R40, PT ;  /* 0x00000028cd00720c */ /* 0x000fda0003f06270 */
[----:B------:R-:W-:Y:S05]  /*cc30*/  @P0 BRA `(.L_x_750) ;  /* 0x0000003800d40947 */ /* 0x000fea0003800000 */
[----:B01234-:R-:W0:Y:S01]  /*cc40*/  LDC R5, c[0x0][0x3f4] ;  /* 0x0000fd00ff057b82 */ /* 0x01fe220000000800 */
        /* <DEDUP_REMOVED lines=12> */
[----:B------:R-:W-:Y:S02]  /*cd10*/  LOP3.LUT R46, R34, 0xffff0000, RZ, 0xc0, !PT ;  /* 0xffff0000222e7812 */ /* 0x000fe400078ec0ff */
[----:B------:R-:W-:Y:S01]  /*cd20*/  LOP3.LUT R47, R38, 0xffff0000, RZ, 0xc0, !PT ;  /* 0xffff0000262f7812 */ /* 0x000fe200078ec0ff */
[C---:B0-----:R-:W-:Y:S01]  /*cd30*/  IMAD.U32 R39, R4.reuse, 0x10000, RZ ;  /* 0x0001000004277824 */ /* 0x041fe200078e00ff */
[----:B------:R-:W-:Y:S01]  /*cd40*/  LOP3.LUT R4, R4, 0xffff0000, RZ, 0xc0, !PT ;  /* 0xffff000004047812 */ /* 0x000fe200078ec0ff */
[C---:B------:R-:W-:Y:S01]  /*cd50*/  IMAD.U32 R40, R5.reuse, 0x10000, RZ ;  /* 0x0001000005287824 */ /* 0x040fe200078e00ff */
[----:B------:R-:W-:Y:S01]  /*cd60*/  LOP3.LUT R5, R5, 0xffff0000, RZ, 0xc0, !PT ;  /* 0xffff000005057812 */ /* 0x000fe200078ec0ff */
[C---:B------:R-:W-:Y:S01]  /*cd70*/  IMAD.U32 R34, R6.reuse, 0x10000, RZ ;  /* 0x0001000006227824 */ /* 0x040fe200078e00ff */
[----:B------:R-:W-:Y:S01]  /*cd80*/  LOP3.LUT R6, R6, 0xffff0000, RZ, 0xc0, !PT ;  /* 0xffff000006067812 */ /* 0x000fe200078ec0ff */
[-C--:B------:R-:W-:Y:S01]  /*cd90*/  FMUL.FTZ R42, R45, R4.reuse ;  /* 0x000000042d2a7220 */ /* 0x080fe20000410000 */
[----:B------:R-:W-:Y:S01]  /*cda0*/  FMUL.FTZ R44, R43, R4 ;  /* 0x000000042b2c7220 */ /* 0x000fe20000410000 */
[----:B------:R-:W-:Y:S01]  /*cdb0*/  FMUL.FTZ R41, R48, R5 ;  /* 0x0000000530297220 */ /* 0x000fe20000410000 */
[----:B------:R-:W-:-:S02]  /*cdc0*/  IMAD.U32 R37, R7, 0x10000, RZ ;  /* 0x0001000007257824 */ /* 0x000fc400078e00ff */
[-C--:B------:R-:W-:Y:S01]  /*cdd0*/  FFMA.FTZ R4, R43, R39.reuse, -R42 ;  /* 0x000000272b047223 */ /* 0x080fe2000001082a */
[----:B------:R-:W-:Y:S01]  /*cde0*/  FFMA.FTZ R39, R45, R39, R44 ;  /* 0x000000272d277223 */ /* 0x000fe2000001002c */
[C---:B------:R-:W-:Y:S01]  /*cdf0*/  FMUL.FTZ R43, R46.reuse, R5 ;  /* 0x000000052e2b7220 */ /* 0x040fe20000410000 */
[----:B------:R-:W-:Y:S01]  /*ce00*/  LOP3.LUT R7, R7, 0xffff0000, RZ, 0xc0, !PT ;  /* 0xffff000007077812 */ /* 0x000fe200078ec0ff */
[-C--:B------:R-:W-:Y:S01]  /*ce10*/  FFMA.FTZ R5, R46, R40.reuse, -R41 ;  /* 0x000000282e057223 */ /* 0x080fe20000010829 */
[C---:B------:R-:W-:Y:S01]  /*ce20*/  LOP3.LUT R45, R35.reuse, 0xffff0000, RZ, 0xc0, !PT ;  /* 0xffff0000232d7812 */ /* 0x040fe200078ec0ff */
[----:B------:R-:W-:Y:S02]  /*ce30*/  IMAD.U32 R46, R38, 0x10000, RZ ;  /* 0x00010000262e7824 */ /* 0x000fe400078e00ff */
[----:B------:R-:W-:Y:S01]  /*ce40*/  FFMA.FTZ R40, R48, R40, R43 ;  /* 0x0000002830287223 */ /* 0x000fe2000001002b */
[----:B------:R-:W-:Y:S02]  /*ce50*/  IMAD.U32 R44, R35, 0x10000, RZ ;  /* 0x00010000232c7824 */ /* 0x000fe400078e00ff */
[-C--:B------:R-:W-:Y:S01]  /*ce60*/  FMUL.FTZ R38, R47, R7.reuse ;  /* 0x000000072f267220 */ /* 0x080fe20000410000 */
[-C--:B------:R-:W-:Y:S01]  /*ce70*/  FMUL.FTZ R35, R46, R6.reuse ;  /* 0x000000062e237220 */ /* 0x080fe20000410000 */
[C---:B------:R-:W-:Y:S01]  /*ce80*/  FMUL.FTZ R42, R45.reuse, R7 ;  /* 0x000000072d2a7220 */ /* 0x040fe20000410000 */
[C---:B------:R-:W-:Y:S01]  /*ce90*/  FMUL.FTZ R41, R44.reuse, R6 ;  /* 0x000000062c297220 */ /* 0x040fe20000410000 */
[-C--:B------:R-:W-:Y:S01]  /*cea0*/  FFMA.FTZ R7, R45, R37.reuse, -R38 ;  /* 0x000000252d077223 */ /* 0x080fe20000010826 */
[-C--:B------:R-:W-:Y:S01]  /*ceb0*/  FFMA.FTZ R6, R44, R34.reuse, -R35 ;  /* 0x000000222c067223 */ /* 0x080fe20000010823 */
[----:B------:R-:W-:Y:S01]  /*cec0*/  FFMA.FTZ R42, R47, R37, R42 ;  /* 0x000000252f2a7223 */ /* 0x000fe2000001002a */
[----:B------:R-:W-:Y:S01]  /*ced0*/  FFMA.FTZ R41, R46, R34, R41 ;  /* 0x000000222e297223 */ /* 0x000fe20000010029 */
[----:B------:R-:W-:-:S02]  /*cee0*/  F2FP.BF16.F32.PACK_AB R4, R39, R4 ;  /* 0x000000042704723e */ /* 0x000fc400000010ff */
[----:B------:R-:W-:Y:S02]  /*cef0*/  F2FP.BF16.F32.PACK_AB R5, R40, R5 ;  /* 0x000000052805723e */ /* 0x000fe400000010ff */
[----:B------:R-:W-:Y:S02]  /*cf00*/  F2FP.BF16.F32.PACK_AB R6, R41, R6 ;  /* 0x000000062906723e */ /* 0x000fe400000010ff */
[----:B------:R-:W-:-:S05]  /*cf10*/  F2FP.BF16.F32.PACK_AB R7, R42, R7 ;  /* 0x000000072a07723e */ /* 0x000fca00000010ff */
[----:B------:R0:W-:Y:S02]  /*cf20*/  STS.128 [R9+0x12400], R4 ;  /* 0x0124000409007388 */ /* 0x0001e40000000c00 */
.L_x_752:
[----:B------:R-:W-:Y:S05]  /*cf30*/  BSYNC B1 ;  /* 0x0000000000017941 */ /* 0x000fea0003800000 */
.L_x_751:
[----:B------:R-:W-:Y:S04]  /*cf40*/  BSSY B1, `(.L_x_753) ;  /* 0x0000028000017945 */ /* 0x000fe80003800000 */
[----:B------:R-:W-:Y:S05]  /*cf50*/  @P1 BRA `(.L_x_754) ;  /* 0x0000000000981947 */ /* 0x000fea0003800000 */
[----:B0-----:R-:W0:Y:S01]  /*cf60*/  LDS.128 R4, [R8+0x2000] ;  /* 0x0020000008047984 */ /* 0x001e220000000c00 */
[----:B------:R-:W-:Y:S01]  /*cf70*/  IMAD.U32 R40, R30, 0x10000, RZ ;  /* 0x000100001e287824 */ /* 0x000fe200078e00ff */
[C---:B------:R-:W-:Y:S01]  /*cf80*/  LOP3.LUT R43, R32.reuse, 0xffff0000, RZ, 0xc0, !PT ;  /* 0xffff0000202b7812 */ /* 0x040fe200078ec0ff */
[----:B------:R-:W-:Y:S01]  /*cf90*/  IMAD.U32 R42, R32, 0x10000, RZ ;  /* 0x00010000202a7824 */ /* 0x000fe200078e00ff */
        /* <DEDUP_REMOVED lines=17> */
[----:B------:R-:W-:Y:S01]  /*d0b0*/  LOP3.LUT R40, R31, 0xffff0000, RZ, 0xc0, !PT ;  /* 0xffff00001f287812 */ /* 0x000fe200078ec0ff */
[----:B------:R-:W-:Y:S02]  /*d0c0*/  IMAD.U32 R42, R33, 0x10000, RZ ;  /* 0x00010000212a7824 */ /* 0x000fe400078e00ff */
[----:B------:R-:W-:Y:S01]  /*d0d0*/  FFMA.FTZ R34, R43, R35, R34 ;  /* 0x000000232b227223 */ /* 0x000fe20000010022 */
[----:B------:R-:W-:Y:S02]  /*d0e0*/  IMAD.U32 R38, R31, 0x10000, RZ ;  /* 0x000100001f267824 */ /* 0x000fe400078e00ff */
[-C--:B------:R-:W-:Y:S01]  /*d0f0*/  FMUL.FTZ R35, R44, R7.reuse ;  /* 0x000000072c237220 */ /* 0x080fe20000410000 */
[-C--:B------:R-:W-:Y:S01]  /*d100*/  FMUL.FTZ R31, R42, R6.reuse ;  /* 0x000000062a1f7220 */ /* 0x080fe20000410000 */
[----:B------:R-:W-:Y:S01]  /*d110*/  FMUL.FTZ R37, R40, R7 ;  /* 0x0000000728257220 */ /* 0x000fe20000410000 */
[----:B------:R-:W-:Y:S01]  /*d120*/  FMUL.FTZ R33, R38, R6 ;  /* 0x0000000626217220 */ /* 0x000fe20000410000 */
[----:B------:R-:W-:Y:S01]  /*d130*/  FFMA.FTZ R7, R40, R32, -R35 ;  /* 0x0000002028077223 */ /* 0x000fe20000010823 */
[----:B------:R-:W-:Y:S01]  /*d140*/  FFMA.FTZ R6, R38, R30, -R31 ;  /* 0x0000001e26067223 */ /* 0x000fe2000001081f */
[----:B------:R-:W-:Y:S01]  /*d150*/  FFMA.FTZ R32, R44, R32, R37 ;  /* 0x000000202c207223 */ /* 0x000fe20000010025 */
[----:B------:R-:W-:Y:S01]  /*d160*/  FFMA.FTZ R33, R42, R30, R33 ;  /* 0x0000001e2a217223 */ /* 0x000fe20000010021 */
[----:B------:R-:W-:-:S02]  /*d170*/  F2FP.BF16.F32.PACK_AB R4, R39, R4 ;  /* 0x000000042704723e */ /* 0x000fc400000010ff */
[----:B------:R-:W-:Y:S02]  /*d180*/  F2FP.BF16.F32.PACK_AB R5, R34, R5 ;  /* 0x000000052205723e */ /* 0x000fe400000010ff */
[----:B------:R-:W-:Y:S02]  /*d190*/  F2FP.BF16.F32.PACK_AB R6, R33, R6 ;  /* 0x000000062106723e */ /* 0x000fe400000010ff */
[----:B------:R-:W-:-:S05]  /*d1a0*/  F2FP.BF16.F32.PACK_AB R7, R32, R7 ;  /* 0x000000072007723e */ /* 0x000fca00000010ff */
[----:B------:R1:W-:Y:S02]  /*d1b0*/  STS.128 [R8+0x2000], R4 ;  /* 0x0020000408007388 */ /* 0x0003e40000000c00 */
.L_x_754:
[----:B------:R-:W-:Y:S05]  /*d1c0*/  BSYNC B1 ;  /* 0x0000000000017941 */ /* 0x000fea0003800000 */
.L_x_753:
[----:B------:R-:W-:Y:S04]  /*d1d0*/  BSSY B1, `(.L_x_755) ;  /* 0x0000028000017945 */ /* 0x000fe80003800000 */
[----:B------:R-:W-:Y:S05]  /*d1e0*/  @P2 BRA `(.L_x_756) ;  /* 0x0000000000982947 */ /* 0x000fea0003800000 */
[----:B01----:R-:W0:Y:S01]  /*d1f0*/  LDS.128 R4, [R9+0x16400] ;  /* 0x0164000009047984 */ /* 0x003e220000000c00 */
        /* <DEDUP_REMOVED lines=37> */
.L_x_756:
[----:B------:R-:W-:Y:S05]  /*d450*/  BSYNC B1 ;  /* 0x0000000000017941 */ /* 0x000fea0003800000 */
.L_x_755:
[----:B------:R-:W-:Y:S04]  /*d460*/  BSSY B1, `(.L_x_757) ;  /* 0x0000028000017945 */ /* 0x000fe80003800000 */
[----:B------:R-:W-:Y:S05]  /*d470*/  @P3 BRA `(.L_x_758) ;  /* 0x0000000000983947 */ /* 0x000fea0003800000 */
[----:B012---:R-:W0:Y:S01]  /*d480*/  LDS.128 R4, [R8+0x6000] ;  /* 0x0060000008047984 */ /* 0x007e220000000c00 */
        /* <DEDUP_REMOVED lines=37> */
.L_x_758:
[----:B------:R-:W-:Y:S05]  /*d6e0*/  BSYNC B1 ;  /* 0x0000000000017941 */ /* 0x000fea0003800000 */
.L_x_757:
[----:B------:R-:W-:Y:S04]  /*d6f0*/  BSSY B1, `(.L_x_759) ;  /* 0x0000028000017945 */ /* 0x000fe80003800000 */
[----:B------:R-:W-:Y:S05]  /*d700*/  @P4 BRA `(.L_x_760) ;  /* 0x0000000000984947 */ /* 0x000fea0003800000 */
[----:B0123--:R-:W0:Y:S01]  /*d710*/  LDS.128 R4, [R9+0x1a400] ;  /* 0x01a4000009047984 */ /* 0x00fe220000000c00 */
        /* <DEDUP_REMOVED lines=37> */
.L_x_760:
[----:B------:R-:W-:Y:S05]  /*d970*/  BSYNC B1 ;  /* 0x0000000000017941 */ /* 0x000fea0003800000 */
.L_x_759:
[----:B------:R-:W-:Y:S05]  /*d980*/  @P5 BRA `(.L_x_750) ;  /* 0x0000002c00805947 */ /* 0x000fea0003800000 */
[----:B01234-:R-:W0:Y:S01]  /*d990*/  LDS.128 R4, [R8+0xa000] ;  /* 0x00a0000008047984 */ /* 0x01fe220000000c00 */
        /* <DEDUP_REMOVED lines=17> */
[----:B------:R-:W-:Y:S01]  /*dab0*/  FMUL.FTZ R15, R24, R5 ;  /* 0x00000005180f7220 */ /* 0x000fe20000410000 */
        /* <DEDUP_REMOVED lines=18> */
[----:B------:R0:W-:Y:S01]  /*dbe0*/  STS.128 [R8+0xa000], R4 ;  /* 0x00a0000408007388 */ /* 0x0001e20000000c00 */
[----:B------:R-:W-:Y:S05]  /*dbf0*/  BRA `(.L_x_750) ;  /* 0x0000002800e47947 */ /* 0x000fea0003800000 */
.L_x_732:
[----:B------:R-:W-:-:S03]  /*dc00*/  UMOV UR4, 0xffffffff ;  /* 0xffffffff00047882 */ /* 0x000fc60000000000 */
[----:B------:R-:W-:Y:S05]  /*dc10*/  BRA.DIV UR4, `(.L_x_761) ;  /* 0x0000012204fc7947 */ /* 0x000fea000b800000 */
[----:B------:R-:W0:Y:S04]  /*dc20*/  SHFL.IDX PT, R3, R25, RZ, 0x1c1f ;  /* 0x001c1fff19037589 */ /* 0x000e2800000e0000 */
[----:B------:R-:W1:Y:S04]  /*dc30*/  SHFL.IDX PT, R0, R24, RZ, 0x1c1f ;  /* 0x001c1fff18007589 */ /* 0x000e6800000e0000 */
[----:B------:R2:W3:Y:S04]  /*dc40*/  SHFL.IDX PT, R5, R27, RZ, 0x1c1f ;  /* 0x001c1fff1b057589 */ /* 0x0004e800000e0000 */
[----:B------:R2:W4:Y:S01]  /*dc50*/  SHFL.IDX PT, R14, R26, RZ, 0x1c1f ;  /* 0x001c1fff1a0e7589 */ /* 0x00052200000e0000 */
[----:B0-----:R-:W-:-:S02]  /*dc60*/  IMAD.MOV.U32 R43, RZ, RZ, R3 ;  /* 0x000000ffff2b7224 */ /* 0x001fc400078e0003 */
[----:B-12---:R-:W-:-:S07]  /*dc70*/  IMAD.MOV.U32 R42, RZ, RZ, R0 ;  /* 0x000000ffff2a7224 */ /* 0x006fce00078e0000 */
.L_x_994:
[----:B------:R-:W-:Y:S01]  /*dc80*/  ULDC UR4, c[0x0][0x448] ;  /* 0x0001120000047ab9 */ /* 0x000fe20000000800 */
[----:B------:R-:W-:Y:S01]  /*dc90*/  BSSY B1, `(.L_x_762) ;  /* 0x0000033000017945 */ /* 0x000fe20003800000 */
[----:B------:R-:W-:Y:S01]  /*dca0*/  IMAD R37, R149, UR4, RZ ;  /* 0x0000000495257c24 */ /* 0x000fe2000f8e02ff */
[----:B------:R-:W-:Y:S01]  /*dcb0*/  CS2R R8, SRZ ;  /* 0x0000000000087805 */ /* 0x000fe2000001ff00 */
[----:B----4-:R-:W-:Y:S01]  /*dcc0*/  IMAD.MOV.U32 R20, RZ, RZ, R14 ;  /* 0x000000ffff147224 */ /* 0x010fe200078e000e */
[----:B------:R-:W-:Y:S01]  /*dcd0*/  CS2R R10, SRZ ;  /* 0x00000000000a7805 */ /* 0x000fe2000001ff00 */
[----:B---3--:R-:W-:Y:S01]  /*dce0*/  IMAD.MOV.U32 R21, RZ, RZ, R5 ;  /* 0x000000ffff157224 */ /* 0x008fe200078e0005 */
[----:B------:R-:W-:Y:S01]  /*dcf0*/  ISETP.GE.AND P0, PT, R6, R37, PT ;  /* 0x000000250600720c */ /* 0x000fe20003f06270 */
[----:B------:R-:W-:Y:S01]  /*dd00*/  IMAD R37, R125, -0x80, R37 ;  /* 0xffffff807d257824 */ /* 0x000fe200078e0225 */
        /* <DEDUP_REMOVED lines=11> */
[C---:B------:R-:W-:Y:S01]  /*ddc0*/  VIADD R0, R18.reuse, 0x20 ;  /* 0x0000002012007836 */ /* 0x040fe20000000000 */
[----:B------:R-:W-:Y:S01]  /*ddd0*/  ULDC UR4, c[0x0][0x3f4] ;  /* 0x0000fd0000047ab9 */ /* 0x000fe20000000800 */
[C---:B------:R-:W-:Y:S01]  /*dde0*/  VIADD R3, R18.reuse, 0x40 ;  /* 0x0000004012037836 */ /* 0x040fe20000000000 */
[----:B------:R-:W-:Y:S02]  /*ddf0*/  ISETP.GE.AND P0, PT, R18, UR4, PT ;  /* 0x0000000412007c0c */ /* 0x000fe4000bf06270 */
[----:B------:R-:W-:Y:S02]  /*de00*/  CS2R R24, SRZ ;  /* 0x0000000000187805 */ /* 0x000fe4000001ff00 */
[----:B------:R-:W-:Y:S02]  /*de10*/  ISETP.GE.AND P1, PT, R0, UR4, PT ;  /* 0x0000000400007c0c */ /* 0x000fe4000bf26270 */
[----:B------:R-:W-:Y:S02]  /*de20*/  CS2R R26, SRZ ;  /* 0x00000000001a7805 */ /* 0x000fe4000001ff00 */
[----:B------:R-:W-:-:S02]  /*de30*/  ISETP.GE.AND P2, PT, R3, UR4, PT ;  /* 0x0000000403007c0c */ /* 0x000fc4000bf46270 */
[----:B------:R-:W-:Y:S02]  /*de40*/  CS2R R4, SRZ ;  /* 0x0000000000047805 */ /* 0x000fe4000001ff00 */
[----:B------:R-:W-:Y:S02]  /*de50*/  CS2R R6, SRZ ;  /* 0x0000000000067805 */ /* 0x000fe4000001ff00 */
[----:B------:R-:W-:Y:S01]  /*de60*/  CS2R R28, SRZ ;  /* 0x00000000001c7805 */ /* 0x000fe2000001ff00 */
[----:B------:R-:W-:-:S04]  /*de70*/  @!P0 IMAD.WIDE R12, R18, 0x2, R42 ;  /* 0x00000002120c8825 */ /* 0x000fc800078e022a */
[----:B------:R-:W-:Y:S01]  /*de80*/  @!P1 IMAD.SHL.U32 R41, R211, 0x8, RZ ;  /* 0x00000008d3299824 */ /* 0x000fe200078e00ff */
[----:B------:R0:W5:Y:S01]  /*de90*/  @!P0 LD.E.128 R24, desc[UR40][R12.64] ;  /* 0x000000280c188980 */ /* 0x000162000c101d00 */
[----:B------:R-:W-:Y:S01]  /*dea0*/  @!P2 IMAD.SHL.U32 R45, R212, 0x8, RZ ;  /* 0x00000008d42da824 */ /* 0x000fe200078e00ff */
[----:B------:R-:W-:Y:S01]  /*deb0*/  CS2R R30, SRZ ;  /* 0x00000000001e7805 */ /* 0x000fe2000001ff00 */
[--C-:B------:R-:W-:Y:S01]  /*dec0*/  @!P1 IMAD.WIDE R38, R41, 0x2, R42.reuse ;  /* 0x0000000229269825 */ /* 0x100fe200078e022a */
[----:B------:R-:W-:Y:S02]  /*ded0*/  CS2R R8, SRZ ;  /* 0x0000000000087805 */ /* 0x000fe4000001ff00 */
[----:B------:R-:W-:Y:S02]  /*dee0*/  CS2R R10, SRZ ;  /* 0x00000000000a7805 */ /* 0x000fe4000001ff00 */
[----:B------:R-:W-:Y:S01]  /*def0*/  CS2R R32, SRZ ;  /* 0x0000000000207805 */ /* 0x000fe2000001ff00 */
[----:B------:R-:W-:Y:S01]  /*df00*/  @!P2 IMAD.WIDE R42, R45, 0x2, R42 ;  /* 0x000000022d2aa825 */ /* 0x000fe200078e022a */
[----:B------:R-:W-:-:S02]  /*df10*/  CS2R R34, SRZ ;  /* 0x0000000000227805 */ /* 0x000fc4000001ff00 */
[----:B------:R-:W-:Y:S02]  /*df20*/  CS2R R14, SRZ ;  /* 0x00000000000e7805 */ /* 0x000fe4000001ff00 */
[----:B0-----:R-:W-:Y:S01]  /*df30*/  CS2R R12, SRZ ;  /* 0x00000000000c7805 */ /* 0x001fe2000001ff00 */
[--C-:B------:R-:W-:Y:S01]  /*df40*/  @!P1 IMAD.WIDE R40, R41, 0x2, R20.reuse ;  /* 0x0000000229289825 */ /* 0x100fe200078e0214 */
[----:B------:R0:W5:Y:S03]  /*df50*/  @!P1 LD.E.128 R28, desc[UR40][R38.64] ;  /* 0x00000028261c9980 */ /* 0x000166000c101d00 */
[--C-:B------:R-:W-:Y:S01]  /*df60*/  @!P2 IMAD.WIDE R44, R45, 0x2, R20.reuse ;  /* 0x000000022d2ca825 */ /* 0x100fe200078e0214 */
[----:B------:R0:W5:Y:S03]  /*df70*/  @!P1 LD.E.128 R8, desc[UR40][R40.64] ;  /* 0x0000002828089980 */ /* 0x000166000c101d00 */
[----:B------:R-:W-:Y:S01]  /*df80*/  @!P0 IMAD.WIDE R20, R18, 0x2, R20 ;  /* 0x0000000212148825 */ /* 0x000fe200078e0214 */
[----:B------:R0:W5:Y:S04]  /*df90*/  @!P2 LD.E.128 R32, desc[UR40][R42.64] ;  /* 0x000000282a20a980 */ /* 0x000168000c101d00 */
[----:B------:R0:W5:Y:S04]  /*dfa0*/  @!P0 LD.E.128 R4, desc[UR40][R20.64] ;  /* 0x0000002814048980 */ /* 0x000168000c101d00 */
[----:B------:R0:W5:Y:S02]  /*dfb0*/  @!P2 LD.E.128 R12, desc[UR40][R44.64] ;  /* 0x000000282c0ca980 */ /* 0x000164000c101d00 */
.L_x_763:
[----:B------:R-:W-:Y:S05]  /*dfc0*/  BSYNC B1 ;  /* 0x0000000000017941 */ /* 0x000fea0003800000 */
.L_x_762:
[----:B0-----:R-:W-:Y:S01]  /*dfd0*/  LEA.HI R20, R204, R204, RZ, 0x1 ;  /* 0x000000cccc147211 */ /* 0x001fe200078f08ff */
[--C-:B-----5:R-:W-:Y:S01]  /*dfe0*/  IMAD.MOV.U32 R38, RZ, RZ, R5.reuse ;  /* 0x000000ffff267224 */ /* 0x120fe200078e0005 */
[----:B------:R-:W-:Y:S01]  /*dff0*/  SHF.R.U64 R55, R4, 0x10, R5 ;  /* 0x0000001004377819 */ /* 0x000fe20000001205 */
[----:B------:R-:W-:Y:S01]  /*e000*/  IMAD.MOV.U32 R3, RZ, RZ, R25 ;  /* 0x000000ffff037224 */ /* 0x000fe200078e0019 */
[----:B------:R-:W-:Y:S01]  /*e010*/  LOP3.LUT R21, R20, 0xfffffffe, RZ, 0xc0, !PT ;  /* 0xfffffffe14157812 */ /* 0x000fe200078ec0ff */
[----:B------:R-:W-:Y:S01]  /*e020*/  IMAD.MOV.U32 R42, RZ, RZ, R31 ;  /* 0x000000ffff2a7224 */ /* 0x000fe200078e001f */
[----:B------:R-:W-:Y:S01]  /*e030*/  SHF.R.U32.HI R53, RZ, 0x10, R5 ;  /* 0x00000010ff357819 */ /* 0x000fe20000011605 */
[----:B------:R-:W-:Y:S01]  /*e040*/  IMAD.MOV.U32 R0, RZ, RZ, R24 ;  /* 0x000000ffff007224 */ /* 0x000fe200078e0018 */
[----:B------:R-:W-:Y:S01]  /*e050*/  SHF.R.U64 R67, R24, 0x10, R25 ;  /* 0x0000001018437819 */ /* 0x000fe20000001219 */
[----:B------:R-:W-:Y:S01]  /*e060*/  IMAD.IADD R21, R204, 0x1, -R21 ;  /* 0x00000001cc157824 */ /* 0x000fe200078e0a15 */
[----:B------:R-:W-:Y:S01]  /*e070*/  SHF.R.U32.HI R64, RZ, 0x10, R25 ;  /* 0x00000010ff407819 */ /* 0x000fe20000011619 */
[--C-:B------:R-:W-:Y:S01]  /*e080*/  IMAD.MOV.U32 R25, RZ, RZ, R27.reuse ;  /* 0x000000ffff197224 */ /* 0x100fe200078e001b */
[----:B------:R-:W-:Y:S01]  /*e090*/  SHF.R.U64 R65, R26, 0x10, R27 ;  /* 0x000000101a417819 */ /* 0x000fe2000000121b */
[----:B------:R-:W-:Y:S01]  /*e0a0*/  IMAD.MOV.U32 R46, RZ, RZ, R35 ;  /* 0x000000ffff2e7224 */ /* 0x000fe200078e0023 */
[----:B------:R-:W-:Y:S01]  /*e0b0*/  SHF.L.U32 R5, R21, 0x1f, RZ ;  /* 0x0000001f15057819 */ /* 0x000fe200000006ff */
[----:B------:R-:W-:Y:S01]  /*e0c0*/  IMAD.MOV.U32 R24, RZ, RZ, R26 ;  /* 0x000000ffff187224 */ /* 0x000fe200078e001a */
[----:B------:R-:W-:Y:S01]  /*e0d0*/  SHF.R.U32.HI R62, RZ, 0x10, R27 ;  /* 0x00000010ff3e7819 */ /* 0x000fe2000001161b */
[--C-:B------:R-:W-:Y:S01]  /*e0e0*/  IMAD.MOV.U32 R27, RZ, RZ, R29.reuse ;  /* 0x000000ffff1b7224 */ /* 0x100fe200078e001d */
[----:B------:R-:W0:Y:S01]  /*e0f0*/  SYNCS.PHASECHK.TRANS64.TRYWAIT P0, [R2+URZ+0x34800], R5 ;  /* 0x03480005020075a7 */ /* 0x000e22000800017f */
[----:B------:R-:W-:Y:S01]  /*e100*/  SHF.R.U32.HI R60, RZ, 0x10, R29 ;  /* 0x00000010ff3c7819 */ /* 0x000fe2000001161d */
[----:B------:R-:W-:Y:S01]  /*e110*/  IMAD.MOV.U32 R26, RZ, RZ, R28 ;  /* 0x000000ffff1a7224 */ /* 0x000fe200078e001c */
[----:B------:R-:W-:Y:S01]  /*e120*/  SHF.R.U32.HI R61, RZ, 0x10, R31 ;  /* 0x00000010ff3d7819 */ /* 0x000fe2000001161f */
[----:B------:R-:W-:Y:S01]  /*e130*/  IMAD.MOV.U32 R41, RZ, RZ, R30 ;  /* 0x000000ffff297224 */ /* 0x000fe200078e001e */
[--C-:B------:R-:W-:Y:S01]  /*e140*/  SHF.R.U64 R54, R34, 0x10, R35.reuse ;  /* 0x0000001022367819 */ /* 0x100fe20000001223 */
[----:B------:R-:W-:Y:S01]  /*e150*/  IMAD.MOV.U32 R43, RZ, RZ, R32 ;  /* 0x000000ffff2b7224 */ /* 0x000fe200078e0020 */
[----:B------:R-:W-:Y:S01]  /*e160*/  SHF.R.U32.HI R57, RZ, 0x10, R35 ;  /* 0x00000010ff397819 */ /* 0x000fe20000011623 */
[----:B------:R-:W-:Y:S01]  /*e170*/  IMAD.MOV.U32 R44, RZ, RZ, R33 ;  /* 0x000000ffff2c7224 */ /* 0x000fe200078e0021 */
[----:B------:R-:W-:Y:S01]  /*e180*/  PRMT R35, R25, 0x5410, R62 ;  /* 0x0000541019237816 */ /* 0x000fe2000000003e */
[----:B------:R-:W-:Y:S01]  /*e190*/  IMAD.MOV.U32 R45, RZ, RZ, R34 ;  /* 0x000000ffff2d7224 */ /* 0x000fe200078e0022 */
[----:B------:R-:W-:Y:S01]  /*e1a0*/  SHF.R.U64 R63, R28, 0x10, R29 ;  /* 0x000000101c3f7819 */ /* 0x000fe2000000121d */
[----:B------:R-:W-:Y:S01]  /*e1b0*/  IMAD.MOV.U32 R20, RZ, RZ, R4 ;  /* 0x000000ffff147224 */ /* 0x000fe200078e0004 */
[----:B------:R-:W-:Y:S01]  /*e1c0*/  SHF.R.U64 R58, R30, 0x10, R31 ;  /* 0x000000101e3a7819 */ /* 0x000fe2000000121f */
[----:B------:R-:W-:Y:S01]  /*e1d0*/  IMAD.MOV.U32 R39, RZ, RZ, R6 ;  /* 0x000000ffff277224 */ /* 0x000fe200078e0006 */
[----:B------:R-:W-:Y:S01]  /*e1e0*/  PRMT R25, R27, 0x5410, R60 ;  /* 0x000054101b197816 */ /* 0x000fe2000000003c */
[----:B------:R-:W-:Y:S01]  /*e1f0*/  IMAD.MOV.U32 R40, RZ, RZ, R7 ;  /* 0x000000ffff287224 */ /* 0x000fe200078e0007 */
[----:B------:R-:W-:Y:S01]  /*e200*/  PRMT R27, R42, 0x5410, R61 ;  /* 0x000054102a1b7816 */ /* 0x000fe2000000003d */
[----:B------:R-:W-:Y:S01]  /*e210*/  IMAD.MOV.U32 R28, RZ, RZ, R8 ;  /* 0x000000ffff1c7224 */ /* 0x000fe200078e0008 */
[----:B------:R-:W-:Y:S01]  /*e220*/  SHF.R.U64 R56, R32, 0x10, R33 ;  /* 0x0000001020387819 */ /* 0x000fe20000001221 */
[----:B------:R-:W-:Y:S01]  /*e230*/  IMAD.MOV.U32 R29, RZ, RZ, R9 ;  /* 0x000000ffff1d7224 */ /* 0x000fe200078e0009 */
[----:B------:R-:W-:Y:S01]  /*e240*/  SHF.R.U32.HI R59, RZ, 0x10, R33 ;  /* 0x00000010ff3b7819 */ /* 0x000fe20000011621 */
[----:B------:R-:W-:Y:S01]  /*e250*/  IMAD.MOV.U32 R30, RZ, RZ, R10 ;  /* 0x000000ffff1e7224 */ /* 0x000fe200078e000a */
[----:B------:R-:W-:Y:S01]  /*e260*/  SHF.R.U64 R52, R6, 0x10, R7 ;  /* 0x0000001006347819 */ /* 0x000fe20000001207 */
[----:B------:R-:W-:Y:S01]  /*e270*/  IMAD.MOV.U32 R31, RZ, RZ, R11 ;  /* 0x000000ffff1f7224 */ /* 0x000fe200078e000b */
[----:B------:R-:W-:Y:S01]  /*e280*/  SHF.R.U32.HI R51, RZ, 0x10, R7 ;  /* 0x00000010ff337819 */ /* 0x000fe20000011607 */
[----:B------:R-:W-:Y:S01]  /*e290*/  BSSY B1, `(.L_x_764) ;  /* 0x0000021000017945 */ /* 0x000fe20003800000 */
[--C-:B------:R-:W-:Y:S01]  /*e2a0*/  SHF.R.U64 R49, R8, 0x10, R9.reuse ;  /* 0x0000001008317819 */ /* 0x100fe20000001209 */
[----:B------:R-:W-:Y:S01]  /*e2b0*/  IMAD.MOV.U32 R4, RZ, RZ, R12 ;  /* 0x000000ffff047224 */ /* 0x000fe200078e000c */
[----:B------:R-:W-:Y:S01]  /*e2c0*/  SHF.R.U32.HI R50, RZ, 0x10, R9 ;  /* 0x00000010ff327819 */ /* 0x000fe20000011609 */
[----:B------:R-:W-:Y:S01]  /*e2d0*/  IMAD.MOV.U32 R6, RZ, RZ, R13 ;  /* 0x000000ffff067224 */ /* 0x000fe200078e000d */
[--C-:B------:R-:W-:Y:S01]  /*e2e0*/  SHF.R.U64 R47, R10, 0x10, R11.reuse ;  /* 0x000000100a2f7819 */ /* 0x100fe2000000120b */
[----:B------:R-:W-:Y:S01]  /*e2f0*/  IMAD.MOV.U32 R7, RZ, RZ, R14 ;  /* 0x000000ffff077224 */ /* 0x000fe200078e000e */
[----:B------:R-:W-:Y:S01]  /*e300*/  SHF.R.U32.HI R48, RZ, 0x10, R11 ;  /* 0x00000010ff307819 */ /* 0x000fe2000001160b */
[----:B------:R-:W-:Y:S01]  /*e310*/  IMAD.MOV.U32 R21, RZ, RZ, R15 ;  /* 0x000000ffff157224 */ /* 0x000fe200078e000f */
[----:B------:R-:W-:-:S02]  /*e320*/  VIMNMX R42, R37, 0x80, PT ;  /* 0x00000080252a7848 */ /* 0x000fc40003fe0100 */
[----:B------:R-:W-:Y:S02]  /*e330*/  PRMT R34, R24, 0x5410, R65 ;  /* 0x0000541018227816 */ /* 0x000fe40000000041 */
[--C-:B------:R-:W-:Y:S02]  /*e340*/  SHF.R.U64 R11, R12, 0x10, R13.reuse ;  /* 0x000000100c0b7819 */ /* 0x100fe4000000120d */
[----:B------:R-:W-:Y:S02]  /*e350*/  SHF.R.U32.HI R9, RZ, 0x10, R13 ;  /* 0x00000010ff097819 */ /* 0x000fe4000001160d */
[----:B------:R-:W-:Y:S02]  /*e360*/  PRMT R32, R0, 0x5410, R67 ;  /* 0x0000541000207816 */ /* 0x000fe40000000043 */
[----:B------:R-:W-:Y:S02]  /*e370*/  PRMT R33, R3, 0x5410, R64 ;  /* 0x0000541003217816 */ /* 0x000fe40000000040 */
[----:B------:R-:W-:-:S02]  /*e380*/  PRMT R24, R26, 0x5410, R63 ;  /* 0x000054101a187816 */ /* 0x000fc4000000003f */
[--C-:B------:R-:W-:Y:S02]  /*e390*/  SHF.R.U64 R10, R14, 0x10, R15.reuse ;  /* 0x000000100e0a7819 */ /* 0x100fe4000000120f */
[----:B------:R-:W-:Y:S02]  /*e3a0*/  SHF.R.U32.HI R8, RZ, 0x10, R15 ;  /* 0x00000010ff087819 */ /* 0x000fe4000001160f */
[----:B------:R-:W-:Y:S02]  /*e3b0*/  PRMT R26, R41, 0x5410, R58 ;  /* 0x00005410291a7816 */ /* 0x000fe4000000003a */
[----:B------:R-:W-:Y:S02]  /*e3c0*/  PRMT R0, R43, 0x5410, R56 ;  /* 0x000054102b007816 */ /* 0x000fe40000000038 */
[----:B------:R-:W-:Y:S02]  /*e3d0*/  PRMT R3, R44, 0x5410, R59 ;  /* 0x000054102c037816 */ /* 0x000fe4000000003b */
[----:B------:R-:W-:-:S02]  /*e3e0*/  PRMT R12, R45, 0x5410, R54 ;  /* 0x000054102d0c7816 */ /* 0x000fc40000000036 */
[----:B------:R-:W-:Y:S02]  /*e3f0*/  PRMT R13, R46, 0x5410, R57 ;  /* 0x000054102e0d7816 */ /* 0x000fe40000000039 */
[----:B------:R-:W-:Y:S02]  /*e400*/  PRMT R37, R20, 0x5410, R55 ;  /* 0x0000541014257816 */ /* 0x000fe40000000037 */
[----:B------:R-:W-:Y:S02]  /*e410*/  ISETP.GE.AND P1, PT, R17, R42, PT ;  /* 0x0000002a1100720c */ /* 0x000fe40003f26270 */
[----:B------:R-:W-:Y:S02]  /*e420*/  PRMT R38, R38, 0x5410, R53 ;  /* 0x0000541026267816 */ /* 0x000fe40000000035 */
[----:B------:R-:W-:Y:S02]  /*e430*/  PRMT R39, R39, 0x5410, R52 ;  /* 0x0000541027277816 */ /* 0x000fe40000000034 */
[----:B------:R-:W-:-:S02]  /*e440*/  PRMT R40, R40, 0x5410, R51 ;  /* 0x0000541028287816 */ /* 0x000fc40000000033 */
[----:B------:R-:W-:Y:S02]  /*e450*/  PRMT R28, R28, 0x5410, R49 ;  /* 0x000054101c1c7816 */ /* 0x000fe40000000031 */
[----:B------:R-:W-:Y:S02]  /*e460*/  PRMT R29, R29, 0x5410, R50 ;  /* 0x000054101d1d7816 */ /* 0x000fe40000000032 */
[----:B------:R-:W-:Y:S02]  /*e470*/  PRMT R30, R30, 0x5410, R47 ;  /* 0x000054101e1e7816 */ /* 0x000fe4000000002f */
[----:B------:R-:W-:Y:S01]  /*e480*/  PRMT R31, R31, 0x5410, R48 ;  /* 0x000054101f1f7816 */ /* 0x000fe20000000030 */
[----:B0-----:R-:W-:Y:S06]  /*e490*/  @!P0 BRA `(.L_x_765) ;  /* 0x0000011c00548947 */ /* 0x001fec0003800000 */
.L_x_995:
[----:B------:R-:W-:Y:S05]  /*e4a0*/  BSYNC B1 ;  /* 0x0000000000017941 */ /* 0x000fea0003800000 */
.L_x_764:
[----:B------:R-:W-:Y:S01]  /*e4b0*/  BSSY B1, `(.L_x_766) ;  /* 0x000011c000017945 */ /* 0x000fe20003800000 */
[----:B------:R-:W-:Y:S02]  /*e4c0*/  PRMT R14, R4, 0x5410, R11 ;  /* 0x00005410040e7816 */ /* 0x000fe4000000000b */
[----:B------:R-:W-:Y:S02]  /*e4d0*/  PRMT R15, R6, 0x5410, R9 ;  /* 0x00005410060f7816 */ /* 0x000fe40000000009 */
[----:B------:R-:W-:Y:S02]  /*e4e0*/  PRMT R20, R7, 0x5410, R10 ;  /* 0x0000541007147816 */ /* 0x000fe4000000000a */
[----:B------:R-:W-:Y:S01]  /*e4f0*/  PRMT R21, R21, 0x5410, R8 ;  /* 0x0000541015157816 */ /* 0x000fe20000000008 */
[----:B------:R-:W-:Y:S06]  /*e500*/  @P1 BRA `(.L_x_767) ;  /* 0x0000001000581947 */ /* 0x000fec0003800000 */
[----:B------:R-:W1:Y:S01]  /*e510*/  LDC R41, c[0x0][0x3f4] ;  /* 0x0000fd00ff297b82 */ /* 0x000e620000000800 */
[C---:B------:R-:W-:Y:S01]  /*e520*/  VIADD R4, R18.reuse, 0x20 ;  /* 0x0000002012047836 */ /* 0x040fe20000000000 */
[----:B------:R-:W-:Y:S01]  /*e530*/  BSSY B2, `(.L_x_768) ;  /* 0x0000061000027945 */ /* 0x000fe20003800000 */
[C---:B------:R-:W-:Y:S01]  /*e540*/  VIADD R6, R18.reuse, 0x40 ;  /* 0x0000004012067836 */ /* 0x040fe20000000000 */
[-C--:B-1----:R-:W-:Y:S02]  /*e550*/  ISETP.GE.AND P0, PT, R18, R41.reuse, PT ;  /* 0x000000291200720c */ /* 0x082fe40003f06270 */
[-C--:B------:R-:W-:Y:S02]  /*e560*/  ISETP.GE.AND P1, PT, R4, R41.reuse, PT ;  /* 0x000000290400720c */ /* 0x080fe40003f26270 */
[----:B------:R-:W-:-:S09]  /*e570*/  ISETP.GE.AND P2, PT, R6, R41, PT ;  /* 0x000000290600720c */ /* 0x000fd20003f46270 */
[----:B------:R-:W-:Y:S05]  /*e580*/  @P0 BRA `(.L_x_769) ;  /* 0x00000004006c0947 */ /* 0x000fea0003800000 */
[----:B0-----:R-:W-:Y:S01]  /*e590*/  LEA.HI R5, R41, R209, RZ, 0x1d ;  /* 0x000000d129057211 */ /* 0x001fe200078fe8ff */
[----:B------:R-:W-:Y:S01]  /*e5a0*/  IMAD.U32 R54, R37, 0x10000, RZ ;  /* 0x0001000025367824 */ /* 0x000fe200078e00ff */
[----:B------:R-:W-:Y:S01]  /*e5b0*/  LOP3.LUT R4, R191, 0x38, R18, 0xf8, !PT ;  /* 0x00000038bf047812 */ /* 0x000fe200078ef812 */
[----:B------:R-:W-:Y:S01]  /*e5c0*/  IMAD.U32 R52, R32, 0x10000, RZ ;  /* 0x0001000020347824 */ /* 0x000fe200078e00ff */
[----:B------:R-:W-:Y:S01]  /*e5d0*/  SHF.R.S32.HI R6, RZ, 0x1f, R5 ;  /* 0x0000001fff067819 */ /* 0x000fe20000011405 */
[----:B------:R-:W-:Y:S01]  /*e5e0*/  IMAD.U32 R53, R38, 0x10000, RZ ;  /* 0x0001000026357824 */ /* 0x000fe200078e00ff */
[----:B------:R-:W-:Y:S02]  /*e5f0*/  LOP3.LUT R51, R37, 0xffff0000, RZ, 0xc0, !PT ;  /* 0xffff000025337812 */ /* 0x000fe400078ec0ff */
[----:B------:R-:W-:Y:S01]  /*e600*/  LEA.HI R7, R6, R5, RZ, 0x3 ;  /* 0x0000000506077211 */ /* 0x000fe200078f18ff */
[----:B------:R-:W-:Y:S01]  /*e610*/  IMAD.SHL.U32 R6, R5, 0x8, RZ ;  /* 0x0000000805067824 */ /* 0x000fe200078e00ff */
[----:B------:R-:W-:-:S03]  /*e620*/  LOP3.LUT R5, R4, R193, RZ, 0x3c, !PT ;  /* 0x000000c104057212 */ /* 0x000fc600078e3cff */
[----:B------:R-:W-:Y:S01]  /*e630*/  IMAD.SHL.U32 R7, R7, 0x400, RZ ;  /* 0x0000040007077824 */ /* 0x000fe200078e00ff */
[----:B------:R-:W-:Y:S01]  /*e640*/  LOP3.LUT R6, R191, 0x38, R6, 0xf8, !PT ;  /* 0x00000038bf067812 */ /* 0x000fe200078ef806 */
[----:B------:R-:W-:-:S03]  /*e650*/  IMAD R5, R192, 0x200, R5 ;  /* 0x00000200c0057824 */ /* 0x000fc600078e0205 */
[----:B------:R-:W-:Y:S01]  /*e660*/  LOP3.LUT R7, R7, 0x7fffe000, RZ, 0xc0, !PT ;  /* 0x7fffe00007077812 */ /* 0x000fe200078ec0ff */
[----:B------:R-:W-:Y:S01]  /*e670*/  IMAD R61, R5, 0x2, R2 ;  /* 0x00000002053d7824 */ /* 0x000fe200078e0202 */
[----:B------:R-:W-:-:S03]  /*e680*/  LOP3.LUT R6, R6, R193, RZ, 0x3c, !PT ;  /* 0x000000c106067212 */ /* 0x000fc600078e3cff */
[----:B------:R-:W-:-:S04]  /*e690*/  IMAD R7, R192, 0x200, R7 ;  /* 0x00000200c0077824 */ /* 0x000fc800078e0207 */
[----:B------:R-:W-:Y:S02]  /*e6a0*/  IMAD.IADD R9, R7, 0x1, R6 ;  /* 0x0000000107097824 */ /* 0x000fe400078e0206 */
[----:B------:R-:W0:Y:S02]  /*e6b0*/  LDS.128 R4, [R61+0x10400] ;  /* 0x010400003d047984 */ /* 0x000e240000000c00 */
[----:B------:R-:W-:-:S05]  /*e6c0*/  IMAD R62, R9, 0x2, R2 ;  /* 0x00000002093e7824 */ /* 0x000fca00078e0202 */
[----:B------:R-:W1:Y:S01]  /*e6d0*/  LDS.128 R8, [R62+0x10400] ;  /* 0x010400003e087984 */ /* 0x000e620000000c00 */
[C---:B0-----:R-:W-:Y:S01]  /*e6e0*/  IMAD.U32 R43, R4.reuse, 0x10000, RZ ;  /* 0x00010000042b7824 */ /* 0x041fe200078e00ff */
[----:B------:R-:W-:Y:S01]  /*e6f0*/  LOP3.LUT R4, R4, 0xffff0000, RZ, 0xc0, !PT ;  /* 0xffff000004047812 */ /* 0x000fe200078ec0ff */
[C---:B------:R-:W-:Y:S01]  /*e700*/  IMAD.U32 R44, R5.reuse, 0x10000, RZ ;  /* 0x00010000052c7824 */ /* 0x040fe200078e00ff */
[----:B------:R-:W-:Y:S01]  /*e710*/  LOP3.LUT R5, R5, 0xffff0000, RZ, 0xc0, !PT ;  /* 0xffff000005057812 */ /* 0x000fe200078ec0ff */
[C---:B------:R-:W-:Y:S01]  /*e720*/  IMAD.U32 R45, R6.reuse, 0x10000, RZ ;  /* 0x00010000062d7824 */ /* 0x040fe200078e00ff */
[----:B------:R-:W-:Y:S01]  /*e730*/  LOP3.LUT R6, R6, 0xffff0000, RZ, 0xc0, !PT ;  /* 0xffff000006067812 */ /* 0x000fe200078ec0ff */
[C---:B------:R-:W-:Y:S01]  /*e740*/  IMAD.U32 R46, R7.reuse, 0x10000, RZ ;  /* 0x00010000072e7824 */ /* 0x040fe200078e00ff */
[----:B------:R-:W-:Y:S01]  /*e750*/  LOP3.LUT R7, R7, 0xffff0000, RZ, 0xc0, !PT ;  /* 0xffff000007077812 */ /* 0x000fe200078ec0ff */
[C---:B-1----:R-:W-:Y:S01]  /*e760*/  IMAD.U32 R47, R8.reuse, 0x10000, RZ ;  /* 0x00010000082f7824 */ /* 0x042fe200078e00ff */
[----:B------:R-:W-:Y:S01]  /*e770*/  LOP3.LUT R8, R8, 0xffff0000, RZ, 0xc0, !PT ;  /* 0xffff000008087812 */ /* 0x000fe200078ec0ff */
[C---:B------:R-:W-:Y:S01]  /*e780*/  IMAD.U32 R48, R9.reuse, 0x10000, RZ ;  /* 0x0001000009307824 */ /* 0x040fe200078e00ff */
[----:B------:R-:W-:Y:S01]  /*e790*/  LOP3.LUT R9, R9, 0xffff0000, RZ, 0xc0, !PT ;  /* 0xffff000009097812 */ /* 0x000fe200078ec0ff */
[C---:B------:R-:W-:Y:S01]  /*e7a0*/  FMUL.FTZ R56, R47.reuse, R54 ;  /* 0x000000362f387220 */ /* 0x040fe20000410000 */
[-C--:B------:R-:W-:Y:S01]  /*e7b0*/  FMUL.FTZ R58, R47, R52.reuse ;  /* 0x000000342f3a7220 */ /* 0x080fe20000410000 */
[----:B------:R-:W-:Y:S01]  /*e7c0*/  LOP3.LUT R47, R32, 0xffff0000, RZ, 0xc0, !PT ;  /* 0xffff0000202f7812 */ /* 0x000fe200078ec0ff */
[----:B------:R-:W-:Y:S01]  /*e7d0*/  FMUL.FTZ R55, R8, R51 ;  /* 0x0000003308377220 */ /* 0x000fe20000410000 */
[C---:B------:R-:W-:Y:S01]  /*e7e0*/  FFMA.FTZ R56, R43.reuse, R52, -R56 ;  /* 0x000000342b387223 */ /* 0x040fe20000010838 */
[----:B------:R-:W-:Y:S01]  /*e7f0*/  FFMA.FTZ R58, R43, R54, R58 ;  /* 0x000000362b3a7223 */ /* 0x000fe2000001003a */
[----:B------:R-:W-:-:S02]  /*e800*/  IMAD.U32 R43, R33, 0x10000, RZ ;  /* 0x00010000212b7824 */ /* 0x000fc400078e00ff */
[-C--:B------:R-:W-:Y:S01]  /*e810*/  FMUL.FTZ R57, R8, R47.reuse ;  /* 0x0000002f08397220 */ /* 0x080fe20000410000 */
[----:B------:R-:W-:Y:S01]  /*e820*/  FFMA.FTZ R55, R4, R47, -R55 ;  /* 0x0000002f04377223 */ /* 0x000fe20000010837 */
[----:B------:R-:W-:Y:S01]  /*e830*/  FMUL.FTZ R47, R48, R53 ;  /* 0x00000035302f7220 */ /* 0x000fe20000410000 */
[----:B------:R-:W-:Y:S02]  /*e840*/  IMAD.U32 R49, R10, 0x10000, RZ ;  /* 0x000100000a317824 */ /* 0x000fe400078e00ff */
[----:B------:R-:W-:Y:S01]  /*e850*/  FMUL.FTZ R52, R48, R43 ;  /* 0x0000002b30347220 */ /* 0x000fe20000410000 */
[----:B------:R-:W-:Y:S01]  /*e860*/  FFMA.FTZ R57, R4, R51, R57 ;  /* 0x0000003304397223 */ /* 0x000fe20000010039 */
[----:B------:R-:W-:Y:S01]  /*e870*/  LOP3.LUT R10, R10, 0xffff0000, RZ, 0xc0, !PT ;  /* 0xffff00000a0a7812 */ /* 0x000fe200078ec0ff */
[----:B------:R-:W-:Y:S01]  /*e880*/  FFMA.FTZ R48, R44, R43, -R47 ;  /* 0x0000002b2c307223 */ /* 0x000fe2000001082f */
[C---:B------:R-:W-:Y:S01]  /*e890*/  LOP3.LUT R51, R39.reuse, 0xffff0000, RZ, 0xc0, !PT ;  /* 0xffff000027337812 */ /* 0x040fe200078ec0ff */
[----:B------:R-:W-:Y:S01]  /*e8a0*/  IMAD.U32 R8, R39, 0x10000, RZ ;  /* 0x0001000027087824 */ /* 0x000fe200078e00ff */
[C---:B------:R-:W-:Y:S01]  /*e8b0*/  LOP3.LUT R43, R34.reuse, 0xffff0000, RZ, 0xc0, !PT ;  /* 0xffff0000222b7812 */ /* 0x040fe200078ec0ff */
[----:B------:R-:W-:-:S02]  /*e8c0*/  IMAD.U32 R4, R34, 0x10000, RZ ;  /* 0x0001000022047824 */ /* 0x000fc400078e00ff */
[----:B------:R-:W-:Y:S01]  /*e8d0*/  FFMA.FTZ R52, R44, R53, R52 ;  /* 0x000000352c347223 */ /* 0x000fe20000010034 */
[C---:B------:R-:W-:Y:S01]  /*e8e0*/  FMUL.FTZ R59, R10.reuse, R51 ;  /* 0x000000330a3b7220 */ /* 0x040fe20000410000 */
[C---:B------:R-:W-:Y:S01]  /*e8f0*/  FMUL.FTZ R44, R49.reuse, R8 ;  /* 0x00000008312c7220 */ /* 0x040fe20000410000 */
[-C--:B------:R-:W-:Y:S01]  /*e900*/  FMUL.FTZ R54, R49, R4.reuse ;  /* 0x0000000431367220 */ /* 0x080fe20000410000 */
[----:B------:R-:W-:Y:S01]  /*e910*/  FMUL.FTZ R10, R10, R43 ;  /* 0x0000002b0a0a7220 */ /* 0x000fe20000410000 */
[----:B------:R-:W-:Y:S02]  /*e920*/  IMAD.U32 R50, R11, 0x10000, RZ ;  /* 0x000100000b327824 */ /* 0x000fe400078e00ff */
[C---:B------:R-:W-:Y:S01]  /*e930*/  FFMA.FTZ R53, R45.reuse, R4, -R44 ;  /* 0x000000042d357223 */ /* 0x040fe2000001082c */
[----:B------:R-:W-:Y:S02]  /*e940*/  IMAD.U32 R49, R40, 0x10000, RZ ;  /* 0x0001000028317824 */ /* 0x000fe400078e00ff */
[----:B------:R-:W-:Y:S01]  /*e950*/  FFMA.FTZ R54, R45, R8, R54 ;  /* 0x000000082d367223 */ /* 0x000fe20000010036 */
[----:B------:R-:W-:-:S02]  /*e960*/  IMAD.U32 R47, R35, 0x10000, RZ ;  /* 0x00010000232f7824 */ /* 0x000fc400078e00ff */
[----:B------:R-:W-:Y:S01]  /*e970*/  FFMA.FTZ R51, R6, R51, R10 ;  /* 0x0000003306337223 */ /* 0x000fe2000001000a */
[----:B------:R-:W-:Y:S01]  /*e980*/  LOP3.LUT R11, R11, 0xffff0000, RZ, 0xc0, !PT ;  /* 0xffff00000b0b7812 */ /* 0x000fe200078ec0ff */
[----:B------:R-:W-:Y:S01]  /*e990*/  FMUL.FTZ R45, R50, R49 ;  /* 0x00000031322d7220 */ /* 0x000fe20000410000 */
[----:B------:R-:W-:Y:S01]  /*e9a0*/  FFMA.FTZ R60, R6, R43, -R59 ;  /* 0x0000002b063c7223 */ /* 0x000fe2000001083b */
[----:B------:R-:W-:Y:S01]  /*e9b0*/  LOP3.LUT R8, R38, 0xffff0000, RZ, 0xc0, !PT ;  /* 0xffff000026087812 */ /* 0x000fe200078ec0ff */
[-C--:B------:R-:W-:Y:S01]  /*e9c0*/  FMUL.FTZ R43, R50, R47.reuse ;  /* 0x0000002f322b7220 */ /* 0x080fe20000410000 */
[----:B------:R-:W-:Y:S01]  /*e9d0*/  LOP3.LUT R10, R40, 0xffff0000, RZ, 0xc0, !PT ;  /* 0xffff0000280a7812 */ /* 0x000fe200078ec0ff */
[C---:B------:R-:W-:Y:S01]  /*e9e0*/  FFMA.FTZ R45, R46.reuse, R47, -R45 ;  /* 0x0000002f2e2d7223 */ /* 0x040fe2000001082d */
[----:B------:R-:W-:Y:S01]  /*e9f0*/  LOP3.LUT R4, R33, 0xffff0000, RZ, 0xc0, !PT ;  /* 0xffff000021047812 */ /* 0x000fe200078ec0ff */
[----:B------:R-:W-:Y:S01]  /*ea00*/  FFMA.FTZ R46, R46, R49, R43 ;  /* 0x000000312e2e7223 */ /* 0x000fe2000001002b */
[----:B------:R-:W-:Y:S01]  /*ea10*/  LOP3.LUT R6, R35, 0xffff0000, RZ, 0xc0, !PT ;  /* 0xffff000023067812 */ /* 0x000fe200078ec0ff */
[----:B------:R-:W-:Y:S01]  /*ea20*/  FMUL.FTZ R44, R9, R8 ;  /* 0x00000008092c7220 */ /* 0x000fe20000410000 */
[----:B------:R-:W-:Y:S01]  /*ea30*/  FMUL.FTZ R50, R11, R10 ;  /* 0x0000000a0b327220 */ /* 0x000fe20000410000 */
[----:B------:R-:W-:-:S02]  /*ea40*/  FMUL.FTZ R43, R9, R4 ;  /* 0x00000004092b7220 */ /* 0x000fc40000410000 */
[----:B------:R-:W-:Y:S01]  /*ea50*/  FMUL.FTZ R11, R11, R6 ;  /* 0x000000060b0b7220 */ /* 0x000fe20000410000 */
[----:B------:R-:W-:Y:S01]  /*ea60*/  FFMA.FTZ R9, R5, R4, -R44 ;  /* 0x0000000405097223 */ /* 0x000fe2000001082c */
[----:B------:R-:W-:Y:S01]  /*ea70*/  FFMA.FTZ R50, R7, R6, -R50 ;  /* 0x0000000607327223 */ /* 0x000fe20000010832 */
[----:B------:R-:W-:Y:S01]  /*ea80*/  FFMA.FTZ R43, R5, R8, R43 ;  /* 0x00000008052b7223 */ /* 0x000fe2000001002b */
[----:B------:R-:W-:Y:S01]  /*ea90*/  FFMA.FTZ R11, R7, R10, R11 ;  /* 0x0000000a070b7223 */ /* 0x000fe2000001000b */
[----:B------:R-:W-:Y:S02]  /*eaa0*/  F2FP.BF16.F32.PACK_AB R6, R60, R53 ;  /* 0x000000353c06723e */ /* 0x000fe400000010ff */
[----:B------:R-:W-:Y:S02]  /*eab0*/  F2FP.BF16.F32.PACK_AB R4, R55, R56 ;  /* 0x000000383704723e */ /* 0x000fe400000010ff */
[----:B------:R-:W-:Y:S02]  /*eac0*/  F2FP.BF16.F32.PACK_AB R5, R9, R48 ;  /* 0x000000300905723e */ /* 0x000fe400000010ff */
[----:B------:R-:W-:-:S02]  /*ead0*/  F2FP.BF16.F32.PACK_AB R7, R50, R45 ;  /* 0x0000002d3207723e */ /* 0x000fc400000010ff */
[----:B------:R-:W-:Y:S02]  /*eae0*/  F2FP.BF16.F32.PACK_AB R10, R51, R54 ;  /* 0x00000036330a723e */ /* 0x000fe400000010ff */
[----:B------:R-:W-:Y:S01]  /*eaf0*/  F2FP.BF16.F32.PACK_AB R8, R57, R58 ;  /* 0x0000003a3908723e */ /* 0x000fe200000010ff */
[----:B------:R1:W-:Y:S01]  /*eb00*/  STS.128 [R61+0x10400], R4 ;  /* 0x010400043d007388 */ /* 0x0003e20000000c00 */
[----:B------:R-:W-:Y:S02]  /*eb10*/  F2FP.BF16.F32.PACK_AB R9, R43, R52 ;  /* 0x000000342b09723e */ /* 0x000fe400000010ff */
[----:B------:R-:W-:-:S05]  /*eb20*/  F2FP.BF16.F32.PACK_AB R11, R11, R46 ;  /* 0x0000002e0b0b723e */ /* 0x000fca00000010ff */
[----:B------:R1:W-:Y:S02]  /*eb30*/  STS.128 [R62+0x10400], R8 ;  /* 0x010400083e007388 */ /* 0x0003e40000000c00 */
.L_x_769:
[----:B------:R-:W-:Y:S05]  /*eb40*/  BSYNC B2 ;  /* 0x0000000000027941 */ /* 0x000fea0003800000 */
.L_x_768:
[----:B------:R-:W-:Y:S04]  /*eb50*/  BSSY B2, `(.L_x_770) ;  /* 0x0000059000027945 */ /* 0x000fe80003800000 */
[----:B------:R-:W-:Y:S05]  /*eb60*/  @P1 BRA `(.L_x_771) ;  /* 0x00000004005c1947 */ /* 0x000fea0003800000 */
[----:B-1----:R-:W-:Y:S01]  /*eb70*/  LEA.HI R4, R41, R211, RZ, 0x1d ;  /* 0x000000d329047211 */ /* 0x002fe200078fe8ff */
[C---:B------:R-:W-:Y:S01]  /*eb80*/  IMAD.U32 R55, R28.reuse, 0x10000, RZ ;  /* 0x000100001c377824 */ /* 0x040fe200078e00ff */
[----:B------:R-:W-:Y:S01]  /*eb90*/  LOP3.LUT R57, R28, 0xffff0000, RZ, 0xc0, !PT ;  /* 0xffff00001c397812 */ /* 0x000fe200078ec0ff */
[----:B------:R-:W-:Y:S01]  /*eba0*/  IMAD.U32 R53, R24, 0x10000, RZ ;  /* 0x0001000018357824 */ /* 0x000fe200078e00ff */
[----:B0-----:R-:W-:-:S04]  /*ebb0*/  SHF.R.S32.HI R5, RZ, 0x1f, R4 ;  /* 0x0000001fff057819 */ /* 0x001fc80000011404 */
[----:B------:R-:W-:Y:S01]  /*ebc0*/  LEA.HI R5, R5, R4, RZ, 0x3 ;  /* 0x0000000405057211 */ /* 0x000fe200078f18ff */
[----:B------:R-:W-:-:S04]  /*ebd0*/  IMAD.SHL.U32 R4, R4, 0x8, RZ ;  /* 0x0000000804047824 */ /* 0x000fc800078e00ff */
[----:B------:R-:W-:Y:S01]  /*ebe0*/  IMAD.SHL.U32 R5, R5, 0x400, RZ ;  /* 0x0000040005057824 */ /* 0x000fe200078e00ff */
[----:B------:R-:W-:-:S04]  /*ebf0*/  LOP3.LUT R4, R191, 0x38, R4, 0xf8, !PT ;  /* 0x00000038bf047812 */ /* 0x000fc800078ef804 */
[----:B------:R-:W-:Y:S02]  /*ec00*/  LOP3.LUT R5, R5, 0x7fffe000, RZ, 0xc0, !PT ;  /* 0x7fffe00005057812 */ /* 0x000fe400078ec0ff */
[----:B------:R-:W-:-:S03]  /*ec10*/  LOP3.LUT R4, R4, R193, RZ, 0x3c, !PT ;  /* 0x000000c104047212 */ /* 0x000fc600078e3cff */
[----:B------:R-:W-:-:S04]  /*ec20*/  IMAD R5, R192, 0x200, R5 ;  /* 0x00000200c0057824 */ /* 0x000fc800078e0205 */
[----:B------:R-:W-:Y:S02]  /*ec30*/  IMAD.IADD R9, R5, 0x1, R4 ;  /* 0x0000000105097824 */ /* 0x000fe400078e0204 */
[----:B------:R-:W0:Y:S02]  /*ec40*/  LDS.128 R4, [R229] ;  /* 0x00000000e5047984 */ /* 0x000e240000000c00 */
        /* <DEDUP_REMOVED lines=15> */
[----:B------:R-:W-:Y:S01]  /*ed40*/  FMUL.FTZ R61, R48, R53 ;  /* 0x00000035303d7220 */ /* 0x000fe20000410000 */
[----:B------:R-:W-:Y:S01]  /*ed50*/  FMUL.FTZ R63, R8, R57 ;  /* 0x00000039083f7220 */ /* 0x000fe20000410000 */
[----:B------:R-:W-:-:S02]  /*ed60*/  IMAD.U32 R48, R29, 0x10000, RZ ;  /* 0x000100001d307824 */ /* 0x000fc400078e00ff */
[----:B------:R-:W-:Y:S01]  /*ed70*/  FFMA.FTZ R59, R44, R53, -R59 ;  /* 0x000000352c3b7223 */ /* 0x000fe2000001083b */
[----:B------:R-:W-:Y:S01]  /*ed80*/  LOP3.LUT R53, R24, 0xffff0000, RZ, 0xc0, !PT ;  /* 0xffff000018357812 */ /* 0x000fe200078ec0ff */
[----:B------:R-:W-:Y:S01]  /*ed90*/  FFMA.FTZ R61, R44, R55, R61 ;  /* 0x000000372c3d7223 */ /* 0x000fe2000001003d */
[----:B------:R-:W-:Y:S02]  /*eda0*/  IMAD.U32 R44, R25, 0x10000, RZ ;  /* 0x00010000192c7824 */ /* 0x000fe400078e00ff */
[----:B------:R-:W-:Y:S02]  /*edb0*/  IMAD.U32 R50, R10, 0x10000, RZ ;  /* 0x000100000a327824 */ /* 0x000fe400078e00ff */
[-C--:B------:R-:W-:Y:S01]  /*edc0*/  FMUL.FTZ R55, R8, R53.reuse ;  /* 0x0000003508377220 */ /* 0x080fe20000410000 */
[----:B------:R-:W-:Y:S01]  /*edd0*/  FFMA.FTZ R52, R4, R53, -R63 ;  /* 0x0000003504347223 */ /* 0x000fe2000001083f */
[----:B------:R-:W-:Y:S01]  /*ede0*/  FMUL.FTZ R8, R49, R48 ;  /* 0x0000003031087220 */ /* 0x000fe20000410000 */
[----:B------:R-:W-:-:S02]  /*edf0*/  IMAD.U32 R53, R30, 0x10000, RZ ;  /* 0x000100001e357824 */ /* 0x000fc400078e00ff */
[-C--:B------:R-:W-:Y:S01]  /*ee00*/  FMUL.FTZ R63, R49, R44.reuse ;  /* 0x0000002c313f7220 */ /* 0x080fe20000410000 */
[----:B------:R-:W-:Y:S01]  /*ee10*/  FFMA.FTZ R54, R4, R57, R55 ;  /* 0x0000003904367223 */ /* 0x000fe20000010037 */
[----:B------:R-:W-:Y:S01]  /*ee20*/  LOP3.LUT R10, R10, 0xffff0000, RZ, 0xc0, !PT ;  /* 0xffff00000a0a7812 */ /* 0x000fe200078ec0ff */
[C---:B------:R-:W-:Y:S01]  /*ee30*/  FFMA.FTZ R56, R45.reuse, R44, -R8 ;  /* 0x0000002c2d387223 */ /* 0x040fe20000010808 */
[----:B------:R-:W-:Y:S02]  /*ee40*/  IMAD.U32 R49, R26, 0x10000, RZ ;  /* 0x000100001a317824 */ /* 0x000fe400078e00ff */
[----:B------:R-:W-:Y:S01]  /*ee50*/  FFMA.FTZ R63, R45, R48, R63 ;  /* 0x000000302d3f7223 */ /* 0x000fe2000001003f */
[----:B------:R-:W-:Y:S01]  /*ee60*/  FMUL.FTZ R57, R50, R53 ;  /* 0x0000003532397220 */ /* 0x000fe20000410000 */
[----:B------:R-:W-:Y:S01]  /*ee70*/  LOP3.LUT R55, R30, 0xffff0000, RZ, 0xc0, !PT ;  /* 0xffff00001e377812 */ /* 0x000fe200078ec0ff */
[----:B------:R-:W-:Y:S01]  /*ee80*/  IMAD.U32 R51, R11, 0x10000, RZ ;  /* 0x000100000b337824 */ /* 0x000fe200078e00ff */
[----:B------:R-:W-:Y:S01]  /*ee90*/  LOP3.LUT R45, R26, 0xffff0000, RZ, 0xc0, !PT ;  /* 0xffff00001a2d7812 */ /* 0x000fe200078ec0ff */
[----:B------:R-:W-:-:S02]  /*eea0*/  IMAD.U32 R44, R31, 0x10000, RZ ;  /* 0x000100001f2c7824 */ /* 0x000fc400078e00ff */
[-C--:B------:R-:W-:Y:S01]  /*eeb0*/  FMUL.FTZ R65, R50, R49.reuse ;  /* 0x0000003132417220 */ /* 0x080fe20000410000 */
[----:B------:R-:W-:Y:S01]  /*eec0*/  FFMA.FTZ R57, R46, R49, -R57 ;  /* 0x000000312e397223 */ /* 0x000fe20000010839 */
[C---:B------:R-:W-:Y:S01]  /*eed0*/  FMUL.FTZ R49, R10.reuse, R55 ;  /* 0x000000370a317220 */ /* 0x040fe20000410000 */
[----:B------:R-:W-:Y:S02]  /*eee0*/  IMAD.U32 R4, R27, 0x10000, RZ ;  /* 0x000100001b047824 */ /* 0x000fe400078e00ff */
[----:B------:R-:W-:Y:S01]  /*eef0*/  FMUL.FTZ R10, R10, R45 ;  /* 0x0000002d0a0a7220 */ /* 0x000fe20000410000 */
[----:B------:R-:W-:Y:S01]  /*ef00*/  FMUL.FTZ R8, R51, R44 ;  /* 0x0000002c33087220 */ /* 0x000fe20000410000 */
[----:B------:R-:W-:Y:S01]  /*ef10*/  FFMA.FTZ R65, R46, R53, R65 ;  /* 0x000000352e417223 */ /* 0x000fe20000010041 */
[C---:B------:R-:W-:Y:S01]  /*ef20*/  FFMA.FTZ R46, R6.reuse, R45, -R49 ;  /* 0x0000002d062e7223 */ /* 0x040fe20000010831 */
[----:B------:R-:W-:Y:S01]  /*ef30*/  FFMA.FTZ R48, R6, R55, R10 ;  /* 0x0000003706307223 */ /* 0x000fe2000001000a */
[-C--:B------:R-:W-:Y:S01]  /*ef40*/  FFMA.FTZ R49, R47, R4.reuse, -R8 ;  /* 0x000000042f317223 */ /* 0x080fe20000010808 */
[----:B------:R-:W-:Y:S01]  /*ef50*/  LOP3.LUT R11, R11, 0xffff0000, RZ, 0xc0, !PT ;  /* 0xffff00000b0b7812 */ /* 0x000fe200078ec0ff */
[----:B------:R-:W-:Y:S01]  /*ef60*/  FMUL.FTZ R50, R51, R4 ;  /* 0x0000000433327220 */ /* 0x000fe20000410000 */
[----:B------:R-:W-:-:S02]  /*ef70*/  LOP3.LUT R8, R29, 0xffff0000, RZ, 0xc0, !PT ;  /* 0xffff00001d087812 */ /* 0x000fc400078ec0ff */
[----:B------:R-:W-:Y:S01]  /*ef80*/  LOP3.LUT R10, R31, 0xffff0000, RZ, 0xc0, !PT ;  /* 0xffff00001f0a7812 */ /* 0x000fe200078ec0ff */
[----:B------:R-:W-:Y:S01]  /*ef90*/  FFMA.FTZ R50, R47, R44, R50 ;  /* 0x0000002c2f327223 */ /* 0x000fe20000010032 */
[----:B------:R-:W-:Y:S01]  /*efa0*/  LOP3.LUT R4, R25, 0xffff0000, RZ, 0xc0, !PT ;  /* 0xffff000019047812 */ /* 0x000fe200078ec0ff */
[----:B------:R-:W-:Y:S01]  /*efb0*/  FMUL.FTZ R44, R9, R8 ;  /* 0x00000008092c7220 */ /* 0x000fe20000410000 */
[----:B------:R-:W-:Y:S01]  /*efc0*/  LOP3.LUT R6, R27, 0xffff0000, RZ, 0xc0, !PT ;  /* 0xffff00001b067812 */ /* 0x000fe200078ec0ff */
[----:B------:R-:W-:Y:S02]  /*efd0*/  FMUL.FTZ R58, R11, R10 ;  /* 0x0000000a0b3a7220 */ /* 0x000fe40000410000 */
[-C--:B------:R-:W-:Y:S01]  /*efe0*/  FMUL.FTZ R45, R9, R4.reuse ;  /* 0x00000004092d7220 */ /* 0x080fe20000410000 */
[----:B------:R-:W-:Y:S01]  /*eff0*/  FFMA.FTZ R9, R5, R4, -R44 ;  /* 0x0000000405097223 */ /* 0x000fe2000001082c */
[-C--:B------:R-:W-:Y:S01]  /*f000*/  FMUL.FTZ R11, R11, R6.reuse ;  /* 0x000000060b0b7220 */ /* 0x080fe20000410000 */
[----:B------:R-:W-:Y:S01]  /*f010*/  FFMA.FTZ R58, R7, R6, -R58 ;  /* 0x00000006073a7223 */ /* 0x000fe2000001083a */
[----:B------:R-:W-:Y:S01]  /*f020*/  FFMA.FTZ R44, R5, R8, R45 ;  /* 0x00000008052c7223 */ /* 0x000fe2000001002d */
[----:B------:R-:W-:Y:S01]  /*f030*/  F2FP.BF16.F32.PACK_AB R6, R46, R57 ;  /* 0x000000392e06723e */ /* 0x000fe200000010ff */
[----:B------:R-:W-:Y:S01]  /*f040*/  FFMA.FTZ R11, R7, R10, R11 ;  /* 0x0000000a070b7223 */ /* 0x000fe2000001000b */
[----:B------:R-:W-:-:S02]  /*f050*/  F2FP.BF16.F32.PACK_AB R4, R52, R59 ;  /* 0x0000003b3404723e */ /* 0x000fc400000010ff */
[----:B------:R-:W-:Y:S02]  /*f060*/  F2FP.BF16.F32.PACK_AB R5, R9, R56 ;  /* 0x000000380905723e */ /* 0x000fe400000010ff */
[----:B------:R-:W-:Y:S02]  /*f070*/  F2FP.BF16.F32.PACK_AB R7, R58, R49 ;  /* 0x000000313a07723e */ /* 0x000fe400000010ff */
[----:B------:R-:W-:Y:S02]  /*f080*/  F2FP.BF16.F32.PACK_AB R10, R48, R65 ;  /* 0x00000041300a723e */ /* 0x000fe400000010ff */
[----:B------:R-:W-:Y:S01]  /*f090*/  F2FP.BF16.F32.PACK_AB R8, R54, R61 ;  /* 0x0000003d3608723e */ /* 0x000fe200000010ff */
[----:B------:R2:W-:Y:S01]  /*f0a0*/  STS.128 [R229], R4 ;  /* 0x00000004e5007388 */ /* 0x0005e20000000c00 */
[----:B------:R-:W-:Y:S02]  /*f0b0*/  F2FP.BF16.F32.PACK_AB R9, R44, R63 ;  /* 0x0000003f2c09723e */ /* 0x000fe400000010ff */
[----:B------:R-:W-:-:S05]  /*f0c0*/  F2FP.BF16.F32.PACK_AB R11, R11, R50 ;  /* 0x000000320b0b723e */ /* 0x000fca00000010ff */
[----:B------:R2:W-:Y:S02]  /*f0d0*/  STS.128 [R43+0x10400], R8 ;  /* 0x010400082b007388 */ /* 0x0005e40000000c00 */
.L_x_771:
[----:B------:R-:W-:Y:S05]  /*f0e0*/  BSYNC B2 ;  /* 0x0000000000027941 */ /* 0x000fea0003800000 */
.L_x_770:
[----:B------:R-:W-:Y:S05]  /*f0f0*/  @P2 BRA `(.L_x_767) ;  /* 0x00000004005c2947 */ /* 0x000fea0003800000 */
[----:B------:R-:W-:Y:S01]  /*f100*/  LEA.HI R41, R41, R212, RZ, 0x1d ;  /* 0x000000d429297211 */ /* 0x000fe200078fe8ff */
[C---:B------:R-:W-:Y:S01]  /*f110*/  IMAD.U32 R54, R14.reuse, 0x10000, RZ ;  /* 0x000100000e367824 */ /* 0x040fe200078e00ff */
[----:B------:R-:W-:Y:S01]  /*f120*/  LOP3.LUT R51, R14, 0xffff0000, RZ, 0xc0, !PT ;  /* 0xffff00000e337812 */ /* 0x000fe200078ec0ff */
[----:B------:R-:W-:Y:S01]  /*f130*/  IMAD.U32 R52, R0, 0x10000, RZ ;  /* 0x0001000000347824 */ /* 0x000fe200078e00ff */
[----:B-12---:R-:W-:Y:S01]  /*f140*/  SHF.R.S32.HI R4, RZ, 0x1f, R41 ;  /* 0x0000001fff047819 */ /* 0x006fe20000011429 */
[----:B------:R-:W-:-:S03]  /*f150*/  IMAD.U32 R53, R15, 0x10000, RZ ;  /* 0x000100000f357824 */ /* 0x000fc600078e00ff */
[----:B0-----:R-:W-:Y:S01]  /*f160*/  LEA.HI R5, R4, R41, RZ, 0x3 ;  /* 0x0000002904057211 */ /* 0x001fe200078f18ff */
        /* <DEDUP_REMOVED lines=47> */
[----:B------:R-:W-:Y:S01]  /*f460*/  FFMA.FTZ R53, R45, R4, -R44 ;  /* 0x000000042d357223 */ /* 0x000fe2000001082c */
        /* <DEDUP_REMOVED lines=28> */
[----:B------:R3:W-:Y:S01]  /*f630*/  STS.128 [R227], R4 ;  /* 0x00000004e3007388 */ /* 0x0007e20000000c00 */
[----:B------:R-:W-:Y:S02]  /*f640*/  F2FP.BF16.F32.PACK_AB R9, R43, R52 ;  /* 0x000000342b09723e */ /* 0x000fe400000010ff */
[----:B------:R-:W-:-:S05]  /*f650*/  F2FP.BF16.F32.PACK_AB R11, R11, R46 ;  /* 0x0000002e0b0b723e */ /* 0x000fca00000010ff */
[----:B------:R3:W-:Y:S02]  /*f660*/  STS.128 [R41+0x10400], R8 ;  /* 0x0104000829007388 */ /* 0x0007e40000000c00 */
.L_x_767:
[----:B------:R-:W-:Y:S05]  /*f670*/  BSYNC B1 ;  /* 0x0000000000017941 */ /* 0x000fea0003800000 */
.L_x_766:
[----:B------:R-:W-:-:S13]  /*f680*/  ISETP.GE.AND P0, PT, R205, R42, PT ;  /* 0x0000002acd00720c */ /* 0x000fda0003f06270 */
[----:B------:R-:W-:Y:S05]  /*f690*/  @P0 BRA `(.L_x_750) ;  /* 0x00000010003c0947 */ /* 0x000fea0003800000 */
[----:B---3--:R-:W3:Y:S01]  /*f6a0*/  LDC R41, c[0x0][0x3f4] ;  /* 0x0000fd00ff297b82 */ /* 0x008ee20000000800 */
[C---:B-12---:R-:W-:Y:S01]  /*f6b0*/  VIADD R4, R18.reuse, 0x20 ;  /* 0x0000002012047836 */ /* 0x046fe20000000000 */
[----:B------:R-:W-:Y:S01]  /*f6c0*/  BSSY B1, `(.L_x_772) ;  /* 0x000005c000017945 */ /* 0x000fe20003800000 */
[C---:B------:R-:W-:Y:S01]  /*f6d0*/  VIADD R6, R18.reuse, 0x40 ;  /* 0x0000004012067836 */ /* 0x040fe20000000000 */
[-C--:B---3--:R-:W-:Y:S02]  /*f6e0*/  ISETP.GE.AND P0, PT, R18, R41.reuse, PT ;  /* 0x000000291200720c */ /* 0x088fe40003f06270 */
[-C--:B------:R-:W-:Y:S02]  /*f6f0*/  ISETP.GE.AND P1, PT, R4, R41.reuse, PT ;  /* 0x000000290400720c */ /* 0x080fe40003f26270 */
[----:B------:R-:W-:-:S09]  /*f700*/  ISETP.GE.AND P2, PT, R6, R41, PT ;  /* 0x000000290600720c */ /* 0x000fd20003f46270 */
[----:B------:R-:W-:Y:S05]  /*f710*/  @P0 BRA `(.L_x_773) ;  /* 0x0000000400580947 */ /* 0x000fea0003800000 */
[----:B------:R-:W-:Y:S01]  /*f720*/  LEA.HI R4, R41, R209, RZ, 0x1d ;  /* 0x000000d129047211 */ /* 0x000fe200078fe8ff */
[C---:B------:R-:W-:Y:S01]  /*f730*/  IMAD.U32 R53, R37.reuse, 0x10000, RZ ;  /* 0x0001000025357824 */ /* 0x040fe200078e00ff */
[----:B------:R-:W-:Y:S01]  /*f740*/  LOP3.LUT R58, R37, 0xffff0000, RZ, 0xc0, !PT ;  /* 0xffff0000253a7812 */ /* 0x000fe200078ec0ff */
[----:B------:R-:W-:Y:S01]  /*f750*/  IMAD.U32 R51, R32, 0x10000, RZ ;  /* 0x0001000020337824 */ /* 0x000fe200078e00ff */
[----:B0-----:R-:W-:Y:S01]  /*f760*/  SHF.R.S32.HI R5, RZ, 0x1f, R4 ;  /* 0x0000001fff057819 */ /* 0x001fe20000011404 */
[----:B------:R-:W-:Y:S01]  /*f770*/  IMAD.SHL.U32 R6, R4, 0x8, RZ ;  /* 0x0000000804067824 */ /* 0x000fe200078e00ff */
[----:B------:R-:W-:Y:S01]  /*f780*/  LOP3.LUT R32, R32, 0xffff0000, RZ, 0xc0, !PT ;  /* 0xffff000020207812 */ /* 0x000fe200078ec0ff */
[----:B------:R-:W-:Y:S01]  /*f790*/  IMAD.U32 R60, R38, 0x10000, RZ ;  /* 0x00010000263c7824 */ /* 0x000fe200078e00ff */
[----:B------:R-:W-:Y:S01]  /*f7a0*/  LEA.HI R4, R5, R4, RZ, 0x3 ;  /* 0x0000000405047211 */ /* 0x000fe200078f18ff */
[----:B------:R-:W-:Y:S01]  /*f7b0*/  IMAD.U32 R56, R33, 0x10000, RZ ;  /* 0x0001000021387824 */ /* 0x000fe200078e00ff */
[----:B------:R-:W-:Y:S01]  /*f7c0*/  LOP3.LUT R5, R185, 0x38, R6, 0xf8, !PT ;  /* 0x00000038b9057812 */ /* 0x000fe200078ef806 */
[----:B------:R-:W-:Y:S01]  /*f7d0*/  IMAD.U32 R55, R39, 0x10000, RZ ;  /* 0x0001000027377824 */ /* 0x000fe200078e00ff */
[----:B------:R-:W-:Y:S01]  /*f7e0*/  LOP3.LUT R57, R40, 0xffff0000, RZ, 0xc0, !PT ;  /* 0xffff000028397812 */ /* 0x000fe200078ec0ff */
[----:B------:R-:W-:Y:S01]  /*f7f0*/  IMAD.SHL.U32 R6, R4, 0x400, RZ ;  /* 0x0000040004067824 */ /* 0x000fe200078e00ff */
[----:B------:R-:W-:-:S02]  /*f800*/  LOP3.LUT R4, R5, R230, RZ, 0x3c, !PT ;  /* 0x000000e605047212 */ /* 0x000fc400078e3cff */
[----:B------:R-:W-:Y:S02]  /*f810*/  LOP3.LUT R33, R33, 0xffff0000, RZ, 0xc0, !PT ;  /* 0xffff000021217812 */ /* 0x000fe400078ec0ff */
[----:B------:R-:W-:-:S04]  /*f820*/  LOP3.LUT R6, R6, 0x7fffe000, RZ, 0xc0, !PT ;  /* 0x7fffe00006067812 */ /* 0x000fc800078ec0ff */
[----:B------:R-:W-:Y:S02]  /*f830*/  IADD3 R9, R4, R6, R195 ;  /* 0x0000000604097210 */ /* 0x000fe40007ffe0c3 */
[----:B------:R-:W0:Y:S03]  /*f840*/  LDS.128 R4, [R228] ;  /* 0x00000000e4047984 */ /* 0x000e260000000c00 */
        /* <DEDUP_REMOVED lines=14> */
[-C--:B------:R-:W-:Y:S01]  /*f930*/  FMUL.FTZ R52, R53, R47.reuse ;  /* 0x0000002f35347220 */ /* 0x080fe20000410000 */
[C---:B------:R-:W-:Y:S01]  /*f940*/  FMUL.FTZ R54, R51.reuse, R47 ;  /* 0x0000002f33367220 */ /* 0x040fe20000410000 */
[----:B------:R-:W-:Y:S01]  /*f950*/  FMUL.FTZ R47, R60, R48 ;  /* 0x000000303c2f7220 */ /* 0x000fe20000410000 */
[----:B------:R-:W-:Y:S01]  /*f960*/  FMUL.FTZ R37, R58, R8 ;  /* 0x000000083a257220 */ /* 0x000fe20000410000 */
[-C--:B------:R-:W-:Y:S01]  /*f970*/  FFMA.FTZ R52, R51, R43.reuse, -R52 ;  /* 0x0000002b33347223 */ /* 0x080fe20000010834 */
[----:B------:R-:W-:Y:S01]  /*f980*/  FMUL.FTZ R51, R56, R48 ;  /* 0x0000003038337220 */ /* 0x000fe20000410000 */
[----:B------:R-:W-:Y:S01]  /*f990*/  FFMA.FTZ R54, R53, R43, R54 ;  /* 0x0000002b35367223 */ /* 0x000fe20000010036 */
[----:B------:R-:W-:Y:S01]  /*f9a0*/  FMUL.FTZ R43, R32, R8 ;  /* 0x00000008202b7220 */ /* 0x000fe20000410000 */
[----:B------:R-:W-:-:S02]  /*f9b0*/  IMAD.U32 R49, R10, 0x10000, RZ ;  /* 0x000100000a317824 */ /* 0x000fc400078e00ff */
[-C--:B------:R-:W-:Y:S01]  /*f9c0*/  FFMA.FTZ R47, R56, R44.reuse, -R47 ;  /* 0x0000002c382f7223 */ /* 0x080fe2000001082f */
[----:B------:R-:W-:Y:S02]  /*f9d0*/  IMAD.U32 R53, R34, 0x10000, RZ ;  /* 0x0001000022357824 */ /* 0x000fe400078e00ff */
[----:B------:R-:W-:Y:S01]  /*f9e0*/  FFMA.FTZ R51, R60, R44, R51 ;  /* 0x0000002c3c337223 */ /* 0x000fe20000010033 */
[----:B------:R-:W-:Y:S01]  /*f9f0*/  LOP3.LUT R10, R10, 0xffff0000, RZ, 0xc0, !PT ;  /* 0xffff00000a0a7812 */ /* 0x000fe200078ec0ff */
[-C--:B------:R-:W-:Y:S01]  /*fa00*/  FFMA.FTZ R37, R32, R4.reuse, -R37 ;  /* 0x0000000420257223 */ /* 0x080fe20000010825 */
[----:B------:R-:W-:Y:S01]  /*fa10*/  LOP3.LUT R34, R34, 0xffff0000, RZ, 0xc0, !PT ;  /* 0xffff000022227812 */ /* 0x000fe200078ec0ff */
[----:B------:R-:W-:Y:S01]  /*fa20*/  FFMA.FTZ R43, R58, R4, R43 ;  /* 0x000000043a2b7223 */ /* 0x000fe2000001002b */
[----:B------:R-:W-:Y:S01]  /*fa30*/  LOP3.LUT R44, R39, 0xffff0000, RZ, 0xc0, !PT ;  /* 0xffff0000272c7812 */ /* 0x000fe200078ec0ff */
[-C--:B------:R-:W-:Y:S01]  /*fa40*/  FMUL.FTZ R4, R55, R49.reuse ;  /* 0x0000003137047220 */ /* 0x080fe20000410000 */
[----:B------:R-:W-:Y:S01]  /*fa50*/  FMUL.FTZ R32, R53, R49 ;  /* 0x0000003135207220 */ /* 0x000fe20000410000 */
[----:B------:R-:W-:-:S02]  /*fa60*/  IMAD.U32 R50, R11, 0x10000, RZ ;  /* 0x000100000b327824 */ /* 0x000fc400078e00ff */
[-C--:B------:R-:W-:Y:S01]  /*fa70*/  FMUL.FTZ R49, R34, R10.reuse ;  /* 0x0000000a22317220 */ /* 0x080fe20000410000 */
[----:B------:R-:W-:Y:S02]  /*fa80*/  IMAD.U32 R48, R40, 0x10000, RZ ;  /* 0x0001000028307824 */ /* 0x000fe400078e00ff */
[----:B------:R-:W-:Y:S01]  /*fa90*/  FMUL.FTZ R39, R44, R10 ;  /* 0x0000000a2c277220 */ /* 0x000fe20000410000 */
[-C--:B------:R-:W-:Y:S01]  /*faa0*/  FFMA.FTZ R8, R53, R45.reuse, -R4 ;  /* 0x0000002d35087223 */ /* 0x080fe20000010804 */
[----:B------:R-:W-:Y:S01]  /*fab0*/  FFMA.FTZ R10, R55, R45, R32 ;  /* 0x0000002d370a7223 */ /* 0x000fe20000010020 */
[----:B------:R-:W-:Y:S01]  /*fac0*/  LOP3.LUT R11, R11, 0xffff0000, RZ, 0xc0, !PT ;  /* 0xffff00000b0b7812 */ /* 0x000fe200078ec0ff */
[C---:B------:R-:W-:Y:S02]  /*fad0*/  IMAD.U32 R4, R35.reuse, 0x10000, RZ ;  /* 0x0001000023047824 */ /* 0x040fe400078e00ff */
[----:B------:R-:W-:Y:S01]  /*fae0*/  FMUL.FTZ R45, R48, R50 ;  /* 0x00000032302d7220 */ /* 0x000fe20000410000 */
[----:B------:R-:W-:Y:S01]  /*faf0*/  LOP3.LUT R55, R38, 0xffff0000, RZ, 0xc0, !PT ;  /* 0xffff000026377812 */ /* 0x000fe200078ec0ff */
[----:B------:R-:W-:Y:S01]  /*fb00*/  FFMA.FTZ R39, R34, R6, -R39 ;  /* 0x0000000622277223 */ /* 0x000fe20000010827 */
[----:B------:R-:W-:Y:S01]  /*fb10*/  LOP3.LUT R35, R35, 0xffff0000, RZ, 0xc0, !PT ;  /* 0xffff000023237812 */ /* 0x000fe200078ec0ff */
[C---:B------:R-:W-:Y:S01]  /*fb20*/  FMUL.FTZ R53, R4.reuse, R50 ;  /* 0x0000003204357220 */ /* 0x040fe20000410000 */
[----:B------:R-:W-:Y:S01]  /*fb30*/  FFMA.FTZ R45, R4, R46, -R45 ;  /* 0x0000002e042d7223 */ /* 0x000fe2000001082d */
[----:B------:R-:W-:Y:S01]  /*fb40*/  FFMA.FTZ R49, R44, R6, R49 ;  /* 0x000000062c317223 */ /* 0x000fe20000010031 */
[----:B------:R-:W-:Y:S01]  /*fb50*/  FMUL.FTZ R4, R55, R9 ;  /* 0x0000000937047220 */ /* 0x000fe20000410000 */
[----:B------:R-:W-:Y:S01]  /*fb60*/  FMUL.FTZ R38, R57, R11 ;  /* 0x0000000b39267220 */ /* 0x000fe20000410000 */
        /* <DEDUP_REMOVED lines=9> */
[----:B------:R-:W-:Y:S02]  /*fc00*/  F2FP.BF16.F32.PACK_AB R5, R32, R47 ;  /* 0x0000002f2005723e */ /* 0x000fe400000010ff */
[----:B------:R-:W-:Y:S02]  /*fc10*/  F2FP.BF16.F32.PACK_AB R7, R38, R45 ;  /* 0x0000002d2607723e */ /* 0x000fe400000010ff */
[----:B------:R-:W-:Y:S02]  /*fc20*/  F2FP.BF16.F32.PACK_AB R10, R49, R10 ;  /* 0x0000000a310a723e */ /* 0x000fe400000010ff */
[----:B------:R-:W-:Y:S01]  /*fc30*/  F2FP.BF16.F32.PACK_AB R8, R43, R54 ;  /* 0x000000362b08723e */ /* 0x000fe200000010ff */
[----:B------:R1:W-:Y:S01]  /*fc40*/  STS.128 [R228], R4 ;  /* 0x00000004e4007388 */ /* 0x0003e20000000c00 */
[----:B------:R-:W-:-:S02]  /*fc50*/  F2FP.BF16.F32.PACK_AB R9, R34, R51 ;  /* 0x000000332209723e */ /* 0x000fc400000010ff */
[----:B------:R-:W-:-:S05]  /*fc60*/  F2FP.BF16.F32.PACK_AB R11, R40, R53 ;  /* 0x00000035280b723e */ /* 0x000fca00000010ff */
[----:B------:R1:W-:Y:S02]  /*fc70*/  STS.128 [R42+0x10400], R8 ;  /* 0x010400082a007388 */ /* 0x0003e40000000c00 */
.L_x_773:
[----:B------:R-:W-:Y:S05]  /*fc80*/  BSYNC B1 ;  /* 0x0000000000017941 */ /* 0x000fea0003800000 */
.L_x_772:
[----:B------:R-:W-:Y:S04]  /*fc90*/  BSSY B1, `(.L_x_774) ;  /* 0x0000058000017945 */ /* 0x000fe80003800000 */
[----:B------:R-:W-:Y:S05]  /*fca0*/  @P1 BRA `(.L_x_775) ;  /* 0x0000000400581947 */ /* 0x000fea0003800000 */
[----:B-1----:R-:W-:Y:S01]  /*fcb0*/  LEA.HI R4, R41, R211, RZ, 0x1d ;  /* 0x000000d329047211 */ /* 0x002fe200078fe8ff */
        /* <DEDUP_REMOVED lines=8> */
[C---:B------:R-:W-:Y:S01]  /*fd40*/  IMAD.U32 R47, R26.reuse, 0x10000, RZ ;  /* 0x000100001a2f7824 */ /* 0x040fe200078e00ff */
[----:B------:R-:W-:Y:S01]  /*fd50*/  LOP3.LUT R5, R185, 0x38, R6, 0xf8, !PT ;  /* 0x00000038b9057812 */ /* 0x000fe200078ef806 */
[----:B------:R-:W-:Y:S01]  /*fd60*/  IMAD.U32 R48, R29, 0x10000, RZ ;  /* 0x000100001d307824 */ /* 0x000fe200078e00ff */
[----:B------:R-:W-:Y:S01]  /*fd70*/  LOP3.LUT R26, R26, 0xffff0000, RZ, 0xc0, !PT ;  /* 0xffff00001a1a7812 */ /* 0x000fe200078ec0ff */
[----:B------:R-:W-:Y:S01]  /*fd80*/  IMAD.SHL.U32 R6, R4, 0x400, RZ ;  /* 0x0000040004067824 */ /* 0x000fe200078e00ff */
[----:B------:R-:W-:Y:S01]  /*fd90*/  LOP3.LUT R4, R5, R230, RZ, 0x3c, !PT ;  /* 0x000000e605047212 */ /* 0x000fe200078e3cff */
[----:B------:R-:W-:Y:S01]  /*fda0*/  IMAD.U32 R55, R31, 0x10000, RZ ;  /* 0x000100001f377824 */ /* 0x000fe200078e00ff */
[----:B------:R-:W-:Y:S01]  /*fdb0*/  LOP3.LUT R30, R30, 0xffff0000, RZ, 0xc0, !PT ;  /* 0xffff00001e1e7812 */ /* 0x000fe200078ec0ff */
[----:B------:R-:W-:Y:S01]  /*fdc0*/  IMAD.U32 R28, R25, 0x10000, RZ ;  /* 0x00010000191c7824 */ /* 0x000fe200078e00ff */
[----:B------:R-:W-:Y:S01]  /*fdd0*/  LOP3.LUT R6, R6, 0x7fffe000, RZ, 0xc0, !PT ;  /* 0x7fffe00006067812 */ /* 0x000fe200078ec0ff */
[----:B------:R-:W-:Y:S01]  /*fde0*/  IMAD.U32 R51, R27, 0x10000, RZ ;  /* 0x000100001b337824 */ /* 0x000fe200078e00ff */
[----:B------:R-:W-:-:S02]  /*fdf0*/  LOP3.LUT R29, R29, 0xffff0000, RZ, 0xc0, !PT ;  /* 0xffff00001d1d7812 */ /* 0x000fc400078ec0ff */
[----:B------:R-:W-:Y:S02]  /*fe00*/  IADD3 R9, R4, R6, R195 ;  /* 0x0000000604097210 */ /* 0x000fe40007ffe0c3 */
[----:B------:R-:W0:Y:S01]  /*fe10*/  LDS.128 R4, [R226] ;  /* 0x00000000e2047984 */ /* 0x000e220000000c00 */
[----:B------:R-:W-:Y:S02]  /*fe20*/  LOP3.LUT R31, R31, 0xffff0000, RZ, 0xc0, !PT ;  /* 0xffff00001f1f7812 */ /* 0x000fe400078ec0ff */
[----:B------:R-:W-:Y:S01]  /*fe30*/  IMAD R32, R9, 0x2, R2 ;  /* 0x0000000209207824 */ /* 0x000fe200078e0202 */
[----:B------:R-:W-:Y:S02]  /*fe40*/  LOP3.LUT R25, R25, 0xffff0000, RZ, 0xc0, !PT ;  /* 0xffff000019197812 */ /* 0x000fe400078ec0ff */
[----:B------:R-:W-:Y:S02]  /*fe50*/  LOP3.LUT R27, R27, 0xffff0000, RZ, 0xc0, !PT ;  /* 0xffff00001b1b7812 */ /* 0x000fe400078ec0ff */
        /* <DEDUP_REMOVED lines=14> */
[----:B------:R-:W-:Y:S01]  /*ff40*/  FMUL.FTZ R38, R43, R38 ;  /* 0x000000262b267220 */ /* 0x000fe20000410000 */
[C---:B------:R-:W-:Y:S01]  /*ff50*/  IMAD.U32 R39, R9.reuse, 0x10000, RZ ;  /* 0x0001000009277824 */ /* 0x040fe200078e00ff */
[----:B------:R-:W-:Y:S01]  /*ff60*/  LOP3.LUT R9, R9, 0xffff0000, RZ, 0xc0, !PT ;  /* 0xffff000009097812 */ /* 0x000fe200078ec0ff */
[-C--:B------:R-:W-:Y:S01]  /*ff70*/  FFMA.FTZ R44, R43, R33.reuse, -R44 ;  /* 0x000000212b2c7223 */ /* 0x080fe2000001082c */
[----:B------:R-:W-:Y:S01]  /*ff80*/  FFMA.FTZ R38, R45, R33, R38 ;  /* 0x000000212d267223 */ /* 0x000fe20000010026 */
[-C--:B------:R-:W-:Y:S01]  /*ff90*/  FMUL.FTZ R43, R46, R8.reuse ;  /* 0x000000082e2b7220 */ /* 0x080fe20000410000 */
[----:B------:R-:W-:Y:S01]  /*ffa0*/  FMUL.FTZ R33, R24, R8 ;  /* 0x0000000818217220 */ /* 0x000fe20000410000 */
[----:B------:R-:W-:-:S02]  /*ffb0*/  IMAD.U32 R42, R11, 0x10000, RZ ;  /* 0x000100000b2a7824 */ /* 0x000fc400078e00ff */
[----:B------:R-:W-:Y:S01]  /*ffc0*/  FMUL.FTZ R45, R48, R39 ;  /* 0x00000027302d7220 */ /* 0x000fe20000410000 */
[-C--:B------:R-:W-:Y:S01]  /*ffd0*/  FFMA.FTZ R43, R24, R4.reuse, -R43 ;  /* 0x00000004182b7223 */ /* 0x080fe2000001082b */
[----:B------:R-:W-:Y:S01]  /*ffe0*/  FFMA.FTZ R33, R46, R4, R33 ;  /* 0x000000042e217223 */ /* 0x000fe20000010021 */
[-C--:B------:R-:W-:Y:S01]  /*fff0*/  FMUL.FTZ R4, R53, R40.reuse ;  /* 0x0000002835047220 */ /* 0x080fe20000410000 */
[----:B------:R-:W-:Y:S01]  /*10000*/  LOP3.LUT R11, R11, 0xffff0000, RZ, 0xc0, !PT ;  /* 0xffff00000b0b7812 */ /* 0x000fe200078ec0ff */
[C---:B------:R-:W-:Y:S01]  /*10010*/  FMUL.FTZ R40, R47.reuse, R40 ;  /* 0x000000282f287220 */ /* 0x040fe20000410000 */
[----:B------:R-:W-:Y:S01]  /*10020*/  FMUL.FTZ R49, R26, R10 ;  /* 0x0000000a1a317220 */ /* 0x000fe20000410000 */
[----:B------:R-:W-:Y:S01]  /*10030*/  FFMA.FTZ R8, R47, R35, -R4 ;  /* 0x000000232f087223 */ /* 0x000fe20000010804 */
[----:B------:R-:W-:Y:S01]  /*10040*/  FMUL.FTZ R4, R55, R42 ;  /* 0x0000002a37047220 */ /* 0x000fe20000410000 */
[----:B------:R-:W-:Y:S01]  /*10050*/  FMUL.FTZ R39, R28, R39 ;  /* 0x000000271c277220 */ /* 0x000fe20000410000 */
[----:B------:R-:W-:Y:S01]  /*10060*/  FMUL.FTZ R47, R30, R10 ;  /* 0x0000000a1e2f7220 */ /* 0x000fe20000410000 */
[----:B------:R-:W-:Y:S01]  /*10070*/  FFMA.FTZ R45, R28, R34, -R45 ;  /* 0x000000221c2d7223 */ /* 0x000fe2000001082d */
[----:B------:R-:W-:Y:S01]  /*10080*/  FFMA.FTZ R49, R30, R6, R49 ;  /* 0x000000061e317223 */ /* 0x000fe20000010031 */
[----:B------:R-:W-:Y:S01]  /*10090*/  FFMA.FTZ R28, R51, R37, -R4 ;  /* 0x00000025331c7223 */ /* 0x000fe20000010804 */
[----:B------:R-:W-:Y:S01]  /*100a0*/  FFMA.FTZ R39, R48, R34, R39 ;  /* 0x0000002230277223 */ /* 0x000fe20000010027 */
[----:B------:R-:W-:Y:S01]  /*100b0*/  FFMA.FTZ R47, R26, R6, -R47 ;  /* 0x000000061a2f7223 */ /* 0x000fe2000001082f */
[----:B------:R-:W-:Y:S01]  /*100c0*/  FMUL.FTZ R4, R29, R9 ;  /* 0x000000091d047220 */ /* 0x000fe20000410000 */
        /* <DEDUP_REMOVED lines=20> */
.L_x_775:
[----:B------:R-:W-:Y:S05]  /*10210*/  BSYNC B1 ;  /* 0x0000000000017941 */ /* 0x000fea0003800000 */
.L_x_774:
[----:B------:R-:W-:Y:S05]  /*10220*/  @P2 BRA `(.L_x_750) ;  /* 0x0000000400582947 */ /* 0x000fea0003800000 */
[----:B------:R-:W-:Y:S01]  /*10230*/  LEA.HI R41, R41, R212, RZ, 0x1d ;  /* 0x000000d429297211 */ /* 0x000fe200078fe8ff */
[C---:B------:R-:W-:Y:S01]  /*10240*/  IMAD.U32 R35, R14.reuse, 0x10000, RZ ;  /* 0x000100000e237824 */ /* 0x040fe200078e00ff */
[----:B------:R-:W-:Y:S01]  /*10250*/  LOP3.LUT R40, R14, 0xffff0000, RZ, 0xc0, !PT ;  /* 0xffff00000e287812 */ /* 0x000fe200078ec0ff */
[C---:B------:R-:W-:Y:S01]  /*10260*/  IMAD.U32 R33, R0.reuse, 0x10000, RZ ;  /* 0x0001000000217824 */ /* 0x040fe200078e00ff */
[----:B-12---:R-:W-:Y:S01]  /*10270*/  SHF.R.S32.HI R6, RZ, 0x1f, R41 ;  /* 0x0000001fff067819 */ /* 0x006fe20000011429 */
[----:B------:R-:W-:Y:S01]  /*10280*/  IMAD.SHL.U32 R4, R41, 0x8, RZ ;  /* 0x0000000829047824 */ /* 0x000fe200078e00ff */
[----:B------:R-:W-:Y:S01]  /*10290*/  LOP3.LUT R0, R0, 0xffff0000, RZ, 0xc0, !PT ;  /* 0xffff000000007812 */ /* 0x000fe200078ec0ff */
[----:B------:R-:W-:Y:S01]  /*102a0*/  IMAD.U32 R42, R15, 0x10000, RZ ;  /* 0x000100000f2a7824 */ /* 0x000fe200078e00ff */
[----:B------:R-:W-:Y:S01]  /*102b0*/  LEA.HI R6, R6, R41, RZ, 0x3 ;  /* 0x0000002906067211 */ /* 0x000fe200078f18ff */
[----:B------:R-:W-:Y:S01]  /*102c0*/  IMAD.U32 R38, R3, 0x10000, RZ ;  /* 0x0001000003267824 */ /* 0x000fe200078e00ff */
[----:B0-----:R-:W-:Y:S01]  /*102d0*/  LOP3.LUT R5, R185, 0x38, R4, 0xf8, !PT ;  /* 0x00000038b9057812 */ /* 0x001fe200078ef804 */
[C---:B------:R-:W-:Y:S01]  /*102e0*/  IMAD.U32 R39, R20.reuse, 0x10000, RZ ;  /* 0x0001000014277824 */ /* 0x040fe200078e00ff */
[----:B------:R-:W-:Y:S01]  /*102f0*/  LOP3.LUT R20, R20, 0xffff0000, RZ, 0xc0, !PT ;  /* 0xffff000014147812 */ /* 0x000fe200078ec0ff */
[----:B------:R-:W-:Y:S01]  /*10300*/  IMAD.SHL.U32 R6, R6, 0x400, RZ ;  /* 0x0000040006067824 */ /* 0x000fe200078e00ff */
[----:B------:R-:W-:Y:S01]  /*10310*/  LOP3.LUT R4, R5, R230, RZ, 0x3c, !PT ;  /* 0x000000e605047212 */ /* 0x000fe200078e3cff */
[C---:B------:R-:W-:Y:S01]  /*10320*/  IMAD.U32 R37, R12.reuse, 0x10000, RZ ;  /* 0x000100000c257824 */ /* 0x040fe200078e00ff */
[----:B------:R-:W-:-:S02]  /*10330*/  LOP3.LUT R12, R12, 0xffff0000, RZ, 0xc0, !PT ;  /* 0xffff00000c0c7812 */ /* 0x000fc400078ec0ff */
[----:B------:R-:W-:Y:S02]  /*10340*/  LOP3.LUT R6, R6, 0x7fffe000, RZ, 0xc0, !PT ;  /* 0x7fffe00006067812 */ /* 0x000fe400078ec0ff */
[----:B------:R-:W-:Y:S02]  /*10350*/  LOP3.LUT R15, R15, 0xffff0000, RZ, 0xc0, !PT ;  /* 0xffff00000f0f7812 */ /* 0x000fe400078ec0ff */
[----:B------:R-:W-:Y:S02]  /*10360*/  IADD3 R9, R4, R6, R195 ;  /* 0x0000000604097210 */ /* 0x000fe40007ffe0c3 */
[----:B------:R-:W0:Y:S01]  /*10370*/  LDS.128 R4, [R225] ;  /* 0x00000000e1047984 */ /* 0x000e220000000c00 */
[----:B------:R-:W-:Y:S02]  /*10380*/  LOP3.LUT R3, R3, 0xffff0000, RZ, 0xc0, !PT ;  /* 0xffff000003037812 */ /* 0x000fe400078ec0ff */
        /* <DEDUP_REMOVED lines=21> */
[----:B------:R-:W-:Y:S01]  /*104e0*/  FFMA.FTZ R29, R0, R4, -R29 ;  /* 0x00000004001d7223 */ /* 0x000fe2000001081d */
[-C--:B------:R-:W-:Y:S01]  /*104f0*/  FMUL.FTZ R33, R42, R30.reuse ;  /* 0x0000001e2a217220 */ /* 0x080fe20000410000 */
[----:B------:R-:W-:Y:S01]  /*10500*/  FMUL.FTZ R35, R38, R30 ;  /* 0x0000001e26237220 */ /* 0x000fe20000410000 */
[-C--:B------:R-:W-:Y:S01]  /*10510*/  FMUL.FTZ R0, R39, R31.reuse ;  /* 0x0000001f27007220 */ /* 0x080fe20000410000 */
[----:B------:R-:W-:Y:S01]  /*10520*/  LOP3.LUT R10, R10, 0xffff0000, RZ, 0xc0, !PT ;  /* 0xffff00000a0a7812 */ /* 0x000fe200078ec0ff */
[----:B------:R-:W-:Y:S01]  /*10530*/  FFMA.FTZ R25, R40, R4, R25 ;  /* 0x0000000428197223 */ /* 0x000fe20000010019 */
[-C--:B------:R-:W-:Y:S01]  /*10540*/  FFMA.FTZ R33, R38, R26.reuse, -R33 ;  /* 0x0000001a26217223 */ /* 0x080fe20000010821 */
[----:B------:R-:W-:Y:S01]  /*10550*/  FFMA.FTZ R35, R42, R26, R35 ;  /* 0x0000001a2a237223 */ /* 0x000fe20000010023 */
[----:B------:R-:W-:Y:S01]  /*10560*/  FMUL.FTZ R4, R37, R31 ;  /* 0x0000001f25047220 */ /* 0x000fe20000410000 */
[----:B------:R-:W-:-:S02]  /*10570*/  IMAD.U32 R32, R11, 0x10000, RZ ;  /* 0x000100000b207824 */ /* 0x000fc400078e00ff */
[-C--:B------:R-:W-:Y:S01]  /*10580*/  FFMA.FTZ R8, R37, R27.reuse, -R0 ;  /* 0x0000001b25087223 */ /* 0x080fe20000010800 */
[----:B------:R-:W-:Y:S02]  /*10590*/  IMAD.U32 R26, R21, 0x10000, RZ ;  /* 0x00010000151a7824 */ /* 0x000fe400078e00ff */
[-C--:B------:R-:W-:Y:S01]  /*105a0*/  FMUL.FTZ R31, R20, R10.reuse ;  /* 0x0000000a141f7220 */ /* 0x080fe20000410000 */
[----:B------:R-:W-:Y:S02]  /*105b0*/  IMAD.U32 R0, R13, 0x10000, RZ ;  /* 0x000100000d007824 */ /* 0x000fe400078e00ff */
[----:B------:R-:W-:Y:S01]  /*105c0*/  FMUL.FTZ R37, R12, R10 ;  /* 0x0000000a0c257220 */ /* 0x000fe20000410000 */
[----:B------:R-:W-:Y:S01]  /*105d0*/  FFMA.FTZ R10, R39, R27, R4 ;  /* 0x0000001b270a7223 */ /* 0x000fe20000010004 */
[----:B------:R-:W-:Y:S01]  /*105e0*/  LOP3.LUT R11, R11, 0xffff0000, RZ, 0xc0, !PT ;  /* 0xffff00000b0b7812 */ /* 0x000fe200078ec0ff */
[-C--:B------:R-:W-:Y:S01]  /*105f0*/  FMUL.FTZ R27, R26, R32.reuse ;  /* 0x000000201a1b7220 */ /* 0x080fe20000410000 */
[----:B------:R-:W-:Y:S01]  /*10600*/  LOP3.LUT R21, R21, 0xffff0000, RZ, 0xc0, !PT ;  /* 0xffff000015157812 */ /* 0x000fe200078ec0ff */
[----:B------:R-:W-:Y:S01]  /*10610*/  FMUL.FTZ R39, R0, R32 ;  /* 0x0000002000277220 */ /* 0x000fe20000410000 */
[----:B------:R-:W-:Y:S01]  /*10620*/  LOP3.LUT R13, R13, 0xffff0000, RZ, 0xc0, !PT ;  /* 0xffff00000d0d7812 */ /* 0x000fe200078ec0ff */
[-C--:B------:R-:W-:Y:S01]  /*10630*/  FFMA.FTZ R31, R12, R6.reuse, -R31 ;  /* 0x000000060c1f7223 */ /* 0x080fe2000001081f */
[----:B------:R-:W-:Y:S01]  /*10640*/  FFMA.FTZ R37, R20, R6, R37 ;  /* 0x0000000614257223 */ /* 0x000fe20000010025 */
[-C--:B------:R-:W-:Y:S01]  /*10650*/  FFMA.FTZ R27, R0, R28.reuse, -R27 ;  /* 0x0000001c001b7223 */ /* 0x080fe2000001081b */
        /* <DEDUP_REMOVED lines=19> */
.L_x_750:
[----:B------:R-:W-:Y:S05]  /*10790*/  BSYNC B0 ;  /* 0x0000000000007941 */ /* 0x000fea0003800000 */
.L_x_731:
[----:B------:R-:W-:Y:S01]  /*107a0*/  @!PT LDS RZ, [RZ] ;  /* 0x00000000fffff984 */ /* 0x000fe20000000800 */
[----:B------:R-:W-:Y:S01]  /*107b0*/  @!PT LDS RZ, [RZ] ;  /* 0x00000000fffff984 */ /* 0x000fe20000000800 */
[----:B------:R-:W-:Y:S01]  /*107c0*/  @!PT LDS RZ, [RZ] ;  /* 0x00000000fffff984 */ /* 0x000fe20000000800 */
[----:B------:R-:W-:Y:S01]  /*107d0*/  @!PT LDS RZ, [RZ] ;  /* 0x00000000fffff984 */ /* 0x000fe20000000800 */
[----:B------:R5:W-:Y:S06]  /*107e0*/  MEMBAR.ALL.CTA ;  /* 0x0000000000007992 */ /* 0x000bec0000008000 */
[----:B-----5:R-:W5:Y:S01]  /*107f0*/  FENCE.VIEW.ASYNC.S ;  /* 0x00000000000073c6 */ /* 0x020f620000000000 */
[----:B------:R-:W-:Y:S05]  /*10800*/  WARPSYNC.ALL ;  /* 0x0000000000007948 */ /* 0x000fea0003800000 */
[----:B-----5:R-:W-:Y:S06]  /*10810*/  BAR.SYNC.DEFER_BLOCKING 0xd, 0x100 ;  /* 0x0344000000007b1d */ /* 0x020fec0000010000 */
.L_x_729:
[----:B------:R-:W-:-:S05]  /*10820*/  IMAD.U32 R0, RZ, RZ, UR46 ;  /* 0x0000002eff007e24 */ /* 0x000fca000f8e00ff */
[----:B------:R-:W-:-:S13]  /*10830*/  ISETP.NE.AND P0, PT, R0, 0x3, PT ;  /* 0x000000030000780c */ /* 0x000fda0003f05270 */
[----:B------:R-:W-:Y:S05]  /*10840*/  @!P0 BRA `(.L_x_776) ;  /* 0x0000000000048947 */ /* 0x000fea0003800000 */
[----:B------:R-:W-:Y:S01]  /*10850*/  BPT.TRAP 0x1 ;  /* 0x000000040000795c */ /* 0x000fe20000300000 */
.L_x_776:
[----:B01234-:R-:W-:Y:S01]  /*10860*/  IMAD R4, R194, 0x8, R2 ;  /* 0x00000008c2047824 */ /* 0x01ffe200078e0202 */
[----:B------:R-:W-:-:S04]  /*10870*/  SHF.L.U32 R3, R196, 0x1f, RZ ;  /* 0x0000001fc4037819 */ /* 0x000fc800000006ff */
[----:B------:R0:W1:Y:S01]  /*10880*/  SYNCS.PHASECHK.TRANS64.TRYWAIT P2, [R4+URZ+0x34830], R3 ;  /* 0x03483003040075a7 */ /* 0x000062000804017f */
[----:B------:R-:W-:Y:S05]  /*10890*/  @!P0 BRA `(.L_x_777) ;  /* 0x0000000000048947 */ /* 0x000fea0003800000 */
[----:B------:R-:W-:Y:S01]  /*108a0*/  BPT.TRAP 0x1 ;  /* 0x000000040000795c */ /* 0x000fe20000300000 */
.L_x_777:
[----:B------:R-:W2:Y:S01]  /*108b0*/  S2R R0, SR_TID.X ;  /* 0x0000000000007919 */ /* 0x000ea20000002100 */
[----:B------:R-:W-:Y:S01]  /*108c0*/  IMAD.MOV.U32 R151, RZ, RZ, RZ ;  /* 0x000000ffff977224 */ /* 0x000fe200078e00ff */
[----:B--2---:R-:W-:-:S04]  /*108d0*/  LOP3.LUT R0, R0, 0x7f, RZ, 0xc0, !PT ;  /* 0x0000007f00007812 */ /* 0x004fc800078ec0ff */
[----:B------:R-:W-:Y:S01]  /*108e0*/  ISETP.NE.AND P1, PT, R0, RZ, PT ;  /* 0x000000ff0000720c */ /* 0x000fe20003f25270 */
[----:B-1----:R-:W-:-:S12]  /*108f0*/  @P2 BRA `(.L_x_778) ;  /* 0x0000000000082947 */ /* 0x002fd80003800000 */
[----:B------:R-:W1:Y:S02]  /*10900*/  SYNCS.PHASECHK.TRANS64.TRYWAIT P2, [R4+URZ+0x34830], R3 ;  /* 0x03483003040075a7 */ /* 0x000e64000804017f */
[----:B-1----:R-:W-:Y:S05]  /*10910*/  @!P2 BRA `(.L_x_779) ;  /* 0x000000f80048a947 */ /* 0x002fea0003800000 */
.L_x_778:
[----:B------:R-:W-:Y:S05]  /*10920*/  WARPSYNC.ALL ;  /* 0x0000000000007948 */ /* 0x000fea0003800000 */
[----:B------:R-:W-:Y:S01]  /*10930*/  VIADD R0, R2, 0x1c400 ;  /* 0x0001c40002007836 */ /* 0x000fe20000000000 */
[----:B------:R-:W-:Y:S01]  /*10940*/  R2UR UR52, R36 ;  /* 0x00000000243472ca */ /* 0x000fe200000e0000 */
[----:B------:R-:W-:Y:S01]  /*10950*/  IMAD.MOV.U32 R9, RZ, RZ, 0x40000040 ;  /* 0x40000040ff097424 */ /* 0x000fe200078e00ff */
[----:B------:R-:W-:Y:S01]  /*10960*/  WARPGROUP.ARRIVE ;  /* 0x00000000000079c5 */ /* 0x000fe20000000000 */
[----:B------:R-:W-:Y:S01]  /*10970*/  UMOV UR53, 0x40000040 ;  /* 0x4000004000357882 */ /* 0x000fe20000000000 */
[----:B------:R-:W-:Y:S01]  /*10980*/  SHF.R.U32.HI R0, RZ, 0x4, R0 ;  /* 0x00000004ff007819 */ /* 0x000fe20000011600 */
[----:B------:R-:W-:Y:S01]  /*10990*/  IMAD.MOV.U32 R15, RZ, RZ, 0x40000040 ;  /* 0x40000040ff0f7424 */ /* 0x000fe200078e00ff */
[----:B------:R-:W-:Y:S01]  /*109a0*/  R2UR UR55, R9 ;  /* 0x00000000093772ca */ /* 0x000fe200000e0000 */
[----:B------:R-:W-:Y:S01]  /*109b0*/  UMOV UR49, 0x40000040 ;  /* 0x4000004000317882 */ /* 0x000fe20000000000 */
[----:B------:R-:W-:Y:S01]  /*109c0*/  LOP3.LUT R0, R0, 0x3fff, RZ, 0xc0, !PT ;  /* 0x00003fff00007812 */ /* 0x000fe200078ec0ff */
[----:B------:R-:W-:Y:S01]  /*109d0*/  UMOV UR9, 0x40000040 ;  /* 0x4000004000097882 */ /* 0x000fe20000000000 */
[----:B------:R-:W-:Y:S01]  /*109e0*/  R2UR UR51, R15 ;  /* 0x000000000f3372ca */ /* 0x000fe200000e0000 */
[----:B------:R-:W-:Y:S01]  /*109f0*/  IMAD.MOV.U32 R15, RZ, RZ, 0x40000040 ;  /* 0x40000040ff0f7424 */ /* 0x000fe200078e00ff */
[----:B------:R-:W-:Y:S01]  /*10a00*/  LOP3.LUT R7, R0, 0x10000, RZ, 0xfc, !PT ;  /* 0x0001000000077812 */ /* 0x000fe200078efcff */
[----:B------:R-:W-:Y:S01]  /*10a10*/  ULOP3.LUT UR52, UR52, 0x10000, URZ, 0xfc, !UPT ;  /* 0x0001000034347892 */ /* 0x000fe2000f8efc3f */
[----:B------:R-:W-:Y:S01]  /*10a20*/  IMAD.U32 R21, RZ, RZ, UR9 ;  /* 0x00000009ff157e24 */ /* 0x000fe2000f8e00ff */
[----:B------:R-:W-:Y:S01]  /*10a30*/  UMOV UR57, 0x40000040 ;  /* 0x4000004000397882 */ /* 0x000fe20000000000 */
[----:B------:R-:W-:Y:S01]  /*10a40*/  R2UR UR11, R15 ;  /* 0x000000000f0b72ca */ /* 0x000fe200000e0000 */
[----:B------:R-:W-:Y:S01]  /*10a50*/  IMAD R8, R194, 0xc00, R7 ;  /* 0x00000c00c2087824 */ /* 0x000fe200078e0207 */
[----:B------:R-:W-:Y:S01]  /*10a60*/  UIADD3 UR48, UR52, 0x2, URZ ;  /* 0x0000000234307890 */ /* 0x000fe2000fffe03f */
[----:B------:R-:W-:Y:S01]  /*10a70*/  IMAD.MOV.U32 R15, RZ, RZ, 0x40000040 ;  /* 0x40000040ff0f7424 */ /* 0x000fe200078e00ff */
[----:B------:R-:W-:Y:S01]  /*10a80*/  UIADD3 UR4, UR52, 0x4, URZ ;  /* 0x0000000434047890 */ /* 0x000fe2000fffe03f */
[C---:B------:R-:W-:Y:S01]  /*10a90*/  VIADD R14, R8.reuse, 0x2 ;  /* 0x00000002080e7836 */ /* 0x040fe20000000000 */
[----:B------:R-:W-:Y:S01]  /*10aa0*/  R2UR UR54, R8 ;  /* 0x00000000083672ca */ /* 0x000fe200000e0000 */
[----:B------:R-:W-:Y:S01]  /*10ab0*/  UIADD3 UR56, UR52, 0x802, URZ ;  /* 0x0000080234387890 */ /* 0x000fe2000fffe03f */
[----:B------:R-:W-:Y:S01]  /*10ac0*/  IMAD.MOV.U32 R9, RZ, RZ, 0x40000040 ;  /* 0x40000040ff097424 */ /* 0x000fe200078e00ff */
[----:B------:R-:W-:Y:S01]  /*10ad0*/  UIADD3 UR36, UR52, 0x804, URZ ;  /* 0x0000080434247890 */ /* 0x000fe2000fffe03f */
[----:B------:R-:W-:Y:S01]  /*10ae0*/  R2UR UR50, R14 ;  /* 0x000000000e3272ca */ /* 0x000fe200000e0000 */
[----:B------:R-:W-:Y:S01]  /*10af0*/  VIADD R14, R8, 0x4 ;  /* 0x00000004080e7836 */ /* 0x000fe20000000000 */
[----:B------:R-:W-:Y:S01]  /*10b00*/  UMOV UR8, UR4 ;  /* 0x0000000400087c82 */ /* 0x000fe20008000000 */
[----:B------:R-:W-:Y:S01]  /*10b10*/  UIADD3 UR4, UR52, 0x6, URZ ;  /* 0x0000000634047890 */ /* 0x000fe2000fffe03f */
[----:B------:R-:W-:Y:S01]  /*10b20*/  IMAD.U32 R20, RZ, RZ, UR8 ;  /* 0x00000008ff147e24 */ /* 0x000fe2000f8e00ff */
[----:B------:R-:W-:Y:S01]  /*10b30*/  UMOV UR37, 0x40000040 ;  /* 0x4000004000257882 */ /* 0x000fe20000000000 */
[----:B------:R-:W-:Y:S01]  /*10b40*/  R2UR UR10, R14 ;  /* 0x000000000e0a72ca */ /* 0x000fe200000e0000 */
[----:B------:R-:W-:Y:S01]  /*10b50*/  VIADD R14, R8, 0x6 ;  /* 0x00000006080e7836 */ /* 0x000fe20000000000 */
[----:B------:R-:W-:Y:S01]  /*10b60*/  P2R R12, PR, RZ, 0x2 ;  /* 0x00000002ff0c7803 */ /* 0x000fe20000000000 */
[----:B------:R-:W-:Y:S01]  /*10b70*/  HGMMA.64x128x16.F32.BF16 R24, gdesc[UR52], RZ, !UPT, gsb0 ;  /* 0x01e00000341879f0 */ /* 0x000fe2000c0018ff */
[----:B------:R2:W-:Y:S01]  /*10b80*/  STL.64 [R1+0x40], R20 ;  /* 0x0000401401007387 */ /* 0x0005e20000100a00 */
[----:B01----:R-:W-:Y:S01]  /*10b90*/  IMAD.IADD R3, R233, 0x1, R150 ;  /* 0x00000001e9037824 */ /* 0x003fe200078e0296 */
[----:B------:R-:W-:Y:S01]  /*10ba0*/  P2R R10, PR, RZ, 0x1 ;  /* 0x00000001ff0a7803 */ /* 0x000fe20000000000 */
[----:B------:R-:W-:Y:S01]  /*10bb0*/  BSSY B0, `(.L_x_780) ;  /* 0x00004bb000007945 */ /* 0x000fe20003800000 */
[----:B------:R-:W-:-:S02]  /*10bc0*/  IMAD.MOV.U32 R149, RZ, RZ, R151 ;  /* 0x000000ffff957224 */ /* 0x000fc400078e0097 */
[----:B------:R-:W-:Y:S02]  /*10bd0*/  IMAD R6, R210, -0x80, R3 ;  /* 0xffffff80d2067824 */ /* 0x000fe400078e0203 */
[--C-:B------:R-:W-:Y:S02]  /*10be0*/  IMAD.MOV.U32 R148, RZ, RZ, R151.reuse ;  /* 0x000000ffff947224 */ /* 0x100fe400078e0097 */
[--C-:B------:R-:W-:Y:S01]  /*10bf0*/  IMAD.MOV.U32 R147, RZ, RZ, R151.reuse ;  /* 0x000000ffff937224 */ /* 0x100fe200078e0097 */
[C---:B------:R-:W-:Y:S01]  /*10c00*/  ISETP.GT.AND P4, PT, R6.reuse, RZ, PT ;  /* 0x000000ff0600720c */ /* 0x040fe20003f84270 */
[--C-:B------:R-:W-:Y:S01]  /*10c10*/  IMAD.MOV.U32 R146, RZ, RZ, R151.reuse ;  /* 0x000000ffff927224 */ /* 0x100fe200078e0097 */
[C---:B------:R-:W-:Y:S01]  /*10c20*/  ISETP.GT.AND P3, PT, R6.reuse, 0x1, PT ;  /* 0x000000010600780c */ /* 0x040fe20003f64270 */
[--C-:B------:R-:W-:Y:S01]  /*10c30*/  IMAD.MOV.U32 R145, RZ, RZ, R151.reuse ;  /* 0x000000ffff917224 */ /* 0x100fe200078e0097 */
[C---:B------:R-:W-:Y:S01]  /*10c40*/  ISETP.GT.AND P2, PT, R6.reuse, 0x8, PT ;  /* 0x000000080600780c */ /* 0x040fe20003f44270 */
[--C-:B-----5:R-:W-:Y:S01]  /*10c50*/  IMAD.MOV.U32 R144, RZ, RZ, R151.reuse ;  /* 0x000000ffff907224 */ /* 0x120fe200078e0097 */
[C---:B------:R-:W-:Y:S01]  /*10c60*/  ISETP.GT.AND P6, PT, R6.reuse, 0x9, PT ;  /* 0x000000090600780c */ /* 0x040fe20003fc4270 */
[--C-:B------:R-:W-:Y:S01]  /*10c70*/  IMAD.MOV.U32 R143, RZ, RZ, R151.reuse ;  /* 0x000000ffff8f7224 */ /* 0x100fe200078e0097 */
[C---:B------:R-:W-:Y:S01]  /*10c80*/  ISETP.GT.AND P5, PT, R6.reuse, 0x10, PT ;  /* 0x000000100600780c */ /* 0x040fe20003fa4270 */
[--C-:B------:R-:W-:Y:S01]  /*10c90*/  IMAD.MOV.U32 R142, RZ, RZ, R151.reuse ;  /* 0x000000ffff8e7224 */ /* 0x100fe200078e0097 */
[C---:B------:R-:W-:Y:S01]  /*10ca0*/  ISETP.GT.AND P1, PT, R6.reuse, 0x59, PT ;  /* 0x000000590600780c */ /* 0x040fe20003f24270 */
[--C-:B------:R-:W-:Y:S01]  /*10cb0*/  IMAD.MOV.U32 R141, RZ, RZ, R151.reuse ;  /* 0x000000ffff8d7224 */ /* 0x100fe200078e0097 */
[----:B------:R-:W-:Y:S01]  /*10cc0*/  ISETP.GT.AND P0, PT, R6, 0x60, PT ;  /* 0x000000600600780c */ /* 0x000fe20003f04270 */
        /* <DEDUP_REMOVED lines=26> */
[----:B------:R-:W-:Y:S01]  /*10e70*/  IMAD.MOV.U32 R88, RZ, RZ, R151 ;  /* 0x000000ffff587224 */ /* 0x000fe200078e0097 */
[----:B------:R-:W-:Y:S02]  /*10e80*/  WARPGROUP.DEPBAR.LE gsb0, 0x0 ;  /* 0x00008000000079c5 */ /* 0x000fe40000010000 */
[----:B------:R-:W-:-:S06]  /*10e90*/  WARPGROUP.ARRIVE ;  /* 0x00000000000079c5 */ /* 0x000fcc0000000000 */
[----:B------:R-:W-:Y:S03]  /*10ea0*/  HGMMA.64x128x16.F32.BF16 R24, gdesc[UR48], R24, gsb0 ;  /* 0x01e00000301879f0 */ /* 0x000fe60008001818 */
[----:B------:R-:W-:Y:S02]  /*10eb0*/  WARPGROUP.DEPBAR.LE gsb0, 0x0 ;  /* 0x00008000000079c5 */ /* 0x000fe40000010000 */
[----:B------:R-:W-:-:S07]  /*10ec0*/  WARPGROUP.ARRIVE ;  /* 0x00000000000079c5 */ /* 0x000fce0000000000 */
[----:B------:R-:W-:Y:S01]  /*10ed0*/  HGMMA.64x128x16.F32.BF16 R24, gdesc[UR8], R24, gsb0 ;  /* 0x01e00000081879f0 */ /* 0x000fe20008001818 */
[----:B------:R-:W-:Y:S01]  /*10ee0*/  R2UR UR10, R14 ;  /* 0x000000000e0a72ca */ /* 0x000fe200000e0000 */
[----:B------:R-:W-:Y:S01]  /*10ef0*/  UMOV UR8, UR4 ;  /* 0x0000000400087c82 */ /* 0x000fe20008000000 */
[----:B------:R-:W-:Y:S01]  /*10f00*/  R2UR UR11, R15 ;  /* 0x000000000f0b72ca */ /* 0x000fe200000e0000 */
[----:B------:R-:W-:Y:S01]  /*10f10*/  UMOV UR9, 0x40000040 ;  /* 0x4000004000097882 */ /* 0x000fe20000000000 */
[----:B------:R-:W-:Y:S01]  /*10f20*/  VIADD R14, R8, 0x400 ;  /* 0x00000400080e7836 */ /* 0x000fe20000000000 */
[----:B------:R-:W-:Y:S01]  /*10f30*/  UIADD3 UR4, UR52, 0x400, URZ ;  /* 0x0000040034047890 */ /* 0x000fe2000fffe03f */
[----:B------:R-:W-:Y:S02]  /*10f40*/  IMAD.MOV.U32 R15, RZ, RZ, 0x40000040 ;  /* 0x40000040ff0f7424 */ /* 0x000fe400078e00ff */
[----:B--2---:R-:W-:Y:S02]  /*10f50*/  IMAD.U32 R20, RZ, RZ, UR8 ;  /* 0x00000008ff147e24 */ /* 0x004fe4000f8e00ff */
[----:B------:R-:W-:-:S05]  /*10f60*/  IMAD.U32 R21, RZ, RZ, UR9 ;  /* 0x00000009ff157e24 */ /* 0x000fca000f8e00ff */
[----:B------:R0:W-:Y:S01]  /*10f70*/  STL.64 [R1+0x38], R20 ;  /* 0x0000381401007387 */ /* 0x0001e20000100a00 */
[----:B------:R-:W-:Y:S02]  /*10f80*/  WARPGROUP.DEPBAR.LE gsb0, 0x0 ;  /* 0x00008000000079c5 */ /* 0x000fe40000010000 */
[----:B------:R-:W-:-:S06]  /*10f90*/  WARPGROUP.ARRIVE ;  /* 0x00000000000079c5 */ /* 0x000fcc0000000000 */
        /* <DEDUP_REMOVED lines=8> */
[----:B0-----:R-:W-:Y:S02]  /*11020*/  IMAD.U32 R20, RZ, RZ, UR8 ;  /* 0x00000008ff147e24 */ /* 0x001fe4000f8e00ff */
        /* <DEDUP_REMOVED lines=51> */
[----:B0-----:R-:W-:Y:S01]  /*11360*/  IMAD.U32 R20, RZ, RZ, UR8 ;  /* 0x00000008ff147e24 */ /* 0x001fe2000f8e00ff */
[----:B------:R-:W-:Y:S01]  /*11370*/  R2UR UR58, R14 ;  /* 0x000000000e3a72ca */ /* 0x000fe200000e0000 */
[----:B------:R-:W-:Y:S01]  /*11380*/  VIADD R14, R8, 0x804 ;  /* 0x00000804080e7836 */ /* 0x000fe20000000000 */
[----:B------:R-:W-:Y:S01]  /*11390*/  R2UR UR59, R15 ;  /* 0x000000000f3b72ca */ /* 0x000fe200000e0000 */
[----:B------:R-:W-:-:S02]  /*113a0*/  IMAD.MOV.U32 R15, RZ, RZ, 0x40000040 ;  /* 0x40000040ff0f7424 */ /* 0x000fc400078e00ff */
[----:B------:R-:W-:Y:S01]  /*113b0*/  VIADD R8, R8, 0x806 ;  /* 0x0000080608087836 */ /* 0x000fe20000000000 */
[----:B------:R-:W-:Y:S01]  /*113c0*/  R2UR UR38, R14 ;  /* 0x000000000e2672ca */ /* 0x000fe200000e0000 */
[----:B------:R-:W-:Y:S01]  /*113d0*/  IMAD.U32 R21, RZ, RZ, UR9 ;  /* 0x00000009ff157e24 */ /* 0x000fe2000f8e00ff */
[----:B------:R-:W-:-:S04]  /*113e0*/  R2UR UR39, R15 ;  /* 0x000000000f2772ca */ /* 0x000fc800000e0000 */
[----:B------:R-:W-:Y:S01]  /*113f0*/  STL.64 [R1+0x8], R20 ;  /* 0x0000081401007387 */ /* 0x000fe20000100a00 */
[----:B------:R-:W-:Y:S02]  /*11400*/  WARPGROUP.DEPBAR.LE gsb0, 0x0 ;  /* 0x00008000000079c5 */ /* 0x000fe40000010000 */
[----:B------:R-:W-:-:S06]  /*11410*/  WARPGROUP.ARRIVE ;  /* 0x00000000000079c5 */ /* 0x000fcc0000000000 */
[----:B------:R-:W-:Y:S01]  /*11420*/  HGMMA.64x128x16.F32.BF16 R24, gdesc[UR8], R24, gsb0 ;  /* 0x01e00000081879f0 */ /* 0x000fe20008001818 */
[----:B------:R-:W-:Y:S01]  /*11430*/  R2UR UR10, R8 ;  /* 0x00000000080a72ca */ /* 0x000fe200000e0000 */
[----:B------:R-:W-:Y:S01]  /*11440*/  UMOV UR8, UR4 ;  /* 0x0000000400087c82 */ /* 0x000fe20008000000 */
[----:B------:R-:W-:Y:S01]  /*11450*/  R2UR UR11, R9 ;  /* 0x00000000090b72ca */ /* 0x000fe200000e0000 */
[----:B------:R-:W-:Y:S01]  /*11460*/  UMOV UR9, 0x40000040 ;  /* 0x4000004000097882 */ /* 0x000fe20000000000 */
[----:B------:R-:W-:Y:S01]  /*11470*/  IMAD.U32 R8, RZ, RZ, UR8 ;  /* 0x00000008ff087e24 */ /* 0x000fe2000f8e00ff */
[----:B------:R-:W-:Y:S01]  /*11480*/  ULDC UR4, c[0x0][0x988] ;  /* 0x0002620000047ab9 */ /* 0x000fe20000000800 */
[----:B------:R-:W-:-:S05]  /*11490*/  IMAD.U32 R9, RZ, RZ, UR9 ;  /* 0x00000009ff097e24 */ /* 0x000fca000f8e00ff */
[----:B------:R0:W-:Y:S01]  /*114a0*/  STL.64 [R1], R8 ;  /* 0x0000000801007387 */ /* 0x0001e20000100a00 */
[----:B------:R-:W-:Y:S02]  /*114b0*/  WARPGROUP.DEPBAR.LE gsb0, 0x0 ;  /* 0x00008000000079c5 */ /* 0x000fe40000010000 */
[----:B------:R-:W-:-:S06]  /*114c0*/  WARPGROUP.ARRIVE ;  /* 0x00000000000079c5 */ /* 0x000fcc0000000000 */
[----:B------:R-:W-:Y:S01]  /*114d0*/  HGMMA.64x128x16.F32.BF16 R24, gdesc[UR56], R24, gsb0 ;  /* 0x01e00000381879f0 */ /* 0x000fe20008001818 */
[----:B------:R-:W-:Y:S02]  /*114e0*/  ULDC UR58, c[0x0][0x988] ;  /* 0x00026200003a7ab9 */ /* 0x000fe40000000800 */
        /* <DEDUP_REMOVED lines=10> */
[----:B------:R-:W-:-:S02]  /*11590*/  FMNMX.FTZ R0, R24, R119, !PT ;  /* 0x0000007718007209 */ /* 0x000fc40007810000 */
        /* <DEDUP_REMOVED lines=10> */
[----:B0-----:R-:W-:Y:S02]  /*11640*/  FSEL R9, R30, -INF , P2 ;  /* 0xff8000001e097808 */ /* 0x001fe40001000000 */
        /* <DEDUP_REMOVED lines=80> */
[----:B------:R-:W-:Y:S02]  /*11b50*/  ISETP.GT.AND P3, PT, R6, 0x70, PT ;  /* 0x000000700600780c */ /* 0x000fe40003f64270 */
        /* <DEDUP_REMOVED lines=11> */
[C---:B------:R-:W-:Y:S02]  /*11c10*/  ISETP.GT.AND P6, PT, R6.reuse, 0x79, PT ;  /* 0x000000790600780c */ /* 0x040fe40003fc4270 */
[----:B------:R-:W-:Y:S02]  /*11c20*/  FMNMX.FTZ R0, R81, R0, !PT ;  /* 0x0000000051007209 */ /* 0x000fe40007810000 */
[----:B------:R-:W-:Y:S02]  /*11c30*/  FSEL R85, R85, -INF , P6 ;  /* 0xff80000055557808 */ /* 0x000fe40003000000 */
[----:B------:R-:W-:Y:S02]  /*11c40*/  P2R R28, PR, RZ, 0x1 ;  /* 0x00000001ff1c7803 */ /* 0x000fe40000000000 */
[----:B------:R-:W-:Y:S01]  /*11c50*/  FMNMX.FTZ R8, R85, R0, !PT ;  /* 0x0000000055087209 */ /* 0x000fe20007810000 */
[----:B------:R-:W-:Y:S01]  /*11c60*/  IMAD.U32 R0, RZ, RZ, UR4 ;  /* 0x00000004ff007e24 */ /* 0x000fe2000f8e00ff */
[----:B------:R-:W-:-:S02]  /*11c70*/  ISETP.GT.AND P0, PT, R6, 0x59, PT ;  /* 0x000000590600780c */ /* 0x000fc40003f04270 */
[----:B------:R-:W-:Y:S01]  /*11c80*/  P2R R30, PR, RZ, 0x2 ;  /* 0x00000002ff1e7803 */ /* 0x000fe20000000000 */
[----:B------:R-:W0:Y:S01]  /*11c90*/  SHFL.BFLY PT, R3, R8, 0x2, 0x1f ;  /* 0x0c401f0008037f89 */ /* 0x000e2200000e0000 */
[----:B------:R-:W-:Y:S02]  /*11ca0*/  ISETP.GT.AND P1, PT, R6, 0x60, PT ;  /* 0x000000600600780c */ /* 0x000fe40003f24270 */
[----:B------:R-:W-:Y:S02]  /*11cb0*/  FSEL R71, R71, -INF , P0 ;  /* 0xff80000047477808 */ /* 0x000fe40000000000 */
[----:B------:R-:W-:Y:S02]  /*11cc0*/  FSEL R49, R74, -INF , P1 ;  /* 0xff8000004a317808 */ /* 0x000fe40000800000 */
[----:B------:R-:W-:Y:S02]  /*11cd0*/  ISETP.NE.AND P1, PT, R30, RZ, PT ;  /* 0x000000ff1e00720c */ /* 0x000fe40003f25270 */
[----:B------:R-:W-:-:S02]  /*11ce0*/  P2R R26, PR, RZ, 0x4 ;  /* 0x00000004ff1a7803 */ /* 0x000fc40000000000 */
[----:B------:R-:W-:Y:S02]  /*11cf0*/  ISETP.NE.AND P0, PT, R28, RZ, PT ;  /* 0x000000ff1c00720c */ /* 0x000fe40003f05270 */
[----:B------:R-:W-:Y:S02]  /*11d00*/  FSEL R75, R75, -INF , P1 ;  /* 0xff8000004b4b7808 */ /* 0x000fe40000800000 */
[----:B------:R-:W-:Y:S02]  /*11d10*/  FSEL R53, R78, -INF , P0 ;  /* 0xff8000004e357808 */ /* 0x000fe40000000000 */
[----:B------:R-:W-:Y:S02]  /*11d20*/  ISETP.NE.AND P0, PT, R10, RZ, PT ;  /* 0x000000ff0a00720c */ /* 0x000fe40003f05270 */
[----:B------:R-:W-:Y:S02]  /*11d30*/  FSEL R83, R83, -INF , P4 ;  /* 0xff80000053537808 */ /* 0x000fe40002000000 */
[----:B------:R-:W-:-:S02]  /*11d40*/  ISETP.NE.AND P1, PT, R12, RZ, PT ;  /* 0x000000ff0c00720c */ /* 0x000fc40003f25270 */
[----:B0-----:R-:W-:Y:S02]  /*11d50*/  FMNMX.FTZ R14, R8, R3, !PT ;  /* 0x00000003080e7209 */ /* 0x001fe40007810000 */
[----:B------:R-:W-:-:S03]  /*11d60*/  FMNMX.FTZ R8, R5, R27, !PT ;  /* 0x0000001b05087209 */ /* 0x000fc60007810000 */
[----:B------:R-:W0:Y:S01]  /*11d70*/  SHFL.BFLY PT, R3, R14, 0x1, 0x1f ;  /* 0x0c201f000e037f89 */ /* 0x000e2200000e0000 */
[----:B------:R-:W-:-:S04]  /*11d80*/  FMNMX.FTZ R8, R9, R8, !PT ;  /* 0x0000000809087209 */ /* 0x000fc80007810000 */
[----:B------:R-:W-:-:S04]  /*11d90*/  FMNMX.FTZ R8, R31, R8, !PT ;  /* 0x000000081f087209 */ /* 0x000fc80007810000 */
[----:B------:R-:W-:-:S04]  /*11da0*/  FMNMX.FTZ R8, R11, R8, !PT ;  /* 0x000000080b087209 */ /* 0x000fc80007810000 */
[----:B------:R-:W-:-:S04]  /*11db0*/  FMNMX.FTZ R8, R35, R8, !PT ;  /* 0x0000000823087209 */ /* 0x000fc80007810000 */
[----:B------:R-:W-:-:S04]  /*11dc0*/  FMNMX.FTZ R8, R13, R8, !PT ;  /* 0x000000080d087209 */ /* 0x000fc80007810000 */
[----:B------:R-:W-:Y:S02]  /*11dd0*/  FMNMX.FTZ R8, R39, R8, !PT ;  /* 0x0000000827087209 */ /* 0x000fe40007810000 */
        /* <DEDUP_REMOVED lines=23> */
[----:B------:R0:W-:Y:S01]  /*11f50*/  MUFU.EX2 R79, R10 ;  /* 0x0000000a004f7308 */ /* 0x0001e20000000800 */
[----:B------:R-:W-:Y:S01]  /*11f60*/  FSEL R103, R87, -INF , P6 ;  /* 0xff80000057677808 */ /* 0x000fe20003000000 */
[--C-:B------:R-:W-:Y:S01]  /*11f70*/  FFMA.FTZ R174, R109, R0, -R6.reuse ;  /* 0x000000006dae7223 */ /* 0x100fe20000010806 */
[----:B------:R-:W-:Y:S01]  /*11f80*/  FMNMX.FTZ R8, R33, R8, !PT ;  /* 0x0000000821087209 */ /* 0x000fe20007810000 */
[-CC-:B------:R-:W-:Y:S01]  /*11f90*/  FFMA.FTZ R180, R24, R0.reuse, -R6.reuse ;  /* 0x0000000018b47223 */ /* 0x180fe20000010806 */
[-CC-:B------:R-:W-:Y:S01]  /*11fa0*/  FFMA.FTZ R61, R119, R0.reuse, -R6.reuse ;  /* 0x00000000773d7223 */ /* 0x180fe20000010806 */
[--C-:B------:R-:W-:Y:S01]  /*11fb0*/  FFMA.FTZ R65, R117, R0, -R6.reuse ;  /* 0x0000000075417223 */ /* 0x100fe20000010806 */
[----:B------:R-:W-:Y:S01]  /*11fc0*/  FMNMX.FTZ R8, R59, R8, !PT ;  /* 0x000000083b087209 */ /* 0x000fe20007810000 */
[----:B------:R-:W-:Y:S01]  /*11fd0*/  MUFU.EX2 R182, R182 ;  /* 0x000000b600b67308 */ /* 0x000fe20000000800 */
[-CC-:B------:R-:W-:Y:S01]  /*11fe0*/  FFMA.FTZ R176, R115, R0.reuse, -R6.reuse ;  /* 0x0000000073b07223 */ /* 0x180fe20000010806 */
        /* <DEDUP_REMOVED lines=14> */
[----:B------:R-:W1:Y:S01]  /*120d0*/  MUFU.EX2 R61, R61 ;  /* 0x0000003d003d7308 */ /* 0x000e620000000800 */
[-CC-:B------:R-:W-:Y:S01]  /*120e0*/  FFMA.FTZ R156, R125, R0.reuse, -R6.reuse ;  /* 0x000000007d9c7223 */ /* 0x180fe20000010806 */
[--C-:B------:R-:W-:Y:S01]  /*120f0*/  FFMA.FTZ R105, R127, R0, -R6.reuse ;  /* 0x000000007f697223 */ /* 0x100fe20000010806 */
[----:B------:R-:W-:Y:S01]  /*12100*/  FMNMX.FTZ R8, R41, R8, !PT ;  /* 0x0000000829087209 */ /* 0x000fe20007810000 */
[-CC-:B------:R-:W-:Y:S01]  /*12110*/  FFMA.FTZ R158, R129, R0.reuse, -R6.reuse ;  /* 0x00000000819e7223 */ /* 0x180fe20000010806 */
        /* <DEDUP_REMOVED lines=8> */
[----:B------:R-:W-:Y:S01]  /*121a0*/  FFMA.FTZ R81, R85, R0, -R6 ;  /* 0x0000000055517223 */ /* 0x000fe20000010806 */
[----:B------:R-:W2:Y:S01]  /*121b0*/  MUFU.EX2 R65, R65 ;  /* 0x0000004100417308 */ /* 0x000ea20000000800 */
[----:B------:R-:W-:Y:S01]  /*121c0*/  FMNMX.FTZ R8, R75, R8, !PT ;  /* 0x000000084b087209 */ /* 0x000fe20007810000 */
[----:B------:R-:W-:-:S02]  /*121d0*/  IMAD.MOV.U32 R137, RZ, RZ, R151 ;  /* 0x000000ffff897224 */ /* 0x000fc400078e0097 */
[--C-:B------:R-:W-:Y:S01]  /*121e0*/  IMAD.MOV.U32 R135, RZ, RZ, R151.reuse ;  /* 0x000000ffff877224 */ /* 0x100fe200078e0097 */
[----:B------:R-:W-:Y:S01]  /*121f0*/  FMNMX.FTZ R8, R53, R8, !PT ;  /* 0x0000000835087209 */ /* 0x000fe20007810000 */
[--C-:B------:R-:W-:Y:S02]  /*12200*/  IMAD.MOV.U32 R131, RZ, RZ, R151.reuse ;  /* 0x000000ffff837224 */ /* 0x100fe400078e0097 */
[----:B------:R-:W3:Y:S01]  /*12210*/  MUFU.EX2 R176, R176 ;  /* 0x000000b000b07308 */ /* 0x000ee20000000800 */
[----:B------:R-:W-:Y:S01]  /*12220*/  FMNMX.FTZ R8, R89, R8, !PT ;  /* 0x0000000859087209 */ /* 0x000fe20007810000 */
[--C-:B------:R-:W-:Y:S02]  /*12230*/  IMAD.MOV.U32 R129, RZ, RZ, R151.reuse ;  /* 0x000000ffff817224 */ /* 0x100fe400078e0097 */
[--C-:B------:R-:W-:Y:S01]  /*12240*/  IMAD.MOV.U32 R127, RZ, RZ, R151.reuse ;  /* 0x000000ffff7f7224 */ /* 0x100fe200078e0097 */
[----:B------:R-:W-:Y:S01]  /*12250*/  FMNMX.FTZ R8, R101, R8, !PT ;  /* 0x0000000865087209 */ /* 0x000fe20007810000 */
[----:B------:R-:W-:-:S02]  /*12260*/  IMAD.MOV.U32 R125, RZ, RZ, R151 ;  /* 0x000000ffff7d7224 */ /* 0x000fc400078e0097 */
[----:B------:R-:W4:Y:S01]  /*12270*/  MUFU.EX2 R73, R73 ;  /* 0x0000004900497308 */ /* 0x000f220000000800 */
[----:B------:R-:W-:Y:S01]  /*12280*/  FMNMX.FTZ R8, R83, R8, !PT ;  /* 0x0000000853087209 */ /* 0x000fe20007810000 */
[--C-:B------:R-:W-:Y:S02]  /*12290*/  IMAD.MOV.U32 R123, RZ, RZ, R151.reuse ;  /* 0x000000ffff7b7224 */ /* 0x100fe400078e0097 */
[--C-:B------:R-:W-:Y:S01]  /*122a0*/  IMAD.MOV.U32 R121, RZ, RZ, R151.reuse ;  /* 0x000000ffff797224 */ /* 0x100fe200078e0097 */
[----:B------:R-:W-:Y:S01]  /*122b0*/  FMNMX.FTZ R8, R97, R8, !PT ;  /* 0x0000000861087209 */ /* 0x000fe20007810000 */
[--C-:B------:R-:W-:Y:S02]  /*122c0*/  IMAD.MOV.U32 R119, RZ, RZ, R151.reuse ;  /* 0x000000ffff777224 */ /* 0x100fe400078e0097 */
[----:B------:R-:W4:Y:S01]  /*122d0*/  MUFU.EX2 R178, R178 ;  /* 0x000000b200b27308 */ /* 0x000f220000000800 */
[----:B------:R-:W-:Y:S01]  /*122e0*/  FMNMX.FTZ R8, R103, R8, !PT ;  /* 0x0000000867087209 */ /* 0x000fe20007810000 */
[----:B------:R-:W-:-:S02]  /*122f0*/  IMAD.MOV.U32 R117, RZ, RZ, R151 ;  /* 0x000000ffff757224 */ /* 0x000fc400078e0097 */
[--C-:B------:R-:W-:Y:S02]  /*12300*/  IMAD.MOV.U32 R115, RZ, RZ, R151.reuse ;  /* 0x000000ffff737224 */ /* 0x100fe400078e0097 */
[----:B------:R-:W0:Y:S01]  /*12310*/  SHFL.BFLY PT, R107, R8, 0x2, 0x1f ;  /* 0x0c401f00086b7f89 */ /* 0x000e2200000e0000 */
[--C-:B------:R-:W-:Y:S01]  /*12320*/  IMAD.MOV.U32 R113, RZ, RZ, R151.reuse ;  /* 0x000000ffff717224 */ /* 0x100fe200078e0097 */
[----:B------:R-:W4:Y:S01]  /*12330*/  MUFU.EX2 R93, R93 ;  /* 0x0000005d005d7308 */ /* 0x000f220000000800 */
[----:B------:R-:W-:-:S07]  /*12340*/  IMAD.MOV.U32 R111, RZ, RZ, R151 ;  /* 0x000000ffff6f7224 */ /* 0x000fce00078e0097 */
[----:B------:R-:W-:Y:S08]  /*12350*/  MUFU.EX2 R172, R172 ;  /* 0x000000ac00ac7308 */ /* 0x000ff00000000800 */
[----:B------:R-:W-:Y:S01]  /*12360*/  MUFU.EX2 R91, R91 ;  /* 0x0000005b005b7308 */ /* 0x000fe20000000800 */
[----:B0-----:R-:W-:Y:S01]  /*12370*/  FMNMX.FTZ R10, R8, R107, !PT ;  /* 0x0000006b080a7209 */ /* 0x001fe20007810000 */
[----:B------:R-:W-:-:S06]  /*12380*/  FFMA.FTZ R107, R133, R0, -R6 ;  /* 0x00000000856b7223 */ /* 0x000fcc0000010806 */
[----:B------:R-:W-:Y:S01]  /*12390*/  MUFU.EX2 R174, R174 ;  /* 0x000000ae00ae7308 */ /* 0x000fe20000000800 */
[----:B------:R-:W-:Y:S01]  /*123a0*/  IMAD.MOV.U32 R133, RZ, RZ, R151 ;  /* 0x000000ffff857224 */ /* 0x000fe200078e0097 */
[----:B------:R-:W0:Y:S06]  /*123b0*/  SHFL.BFLY PT, R109, R10, 0x1, 0x1f ;  /* 0x0c201f000a6d7f89 */ /* 0x000e2c00000e0000 */
[----:B------:R-:W-:Y:S08]  /*123c0*/  MUFU.EX2 R95, R95 ;  /* 0x0000005f005f7308 */ /* 0x000ff00000000800 */
[----:B------:R-:W-:Y:S08]  /*123d0*/  MUFU.EX2 R168, R168 ;  /* 0x000000a800a87308 */ /* 0x000ff00000000800 */
[----:B------:R-:W-:Y:S01]  /*123e0*/  MUFU.EX2 R99, R99 ;  /* 0x0000006300637308 */ /* 0x000fe20000000800 */
[----:B0-----:R-:W-:-:S04]  /*123f0*/  FMNMX.FTZ R8, R10, R109, !PT ;  /* 0x0000006d0a087209 */ /* 0x001fc80007810000 */
        /* <DEDUP_REMOVED lines=10> */
[----:B-1----:R-:W-:Y:S01]  /*124a0*/  FADD.FTZ R5, R180, R61 ;  /* 0x0000003db4057221 */ /* 0x002fe20000010000 */
[-CC-:B------:R-:W-:Y:S01]  /*124b0*/  FFMA.FTZ R12, R31, R0.reuse, -R6.reuse ;  /* 0x000000001f0c7223 */ /* 0x180fe20000010806 */
[-CC-:B------:R-:W-:Y:S01]  /*124c0*/  FFMA.FTZ R177, R11, R0.reuse, -R6.reuse ;  /* 0x000000000bb17223 */ /* 0x180fe20000010806 */
[-CC-:B------:R-:W-:Y:S01]  /*124d0*/  FFMA.FTZ R14, R35, R0.reuse, -R6.reuse ;  /* 0x00000000230e7223 */ /* 0x180fe20000010806 */
[----:B------:R-:W-:Y:S01]  /*124e0*/  MUFU.EX2 R181, R181 ;  /* 0x000000b500b57308 */ /* 0x000fe20000000800 */
[----:B------:R-:W-:Y:S01]  /*124f0*/  FADD.FTZ R32, R182, R5 ;  /* 0x00000005b6207221 */ /* 0x000fe20000010000 */
[-CC-:B------:R-:W-:Y:S01]  /*12500*/  FFMA.FTZ R179, R13, R0.reuse, -R6.reuse ;  /* 0x000000000db37223 */ /* 0x180fe20000010806 */
[-CC-:B------:R-:W-:Y:S01]  /*12510*/  FFMA.FTZ R20, R39, R0.reuse, -R6.reuse ;  /* 0x0000000027147223 */ /* 0x180fe20000010806 */
[-C--:B------:R-:W-:Y:S01]  /*12520*/  FFMA.FTZ R173, R15, R0.reuse, -R6 ;  /* 0x000000000fad7223 */ /* 0x080fe20000010806 */
[----:B--2---:R-:W-:Y:S01]  /*12530*/  FADD.FTZ R5, R65, R32 ;  /* 0x0000002041057221 */ /* 0x004fe20000010000 */
[-CC-:B------:R-:W-:Y:S01]  /*12540*/  FFMA.FTZ R24, R43, R0.reuse, -R6.reuse ;  /* 0x000000002b187223 */ /* 0x180fe20000010806 */
[-CC-:B------:R-:W-:Y:S01]  /*12550*/  FFMA.FTZ R175, R21, R0.reuse, -R6.reuse ;  /* 0x0000000015af7223 */ /* 0x180fe20000010806 */
[----:B------:R-:W0:Y:S01]  /*12560*/  MUFU.EX2 R10, R10 ;  /* 0x0000000a000a7308 */ /* 0x000e220000000800 */
[----:B---3--:R-:W-:Y:S01]  /*12570*/  FADD.FTZ R34, R176, R5 ;  /* 0x00000005b0227221 */ /* 0x008fe20000010000 */
[-CC-:B------:R-:W-:Y:S01]  /*12580*/  FFMA.FTZ R26, R47, R0.reuse, -R6.reuse ;  /* 0x000000002f1a7223 */ /* 0x180fe20000010806 */
[-CC-:B------:R-:W-:Y:S01]  /*12590*/  FFMA.FTZ R169, R25, R0.reuse, -R6.reuse ;  /* 0x0000000019a97223 */ /* 0x180fe20000010806 */
[-C--:B------:R-:W-:Y:S01]  /*125a0*/  FFMA.FTZ R28, R51, R0.reuse, -R6 ;  /* 0x00000000331c7223 */ /* 0x080fe20000010806 */
[----:B----4-:R-:W-:Y:S01]  /*125b0*/  FADD.FTZ R5, R73, R34 ;  /* 0x0000002249057221 */ /* 0x010fe20000010000 */
[-CC-:B------:R-:W-:Y:S01]  /*125c0*/  FFMA.FTZ R171, R29, R0.reuse, -R6.reuse ;  /* 0x000000001dab7223 */ /* 0x180fe20000010806 */
[-CC-:B------:R-:W-:Y:S01]  /*125d0*/  FFMA.FTZ R30, R55, R0.reuse, -R6.reuse ;  /* 0x00000000371e7223 */ /* 0x180fe20000010806 */
[----:B------:R-:W1:Y:S01]  /*125e0*/  MUFU.EX2 R183, R183 ;  /* 0x000000b700b77308 */ /* 0x000e620000000800 */
[----:B------:R-:W-:Y:S01]  /*125f0*/  FADD.FTZ R34, R178, R5 ;  /* 0x00000005b2227221 */ /* 0x000fe20000010000 */
[-CC-:B------:R-:W-:Y:S01]  /*12600*/  FFMA.FTZ R153, R33, R0.reuse, -R6.reuse ;  /* 0x0000000021997223 */ /* 0x180fe20000010806 */
[-CC-:B------:R-:W-:Y:S01]  /*12610*/  FFMA.FTZ R32, R59, R0.reuse, -R6.reuse ;  /* 0x000000003b207223 */ /* 0x180fe20000010806 */
[-C--:B------:R-:W-:Y:S01]  /*12620*/  FFMA.FTZ R155, R37, R0.reuse, -R6 ;  /* 0x00000000259b7223 */ /* 0x080fe20000010806 */
[----:B------:R-:W-:Y:S01]  /*12630*/  FADD.FTZ R9, R93, R34 ;  /* 0x000000225d097221 */ /* 0x000fe20000010000 */
[-CC-:B------:R-:W-:Y:S01]  /*12640*/  FFMA.FTZ R34, R63, R0.reuse, -R6.reuse ;  /* 0x000000003f227223 */ /* 0x180fe20000010806 */
[-C--:B------:R-:W-:Y:S01]  /*12650*/  FFMA.FTZ R157, R45, R0.reuse, -R6 ;  /* 0x000000002d9d7223 */ /* 0x080fe20000010806 */
[----:B------:R-:W2:Y:S01]  /*12660*/  MUFU.EX2 R12, R12 ;  /* 0x0000000c000c7308 */ /* 0x000ea20000000800 */
[----:B0-----:R-:W-:Y:S01]  /*12670*/  FADD.FTZ R36, R181, R10 ;  /* 0x0000000ab5247221 */ /* 0x001fe20000010000 */
[----:B------:R-:W-:Y:S01]  /*12680*/  FADD.FTZ R38, R172, R9 ;  /* 0x00000009ac267221 */ /* 0x000fe20000010000 */
[-CC-:B------:R-:W-:Y:S01]  /*12690*/  FFMA.FTZ R67, R67, R0.reuse, -R6.reuse ;  /* 0x0000000043437223 */ /* 0x180fe20000010806 */
[-CC-:B------:R-:W-:Y:S01]  /*126a0*/  FFMA.FTZ R41, R41, R0.reuse, -R6.reuse ;  /* 0x0000000029297223 */ /* 0x180fe20000010806 */
[-C--:B------:R-:W-:Y:S01]  /*126b0*/  FFMA.FTZ R71, R71, R0.reuse, -R6 ;  /* 0x0000000047477223 */ /* 0x080fe20000010806 */
[----:B------:R-:W-:Y:S01]  /*126c0*/  FADD.FTZ R9, R91, R38 ;  /* 0x000000265b097221 */ /* 0x000fe20000010000 */
[-C--:B------:R-:W-:Y:S01]  /*126d0*/  FFMA.FTZ R49, R49, R0.reuse, -R6 ;  /* 0x0000000031317223 */ /* 0x080fe20000010806 */
[----:B------:R-:W0:Y:S01]  /*126e0*/  MUFU.EX2 R177, R177 ;  /* 0x000000b100b17308 */ /* 0x000e220000000800 */
[----:B-1----:R-:W-:Y:S01]  /*126f0*/  FADD.FTZ R5, R183, R36 ;  /* 0x00000024b7057221 */ /* 0x002fe20000010000 */
[----:B------:R-:W-:Y:S01]  /*12700*/  FADD.FTZ R38, R174, R9 ;  /* 0x00000009ae267221 */ /* 0x000fe20000010000 */
[-CC-:B------:R-:W-:Y:S01]  /*12710*/  FFMA.FTZ R75, R75, R0.reuse, -R6.reuse ;  /* 0x000000004b4b7223 */ /* 0x180fe20000010806 */
[-CC-:B------:R-:W-:Y:S01]  /*12720*/  FFMA.FTZ R53, R53, R0.reuse, -R6.reuse ;  /* 0x0000000035357223 */ /* 0x180fe20000010806 */
[-CC-:B------:R-:W-:Y:S01]  /*12730*/  FFMA.FTZ R89, R89, R0.reuse, -R6.reuse ;  /* 0x0000000059597223 */ /* 0x180fe20000010806 */
[-CC-:B------:R-:W-:Y:S01]  /*12740*/  FFMA.FTZ R101, R101, R0.reuse, -R6.reuse ;  /* 0x0000000065657223 */ /* 0x180fe20000010806 */
[-CC-:B------:R-:W-:Y:S01]  /*12750*/  FFMA.FTZ R83, R83, R0.reuse, -R6.reuse ;  /* 0x0000000053537223 */ /* 0x180fe20000010806 */
[----:B------:R-:W1:Y:S01]  /*12760*/  MUFU.EX2 R14, R14 ;  /* 0x0000000e000e7308 */ /* 0x000e620000000800 */
[----:B--2---:R-:W-:Y:S01]  /*12770*/  FADD.FTZ R36, R12, R5 ;  /* 0x000000050c247221 */ /* 0x004fe20000010000 */
[-CC-:B------:R-:W-:Y:S01]  /*12780*/  FFMA.FTZ R97, R97, R0.reuse, -R6.reuse ;  /* 0x0000000061617223 */ /* 0x180fe20000010806 */
[----:B------:R-:W-:Y:S01]  /*12790*/  FFMA.FTZ R103, R103, R0, -R6 ;  /* 0x0000000067677223 */ /* 0x000fe20000010806 */
[----:B------:R-:W-:-:S02]  /*127a0*/  F2FP.BF16.F32.PACK_AB R181, R10, R181 ;  /* 0x000000b50ab5723e */ /* 0x000fc400000010ff */
[----:B------:R-:W-:Y:S02]  /*127b0*/  F2FP.BF16.F32.PACK_AB R183, R12, R183 ;  /* 0x000000b70cb7723e */ /* 0x000fe400000010ff */
[----:B------:R-:W2:Y:S01]  /*127c0*/  MUFU.EX2 R179, R179 ;  /* 0x000000b300b37308 */ /* 0x000ea20000000800 */
[----:B0-----:R-:W-:Y:S01]  /*127d0*/  FADD.FTZ R5, R177, R36 ;  /* 0x00000024b1057221 */ /* 0x001fe20000010000 */
[----:B------:R-:W-:Y:S01]  /*127e0*/  F2FP.BF16.F32.PACK_AB R178, R93, R178 ;  /* 0x000000b25db2723e */ /* 0x000fe200000010ff */
[--C-:B------:R-:W-:Y:S01]  /*127f0*/  IMAD.MOV.U32 R93, RZ, RZ, R151.reuse ;  /* 0x000000ffff5d7224 */ /* 0x100fe200078e0097 */
[----:B------:R-:W-:Y:S01]  /*12800*/  F2FP.BF16.F32.PACK_AB R172, R91, R172 ;  /* 0x000000ac5bac723e */ /* 0x000fe200000010ff */
[----:B------:R-:W-:Y:S01]  /*12810*/  IMAD.MOV.U32 R91, RZ, RZ, R151 ;  /* 0x000000ffff5b7224 */ /* 0x000fe200078e0097 */
[C---:B------:R-:W-:Y:S02]  /*12820*/  F2FP.BF16.F32.PACK_AB R174, R95.reuse, R174 ;  /* 0x000000ae5fae723e */ /* 0x040fe400000010ff */
[----:B------:R-:W0:Y:S01]  /*12830*/  MUFU.EX2 R20, R20 ;  /* 0x0000001400147308 */ /* 0x000e220000000800 */
[----:B-1----:R-:W-:Y:S01]  /*12840*/  FADD.FTZ R36, R14, R5 ;  /* 0x000000050e247221 */ /* 0x002fe20000010000 */
[----:B------:R-:W-:Y:S01]  /*12850*/  FADD.FTZ R5, R95, R38 ;  /* 0x000000265f057221 */ /* 0x000fe20000010000 */
[----:B------:R-:W-:Y:S01]  /*12860*/  F2FP.BF16.F32.PACK_AB R180, R61, R180 ;  /* 0x000000b43db4723e */ /* 0x000fe200000010ff */
[----:B------:R-:W-:Y:S01]  /*12870*/  IMAD.MOV.U32 R95, RZ, RZ, R151 ;  /* 0x000000ffff5f7224 */ /* 0x000fe200078e0097 */
[----:B------:R-:W-:Y:S01]  /*12880*/  F2FP.BF16.F32.PACK_AB R182, R65, R182 ;  /* 0x000000b641b6723e */ /* 0x000fe200000010ff */
[----:B------:R-:W-:Y:S01]  /*12890*/  FADD.FTZ R38, R168, R5 ;  /* 0x00000005a8267221 */ /* 0x000fe20000010000 */
[----:B------:R-:W-:Y:S01]  /*128a0*/  @!P1 VIADD R5, R4, 0x34840 ;  /* 0x0003484004059836 */ /* 0x000fe20000000000 */
[----:B------:R-:W1:Y:S01]  /*128b0*/  MUFU.EX2 R173, R173 ;  /* 0x000000ad00ad7308 */ /* 0x000e620000000800 */
[----:B--2---:R-:W-:Y:S01]  /*128c0*/  FADD.FTZ R9, R179, R36 ;  /* 0x00000024b3097221 */ /* 0x004fe20000010000 */
[C---:B------:R-:W-:Y:S01]  /*128d0*/  FADD.FTZ R11, R99.reuse, R38 ;  /* 0x00000026630b7221 */ /* 0x040fe20000010000 */
[----:B------:R-:W-:Y:S01]  /*128e0*/  F2FP.BF16.F32.PACK_AB R168, R99, R168 ;  /* 0x000000a863a8723e */ /* 0x000fe200000010ff */
[----:B------:R-:W-:Y:S01]  /*128f0*/  IMAD.MOV.U32 R99, RZ, RZ, R151 ;  /* 0x000000ffff637224 */ /* 0x000fe200078e0097 */
[----:B------:R-:W-:Y:S01]  /*12900*/  @!P1 PRMT R5, RZ, 0x654, R5 ;  /* 0x00000654ff059816 */ /* 0x000fe20000000005 */
[----:B------:R-:W-:Y:S01]  /*12910*/  FADD.FTZ R38, R170, R11 ;  /* 0x0000000baa267221 */ /* 0x000fe20000010000 */
[----:B------:R-:W-:Y:S01]  /*12920*/  F2FP.BF16.F32.PACK_AB R176, R73, R176 ;  /* 0x000000b049b0723e */ /* 0x000fe200000010ff */
[----:B------:R-:W2:Y:S01]  /*12930*/  MUFU.EX2 R24, R24 ;  /* 0x0000001800187308 */ /* 0x000ea20000000800 */
[----:B0-----:R-:W-:Y:S01]  /*12940*/  FADD.FTZ R36, R20, R9 ;  /* 0x0000000914247221 */ /* 0x001fe20000010000 */
[----:B------:R0:W-:Y:S01]  /*12950*/  @!P1 SYNCS.ARRIVE.TRANS64.RED.A1T0 RZ, [R5+URZ], RZ ;  /* 0x000000ff05ff99a7 */ /* 0x0001e2000810043f */
[----:B------:R-:W-:-:S02]  /*12960*/  F2FP.BF16.F32.PACK_AB R170, R79, R170 ;  /* 0x000000aa4faa723e */ /* 0x000fc400000010ff */
[----:B------:R-:W-:Y:S02]  /*12970*/  F2FP.BF16.F32.PACK_AB R177, R14, R177 ;  /* 0x000000b10eb1723e */ /* 0x000fe400000010ff */
[----:B------:R-:W-:Y:S01]  /*12980*/  F2FP.BF16.F32.PACK_AB R179, R20, R179 ;  /* 0x000000b314b3723e */ /* 0x000fe200000010ff */
[----:B------:R-:W0:Y:S01]  /*12990*/  MUFU.EX2 R175, R175 ;  /* 0x000000af00af7308 */ /* 0x000e220000000800 */
[----:B-1----:R-:W-:-:S07]  /*129a0*/  FADD.FTZ R9, R173, R36 ;  /* 0x00000024ad097221 */ /* 0x002fce0000010000 */
[----:B------:R-:W1:Y:S01]  /*129b0*/  MUFU.EX2 R26, R26 ;  /* 0x0000001a001a7308 */ /* 0x000e620000000800 */
[C---:B--2---:R-:W-:Y:S01]  /*129c0*/  FADD.FTZ R36, R24.reuse, R9 ;  /* 0x0000000918247221 */ /* 0x044fe20000010000 */
[----:B------:R-:W-:Y:S01]  /*129d0*/  FADD.FTZ R9, R79, R38 ;  /* 0x000000264f097221 */ /* 0x000fe20000010000 */
[----:B------:R-:W-:-:S03]  /*129e0*/  F2FP.BF16.F32.PACK_AB R173, R24, R173 ;  /* 0x000000ad18ad723e */ /* 0x000fc600000010ff */
        /* <DEDUP_REMOVED lines=12> */
[C---:B-1----:R-:W-:Y:S01]  /*12ab0*/  FADD.FTZ R38, R28.reuse, R5 ;  /* 0x000000051c267221 */ /* 0x042fe20000010000 */
[----:B------:R-:W-:-:S06]  /*12ac0*/  F2FP.BF16.F32.PACK_AB R169, R28, R169 ;  /* 0x000000a91ca9723e */ /* 0x000fcc00000010ff */
[----:B------:R-:W1:Y:S01]  /*12ad0*/  MUFU.EX2 R87, R87 ;  /* 0x0000005700577308 */ /* 0x000e620000000800 */
[----:B--2---:R-:W-:-:S07]  /*12ae0*/  FADD.FTZ R40, R154, R9 ;  /* 0x000000099a287221 */ /* 0x004fce0000010000 */
[----:B------:R-:W2:Y:S01]  /*12af0*/  MUFU.EX2 R30, R30 ;  /* 0x0000001e001e7308 */ /* 0x000ea20000000800 */
[----:B0-----:R-:W-:-:S07]  /*12b00*/  FADD.FTZ R5, R171, R38 ;  /* 0x00000026ab057221 */ /* 0x001fce0000010000 */
[----:B------:R-:W0:Y:S01]  /*12b10*/  MUFU.EX2 R156, R156 ;  /* 0x0000009c009c7308 */ /* 0x000e220000000800 */
[C---:B-1----:R-:W-:Y:S01]  /*12b20*/  FADD.FTZ R9, R87.reuse, R40 ;  /* 0x0000002857097221 */ /* 0x042fe20000010000 */
[----:B------:R-:W-:-:S06]  /*12b30*/  F2FP.BF16.F32.PACK_AB R154, R87, R154 ;  /* 0x0000009a579a723e */ /* 0x000fcc00000010ff */
[----:B------:R-:W1:Y:S01]  /*12b40*/  MUFU.EX2 R153, R153 ;  /* 0x0000009900997308 */ /* 0x000e620000000800 */
[C---:B--2---:R-:W-:Y:S01]  /*12b50*/  FADD.FTZ R6, R30.reuse, R5 ;  /* 0x000000051e067221 */ /* 0x044fe20000010000 */
[----:B------:R-:W-:-:S06]  /*12b60*/  F2FP.BF16.F32.PACK_AB R171, R30, R171 ;  /* 0x000000ab1eab723e */ /* 0x000fcc00000010ff */
[----:B------:R-:W2:Y:S01]  /*12b70*/  MUFU.EX2 R105, R105 ;  /* 0x0000006900697308 */ /* 0x000ea20000000800 */
[----:B0-----:R-:W-:-:S07]  /*12b80*/  FADD.FTZ R40, R156, R9 ;  /* 0x000000099c287221 */ /* 0x001fce0000010000 */
[----:B------:R-:W0:Y:S01]  /*12b90*/  MUFU.EX2 R32, R32 ;  /* 0x0000002000207308 */ /* 0x000e220000000800 */
[----:B-1----:R-:W-:-:S07]  /*12ba0*/  FADD.FTZ R5, R153, R6 ;  /* 0x0000000699057221 */ /* 0x002fce0000010000 */
[----:B------:R-:W1:Y:S01]  /*12bb0*/  MUFU.EX2 R158, R158 ;  /* 0x0000009e009e7308 */ /* 0x000e620000000800 */
[C---:B--2---:R-:W-:Y:S01]  /*12bc0*/  FADD.FTZ R9, R105.reuse, R40 ;  /* 0x0000002869097221 */ /* 0x044fe20000010000 */
[----:B------:R-:W-:Y:S01]  /*12bd0*/  F2FP.BF16.F32.PACK_AB R156, R105, R156 ;  /* 0x0000009c699c723e */ /* 0x000fe200000010ff */
[----:B------:R-:W-:-:S05]  /*12be0*/  IMAD.MOV.U32 R105, RZ, RZ, R151 ;  /* 0x000000ffff697224 */ /* 0x000fca00078e0097 */
[----:B------:R-:W2:Y:S01]  /*12bf0*/  MUFU.EX2 R155, R155 ;  /* 0x0000009b009b7308 */ /* 0x000ea20000000800 */
[C---:B0-----:R-:W-:Y:S01]  /*12c00*/  FADD.FTZ R6, R32.reuse, R5 ;  /* 0x0000000520067221 */ /* 0x041fe20000010000 */
[----:B------:R-:W-:-:S06]  /*12c10*/  F2FP.BF16.F32.PACK_AB R153, R32, R153 ;  /* 0x000000992099723e */ /* 0x000fcc00000010ff */
[----:B------:R-:W0:Y:S01]  /*12c20*/  MUFU.EX2 R69, R69 ;  /* 0x0000004500457308 */ /* 0x000e220000000800 */
[----:B-1----:R-:W-:-:S07]  /*12c30*/  FADD.FTZ R40, R158, R9 ;  /* 0x000000099e287221 */ /* 0x002fce0000010000 */
        /* <DEDUP_REMOVED lines=14> */
[----:B------:R-:W-:Y:S01]  /*12d20*/  F2FP.BF16.F32.PACK_AB R160, R107, R160 ;  /* 0x000000a06ba0723e */ /* 0x000fe200000010ff */
[----:B------:R-:W-:-:S05]  /*12d30*/  IMAD.MOV.U32 R107, RZ, RZ, R151 ;  /* 0x000000ffff6b7224 */ /* 0x000fca00078e0097 */
[----:B------:R-:W1:Y:S01]  /*12d40*/  MUFU.EX2 R41, R41 ;  /* 0x0000002900297308 */ /* 0x000e620000000800 */
[C---:B--2---:R-:W-:Y:S01]  /*12d50*/  FADD.FTZ R6, R4.reuse, R5 ;  /* 0x0000000504067221 */ /* 0x044fe20000010000 */
[----:B------:R-:W-:Y:S01]  /*12d60*/  F2FP.BF16.F32.PACK_AB R157, R4, R157 ;  /* 0x0000009d049d723e */ /* 0x000fe200000010ff */
[----:B------:R-:W-:-:S05]  /*12d70*/  IMAD.MOV.U32 R4, RZ, RZ, 0x3f800000 ;  /* 0x3f800000ff047424 */ /* 0x000fca00078e00ff */
        /* <DEDUP_REMOVED lines=8> */
[C---:B0-----:R-:W-:Y:S01]  /*12e00*/  FADD.FTZ R6, R36.reuse, R5 ;  /* 0x0000000524067221 */ /* 0x041fe20000010000 */
[----:B------:R-:W-:-:S06]  /*12e10*/  F2FP.BF16.F32.PACK_AB R159, R36, R41 ;  /* 0x00000029249f723e */ /* 0x000fcc00000010ff */
[----:B------:R0:W3:Y:S01]  /*12e20*/  MUFU.EX2 R109, R139 ;  /* 0x0000008b006d7308 */ /* 0x0000e20000000800 */
[----:B-1----:R-:W-:-:S07]  /*12e30*/  FADD.FTZ R44, R164, R9 ;  /* 0x00000009a42c7221 */ /* 0x002fce0000010000 */
[----:B------:R-:W1:Y:S01]  /*12e40*/  MUFU.EX2 R38, R75 ;  /* 0x0000004b00267308 */ /* 0x000e620000000800 */
[----:B--2---:R-:W-:Y:S01]  /*12e50*/  FADD.FTZ R5, R49, R6 ;  /* 0x0000000631057221 */ /* 0x004fe20000010000 */
[----:B0-----:R-:W-:-:S06]  /*12e60*/  IMAD.MOV.U32 R139, RZ, RZ, R151 ;  /* 0x000000ffff8b7224 */ /* 0x001fcc00078e0097 */
[----:B------:R-:W0:Y:S01]  /*12e70*/  MUFU.EX2 R53, R53 ;  /* 0x0000003500357308 */ /* 0x000e220000000800 */
[C---:B---3--:R-:W-:Y:S01]  /*12e80*/  FADD.FTZ R9, R109.reuse, R44 ;  /* 0x0000002c6d097221 */ /* 0x048fe20000010000 */
[----:B------:R-:W-:Y:S01]  /*12e90*/  F2FP.BF16.F32.PACK_AB R164, R109, R164 ;  /* 0x000000a46da4723e */ /* 0x000fe200000010ff */
[----:B------:R-:W-:-:S05]  /*12ea0*/  IMAD.MOV.U32 R109, RZ, RZ, R151 ;  /* 0x000000ffff6d7224 */ /* 0x000fca00078e0097 */
[----:B------:R2:W3:Y:S01]  /*12eb0*/  MUFU.EX2 R40, R89 ;  /* 0x0000005900287308 */ /* 0x0004e20000000800 */
[C---:B-1----:R-:W-:Y:S01]  /*12ec0*/  FADD.FTZ R44, R38.reuse, R5 ;  /* 0x00000005262c7221 */ /* 0x042fe20000010000 */
[----:B------:R-:W-:-:S06]  /*12ed0*/  F2FP.BF16.F32.PACK_AB R161, R38, R49 ;  /* 0x0000003126a1723e */ /* 0x000fcc00000010ff */
[----:B------:R-:W1:Y:S01]  /*12ee0*/  MUFU.EX2 R101, R101 ;  /* 0x0000006500657308 */ /* 0x000e620000000800 */
[----:B0-----:R-:W-:Y:S01]  /*12ef0*/  FADD.FTZ R5, R53, R44 ;  /* 0x0000002c35057221 */ /* 0x001fe20000010000 */
[----:B--2---:R-:W-:-:S06]  /*12f00*/  IMAD.MOV.U32 R89, RZ, RZ, R151 ;  /* 0x000000ffff597224 */ /* 0x004fcc00078e0097 */
[----:B------:R-:W0:Y:S01]  /*12f10*/  MUFU.EX2 R42, R83 ;  /* 0x00000053002a7308 */ /* 0x000e220000000800 */
[C---:B---3--:R-:W-:Y:S01]  /*12f20*/  FADD.FTZ R12, R40.reuse, R5 ;  /* 0x00000005280c7221 */ /* 0x048fe20000010000 */
[----:B------:R-:W-:-:S06]  /*12f30*/  F2FP.BF16.F32.PACK_AB R163, R40, R53 ;  /* 0x0000003528a3723e */ /* 0x000fcc00000010ff */
[----:B------:R-:W2:Y:S01]  /*12f40*/  MUFU.EX2 R166, R166 ;  /* 0x000000a600a67308 */ /* 0x000ea20000000800 */
[----:B-1----:R-:W-:-:S07]  /*12f50*/  FADD.FTZ R5, R101, R12 ;  /* 0x0000000c65057221 */ /* 0x002fce0000010000 */
[----:B------:R-:W1:Y:S01]  /*12f60*/  MUFU.EX2 R97, R97 ;  /* 0x0000006100617308 */ /* 0x000e620000000800 */
[C---:B0-----:R-:W-:Y:S01]  /*12f70*/  FADD.FTZ R12, R42.reuse, R5 ;  /* 0x000000052a0c7221 */ /* 0x041fe20000010000 */
[----:B------:R-:W-:Y:S01]  /*12f80*/  F2FP.BF16.F32.PACK_AB R165, R42, R101 ;  /* 0x000000652aa5723e */ /* 0x000fe200000010ff */
[----:B------:R-:W-:-:S05]  /*12f90*/  IMAD.MOV.U32 R101, RZ, RZ, R151 ;  /* 0x000000ffff657224 */ /* 0x000fca00078e0097 */
[----:B------:R0:W3:Y:S01]  /*12fa0*/  MUFU.EX2 R10, R103 ;  /* 0x00000067000a7308 */ /* 0x0000e20000000800 */
[----:B--2---:R-:W-:Y:S01]  /*12fb0*/  FADD.FTZ R6, R166, R9 ;  /* 0x00000009a6067221 */ /* 0x004fe20000010000 */
[----:B------:R-:W-:-:S06]  /*12fc0*/  IMAD.MOV.U32 R9, RZ, RZ, 0x3f800000 ;  /* 0x3f800000ff097424 */ /* 0x000fcc00078e00ff */
[----:B------:R-:W2:Y:S01]  /*12fd0*/  MUFU.EX2 R81, R81 ;  /* 0x0000005100517308 */ /* 0x000ea20000000800 */
[----:B-1----:R-:W-:Y:S01]  /*12fe0*/  FADD.FTZ R5, R97, R12 ;  /* 0x0000000c61057221 */ /* 0x002fe20000010000 */
[----:B0-----:R-:W-:Y:S01]  /*12ff0*/  IMAD.MOV.U32 R103, RZ, RZ, R151 ;  /* 0x000000ffff677224 */ /* 0x001fe200078e0097 */
[C---:B---3--:R-:W-:Y:S02]  /*13000*/  F2FP.BF16.F32.PACK_AB R167, R10.reuse, R97 ;  /* 0x000000610aa7723e */ /* 0x048fe400000010ff */
[----:B------:R-:W-:Y:S01]  /*13010*/  FADD.FTZ R5, R10, R5 ;  /* 0x000000050a057221 */ /* 0x000fe20000010000 */
[----:B------:R-:W-:Y:S02]  /*13020*/  IMAD.MOV.U32 R97, RZ, RZ, R151 ;  /* 0x000000ffff617224 */ /* 0x000fe400078e0097 */
[C---:B--2---:R-:W-:Y:S01]  /*13030*/  FADD.FTZ R6, R81.reuse, R6 ;  /* 0x0000000651067221 */ /* 0x044fe20000010000 */
        /* <DEDUP_REMOVED lines=8> */
[----:B------:R-:W-:Y:S01]  /*130c0*/  IMAD.MOV.U32 R20, RZ, RZ, R196 ;  /* 0x000000ffff147224 */ /* 0x000fe200078e00c4 */
[----:B------:R-:W-:Y:S01]  /*130d0*/  CS2R R138, SRZ ;  /* 0x00000000008a7805 */ /* 0x000fe2000001ff00 */
[----:B------:R-:W-:Y:S01]  /*130e0*/  IMAD.MOV.U32 R13, RZ, RZ, R194 ;  /* 0x000000ffff0d7224 */ /* 0x000fe200078e00c2 */
[----:B------:R-:W-:Y:S01]  /*130f0*/  CS2R R134, SRZ ;  /* 0x0000000000867805 */ /* 0x000fe2000001ff00 */
[----:B------:R-:W-:Y:S01]  /*13100*/  IMAD.MOV.U32 R4, RZ, RZ, 0x3f800000 ;  /* 0x3f800000ff047424 */ /* 0x000fe200078e00ff */
        /* <DEDUP_REMOVED lines=26> */
[----:B------:R-:W-:-:S07]  /*132b0*/  CS2R R88, SRZ ;  /* 0x0000000000587805 */ /* 0x000fce000001ff00 */
.L_x_792:
[----:B------:R-:W-:-:S05]  /*132c0*/  VIADD R0, R13, 0x1 ;  /* 0x000000010d007836 */ /* 0x000fca0000000000 */
[----:B------:R-:W-:-:S04]  /*132d0*/  ISETP.NE.AND P2, PT, R0, 0x2, PT ;  /* 0x000000020000780c */ /* 0x000fc80003f45270 */
[----:B------:R-:W-:Y:S02]  /*132e0*/  SEL R3, RZ, 0x1, P2 ;  /* 0x00000001ff037807 */ /* 0x000fe40001000000 */
[----:B------:R-:W-:Y:S02]  /*132f0*/  SEL R194, R0, RZ, P2 ;  /* 0x000000ff00c27207 */ /* 0x000fe40001000000 */
[----:B------:R-:W-:Y:S01]  /*13300*/  LOP3.LUT R196, R20, R3, RZ, 0x3c, !PT ;  /* 0x0000000314c47212 */ /* 0x000fe200078e3cff */
[----:B------:R-:W-:Y:S06]  /*13310*/  @!P0 BRA `(.L_x_782) ;  /* 0x0000000000048947 */ /* 0x000fec0003800000 */
[----:B------:R-:W-:Y:S01]  /*13320*/  BPT.TRAP 0x1 ;  /* 0x000000040000795c */ /* 0x000fe20000300000 */
.L_x_782:
[----:B------:R-:W-:Y:S01]  /*13330*/  IMAD R15, R194, 0x8, R2 ;  /* 0x00000008c20f7824 */ /* 0x000fe200078e0202 */
[----:B------:R-:W-:-:S04]  /*13340*/  SHF.L.U32 R0, R196, 0x1f, RZ ;  /* 0x0000001fc4007819 */ /* 0x000fc800000006ff */
[----:B------:R0:W1:Y:S01]  /*13350*/  SYNCS.PHASECHK.TRANS64.TRYWAIT P2, [R15+URZ+0x34830], R0 ;  /* 0x034830000f0075a7 */ /* 0x000062000804017f */
[----:B------:R-:W-:Y:S05]  /*13360*/  @!P0 BRA `(.L_x_783) ;  /* 0x0000000000048947 */ /* 0x000fea0003800000 */
[----:B------:R-:W-:Y:S01]  /*13370*/  BPT.TRAP 0x1 ;  /* 0x000000040000795c */ /* 0x000fe20000300000 */
.L_x_783:
[----:B------:R-:W-:Y:S01]  /*13380*/  IMAD R10, R194, 0xc00, R7 ;  /* 0x00000c00c20a7824 */ /* 0x000fe200078e0207 */
[----:B------:R-:W-:Y:S03]  /*13390*/  BSSY B1, `(.L_x_784) ;  /* 0x0000006000017945 */ /* 0x000fe60003800000 */
[C---:B------:R-:W-:Y:S02]  /*133a0*/  VIADD R24, R10.reuse, 0x2 ;  /* 0x000000020a187836 */ /* 0x040fe40000000000 */
[----:B------:R-:W-:Y:S01]  /*133b0*/  VIADD R26, R10, 0x4 ;  /* 0x000000040a1a7836 */ /* 0x000fe20000000000 */
[----:B-1----:R-:W-:Y:S06]  /*133c0*/  @P2 BRA `(.L_x_785) ;  /* 0x0000000000082947 */ /* 0x002fec0003800000 */
[----:B------:R-:W1:Y:S02]  /*133d0*/  SYNCS.PHASECHK.TRANS64.TRYWAIT P2, [R15+URZ+0x34830], R0 ;  /* 0x034830000f0075a7 */ /* 0x000e64000804017f */
[----:B-1----:R-:W-:Y:S05]  /*133e0*/  @!P2 BRA `(.L_x_786) ;  /* 0x000000cc00a8a947 */ /* 0x002fea0003800000 */
.L_x_785:
[----:B------:R-:W-:Y:S05]  /*133f0*/  BSYNC B1 ;  /* 0x0000000000017941 */ /* 0x000fea0003800000 */
.L_x_784:
[----:B------:R2:W-:Y:S04]  /*13400*/  STL.64 [R1+0x88], R18 ;  /* 0x0000881201007387 */ /* 0x0005e80000100a00 */
[----:B--2---:R-:W2:Y:S04]  /*13410*/  LDL.64 R18, [R1+0x38] ;  /* 0x0000380001127983 */ /* 0x004ea80000100a00 */
[----:B------:R3:W-:Y:S04]  /*13420*/  STL.64 [R1+0x80], R16 ;  /* 0x0000801001007387 */ /* 0x0007e80000100a00 */
[----:B---3--:R-:W3:Y:S04]  /*13430*/  LDL.64 R16, [R1+0x30] ;  /* 0x0000300001107983 */ /* 0x008ee80000100a00 */
[----:B------:R0:W-:Y:S04]  /*13440*/  STL.64 [R1+0x78], R14 ;  /* 0x0000780e01007387 */ /* 0x0001e80000100a00 */
[----:B01----:R-:W4:Y:S04]  /*13450*/  LDL.64 R14, [R1+0x28] ;  /* 0x00002800010e7983 */ /* 0x003f280000100a00 */
[----:B------:R0:W-:Y:S04]  /*13460*/  STL.64 [R1+0x70], R12 ;  /* 0x0000700c01007387 */ /* 0x0001e80000100a00 */
[----:B0-----:R-:W4:Y:S04]  /*13470*/  LDL.64 R12, [R1+0x20] ;  /* 0x00002000010c7983 */ /* 0x001f280000100a00 */
[----:B------:R0:W-:Y:S04]  /*13480*/  STL.64 [R1+0x68], R6 ;  /* 0x0000680601007387 */ /* 0x0001e80000100a00 */
[----:B0-----:R-:W4:Y:S04]  /*13490*/  LDL.64 R6, [R1+0x18] ;  /* 0x0000180001067983 */ /* 0x001f280000100a00 */
[----:B------:R0:W-:Y:S04]  /*134a0*/  STL [R1+0x60], R2 ;  /* 0x0000600201007387 */ /* 0x0001e80000100800 */
[----:B0-----:R-:W2:Y:S01]  /*134b0*/  LDL.64 R2, [R1+0x40] ;  /* 0x0000400001027983 */ /* 0x001ea20000100a00 */
[----:B------:R-:W-:Y:S01]  /*134c0*/  R2UR UR50, R24 ;  /* 0x00000000183272ca */ /* 0x000fe200000e0000 */
[----:B------:R-:W-:Y:S01]  /*134d0*/  VIADD R24, R10, 0x6 ;  /* 0x000000060a187836 */ /* 0x000fe20000000000 */
[----:B------:R-:W-:Y:S01]  /*134e0*/  R2UR UR34, R26 ;  /* 0x000000001a2272ca */ /* 0x000fe200000e0000 */
[C---:B------:R-:W-:Y:S01]  /*134f0*/  VIADD R26, R10.reuse, 0x400 ;  /* 0x000004000a1a7836 */ /* 0x040fe20000000000 */
[----:B------:R-:W-:Y:S01]  /*13500*/  R2UR UR54, R10 ;  /* 0x000000000a3672ca */ /* 0x000fe200000e0000 */
[----:B------:R-:W-:Y:S01]  /*13510*/  IMAD.MOV.U32 R11, RZ, RZ, 0x40000040 ;  /* 0x40000040ff0b7424 */ /* 0x000fe200078e00ff */
[----:B------:R-:W-:Y:S01]  /*13520*/  R2UR UR30, R24 ;  /* 0x00000000181e72ca */ /* 0x000fe200000e0000 */
[----:B------:R-:W-:Y:S01]  /*13530*/  VIADD R28, R10, 0x402 ;  /* 0x000004020a1c7836 */ /* 0x000fe20000000000 */
[----:B------:R-:W-:Y:S01]  /*13540*/  R2UR UR26, R26 ;  /* 0x000000001a1a72ca */ /* 0x000fe200000e0000 */
[C---:B------:R-:W-:Y:S01]  /*13550*/  VIADD R24, R10.reuse, 0x404 ;  /* 0x000004040a187836 */ /* 0x040fe20000000000 */
[----:B------:R-:W-:Y:S01]  /*13560*/  R2UR UR55, R11 ;  /* 0x000000000b3772ca */ /* 0x000fe200000e0000 */
[----:B------:R-:W-:Y:S01]  /*13570*/  VIADD R26, R10, 0x406 ;  /* 0x000004060a1a7836 */ /* 0x000fe20000000000 */
[----:B------:R-:W-:Y:S01]  /*13580*/  R2UR UR22, R28 ;  /* 0x000000001c1672ca */ /* 0x000fe200000e0000 */
[----:B------:R-:W-:Y:S01]  /*13590*/  IMAD.MOV.U32 R25, RZ, RZ, 0x40000040 ;  /* 0x40000040ff197424 */ /* 0x000fe200078e00ff */
[----:B------:R-:W-:Y:S01]  /*135a0*/  R2UR UR18, R24 ;  /* 0x00000000181272ca */ /* 0x000fe200000e0000 */
[----:B------:R-:W-:Y:S01]  /*135b0*/  IMAD.MOV.U32 R27, RZ, RZ, 0x40000040 ;  /* 0x40000040ff1b7424 */ /* 0x000fe200078e00ff */
[----:B------:R-:W-:Y:S01]  /*135c0*/  R2UR UR14, R26 ;  /* 0x000000001a0e72ca */ /* 0x000fe200000e0000 */
[----:B------:R-:W-:Y:S01]  /*135d0*/  IMAD.MOV.U32 R29, RZ, RZ, 0x40000040 ;  /* 0x40000040ff1d7424 */ /* 0x000fe200078e00ff */
[----:B------:R-:W-:Y:S01]  /*135e0*/  R2UR UR51, R25 ;  /* 0x00000000193372ca */ /* 0x000fe200000e0000 */
[C---:B------:R-:W-:Y:S01]  /*135f0*/  VIADD R28, R10.reuse, 0x800 ;  /* 0x000008000a1c7836 */ /* 0x040fe20000000000 */
[----:B------:R-:W-:Y:S01]  /*13600*/  R2UR UR35, R27 ;  /* 0x000000001b2372ca */ /* 0x000fe200000e0000 */
[C---:B------:R-:W-:Y:S01]  /*13610*/  VIADD R24, R10.reuse, 0x802 ;  /* 0x000008020a187836 */ /* 0x040fe20000000000 */
[----:B------:R-:W-:Y:S01]  /*13620*/  R2UR UR31, R25 ;  /* 0x00000000191f72ca */ /* 0x000fe200000e0000 */
[----:B------:R-:W-:Y:S01]  /*13630*/  VIADD R26, R10, 0x804 ;  /* 0x000008040a1a7836 */ /* 0x000fe20000000000 */
[----:B------:R-:W-:-:S02]  /*13640*/  R2UR UR27, R27 ;  /* 0x000000001b1b72ca */ /* 0x000fc400000e0000 */
[----:B------:R-:W-:Y:S02]  /*13650*/  R2UR UR23, R29 ;  /* 0x000000001d1772ca */ /* 0x000fe400000e0000 */
[----:B------:R-:W-:Y:S02]  /*13660*/  R2UR UR19, R25 ;  /* 0x00000000191372ca */ /* 0x000fe400000e0000 */
[----:B------:R-:W-:Y:S02]  /*13670*/  R2UR UR15, R27 ;  /* 0x000000001b0f72ca */ /* 0x000fe400000e0000 */
[----:B------:R-:W-:Y:S02]  /*13680*/  R2UR UR10, R28 ;  /* 0x000000001c0a72ca */ /* 0x000fe400000e0000 */
[----:B------:R-:W-:Y:S02]  /*13690*/  R2UR UR11, R29 ;  /* 0x000000001d0b72ca */ /* 0x000fe400000e0000 */
[----:B------:R-:W-:-:S02]  /*136a0*/  R2UR UR6, R24 ;  /* 0x00000000180672ca */ /* 0x000fc400000e0000 */
[----:B------:R-:W-:Y:S02]  /*136b0*/  R2UR UR7, R25 ;  /* 0x00000000190772ca */ /* 0x000fe400000e0000 */
[----:B------:R-:W-:Y:S02]  /*136c0*/  R2UR UR38, R26 ;  /* 0x000000001a2672ca */ /* 0x000fe400000e0000 */
[----:B------:R-:W-:Y:S02]  /*136d0*/  R2UR UR39, R27 ;  /* 0x000000001b2772ca */ /* 0x000fe400000e0000 */
[----:B------:R-:W-:-:S06]  /*136e0*/  WARPGROUP.ARRIVE ;  /* 0x00000000000079c5 */ /* 0x000fcc0000000000 */
[----:B------:R-:W-:Y:S03]  /*136f0*/  HGMMA.64x128x16.F32.BF16 R24, gdesc[UR52], RZ, !UPT, gsb0 ;  /* 0x01e00000341879f0 */ /* 0x000fe6000c0018ff */
[----:B------:R-:W-:Y:S02]  /*13700*/  WARPGROUP.DEPBAR.LE gsb0, 0x0 ;  /* 0x00008000000079c5 */ /* 0x000fe40000010000 */
[----:B------:R-:W-:-:S07]  /*13710*/  WARPGROUP.ARRIVE ;  /* 0x00000000000079c5 */ /* 0x000fce0000000000 */
[----:B------:R-:W-:Y:S01]  /*13720*/  HGMMA.64x128x16.F32.BF16 R24, gdesc[UR48], R24, gsb0 ;  /* 0x01e00000301879f0 */ /* 0x000fe20008001818 */
[----:B--2---:R-:W-:Y:S02]  /*13730*/  R2UR UR32, R2 ;  /* 0x00000000022072ca */ /* 0x004fe400000e0000 */
[----:B------:R-:W-:Y:S02]  /*13740*/  R2UR UR33, R3 ;  /* 0x00000000032172ca */ /* 0x000fe400000e0000 */
[----:B------:R-:W-:Y:S01]  /*13750*/  R2UR UR28, R18 ;  /* 0x00000000121c72ca */ /* 0x000fe200000e0000 */
[----:B------:R-:W2:Y:S01]  /*13760*/  LDL.64 R2, [R1+0x8] ;  /* 0x0000080001027983 */ /* 0x000ea20000100a00 */
[----:B------:R-:W-:Y:S02]  /*13770*/  WARPGROUP.DEPBAR.LE gsb0, 0x0 ;  /* 0x00008000000079c5 */ /* 0x000fe40000010000 */
[----:B------:R-:W-:-:S07]  /*13780*/  WARPGROUP.ARRIVE ;  /* 0x00000000000079c5 */ /* 0x000fce0000000000 */
[----:B------:R-:W-:Y:S01]  /*13790*/  HGMMA.64x128x16.F32.BF16 R24, gdesc[UR32], R24, gsb0 ;  /* 0x01e00000201879f0 */ /* 0x000fe20008001818 */
[----:B------:R-:W-:Y:S02]  /*137a0*/  R2UR UR29, R19 ;  /* 0x00000000131d72ca */ /* 0x000fe400000e0000 */
[----:B---3--:R-:W-:Y:S01]  /*137b0*/  R2UR UR24, R16 ;  /* 0x00000000101872ca */ /* 0x008fe200000e0000 */
[----:B------:R0:W5:Y:S01]  /*137c0*/  LDL.LU.64 R18, [R1+0x88] ;  /* 0x0000880001127983 */ /* 0x0001620000300a00 */
[----:B------:R-:W-:Y:S02]  /*137d0*/  R2UR UR25, R17 ;  /* 0x00000000111972ca */ /* 0x000fe400000e0000 */
[----:B----4-:R-:W-:Y:S02]  /*137e0*/  R2UR UR20, R14 ;  /* 0x000000000e1472ca */ /* 0x010fe400000e0000 */
[----:B------:R-:W-:Y:S02]  /*137f0*/  R2UR UR21, R15 ;  /* 0x000000000f1572ca */ /* 0x000fe400000e0000 */
[----:B------:R-:W-:-:S02]  /*13800*/  R2UR UR16, R12 ;  /* 0x000000000c1072ca */ /* 0x000fc400000e0000 */
[----:B------:R-:W-:Y:S02]  /*13810*/  R2UR UR17, R13 ;  /* 0x000000000d1172ca */ /* 0x000fe400000e0000 */
[----:B------:R-:W-:Y:S02]  /*13820*/  R2UR UR12, R6 ;  /* 0x00000000060c72ca */ /* 0x000fe400000e0000 */
[----:B------:R-:W-:Y:S01]  /*13830*/  R2UR UR13, R7 ;  /* 0x00000000070d72ca */ /* 0x000fe200000e0000 */
[----:B------:R-:W-:Y:S01]  /*13840*/  VIADD R10, R10, 0x806 ;  /* 0x000008060a0a7836 */ /* 0x000fe20000000000 */
[----:B------:R0:W5:Y:S01]  /*13850*/  LDL.LU.64 R16, [R1+0x80] ;  /* 0x0000800001107983 */ /* 0x0001620000300a00 */
[----:B------:R-:W-:Y:S01]  /*13860*/  IMAD.MOV.U32 R11, RZ, RZ, 0x40000040 ;  /* 0x40000040ff0b7424 */ /* 0x000fe200078e00ff */
[----:B------:R-:W-:Y:S01]  /*13870*/  UMOV UR4, UR56 ;  /* 0x0000003800047c82 */ /* 0x000fe20008000000 */
[----:B------:R-:W-:Y:S01]  /*13880*/  UMOV UR5, UR57 ;  /* 0x0000003900057c82 */ /* 0x000fe20008000000 */
[----:B------:R0:W5:Y:S04]  /*13890*/  LDL.LU.64 R14, [R1+0x78] ;  /* 0x00007800010e7983 */ /* 0x0001680000300a00 */
[----:B------:R0:W5:Y:S04]  /*138a0*/  LDL.LU.64 R12, [R1+0x70] ;  /* 0x00007000010c7983 */ /* 0x0001680000300a00 */
[----:B------:R0:W5:Y:S01]  /*138b0*/  LDL.LU.64 R6, [R1+0x68] ;  /* 0x0000680001067983 */ /* 0x0001620000300a00 */
        /* <DEDUP_REMOVED lines=11> */
[----:B------:R-:W-:Y:S01]  /*13970*/  HGMMA.64x128x16.F32.BF16 R24, gdesc[UR16], R24, gsb0 ;  /* 0x01e00000101879f0 */ /* 0x000fe20008001818 */
[----:B--2---:R-:W-:Y:S02]  /*13980*/  R2UR UR8, R2 ;  /* 0x00000000020872ca */ /* 0x004fe400000e0000 */
[----:B------:R-:W-:Y:S01]  /*13990*/  R2UR UR9, R3 ;  /* 0x00000000030972ca */ /* 0x000fe200000e0000 */
[----:B------:R0:W5:Y:S01]  /*139a0*/  LDL.LU R2, [R1+0x60] ;  /* 0x0000600001027983 */ /* 0x0001620000300800 */
        /* <DEDUP_REMOVED lines=8> */
[----:B------:R-:W-:Y:S01]  /*13a30*/  HGMMA.64x128x16.F32.BF16 R24, gdesc[UR4], R24, gsb0 ;  /* 0x01e00000041879f0 */ /* 0x000fe20008001818 */
[----:B------:R-:W-:Y:S02]  /*13a40*/  R2UR UR6, R10 ;  /* 0x000000000a0672ca */ /* 0x000fe400000e0000 */
[----:B------:R-:W-:Y:S02]  /*13a50*/  R2UR UR7, R11 ;  /* 0x000000000b0772ca */ /* 0x000fe400000e0000 */
[----:B------:R-:W2:Y:S01]  /*13a60*/  LDL.64 R10, [R1] ;  /* 0x00000000010a7983 */ /* 0x000ea20000100a00 */
[----:B------:R-:W-:Y:S02]  /*13a70*/  WARPGROUP.DEPBAR.LE gsb0, 0x0 ;  /* 0x00008000000079c5 */ /* 0x000fe40000010000 */
[----:B------:R-:W-:-:S06]  /*13a80*/  WARPGROUP.ARRIVE ;  /* 0x00000000000079c5 */ /* 0x000fcc0000000000 */
[----:B------:R-:W-:Y:S01]  /*13a90*/  HGMMA.64x128x16.F32.BF16 R24, gdesc[UR36], R24, gsb0 ;  /* 0x01e00000241879f0 */ /* 0x000fe20008001818 */
        /* <DEDUP_REMOVED lines=17> */
[----:B------:R-:W-:Y:S01]  /*13bb0*/  WARPGROUP.ARRIVE ;  /* 0x00000000000079c5 */ /* 0x000fe20000000000 */
[----:B--2---:R-:W-:Y:S02]  /*13bc0*/  R2UR UR4, R10 ;  /* 0x000000000a0472ca */ /* 0x004fe400000e0000 */
[----:B------:R-:W-:-:S13]  /*13bd0*/  R2UR UR5, R11 ;  /* 0x000000000b0572ca */ /* 0x000fda00000e0000 */
        /* <DEDUP_REMOVED lines=50> */
[----:B0-----:R-:W-:Y:S05]  /*13f00*/  @!P0 BRA `(.L_x_787) ;  /* 0x0000000000048947 */ /* 0x001fea0003800000 */
[----:B------:R-:W-:Y:S01]  /*13f10*/  BPT.TRAP 0x1 ;  /* 0x000000040000795c */ /* 0x000fe20000300000 */
.L_x_787:
[----:B------:R-:W-:Y:S01]  /*13f20*/  SHF.L.U32 R0, R20, 0x1f, RZ ;  /* 0x0000001f14007819 */ /* 0x000fe200000006ff */
[----:B-----5:R-:W-:-:S04]  /*13f30*/  IMAD R20, R13, 0x8, R2 ;  /* 0x000000080d147824 */ /* 0x020fc800078e0202 */
[----:B------:R0:W1:Y:S01]  /*13f40*/  SYNCS.PHASECHK.TRANS64.TRYWAIT P2, [R20+URZ+0x34850], R0 ;  /* 0x03485000140075a7 */ /* 0x000062000804017f */
[----:B------:R-:W-:Y:S05]  /*13f50*/  @!P0 BRA `(.L_x_788) ;  /* 0x0000000000048947 */ /* 0x000fea0003800000 */
[----:B------:R-:W-:Y:S01]  /*13f60*/  BPT.TRAP 0x1 ;  /* 0x000000040000795c */ /* 0x000fe20000300000 */
.L_x_788:
[----:B------:R-:W-:Y:S04]  /*13f70*/  BSSY B1, `(.L_x_789) ;  /* 0x0000004000017945 */ /* 0x000fe80003800000 */
[----:B-1----:R-:W-:Y:S05]  /*13f80*/  @P2 BRA `(.L_x_790) ;  /* 0x0000000000082947 */ /* 0x002fea0003800000 */
[----:B------:R-:W1:Y:S02]  /*13f90*/  SYNCS.PHASECHK.TRANS64.TRYWAIT P2, [R20+URZ+0x34850], R0 ;  /* 0x03485000140075a7 */ /* 0x000e64000804017f */
[----:B-1----:R-:W-:Y:S05]  /*13fa0*/  @!P2 BRA `(.L_x_791) ;  /* 0x000000c000cca947 */ /* 0x002fea0003800000 */
.L_x_790:
[----:B------:R-:W-:Y:S05]  /*13fb0*/  BSYNC B1 ;  /* 0x0000000000017941 */ /* 0x000fea0003800000 */
.L_x_789:
[----:B01----:R-:W-:Y:S01]  /*13fc0*/  VIADD R0, R2, 0x400 ;  /* 0x0000040002007836 */ /* 0x003fe20000000000 */
[----:B------:R-:W-:Y:S01]  /*13fd0*/  WARPGROUP.ARRIVE ;  /* 0x00000000000079c5 */ /* 0x000fe20000000000 */
[----:B------:R-:W-:Y:S01]  /*13fe0*/  IMAD.MOV.U32 R11, RZ, RZ, 0x40000040 ;  /* 0x40000040ff0b7424 */ /* 0x000fe200078e00ff */
[C---:B------:R-:W-:Y:S01]  /*13ff0*/  ISETP.GT.AND P2, PT, R210.reuse, RZ, PT ;  /* 0x000000ffd200720c */ /* 0x040fe20003f44270 */
[----:B------:R-:W-:Y:S01]  /*14000*/  IMAD.MOV.U32 R9, RZ, RZ, 0x40000040 ;  /* 0x40000040ff097424 */ /* 0x000fe200078e00ff */
[----:B------:R-:W-:Y:S01]  /*14010*/  SHF.R.U32.HI R0, RZ, 0x4, R0 ;  /* 0x00000004ff007819 */ /* 0x000fe20000011600 */
[----:B------:R-:W-:Y:S01]  /*14020*/  @!P1 VIADD R15, R15, 0x34840 ;  /* 0x000348400f0f9836 */ /* 0x000fe20000000000 */
[----:B------:R-:W-:Y:S01]  /*14030*/  R2UR UR7, R11 ;  /* 0x000000000b0772ca */ /* 0x000fe200000e0000 */
[----:B------:R-:W-:Y:S01]  /*14040*/  VIADD R210, R210, 0xffffffff ;  /* 0xffffffffd2d27836 */ /* 0x000fe20000000000 */
[----:B------:R-:W-:Y:S02]  /*14050*/  LOP3.LUT R0, R0, 0x3fff, RZ, 0xc0, !PT ;  /* 0x00003fff00007812 */ /* 0x000fe400078ec0ff */
[----:B------:R-:W-:-:S02]  /*14060*/  @!P1 PRMT R15, RZ, 0x654, R15 ;  /* 0x00000654ff0f9816 */ /* 0x000fc4000000000f */
[----:B------:R-:W-:-:S05]  /*14070*/  LOP3.LUT R0, R0, 0x4000000, RZ, 0xfc, !PT ;  /* 0x0400000000007812 */ /* 0x000fca00078efcff */
[----:B------:R-:W-:Y:S01]  /*14080*/  IMAD R10, R13, 0x800, R0 ;  /* 0x000008000d0a7824 */ /* 0x000fe200078e0200 */
[----:B------:R-:W-:Y:S01]  /*14090*/  FMNMX.FTZ R0, R24, R12, !PT ;  /* 0x0000000c18007209 */ /* 0x000fe20007810000 */
[----:B------:R-:W-:Y:S02]  /*140a0*/  IMAD.MOV.U32 R13, RZ, RZ, 0x40000040 ;  /* 0x40000040ff0d7424 */ /* 0x000fe400078e00ff */
[C---:B------:R-:W-:Y:S01]  /*140b0*/  VIADD R8, R10.reuse, 0x80 ;  /* 0x000000800a087836 */ /* 0x040fe20000000000 */
[----:B------:R-:W-:Y:S02]  /*140c0*/  R2UR UR6, R10 ;  /* 0x000000000a0672ca */ /* 0x000fe400000e0000 */
[----:B------:R-:W-:-:S04]  /*140d0*/  FMNMX.FTZ R0, R25, R0, !PT ;  /* 0x0000000019007209 */ /* 0x000fc80007810000 */
[----:B------:R-:W-:-:S04]  /*140e0*/  FMNMX.FTZ R0, R28, R0, !PT ;  /* 0x000000001c007209 */ /* 0x000fc80007810000 */
[----:B------:R-:W-:-:S03]  /*140f0*/  FMNMX.FTZ R0, R29, R0, !PT ;  /* 0x000000001d007209 */ /* 0x000fc60007810000 */
[----:B------:R-:W-:Y:S01]  /*14100*/  HGMMA.64x128x16.F32.BF16 R88, R180, gdesc[UR4].tnspB, R88, gsb0 ;  /* 0x41e00004b4587df0 */ /* 0x000fe20008001858 */
[----:B------:R-:W-:Y:S01]  /*14110*/  R2UR UR6, R8 ;  /* 0x00000000080672ca */ /* 0x000fe200000e0000 */
[----:B------:R-:W-:Y:S01]  /*14120*/  VIADD R8, R10, 0x100 ;  /* 0x000001000a087836 */ /* 0x000fe20000000000 */
[----:B------:R-:W-:Y:S01]  /*14130*/  R2UR UR7, R9 ;  /* 0x00000000090772ca */ /* 0x000fe200000e0000 */
[----:B------:R-:W-:Y:S01]  /*14140*/  IMAD.MOV.U32 R9, RZ, RZ, 0x40000040 ;  /* 0x40000040ff097424 */ /* 0x000fe200078e00ff */
        /* <DEDUP_REMOVED lines=27> */
[----:B------:R-:W-:Y:S01]  /*14300*/  FMNMX.FTZ R4, R85, R0, !PT ;  /* 0x0000000055047209 */ /* 0x000fe20007810000 */
[----:B------:R-:W-:-:S04]  /*14310*/  IMAD.U32 R0, RZ, RZ, UR58 ;  /* 0x0000003aff007e24 */ /* 0x000fc8000f8e00ff */
[----:B------:R-:W0:Y:S01]  /*14320*/  SHFL.BFLY PT, R3, R4, 0x2, 0x1f ;  /* 0x0c401f0004037f89 */ /* 0x000e2200000e0000 */
        /* <DEDUP_REMOVED lines=10> */
[----:B------:R-:W-:Y:S02]  /*143d0*/  R2UR UR6, R8 ;  /* 0x00000000080672ca */ /* 0x000fe400000e0000 */
[----:B------:R-:W-:Y:S02]  /*143e0*/  R2UR UR7, R9 ;  /* 0x00000000090772ca */ /* 0x000fe400000e0000 */
[----:B0-----:R-:W-:Y:S02]  /*143f0*/  FMNMX.FTZ R8, R4, R3, !PT ;  /* 0x0000000304087209 */ /* 0x001fe40007810000 */
[----:B------:R-:W-:-:S03]  /*14400*/  FMNMX.FTZ R4, R26, R14, !PT ;  /* 0x0000000e1a047209 */ /* 0x000fc60007810000 */
[----:B------:R-:W0:Y:S02]  /*14410*/  SHFL.BFLY PT, R3, R8, 0x1, 0x1f ;  /* 0x0c201f0008037f89 */ /* 0x000e2400000e0000 */
[----:B0-----:R-:W-:-:S05]  /*14420*/  FMNMX.FTZ R3, R8, R3, !PT ;  /* 0x0000000308037209 */ /* 0x001fca0007810000 */
[C---:B------:R-:W-:Y:S01]  /*14430*/  FADD.FTZ R9, -R3.reuse, R12 ;  /* 0x0000000c03097221 */ /* 0x040fe20000010100 */
[----:B------:R-:W-:Y:S02]  /*14440*/  VIADD R12, R10, 0x200 ;  /* 0x000002000a0c7836 */ /* 0x000fe40000000000 */
[-C--:B------:R-:W-:Y:S01]  /*14450*/  FMUL.FTZ R11, R3, R0.reuse ;  /* 0x00000000030b7220 */ /* 0x080fe20000410000 */
[----:B------:R-:W-:-:S03]  /*14460*/  FMUL.FTZ R9, R9, R0 ;  /* 0x0000000009097220 */ /* 0x000fc60000410000 */
[-CC-:B------:R-:W-:Y:S01]  /*14470*/  FFMA.FTZ R182, R28, R0.reuse, -R11.reuse ;  /* 0x000000001cb67223 */ /* 0x180fe2000001080b */
        /* <DEDUP_REMOVED lines=15> */
[----:B------:R-:W-:Y:S01]  /*14570*/  FFMA.FTZ R57, R84, R0, -R11 ;  /* 0x0000000054397223 */ /* 0x000fe2000001080b */
[----:B------:R-:W-:Y:S08]  /*14580*/  MUFU.EX2 R9, R9 ;  /* 0x0000000900097308 */ /* 0x000ff00000000800 */
[----:B------:R-:W0:Y:S08]  /*14590*/  MUFU.EX2 R180, R180 ;  /* 0x000000b400b47308 */ /* 0x000e300000000800 */
[----:B------:R-:W1:Y:S08]  /*145a0*/  MUFU.EX2 R21, R21 ;  /* 0x0000001500157308 */ /* 0x000e700000000800 */
[----:B------:R-:W-:Y:S01]  /*145b0*/  MUFU.EX2 R182, R182 ;  /* 0x000000b600b67308 */ /* 0x000fe20000000800 */
[----:B0-----:R-:W-:-:S07]  /*145c0*/  FFMA.FTZ R6, R9, R6, R180 ;  /* 0x0000000609067223 */ /* 0x001fce00000100b4 */
[----:B------:R-:W-:Y:S01]  /*145d0*/  MUFU.EX2 R24, R24 ;  /* 0x0000001800187308 */ /* 0x000fe20000000800 */
[----:B-1----:R-:W-:-:S07]  /*145e0*/  F2FP.BF16.F32.PACK_AB R180, R21, R180 ;  /* 0x000000b415b4723e */ /* 0x002fce00000010ff */
        /* <DEDUP_REMOVED lines=8> */
[-CC-:B------:R-:W-:Y:S01]  /*14670*/  FFMA.FTZ R174, R44, R0.reuse, -R11.reuse ;  /* 0x000000002cae7223 */ /* 0x180fe2000001080b */
[-CC-:B------:R-:W-:Y:S01]  /*14680*/  FFMA.FTZ R40, R65, R0.reuse, -R11.reuse ;  /* 0x0000000041287223 */ /* 0x180fe2000001080b */
[----:B------:R-:W-:Y:S01]  /*14690*/  FFMA.FTZ R44, R69, R0, -R11 ;  /* 0x00000000452c7223 */ /* 0x000fe2000001080b */
[----:B------:R-:W-:Y:S01]  /*146a0*/  MUFU.EX2 R29, R29 ;  /* 0x0000001d001d7308 */ /* 0x000fe20000000800 */
[----:B------:R-:W-:Y:S01]  /*146b0*/  HGMMA.64x128x16.F32.BF16 R88, R168, gdesc[UR4].tnspB, R88, gsb0 ;  /* 0x41e00004a8587df0 */ /* 0x000fe20008001858 */
[----:B------:R-:W-:Y:S01]  /*146c0*/  R2UR UR6, R12 ;  /* 0x000000000c0672ca */ /* 0x000fe200000e0000 */
[----:B------:R-:W-:Y:S01]  /*146d0*/  VIADD R12, R10, 0x280 ;  /* 0x000002800a0c7836 */ /* 0x000fe20000000000 */
[----:B------:R-:W-:Y:S02]  /*146e0*/  R2UR UR7, R13 ;  /* 0x000000000d0772ca */ /* 0x000fe400000e0000 */
[----:B------:R-:W-:-:S02]  /*146f0*/  FMNMX.FTZ R13, R27, R4, !PT ;  /* 0x000000041b0d7209 */ /* 0x000fc40007810000 */
[----:B------:R-:W-:Y:S02]  /*14700*/  MUFU.EX2 R172, R172 ;  /* 0x000000ac00ac7308 */ /* 0x000fe40000000800 */
[----:B------:R-:W-:-:S04]  /*14710*/  FMNMX.FTZ R4, R30, R13, !PT ;  /* 0x0000000d1e047209 */ /* 0x000fc80007810000 */
[----:B------:R-:W-:Y:S02]  /*14720*/  FMNMX.FTZ R13, R31, R4, !PT ;  /* 0x000000041f0d7209 */ /* 0x000fe40007810000 */
        /* <DEDUP_REMOVED lines=25> */
[----:B------:R-:W-:Y:S01]  /*148c0*/  FMNMX.FTZ R4, R66, R13, !PT ;  /* 0x0000000d42047209 */ /* 0x000fe20007810000 */
[----:B------:R-:W-:-:S03]  /*148d0*/  IMAD.MOV.U32 R13, RZ, RZ, 0x40000040 ;  /* 0x40000040ff0d7424 */ /* 0x000fc600078e00ff */
[----:B------:R-:W-:Y:S02]  /*148e0*/  FMNMX.FTZ R37, R67, R4, !PT ;  /* 0x0000000443257209 */ /* 0x000fe40007810000 */
[----:B------:R-:W-:Y:S02]  /*148f0*/  MUFU.EX2 R57, R57 ;  /* 0x0000003900397308 */ /* 0x000fe40000000800 */
[----:B------:R-:W-:Y:S01]  /*14900*/  FMNMX.FTZ R4, R70, R37, !PT ;  /* 0x0000002546047209 */ /* 0x000fe20007810000 */
[----:B------:R-:W-:-:S06]  /*14910*/  FFMA.FTZ R37, R72, R0, -R11 ;  /* 0x0000000048257223 */ /* 0x000fcc000001080b */
[----:B------:R-:W-:Y:S01]  /*14920*/  MUFU.EX2 R37, R37 ;  /* 0x0000002500257308 */ /* 0x000fe20000000800 */
[----:B------:R-:W-:Y:S02]  /*14930*/  WARPGROUP.DEPBAR.LE gsb0, 0x0 ;  /* 0x00008000000079c5 */ /* 0x000fe40000010000 */
[----:B------:R-:W-:Y:S01]  /*14940*/  WARPGROUP.ARRIVE ;  /* 0x00000000000079c5 */ /* 0x000fe20000000000 */
[-CC-:B------:R-:W-:Y:S01]  /*14950*/  FFMA.FTZ R168, R48, R0.reuse, -R11.reuse ;  /* 0x0000000030a87223 */ /* 0x180fe2000001080b */
[-CC-:B------:R-:W-:Y:S01]  /*14960*/  FFMA.FTZ R170, R52, R0.reuse, -R11.reuse ;  /* 0x0000000034aa7223 */ /* 0x180fe2000001080b */
[-CC-:B------:R-:W-:Y:S01]  /*14970*/  FFMA.FTZ R48, R61, R0.reuse, -R11.reuse ;  /* 0x000000003d307223 */ /* 0x180fe2000001080b */
[----:B------:R-:W-:Y:S02]  /*14980*/  FFMA.FTZ R52, R77, R0, -R11 ;  /* 0x000000004d347223 */ /* 0x000fe4000001080b */
[----:B------:R-:W-:Y:S01]  /*14990*/  HGMMA.64x128x16.F32.BF16 R88, R152, gdesc[UR4].tnspB, R88, gsb0 ;  /* 0x41e0000498587df0 */ /* 0x000fe20008001858 */
[----:B------:R-:W-:Y:S01]  /*149a0*/  R2UR UR6, R12 ;  /* 0x000000000c0672ca */ /* 0x000fe200000e0000 */
[C---:B------:R-:W-:Y:S01]  /*149b0*/  VIADD R12, R10.reuse, 0x300 ;  /* 0x000003000a0c7836 */ /* 0x040fe20000000000 */
[----:B------:R-:W-:Y:S01]  /*149c0*/  R2UR UR7, R13 ;  /* 0x000000000d0772ca */ /* 0x000fe200000e0000 */
[----:B------:R-:W-:Y:S01]  /*149d0*/  VIADD R10, R10, 0x380 ;  /* 0x000003800a0a7836 */ /* 0x000fe20000000000 */
[----:B------:R-:W-:Y:S01]  /*149e0*/  FMNMX.FTZ R13, R71, R4, !PT ;  /* 0x00000004470d7209 */ /* 0x000fe20007810000 */
[----:B------:R-:W-:Y:S03]  /*149f0*/  MUFU.EX2 R168, R168 ;  /* 0x000000a800a87308 */ /* 0x000fe60000000800 */
[----:B------:R-:W-:-:S04]  /*14a00*/  FMNMX.FTZ R4, R74, R13, !PT ;  /* 0x0000000d4a047209 */ /* 0x000fc80007810000 */
        /* <DEDUP_REMOVED lines=9> */
[----:B------:R-:W-:-:S05]  /*14aa0*/  FMNMX.FTZ R4, R87, R4, !PT ;  /* 0x0000000457047209 */ /* 0x000fca0007810000 */
[----:B------:R-:W0:Y:S02]  /*14ab0*/  SHFL.BFLY PT, R13, R4, 0x2, 0x1f ;  /* 0x0c401f00040d7f89 */ /* 0x000e2400000e0000 */
[----:B0-----:R-:W-:-:S05]  /*14ac0*/  FMNMX.FTZ R8, R4, R13, !PT ;  /* 0x0000000d04087209 */ /* 0x001fca0007810000 */
[----:B------:R-:W0:Y:S02]  /*14ad0*/  SHFL.BFLY PT, R13, R8, 0x1, 0x1f ;  /* 0x0c201f00080d7f89 */ /* 0x000e2400000e0000 */
[----:B0-----:R-:W-:Y:S01]  /*14ae0*/  FMNMX.FTZ R8, R8, R13, !PT ;  /* 0x0000000d08087209 */ /* 0x001fe20007810000 */
[----:B------:R-:W-:Y:S01]  /*14af0*/  IMAD.MOV.U32 R13, RZ, RZ, 0x40000040 ;  /* 0x40000040ff0d7424 */ /* 0x000fe200078e00ff */
[----:B------:R-:W-:Y:S02]  /*14b00*/  WARPGROUP.DEPBAR.LE gsb0, 0x0 ;  /* 0x00008000000079c5 */ /* 0x000fe40000010000 */
[----:B------:R-:W-:Y:S01]  /*14b10*/  WARPGROUP.ARRIVE ;  /* 0x00000000000079c5 */ /* 0x000fe20000000000 */
[-CC-:B------:R-:W-:Y:S01]  /*14b20*/  FFMA.FTZ R152, R56, R0.reuse, -R11.reuse ;  /* 0x0000000038987223 */ /* 0x180fe2000001080b */
[-CC-:B------:R-:W-:Y:S01]  /*14b30*/  FFMA.FTZ R154, R60, R0.reuse, -R11.reuse ;  /* 0x000000003c9a7223 */ /* 0x180fe2000001080b */
[----:B------:R-:W-:-:S03]  /*14b40*/  FFMA.FTZ R56, R81, R0, -R11 ;  /* 0x0000000051387223 */ /* 0x000fc6000001080b */
[----:B------:R-:W-:Y:S01]  /*14b50*/  HGMMA.64x128x16.F32.BF16 R88, R156, gdesc[UR4].tnspB, R88, gsb0 ;  /* 0x41e000049c587df0 */ /* 0x000fe20008001858 */
[----:B------:R-:W-:Y:S01]  /*14b60*/  R2UR UR6, R12 ;  /* 0x000000000c0672ca */ /* 0x000fe200000e0000 */
[-C--:B------:R-:W-:Y:S01]  /*14b70*/  FFMA.FTZ R12, R85, R0.reuse, -R11 ;  /* 0x00000000550c7223 */ /* 0x080fe2000001080b */
[----:B------:R-:W-:Y:S01]  /*14b80*/  R2UR UR7, R13 ;  /* 0x000000000d0772ca */ /* 0x000fe200000e0000 */
[-C--:B------:R-:W-:Y:S01]  /*14b90*/  FMUL.FTZ R13, R8, R0.reuse ;  /* 0x00000000080d7220 */ /* 0x080fe20000410000 */
[----:B------:R-:W-:Y:S03]  /*14ba0*/  MUFU.EX2 R152, R152 ;  /* 0x0000009800987308 */ /* 0x000fe60000000800 */
        /* <DEDUP_REMOVED lines=24> */
[----:B------:R-:W-:-:S06]  /*14d30*/  FFMA.FTZ R86, R86, R0, -R13 ;  /* 0x0000000056567223 */ /* 0x000fcc000001080d */
        /* <DEDUP_REMOVED lines=17> */
[----:B------:R-:W-:Y:S01]  /*14e50*/  FADD.FTZ R11, -R8, R14 ;  /* 0x0000000e080b7221 */ /* 0x000fe20000010100 */
[-CC-:B------:R-:W-:Y:S01]  /*14e60*/  FFMA.FTZ R14, R27, R0.reuse, -R13.reuse ;  /* 0x000000001b0e7223 */ /* 0x180fe2000001080d */
[-CC-:B------:R-:W-:Y:S01]  /*14e70*/  FFMA.FTZ R27, R35, R0.reuse, -R13.reuse ;  /* 0x00000000231b7223 */ /* 0x180fe2000001080d */
[----:B------:R-:W-:Y:S01]  /*14e80*/  HGMMA.64x128x16.F32.BF16 R88, R160, gdesc[UR4].tnspB, R88, gsb0 ;  /* 0x41e00004a0587df0 */ /* 0x000fe20008001858 */
[-C--:B------:R-:W-:Y:S01]  /*14e90*/  FMUL.FTZ R11, R11, R0.reuse ;  /* 0x000000000b0b7220 */ /* 0x080fe20000410000 */
[----:B------:R-:W-:Y:S01]  /*14ea0*/  R2UR UR6, R10 ;  /* 0x000000000a0672ca */ /* 0x000fe200000e0000 */
[-CC-:B------:R-:W-:Y:S01]  /*14eb0*/  FFMA.FTZ R35, R51, R0.reuse, -R13.reuse ;  /* 0x0000000033237223 */ /* 0x180fe2000001080d */
[----:B------:R-:W-:Y:S01]  /*14ec0*/  MUFU.EX2 R14, R14 ;  /* 0x0000000e000e7308 */ /* 0x000fe20000000800 */
[-CC-:B------:R-:W-:Y:S01]  /*14ed0*/  FFMA.FTZ R10, R59, R0.reuse, -R13.reuse ;  /* 0x000000003b0a7223 */ /* 0x180fe2000001080d */
[-CC-:B------:R-:W-:Y:S01]  /*14ee0*/  FFMA.FTZ R157, R66, R0.reuse, -R13.reuse ;  /* 0x00000000429d7223 */ /* 0x180fe2000001080d */
[----:B------:R-:W-:-:S05]  /*14ef0*/  FFMA.FTZ R159, R70, R0, -R13 ;  /* 0x00000000469f7223 */ /* 0x000fca000001080d */
[----:B------:R0:W1:Y:S08]  /*14f00*/  MUFU.EX2 R4, R11 ;  /* 0x0000000b00047308 */ /* 0x0000700000000800 */
[----:B------:R-:W2:Y:S01]  /*14f10*/  MUFU.EX2 R27, R27 ;  /* 0x0000001b001b7308 */ /* 0x000ea20000000800 */
[----:B0-----:R-:W-:-:S05]  /*14f20*/  IMAD.MOV.U32 R11, RZ, RZ, 0x40000040 ;  /* 0x40000040ff0b7424 */ /* 0x001fca00078e00ff */
[----:B------:R-:W-:Y:S01]  /*14f30*/  R2UR UR7, R11 ;  /* 0x000000000b0772ca */ /* 0x000fe200000e0000 */
[----:B------:R-:W-:Y:S01]  /*14f40*/  FADD.FTZ R11, R21, R6 ;  /* 0x00000006150b7221 */ /* 0x000fe20000010000 */
[----:B------:R-:W-:Y:S02]  /*14f50*/  @!P1 VIADD R6, R20, 0x34860 ;  /* 0x0003486014069836 */ /* 0x000fe40000000000 */
[----:B-1----:R-:W-:Y:S01]  /*14f60*/  FFMA.FTZ R5, R4, R5, R181 ;  /* 0x0000000504057223 */ /* 0x002fe200000100b5 */
[----:B------:R-:W0:Y:S01]  /*14f70*/  MUFU.EX2 R35, R35 ;  /* 0x0000002300237308 */ /* 0x000e220000000800 */
[----:B------:R-:W-:Y:S01]  /*14f80*/  FADD.FTZ R11, R182, R11 ;  /* 0x0000000bb60b7221 */ /* 0x000fe20000010000 */
[C---:B------:R-:W-:Y:S01]  /*14f90*/  F2FP.BF16.F32.PACK_AB R181, R14.reuse, R181 ;  /* 0x000000b50eb5723e */ /* 0x040fe200000010ff */
[----:B------:R-:W-:Y:S01]  /*14fa0*/  FADD.FTZ R20, R14, R5 ;  /* 0x000000050e147221 */ /* 0x000fe20000010000 */
[C---:B------:R-:W-:Y:S01]  /*14fb0*/  F2FP.BF16.F32.PACK_AB R182, R24.reuse, R182 ;  /* 0x000000b618b6723e */ /* 0x040fe200000010ff */
[----:B------:R-:W-:-:S02]  /*14fc0*/  FADD.FTZ R11, R24, R11 ;  /* 0x0000000b180b7221 */ /* 0x000fc40000010000 */
[----:B------:R-:W-:Y:S01]  /*14fd0*/  FADD.FTZ R5, R183, R20 ;  /* 0x00000014b7057221 */ /* 0x000fe20000010000 */
[----:B------:R-:W1:Y:S01]  /*14fe0*/  MUFU.EX2 R10, R10 ;  /* 0x0000000a000a7308 */ /* 0x000e620000000800 */
[----:B------:R-:W-:Y:S01]  /*14ff0*/  FADD.FTZ R11, R176, R11 ;  /* 0x0000000bb00b7221 */ /* 0x000fe20000010000 */
[----:B------:R-:W-:Y:S01]  /*15000*/  FFMA.FTZ R20, R67, R0, -R13 ;  /* 0x0000000043147223 */ /* 0x000fe2000001080d */
[C---:B------:R-:W-:Y:S01]  /*15010*/  FADD.FTZ R42, R26.reuse, R5 ;  /* 0x000000051a2a7221 */ /* 0x040fe20000010000 */
[----:B------:R-:W-:Y:S01]  /*15020*/  F2FP.BF16.F32.PACK_AB R183, R26, R183 ;  /* 0x000000b71ab7723e */ /* 0x000fe200000010ff */
[C---:B------:R-:W-:Y:S01]  /*15030*/  FADD.FTZ R11, R28.reuse, R11 ;  /* 0x0000000b1c0b7221 */ /* 0x040fe20000010000 */
[----:B------:R-:W-:Y:S01]  /*15040*/  F2FP.BF16.F32.PACK_AB R176, R28, R176 ;  /* 0x000000b01cb0723e */ /* 0x000fe200000010ff */
[----:B------:R-:W-:Y:S01]  /*15050*/  FADD.FTZ R42, R177, R42 ;  /* 0x0000002ab12a7221 */ /* 0x000fe20000010000 */
[----:B------:R-:W3:Y:S01]  /*15060*/  MUFU.EX2 R156, R156 ;  /* 0x0000009c009c7308 */ /* 0x000ee20000000800 */
[----:B------:R-:W-:Y:S01]  /*15070*/  FADD.FTZ R50, R178, R11 ;  /* 0x0000000bb2327221 */ /* 0x000fe20000010000 */
[C---:B--2---:R-:W-:Y:S01]  /*15080*/  F2FP.BF16.F32.PACK_AB R177, R27.reuse, R177 ;  /* 0x000000b11bb1723e */ /* 0x044fe200000010ff */
[----:B------:R-:W-:Y:S01]  /*15090*/  FADD.FTZ R46, R27, R42 ;  /* 0x0000002a1b2e7221 */ /* 0x000fe20000010000 */
[----:B------:R-:W-:Y:S01]  /*150a0*/  FFMA.FTZ R42, R71, R0, -R13 ;  /* 0x00000000472a7223 */ /* 0x000fe2000001080d */
[C---:B------:R-:W-:Y:S01]  /*150b0*/  FADD.FTZ R11, R33.reuse, R50 ;  /* 0x00000032210b7221 */ /* 0x040fe20000010000 */
[----:B------:R-:W-:Y:S01]  /*150c0*/  F2FP.BF16.F32.PACK_AB R178, R33, R178 ;  /* 0x000000b221b2723e */ /* 0x000fe200000010ff */
[----:B------:R-:W-:Y:S01]  /*150d0*/  FADD.FTZ R5, R179, R46 ;  /* 0x0000002eb3057221 */ /* 0x000fe20000010000 */
[----:B------:R-:W-:Y:S01]  /*150e0*/  MUFU.EX2 R157, R157 ;  /* 0x0000009d009d7308 */ /* 0x000fe20000000800 */
[----:B------:R-:W-:Y:S01]  /*150f0*/  FADD.FTZ R50, R172, R11 ;  /* 0x0000000bac327221 */ /* 0x000fe20000010000 */
[C---:B------:R-:W-:Y:S01]  /*15100*/  F2FP.BF16.F32.PACK_AB R179, R30.reuse, R179 ;  /* 0x000000b31eb3723e */ /* 0x040fe200000010ff */
[----:B------:R-:W-:Y:S01]  /*15110*/  FADD.FTZ R46, R30, R5 ;  /* 0x000000051e2e7221 */ /* 0x000fe20000010000 */
[C---:B------:R-:W-:Y:S01]  /*15120*/  F2FP.BF16.F32.PACK_AB R172, R25.reuse, R172 ;  /* 0x000000ac19ac723e */ /* 0x040fe200000010ff */
[----:B------:R-:W-:-:S02]  /*15130*/  FADD.FTZ R5, R25, R50 ;  /* 0x0000003219057221 */ /* 0x000fc40000010000 */
[----:B------:R-:W-:Y:S01]  /*15140*/  FADD.FTZ R46, R173, R46 ;  /* 0x0000002ead2e7221 */ /* 0x000fe20000010000 */
[----:B------:R-:W-:Y:S01]  /*15150*/  MUFU.EX2 R20, R20 ;  /* 0x0000001400147308 */ /* 0x000fe20000000800 */
[----:B------:R-:W-:Y:S01]  /*15160*/  FADD.FTZ R50, R174, R5 ;  /* 0x00000005ae327221 */ /* 0x000fe20000010000 */
[C---:B------:R-:W-:Y:S01]  /*15170*/  F2FP.BF16.F32.PACK_AB R173, R31.reuse, R173 ;  /* 0x000000ad1fad723e */ /* 0x040fe200000010ff */
[----:B------:R-:W-:Y:S01]  /*15180*/  FADD.FTZ R46, R31, R46 ;  /* 0x0000002e1f2e7221 */ /* 0x000fe20000010000 */
[C---:B------:R-:W-:Y:S01]  /*15190*/  F2FP.BF16.F32.PACK_AB R174, R29.reuse, R174 ;  /* 0x000000ae1dae723e */ /* 0x040fe200000010ff */
[----:B------:R-:W-:Y:S02]  /*151a0*/  FADD.FTZ R11, R29, R50 ;  /* 0x000000321d0b7221 */ /* 0x000fe40000010000 */
[----:B------:R-:W-:Y:S01]  /*151b0*/  FADD.FTZ R5, R175, R46 ;  /* 0x0000002eaf057221 */ /* 0x000fe20000010000 */
[----:B------:R-:W2:Y:S01]  /*151c0*/  MUFU.EX2 R158, R158 ;  /* 0x0000009e009e7308 */ /* 0x000ea20000000800 */
        /* <DEDUP_REMOVED lines=8> */
[C---:B0-----:R-:W-:Y:S01]  /*15250*/  F2FP.BF16.F32.PACK_AB R169, R35.reuse, R169 ;  /* 0x000000a923a9723e */ /* 0x041fe200000010ff */
[----:B------:R-:W-:Y:S01]  /*15260*/  FADD.FTZ R46, R35, R46 ;  /* 0x0000002e232e7221 */ /* 0x000fe20000010000 */
[C---:B------:R-:W-:Y:S01]  /*15270*/  F2FP.BF16.F32.PACK_AB R170, R36.reuse, R170 ;  /* 0x000000aa24aa723e */ /* 0x040fe200000010ff */
[----:B------:R-:W-:Y:S02]  /*15280*/  FADD.FTZ R11, R36, R11 ;  /* 0x0000000b240b7221 */ /* 0x000fe40000010000 */
        /* <DEDUP_REMOVED lines=10> */
[C---:B-1----:R-:W-:Y:S01]  /*15330*/  F2FP.BF16.F32.PACK_AB R153, R10.reuse, R153 ;  /* 0x000000990a99723e */ /* 0x042fe200000010ff */
[----:B------:R-:W-:Y:S01]  /*15340*/  FADD.FTZ R14, R10, R5 ;  /* 0x000000050a0e7221 */ /* 0x000fe20000010000 */
[C---:B------:R-:W-:Y:S01]  /*15350*/  F2FP.BF16.F32.PACK_AB R154, R48.reuse, R154 ;  /* 0x0000009a309a723e */ /* 0x040fe200000010ff */
[----:B------:R-:W-:Y:S02]  /*15360*/  FADD.FTZ R11, R48, R11 ;  /* 0x0000000b300b7221 */ /* 0x000fe40000010000 */
[----:B------:R-:W-:Y:S01]  /*15370*/  FADD.FTZ R5, R155, R14 ;  /* 0x0000000e9b057221 */ /* 0x000fe20000010000 */
[----:B------:R-:W0:Y:S01]  /*15380*/  MUFU.EX2 R75, R75 ;  /* 0x0000004b004b7308 */ /* 0x000e220000000800 */
[----:B---3--:R-:W-:Y:S01]  /*15390*/  FADD.FTZ R11, R156, R11 ;  /* 0x0000000b9c0b7221 */ /* 0x008fe20000010000 */
[----:B------:R-:W-:-:S03]  /*153a0*/  F2FP.BF16.F32.PACK_AB R156, R40, R156 ;  /* 0x0000009c289c723e */ /* 0x000fc600000010ff */
[----:B------:R-:W-:-:S03]  /*153b0*/  FADD.FTZ R11, R40, R11 ;  /* 0x0000000b280b7221 */ /* 0x000fc60000010000 */
[----:B------:R-:W-:Y:S01]  /*153c0*/  MUFU.EX2 R78, R78 ;  /* 0x0000004e004e7308 */ /* 0x000fe20000000800 */
[----:B--2---:R-:W-:Y:S01]  /*153d0*/  FADD.FTZ R11, R158, R11 ;  /* 0x0000000b9e0b7221 */ /* 0x004fe20000010000 */
[----:B------:R-:W-:-:S06]  /*153e0*/  F2FP.BF16.F32.PACK_AB R158, R44, R158 ;  /* 0x0000009e2c9e723e */ /* 0x000fcc00000010ff */
[----:B------:R-:W1:Y:S08]  /*153f0*/  MUFU.EX2 R79, R79 ;  /* 0x0000004f004f7308 */ /* 0x000e700000000800 */
[----:B------:R-:W-:Y:S08]  /*15400*/  MUFU.EX2 R56, R56 ;  /* 0x0000003800387308 */ /* 0x000ff00000000800 */
[----:B------:R-:W-:Y:S01]  /*15410*/  MUFU.EX2 R83, R83 ;  /* 0x0000005300537308 */ /* 0x000fe20000000800 */
[----:B------:R-:W-:-:S02]  /*15420*/  WARPGROUP.DEPBAR.LE gsb0, 0x0 ;  /* 0x00008000000079c5 */ /* 0x000fc40000010000 */
[----:B------:R-:W-:-:S05]  /*15430*/  WARPGROUP.ARRIVE ;  /* 0x00000000000079c5 */ /* 0x000fca0000000000 */
[----:B------:R-:W2:Y:S01]  /*15440*/  MUFU.EX2 R12, R12 ;  /* 0x0000000c000c7308 */ /* 0x000ea20000000800 */
[----:B------:R-:W-:Y:S02]  /*15450*/  F2FP.BF16.F32.PACK_AB R160, R45, R37 ;  /* 0x000000252da0723e */ /* 0x000fe400000010ff */
[----:B0-----:R-:W-:Y:S01]  /*15460*/  F2FP.BF16.F32.PACK_AB R161, R75, R74 ;  /* 0x0000004a4ba1723e */ /* 0x001fe200000010ff */
[----:B------:R-:W-:Y:S01]  /*15470*/  HGMMA.64x128x16.F32.BF16 R88, R164, gdesc[UR4].tnspB, R88, gsb0 ;  /* 0x41e00004a4587df0 */ /* 0x000fe20008001858 */
[----:B------:R-:W-:Y:S02]  /*15480*/  F2FP.BF16.F32.PACK_AB R162, R52, R49 ;  /* 0x0000003134a2723e */ /* 0x000fe400000010ff */
[----:B-1----:R-:W-:Y:S01]  /*15490*/  F2FP.BF16.F32.PACK_AB R163, R79, R78 ;  /* 0x0000004e4fa3723e */ /* 0x002fe200000010ff */
[----:B------:R-:W-:Y:S02]  /*154a0*/  WARPGROUP.DEPBAR.LE gsb0, 0x0 ;  /* 0x00008000000079c5 */ /* 0x000fe40000010000 */
[----:B------:R0:W-:Y:S01]  /*154b0*/  @!P1 SYNCS.ARRIVE.TRANS64.RED.A1T0 RZ, [R15+URZ], RZ ;  /* 0x000000ff0fff99a7 */ /* 0x0001e2000810043f */
[----:B------:R-:W-:Y:S01]  /*154c0*/  MUFU.EX2 R165, R82 ;  /* 0x0000005200a57308 */ /* 0x000fe20000000800 */
[----:B--2---:R-:W-:-:S02]  /*154d0*/  F2FP.BF16.F32.PACK_AB R166, R12, R57 ;  /* 0x000000390ca6723e */ /* 0x004fc400000010ff */
[----:B------:R-:W-:Y:S02]  /*154e0*/  F2FP.BF16.F32.PACK_AB R164, R56, R53 ;  /* 0x0000003538a4723e */ /* 0x000fe400000010ff */
[----:B0-----:R-:W-:Y:S01]  /*154f0*/  @!P1 PRMT R15, RZ, 0x654, R6 ;  /* 0x00000654ff0f9816 */ /* 0x001fe20000000006 */
[-CC-:B------:R-:W-:Y:S01]  /*15500*/  FFMA.FTZ R6, R63, R0.reuse, -R13.reuse ;  /* 0x000000003f067223 */ /* 0x180fe2000001080d */
[----:B------:R-:W-:Y:S01]  /*15510*/  FFMA.FTZ R13, R87, R0, -R13 ;  /* 0x00000000570d7223 */ /* 0x000fe2000001080d */
[----:B------:R-:W-:Y:S01]  /*15520*/  MUFU.EX2 R167, R86 ;  /* 0x0000005600a77308 */ /* 0x000fe20000000800 */
[----:B------:R0:W-:Y:S07]  /*15530*/  @!P1 SYNCS.ARRIVE.TRANS64.RED.A1T0 RZ, [R15+URZ], RZ ;  /* 0x000000ff0fff99a7 */ /* 0x0001ee000810043f */
[----:B------:R-:W1:Y:S08]  /*15540*/  MUFU.EX2 R6, R6 ;  /* 0x0000000600067308 */ /* 0x000e700000000800 */
[----:B------:R-:W2:Y:S01]  /*15550*/  MUFU.EX2 R13, R13 ;  /* 0x0000000d000d7308 */ /* 0x000ea20000000800 */
[C---:B-1----:R-:W-:Y:S01]  /*15560*/  FADD.FTZ R14, R6.reuse, R5 ;  /* 0x00000005060e7221 */ /* 0x042fe20000010000 */
[----:B------:R-:W-:-:S03]  /*15570*/  F2FP.BF16.F32.PACK_AB R155, R6, R155 ;  /* 0x0000009b069b723e */ /* 0x000fc600000010ff */
[----:B------:R-:W-:Y:S01]  /*15580*/  FADD.FTZ R5, R157, R14 ;  /* 0x0000000e9d057221 */ /* 0x000fe20000010000 */
[----:B------:R-:W-:-:S03]  /*15590*/  F2FP.BF16.F32.PACK_AB R157, R20, R157 ;  /* 0x0000009d149d723e */ /* 0x000fc600000010ff */
[----:B------:R-:W-:Y:S01]  /*155a0*/  FADD.FTZ R14, R20, R5 ;  /* 0x00000005140e7221 */ /* 0x000fe20000010000 */
[----:B------:R-:W-:-:S03]  /*155b0*/  IMAD.MOV.U32 R20, RZ, RZ, R196 ;  /* 0x000000ffff147224 */ /* 0x000fc600078e00c4 */
[----:B------:R-:W-:Y:S01]  /*155c0*/  FADD.FTZ R5, R159, R14 ;  /* 0x0000000e9f057221 */ /* 0x000fe20000010000 */
[----:B------:R-:W-:Y:S01]  /*155d0*/  FADD.FTZ R14, R44, R11 ;  /* 0x0000000b2c0e7221 */ /* 0x000fe20000010000 */
[C---:B------:R-:W-:Y:S02]  /*155e0*/  F2FP.BF16.F32.PACK_AB R159, R42.reuse, R159 ;  /* 0x0000009f2a9f723e */ /* 0x040fe400000010ff */
[----:B------:R-:W-:Y:S01]  /*155f0*/  FADD.FTZ R5, R42, R5 ;  /* 0x000000052a057221 */ /* 0x000fe20000010000 */
[----:B------:R-:W-:-:S03]  /*15600*/  FADD.FTZ R14, R37, R14 ;  /* 0x0000000e250e7221 */ /* 0x000fc60000010000 */
[----:B------:R-:W-:Y:S01]  /*15610*/  FADD.FTZ R6, R74, R5 ;  /* 0x000000054a067221 */ /* 0x000fe20000010000 */
[----:B------:R-:W-:-:S03]  /*15620*/  FADD.FTZ R14, R45, R14 ;  /* 0x0000000e2d0e7221 */ /* 0x000fc60000010000 */
        /* <DEDUP_REMOVED lines=14> */
[C---:B--2---:R-:W-:Y:S01]  /*15710*/  F2FP.BF16.F32.PACK_AB R167, R13.reuse, R167 ;  /* 0x000000a70da7723e */ /* 0x044fe200000010ff */
[----:B------:R-:W-:Y:S02]  /*15720*/  IMAD.MOV.U32 R12, RZ, RZ, R3 ;  /* 0x000000ffff0c7224 */ /* 0x000fe400078e0003 */
[----:B------:R-:W-:Y:S01]  /*15730*/  FADD.FTZ R5, R13, R10 ;  /* 0x0000000a0d057221 */ /* 0x000fe20000010000 */
[----:B------:R-:W-:Y:S01]  /*15740*/  IMAD.MOV.U32 R13, RZ, RZ, R194 ;  /* 0x000000ffff0d7224 */ /* 0x000fe200078e00c2 */
[----:B0-----:R-:W-:Y:S06]  /*15750*/  @P2 BRA `(.L_x_792) ;  /* 0xffffffd800d82947 */ /* 0x001fec000383ffff */
.L_x_781:
[----:B------:R-:W-:Y:S05]  /*15760*/  BSYNC B0 ;  /* 0x0000000000007941 */ /* 0x000fea0003800000 */
.L_x_780:
        /* <DEDUP_REMOVED lines=67> */
.L_x_793:
[----:B------:R-:W-:Y:S01]  /*15ba0*/  IMAD R13, R194, 0x8, R2 ;  /* 0x00000008c20d7824 */ /* 0x000fe200078e0202 */
[----:B------:R-:W-:-:S04]  /*15bb0*/  SHF.L.U32 R4, R196, 0x1f, RZ ;  /* 0x0000001fc4047819 */ /* 0x000fc800000006ff */
[----:B------:R0:W1:Y:S01]  /*15bc0*/  SYNCS.PHASECHK.TRANS64.TRYWAIT P2, [R13+URZ+0x34850], R4 ;  /* 0x034850040d0075a7 */ /* 0x000062000804017f */
[----:B------:R-:W-:Y:S05]  /*15bd0*/  @!P0 BRA `(.L_x_794) ;  /* 0x0000000000048947 */ /* 0x000fea0003800000 */
[----:B------:R-:W-:Y:S01]  /*15be0*/  BPT.TRAP 0x1 ;  /* 0x000000040000795c */ /* 0x000fe20000300000 */
.L_x_794:
[----:B------:R-:W-:Y:S01]  /*15bf0*/  VIADD R2, R2, 0x400 ;  /* 0x0000040002027836 */ /* 0x000fe20000000000 */
[----:B------:R-:W-:Y:S04]  /*15c00*/  BSSY B0, `(.L_x_795) ;  /* 0x0000008000007945 */ /* 0x000fe80003800000 */
[----:B------:R-:W-:-:S04]  /*15c10*/  SHF.R.U32.HI R2, RZ, 0x4, R2 ;  /* 0x00000004ff027819 */ /* 0x000fc80000011602 */
[----:B------:R-:W-:-:S04]  /*15c20*/  LOP3.LUT R2, R2, 0x3fff, RZ, 0xc0, !PT ;  /* 0x00003fff02027812 */ /* 0x000fc800078ec0ff */
[----:B------:R-:W-:-:S05]  /*15c30*/  LOP3.LUT R7, R2, 0x4000000, RZ, 0xfc, !PT ;  /* 0x0400000002077812 */ /* 0x000fca00078efcff */
[----:B------:R-:W-:Y:S01]  /*15c40*/  IMAD R2, R194, 0x800, R7 ;  /* 0x00000800c2027824 */ /* 0x000fe200078e0207 */
[----:B-1----:R-:W-:Y:S06]  /*15c50*/  @P2 BRA `(.L_x_796) ;  /* 0x0000000000082947 */ /* 0x002fec0003800000 */
[----:B------:R-:W1:Y:S02]  /*15c60*/  SYNCS.PHASECHK.TRANS64.TRYWAIT P0, [R13+URZ+0x34850], R4 ;  /* 0x034850040d0075a7 */ /* 0x000e64000800017f */
[----:B-1----:R-:W-:Y:S05]  /*15c70*/  @!P0 BRA `(.L_x_797) ;  /* 0x000000a400ac8947 */ /* 0x002fea0003800000 */
.L_x_796:
[----:B------:R-:W-:Y:S05]  /*15c80*/  BSYNC B0 ;  /* 0x0000000000007941 */ /* 0x000fea0003800000 */
.L_x_795:
[----:B------:R-:W-:Y:S01]  /*15c90*/  IMAD.MOV.U32 R10, RZ, RZ, R2 ;  /* 0x000000ffff0a7224 */ /* 0x000fe200078e0002 */
[----:B------:R-:W-:Y:S01]  /*15ca0*/  WARPGROUP.ARRIVE ;  /* 0x00000000000079c5 */ /* 0x000fe20000000000 */
[----:B------:R-:W-:Y:S01]  /*15cb0*/  IMAD.MOV.U32 R11, RZ, RZ, 0x40000040 ;  /* 0x40000040ff0b7424 */ /* 0x000fe200078e00ff */
[----:B------:R-:W2:Y:S01]  /*15cc0*/  SHFL.BFLY PT, R7, R6, 0x2, 0x1f ;  /* 0x0c401f0006077f89 */ /* 0x000ea200000e0000 */
[----:B------:R-:W-:Y:S01]  /*15cd0*/  VIADD R194, R194, 0x1 ;  /* 0x00000001c2c27836 */ /* 0x000fe20000000000 */
[----:B------:R-:W-:Y:S01]  /*15ce0*/  R2UR UR6, R10 ;  /* 0x000000000a0672ca */ /* 0x000fe200000e0000 */
[----:B------:R-:W-:Y:S01]  /*15cf0*/  VIADD R10, R2, 0x80 ;  /* 0x00000080020a7836 */ /* 0x000fe20000000000 */
[----:B------:R-:W-:Y:S01]  /*15d00*/  R2UR UR7, R11 ;  /* 0x000000000b0772ca */ /* 0x000fe200000e0000 */
[----:B------:R-:W-:Y:S01]  /*15d10*/  IMAD.MOV.U32 R11, RZ, RZ, 0x40000040 ;  /* 0x40000040ff0b7424 */ /* 0x000fe200078e00ff */
[----:B------:R-:W-:Y:S01]  /*15d20*/  ISETP.NE.AND P2, PT, R194, 0x2, PT ;  /* 0x00000002c200780c */ /* 0x000fe20003f45270 */
[----:B------:R-:W-:-:S02]  /*15d30*/  IMAD.MOV.U32 R89, RZ, RZ, -0x800000 ;  /* 0xff800000ff597424 */ /* 0x000fc400078e00ff */
[----:B------:R-:W-:Y:S01]  /*15d40*/  IMAD.MOV.U32 R88, RZ, RZ, -0x800000 ;  /* 0xff800000ff587424 */ /* 0x000fe200078e00ff */
[----:B------:R-:W-:Y:S01]  /*15d50*/  SEL R194, R194, RZ, P2 ;  /* 0x000000ffc2c27207 */ /* 0x000fe20001000000 */
[----:B------:R-:W-:-:S06]  /*15d60*/  VIADD R204, R204, 0x1 ;  /* 0x00000001cccc7836 */ /* 0x000fcc0000000000 */
[----:B------:R-:W-:Y:S01]  /*15d70*/  HGMMA.64x128x16.F32.BF16 R24, R180, gdesc[UR4].tnspB, R24, gsb0 ;  /* 0x41e00004b4187df0 */ /* 0x000fe20008001818 */
[----:B------:R-:W-:Y:S01]  /*15d80*/  R2UR UR6, R10 ;  /* 0x000000000a0672ca */ /* 0x000fe200000e0000 */
[----:B------:R-:W-:Y:S01]  /*15d90*/  VIADD R10, R2, 0x100 ;  /* 0x00000100020a7836 */ /* 0x000fe20000000000 */
[----:B------:R-:W-:Y:S01]  /*15da0*/  R2UR UR7, R11 ;  /* 0x000000000b0772ca */ /* 0x000fe200000e0000 */
[----:B------:R-:W-:Y:S02]  /*15db0*/  IMAD.MOV.U32 R11, RZ, RZ, 0x40000040 ;  /* 0x40000040ff0b7424 */ /* 0x000fe400078e00ff */
[----:B--2---:R-:W-:Y:S01]  /*15dc0*/  FADD.FTZ R7, R7, R6 ;  /* 0x0000000607077221 */ /* 0x004fe20000010000 */
[----:B------:R-:W-:Y:S02]  /*15dd0*/  WARPGROUP.DEPBAR.LE gsb0, 0x0 ;  /* 0x00008000000079c5 */ /* 0x000fe40000010000 */
[----:B------:R-:W-:-:S07]  /*15de0*/  WARPGROUP.ARRIVE ;  /* 0x00000000000079c5 */ /* 0x000fce0000000000 */
        /* <DEDUP_REMOVED lines=33> */
[----:B------:R-:W0:Y:S02]  /*16000*/  SHFL.BFLY PT, R2, R5, 0x2, 0x1f ;  /* 0x0c401f0005027f89 */ /* 0x000e2400000e0000 */
[----:B01----:R-:W-:Y:S01]  /*16010*/  FADD.FTZ R4, R2, R5 ;  /* 0x0000000502047221 */ /* 0x003fe20000010000 */
[----:B------:R-:W-:Y:S01]  /*16020*/  SEL R5, RZ, 0x1, P2 ;  /* 0x00000001ff057807 */ /* 0x000fe20001000000 */
[----:B------:R-:W-:Y:S03]  /*16030*/  SHFL.BFLY PT, R2, R7, 0x1, 0x1f ;  /* 0x0c201f0007027f89 */ /* 0x000fe600000e0000 */
[----:B------:R-:W-:Y:S01]  /*16040*/  LOP3.LUT R196, R196, R5, RZ, 0x3c, !PT ;  /* 0x00000005c4c47212 */ /* 0x000fe200078e3cff */
[----:B------:R-:W0:Y:S02]  /*16050*/  SHFL.BFLY PT, R9, R4, 0x1, 0x1f ;  /* 0x0c201f0004097f89 */ /* 0x000e2400000e0000 */
[----:B0-----:R-:W-:-:S05]  /*16060*/  FADD.FTZ R12, R4, R9 ;  /* 0x00000009040c7221 */ /* 0x001fca0000010000 */
[----:B------:R-:W-:-:S13]  /*16070*/  FSETP.NE.FTZ.AND P3, PT, R12, RZ, PT ;  /* 0x000000ff0c00720b */ /* 0x000fda0003f75000 */
[----:B------:R-:W0:Y:S02]  /*16080*/  @P3 MUFU.LG2 R9, R12 ;  /* 0x0000000c00093308 */ /* 0x000e240000000c00 */
[----:B0-----:R-:W-:Y:S01]  /*16090*/  @P3 FMUL.FTZ R9, R9, 0.69314718246459960938 ;  /* 0x3f31721809093820 */ /* 0x001fe20000410000 */
[----:B------:R-:W-:Y:S02]  /*160a0*/  WARPGROUP.DEPBAR.LE gsb0, 0x0 ;  /* 0x00008000000079c5 */ /* 0x000fe40000010000 */
[----:B------:R-:W-:-:S06]  /*160b0*/  WARPGROUP.ARRIVE ;  /* 0x00000000000079c5 */ /* 0x000fcc0000000000 */
[----:B------:R-:W-:Y:S01]  /*160c0*/  HGMMA.64x128x16.F32.BF16 R24, R160, gdesc[UR4].tnspB, R24, gsb0 ;  /* 0x41e00004a0187df0 */ /* 0x000fe20008001818 */
[----:B------:R-:W-:Y:S01]  /*160d0*/  R2UR UR6, R10 ;  /* 0x000000000a0672ca */ /* 0x000fe200000e0000 */
[----:B------:R-:W-:Y:S01]  /*160e0*/  @!P1 VIADD R10, R13, 0x34860 ;  /* 0x000348600d0a9836 */ /* 0x000fe20000000000 */
[----:B------:R-:W-:Y:S01]  /*160f0*/  R2UR UR7, R11 ;  /* 0x000000000b0772ca */ /* 0x000fe200000e0000 */
[----:B------:R-:W-:Y:S01]  /*16100*/  FADD.FTZ R11, R7, R2 ;  /* 0x00000002070b7221 */ /* 0x000fe20000010000 */
[----:B------:R-:W-:Y:S02]  /*16110*/  IMAD.MOV.U32 R2, RZ, RZ, RZ ;  /* 0x000000ffff027224 */ /* 0x000fe400078e00ff */
[----:B------:R-:W-:Y:S01]  /*16120*/  IMAD.MOV.U32 R7, RZ, RZ, RZ ;  /* 0x000000ffff077224 */ /* 0x000fe200078e00ff */
[----:B------:R-:W-:Y:S02]  /*16130*/  @!P1 PRMT R10, RZ, 0x654, R10 ;  /* 0x00000654ff0a9816 */ /* 0x000fe4000000000a */
[----:B------:R-:W-:-:S03]  /*16140*/  FSETP.NE.FTZ.AND P0, PT, R11, RZ, PT ;  /* 0x000000ff0b00720b */ /* 0x000fc60003f15000 */
[----:B------:R-:W-:Y:S10]  /*16150*/  @P3 MUFU.RCP R7, R12 ;  /* 0x0000000c00073308 */ /* 0x000ff40000001000 */
[----:B------:R-:W0:Y:S01]  /*16160*/  @P0 MUFU.LG2 R6, R11 ;  /* 0x0000000b00060308 */ /* 0x000e220000000c00 */
[C---:B------:R-:W-:Y:S01]  /*16170*/  @P0 FMUL.FTZ R4, R0.reuse, 0.69314718246459960938 ;  /* 0x3f31721800040820 */ /* 0x040fe20000410000 */
[----:B------:R-:W-:-:S04]  /*16180*/  @P3 FMUL.FTZ R0, R0, 0.69314718246459960938 ;  /* 0x3f31721800003820 */ /* 0x000fc80000410000 */
[----:B------:R-:W-:Y:S02]  /*16190*/  @P3 FFMA.FTZ R89, R0, R8, R9 ;  /* 0x0000000800593223 */ /* 0x000fe40000010009 */
[----:B------:R-:W1:Y:S01]  /*161a0*/  @P0 MUFU.RCP R2, R11 ;  /* 0x0000000b00020308 */ /* 0x000e620000001000 */
[----:B0-----:R-:W-:-:S04]  /*161b0*/  @P0 FMUL.FTZ R5, R6, 0.69314718246459960938 ;  /* 0x3f31721806050820 */ /* 0x001fc80000410000 */
[----:B------:R-:W-:Y:S01]  /*161c0*/  @P0 FFMA.FTZ R88, R4, R3, R5 ;  /* 0x0000000304580223 */ /* 0x000fe20000010005 */
[----:B------:R-:W-:Y:S01]  /*161d0*/  PLOP3.LUT P0, PT, PT, PT, PT, 0x8, 0x0 ;  /* 0x000000000000781c */ /* 0x000fe20003f0e170 */
[----:B------:R-:W-:Y:S02]  /*161e0*/  WARPGROUP.DEPBAR.LE gsb0, 0x0 ;  /* 0x00008000000079c5 */ /* 0x000fe40000010000 */
[----:B------:R-:W-:-:S06]  /*161f0*/  WARPGROUP.ARRIVE ;  /* 0x00000000000079c5 */ /* 0x000fcc0000000000 */
[----:B------:R-:W-:Y:S03]  /*16200*/  HGMMA.64x128x16.F32.BF16 R24, R164, gdesc[UR4].tnspB, R24, gsb0 ;  /* 0x41e00004a4187df0 */ /* 0x000fe60008001818 */
[----:B------:R-:W-:Y:S02]  /*16210*/  WARPGROUP.DEPBAR.LE gsb0, 0x0 ;  /* 0x00008000000079c5 */ /* 0x000fe40000010000 */
[-C--:B-1----:R-:W-:Y:S01]  /*16220*/  FMUL.FTZ R0, R32, R2.reuse ;  /* 0x0000000220007220 */ /* 0x082fe20000410000 */
        /* <DEDUP_REMOVED lines=63> */
[----:B------:R-:W-:-:S07]  /*16620*/  FMUL.FTZ R87, R87, R7 ;  /* 0x0000000757577220 */ /* 0x000fce0000410000 */
.L_x_723:
[----:B------:R-:W0:Y:S08]  /*16630*/  S2UR UR5, SR_CgaCtaId ;  /* 0x00000000000579c3 */ /* 0x000e300000008800 */
[----:B------:R-:W-:Y:S06]  /*16640*/  BAR.SYNC.DEFER_BLOCKING 0x5, 0x180 ;  /* 0x0146000000007b1d */ /* 0x000fec0000010000 */
[----:B------:R-:W-:Y:S01]  /*16650*/  UMOV UR4, 0x400 ;  /* 0x0000040000047882 */ /* 0x000fe20000000000 */
[----:B------:R-:W-:Y:S01]  /*16660*/  BSSY B0, `(.L_x_798) ;  /* 0x00001f3000007945 */ /* 0x000fe20003800000 */
[----:B0-----:R-:W-:-:S06]  /*16670*/  ULEA UR4, UR5, UR4, 0x18 ;  /* 0x0000000405047291 */ /* 0x001fcc000f8ec03f */
[----:B------:R-:W-:-:S05]  /*16680*/  IMAD.U32 R2, RZ, RZ, UR4 ;  /* 0x00000004ff027e24 */ /* 0x000fca000f8e00ff */
[----:B------:R0:W1:Y:S01]  /*16690*/  LDS.128 R124, [R2+0x348d0] ;  /* 0x0348d000027c7984 */ /* 0x0000620000000c00 */
[----:B------:R-:W-:Y:S06]  /*166a0*/  BAR.ARV 0x4, 0x180 ;  /* 0x0106000000007b1d */ /* 0x000fec0000002000 */
[----:B------:R-:W-:Y:S05]  /*166b0*/  @P0 BRA `(.L_x_799) ;  /* 0x0000001000fc0947 */ /* 0x000fea0003800000 */
[----:B------:R-:W2:Y:S01]  /*166c0*/  S2R R5, SR_SWINHI ;  /* 0x0000000000057919 */ /* 0x000ea20000002f00 */
[----:B------:R-:W-:Y:S01]  /*166d0*/  F2FP.BF16.F32.PACK_AB R10, R3, R10 ;  /* 0x0000000a030a723e */ /* 0x000fe200000010ff */
[----:B------:R-:W-:Y:S01]  /*166e0*/  ULDC.64 UR4, c[0x0][0xc00] ;  /* 0x0003000000047ab9 */ /* 0x000fe20000000a00 */
[----:B------:R-:W-:Y:S02]  /*166f0*/  F2FP.BF16.F32.PACK_AB R31, R34, R31 ;  /* 0x0000001f221f723e */ /* 0x000fe400000010ff */
[----:B------:R-:W-:Y:S02]  /*16700*/  F2FP.BF16.F32.PACK_AB R32, R73, R32 ;  /* 0x000000204920723e */ /* 0x000fe400000010ff */
[----:B------:R-:W-:Y:S02]  /*16710*/  F2FP.BF16.F32.PACK_AB R34, R77, R76 ;  /* 0x0000004c4d22723e */ /* 0x000fe400000010ff */
[----:B------:R-:W-:Y:S02]  /*16720*/  F2FP.BF16.F32.PACK_AB R35, R38, R35 ;  /* 0x000000232623723e */ /* 0x000fe400000010ff */
[----:B------:R-:W-:-:S02]  /*16730*/  MOV R20, R2 ;  /* 0x0000000200147202 */ /* 0x000fc40000000f00 */
[----:B--2---:R-:W-:-:S03]  /*16740*/  MOV R21, R5 ;  /* 0x0000000500157202 */ /* 0x004fc60000000f00 */
[----:B------:R-:W-:-:S03]  /*16750*/  IMAD.WIDE R8, R235, 0x2, R20 ;  /* 0x00000002eb087825 */ /* 0x000fc600078e0214 */
[C---:B------:R-:W-:Y:S02]  /*16760*/  LOP3.LUT R15, R8.reuse, 0x380, RZ, 0xc0, !PT ;  /* 0x00000380080f7812 */ /* 0x040fe400078ec0ff */
[C---:B------:R-:W-:Y:S02]  /*16770*/  IADD3 R71, P6, R8.reuse, 0x20, RZ ;  /* 0x0000002008477810 */ /* 0x040fe40007fde0ff */
[----:B------:R-:W-:Y:S02]  /*16780*/  SHF.R.U64 R15, R15, 0x3, RZ ;  /* 0x000000030f0f7819 */ /* 0x000fe400000012ff */
[C---:B------:R-:W-:Y:S01]  /*16790*/  IADD3 R79, P5, R8.reuse, 0x40, RZ ;  /* 0x00000040084f7810 */ /* 0x040fe20007fbe0ff */
[--C-:B------:R-:W-:Y:S01]  /*167a0*/  IMAD.X R5, RZ, RZ, R9.reuse, P6 ;  /* 0x000000ffff057224 */ /* 0x100fe200030e0609 */
[C---:B------:R-:W-:Y:S02]  /*167b0*/  IADD3 R97, P4, R8.reuse, 0x60, RZ ;  /* 0x0000006008617810 */ /* 0x040fe40007f9e0ff */
[C---:B------:R-:W-:Y:S01]  /*167c0*/  IADD3 R99, P3, R8.reuse, 0x4000, RZ ;  /* 0x0000400008637810 */ /* 0x040fe20007f7e0ff */
[--C-:B------:R-:W-:Y:S01]  /*167d0*/  IMAD.X R7, RZ, RZ, R9.reuse, P5 ;  /* 0x000000ffff077224 */ /* 0x100fe200028e0609 */
[C---:B------:R-:W-:Y:S01]  /*167e0*/  IADD3 R70, P2, R8.reuse, 0x4020, RZ ;  /* 0x0000402008467810 */ /* 0x040fe20007f5e0ff */
[----:B------:R-:W-:Y:S01]  /*167f0*/  IMAD.X R13, RZ, RZ, R9, P4 ;  /* 0x000000ffff0d7224 */ /* 0x000fe200020e0609 */
[----:B------:R-:W-:Y:S01]  /*16800*/  BAR.SYNC.DEFER_BLOCKING 0x1, 0x100 ;  /* 0x0044000000007b1d */ /* 0x000fe20000010000 */
[----:B------:R-:W-:-:S02]  /*16810*/  IADD3 R101, P1, R8, 0x4040, RZ ;  /* 0x0000404008657810 */ /* 0x000fc40007f3e0ff */
[----:B------:R-:W-:Y:S01]  /*16820*/  IADD3 R78, P0, R8, 0x4060, RZ ;  /* 0x00004060084e7810 */ /* 0x000fe20007f1e0ff */
[--C-:B------:R-:W-:Y:S01]  /*16830*/  IMAD.X R25, RZ, RZ, R9.reuse, P2 ;  /* 0x000000ffff197224 */ /* 0x100fe200010e0609 */
[----:B------:R-:W-:Y:S01]  /*16840*/  LOP3.LUT R8, R15, R8, RZ, 0x3c, !PT ;  /* 0x000000080f087212 */ /* 0x000fe200078e3cff */
[--C-:B------:R-:W-:Y:S01]  /*16850*/  IMAD.X R15, RZ, RZ, R9.reuse, P3 ;  /* 0x000000ffff0f7224 */ /* 0x100fe200018e0609 */
[----:B------:R-:W-:Y:S01]  /*16860*/  LOP3.LUT R4, R71, 0x380, RZ, 0xc0, !PT ;  /* 0x0000038047047812 */ /* 0x000fe200078ec0ff */
[--C-:B------:R-:W-:Y:S01]  /*16870*/  IMAD.X R27, RZ, RZ, R9.reuse, P1 ;  /* 0x000000ffff1b7224 */ /* 0x100fe200008e0609 */
[----:B------:R-:W-:Y:S01]  /*16880*/  LOP3.LUT R6, R79, 0x380, RZ, 0xc0, !PT ;  /* 0x000003804f067812 */ /* 0x000fe200078ec0ff */
[----:B------:R-:W-:Y:S01]  /*16890*/  IMAD.X R29, RZ, RZ, R9, P0 ;  /* 0x000000ffff1d7224 */ /* 0x000fe200000e0609 */
[----:B------:R-:W-:Y:S02]  /*168a0*/  MOV R92, R8 ;  /* 0x00000008005c7202 */ /* 0x000fe40000000f00 */
[----:B------:R-:W-:-:S02]  /*168b0*/  F2FP.BF16.F32.PACK_AB R8, R11, R24 ;  /* 0x000000180b08723e */ /* 0x000fc400000010ff */
[----:B------:R-:W-:Y:S02]  /*168c0*/  SHF.R.U64 R4, R4, 0x3, RZ ;  /* 0x0000000304047819 */ /* 0x000fe400000012ff */
[----:B------:R-:W-:Y:S02]  /*168d0*/  LOP3.LUT R11, R70, 0x380, RZ, 0xc0, !PT ;  /* 0x00000380460b7812 */ /* 0x000fe400078ec0ff */
[----:B------:R-:W-:Y:S02]  /*168e0*/  SHF.R.U64 R6, R6, 0x3, RZ ;  /* 0x0000000306067819 */ /* 0x000fe400000012ff */
[----:B------:R-:W-:Y:S02]  /*168f0*/  LOP3.LUT R12, R97, 0x380, RZ, 0xc0, !PT ;  /* 0x00000380610c7812 */ /* 0x000fe400078ec0ff */
[----:B------:R-:W-:Y:S02]  /*16900*/  LOP3.LUT R14, R99, 0x380, RZ, 0xc0, !PT ;  /* 0x00000380630e7812 */ /* 0x000fe400078ec0ff */
[----:B------:R-:W-:-:S02]  /*16910*/  F2FP.BF16.F32.PACK_AB R9, R28, R95 ;  /* 0x0000005f1c09723e */ /* 0x000fc400000010ff */
[----:B------:R-:W-:Y:S02]  /*16920*/  LOP3.LUT R4, R4, R71, RZ, 0x3c, !PT ;  /* 0x0000004704047212 */ /* 0x000fe400078e3cff */
[----:B------:R-:W-:Y:S02]  /*16930*/  LOP3.LUT R28, R101, 0x380, RZ, 0xc0, !PT ;  /* 0x00000380651c7812 */ /* 0x000fe400078ec0ff */
[----:B------:R-:W-:Y:S02]  /*16940*/  SHF.R.U64 R3, R11, 0x3, RZ ;  /* 0x000000030b037819 */ /* 0x000fe400000012ff */
[----:B------:R-:W-:Y:S02]  /*16950*/  LOP3.LUT R6, R6, R79, RZ, 0x3c, !PT ;  /* 0x0000004f06067212 */ /* 0x000fe400078e3cff */
[----:B------:R-:W-:Y:S02]  /*16960*/  LOP3.LUT R71, R78, 0x380, RZ, 0xc0, !PT ;  /* 0x000003804e477812 */ /* 0x000fe400078ec0ff */
[----:B------:R-:W-:-:S02]  /*16970*/  F2FP.BF16.F32.PACK_AB R11, R26, R93 ;  /* 0x0000005d1a0b723e */ /* 0x000fc400000010ff */
[----:B------:R-:W-:Y:S02]  /*16980*/  SHF.R.U64 R12, R12, 0x3, RZ ;  /* 0x000000030c0c7819 */ /* 0x000fe400000012ff */
[----:B------:R-:W-:Y:S01]  /*16990*/  SHF.R.U64 R14, R14, 0x3, RZ ;  /* 0x000000030e0e7819 */ /* 0x000fe200000012ff */
[----:B------:R2:W-:Y:S01]  /*169a0*/  STSM.16.M88.4 [R92], R8 ;  /* 0x000000085c007844 */ /* 0x0005e20000000200 */
[----:B------:R-:W-:Y:S02]  /*169b0*/  SHF.R.U64 R28, R28, 0x3, RZ ;  /* 0x000000031c1c7819 */ /* 0x000fe400000012ff */
[----:B------:R-:W-:Y:S02]  /*169c0*/  SHF.R.U64 R71, R71, 0x3, RZ ;  /* 0x0000000347477819 */ /* 0x000fe400000012ff */
[----:B------:R-:W-:Y:S02]  /*169d0*/  MOV R90, R4 ;  /* 0x00000004005a7202 */ /* 0x000fe40000000f00 */
[----:B------:R-:W-:-:S02]  /*169e0*/  MOV R79, R6 ;  /* 0x00000006004f7202 */ /* 0x000fc40000000f00 */
[----:B------:R-:W-:Y:S02]  /*169f0*/  F2FP.BF16.F32.PACK_AB R4, R33, R0 ;  /* 0x000000002104723e */ /* 0x000fe400000010ff */
[----:B------:R-:W-:Y:S02]  /*16a00*/  F2FP.BF16.F32.PACK_AB R5, R91, R72 ;  /* 0x000000485b05723e */ /* 0x000fe400000010ff */
[----:B------:R-:W-:Y:S02]  /*16a10*/  F2FP.BF16.F32.PACK_AB R6, R37, R36 ;  /* 0x000000242506723e */ /* 0x000fe400000010ff */
[----:B------:R-:W-:Y:S02]  /*16a20*/  F2FP.BF16.F32.PACK_AB R7, R39, R30 ;  /* 0x0000001e2707723e */ /* 0x000fe400000010ff */
[----:B------:R-:W-:Y:S02]  /*16a30*/  LOP3.LUT R12, R12, R97, RZ, 0x3c, !PT ;  /* 0x000000610c0c7212 */ /* 0x000fe400078e3cff */
[----:B------:R-:W-:Y:S01]  /*16a40*/  LOP3.LUT R14, R14, R99, RZ, 0x3c, !PT ;  /* 0x000000630e0e7212 */ /* 0x000fe200078e3cff */
[----:B------:R-:W-:Y:S01]  /*16a50*/  STSM.16.M88.4 [R90], R4 ;  /* 0x000000045a007844 */ /* 0x000fe20000000200 */
[----:B--2---:R-:W-:-:S02]  /*16a60*/  F2FP.BF16.F32.PACK_AB R8, R41, R40 ;  /* 0x000000282908723e */ /* 0x004fc400000010ff */
[----:B------:R-:W-:Y:S02]  /*16a70*/  F2FP.BF16.F32.PACK_AB R9, R43, R42 ;  /* 0x0000002a2b09723e */ /* 0x000fe400000010ff */
[----:B------:R-:W-:Y:S01]  /*16a80*/  F2FP.BF16.F32.PACK_AB R10, R45, R44 ;  /* 0x0000002c2d0a723e */ /* 0x000fe200000010ff */
[----:B------:R-:W-:Y:S01]  /*16a90*/  IMAD.MOV.U32 R44, RZ, RZ, RZ ;  /* 0x000000ffff2c7224 */ /* 0x000fe200078e00ff */
[----:B------:R-:W-:Y:S02]  /*16aa0*/  F2FP.BF16.F32.PACK_AB R11, R47, R46 ;  /* 0x0000002e2f0b723e */ /* 0x000fe400000010ff */
[----:B------:R-:W-:Y:S02]  /*16ab0*/  LOP3.LUT R24, R3, R70, RZ, 0x3c, !PT ;  /* 0x0000004603187212 */ /* 0x000fe400078e3cff */
[----:B------:R-:W-:Y:S01]  /*16ac0*/  LOP3.LUT R26, R28, R101, RZ, 0x3c, !PT ;  /* 0x000000651c1a7212 */ /* 0x000fe200078e3cff */
[----:B------:R2:W-:Y:S01]  /*16ad0*/  STSM.16.M88.4 [R79], R8 ;  /* 0x000000084f007844 */ /* 0x0005e20000000200 */
[----:B------:R-:W-:-:S02]  /*16ae0*/  LOP3.LUT R28, R71, R78, RZ, 0x3c, !PT ;  /* 0x0000004e471c7212 */ /* 0x000fc400078e3cff */
[----:B------:R-:W-:Y:S02]  /*16af0*/  MOV R78, R12 ;  /* 0x0000000c004e7202 */ /* 0x000fe40000000f00 */
[----:B------:R-:W-:Y:S02]  /*16b00*/  MOV R71, R14 ;  /* 0x0000000e00477202 */ /* 0x000fe40000000f00 */
[----:B------:R-:W-:Y:S02]  /*16b10*/  MOV R70, R24 ;  /* 0x0000001800467202 */ /* 0x000fe40000000f00 */
[----:B------:R-:W-:Y:S02]  /*16b20*/  MOV R3, R26 ;  /* 0x0000001a00037202 */ /* 0x000fe40000000f00 */
[----:B------:R-:W-:Y:S02]  /*16b30*/  F2FP.BF16.F32.PACK_AB R12, R49, R48 ;  /* 0x00000030310c723e */ /* 0x000fe400000010ff */
[----:B------:R-:W-:-:S02]  /*16b40*/  F2FP.BF16.F32.PACK_AB R13, R51, R50 ;  /* 0x00000032330d723e */ /* 0x000fc400000010ff */
[----:B------:R-:W-:Y:S01]  /*16b50*/  F2FP.BF16.F32.PACK_AB R14, R53, R52 ;  /* 0x00000034350e723e */ /* 0x000fe200000010ff */
[----:B------:R-:W3:Y:S01]  /*16b60*/  LDC R51, c[0x0][0xbe8] ;  /* 0x0002fa00ff337b82 */ /* 0x000ee20000000800 */
[----:B------:R-:W-:Y:S02]  /*16b70*/  F2FP.BF16.F32.PACK_AB R15, R55, R54 ;  /* 0x00000036370f723e */ /* 0x000fe400000010ff */
[----:B------:R-:W-:Y:S02]  /*16b80*/  F2FP.BF16.F32.PACK_AB R24, R57, R56 ;  /* 0x000000383918723e */ /* 0x000fe400000010ff */
[----:B------:R-:W-:Y:S01]  /*16b90*/  F2FP.BF16.F32.PACK_AB R25, R59, R58 ;  /* 0x0000003a3b19723e */ /* 0x000fe200000010ff */
[----:B------:R-:W-:Y:S01]  /*16ba0*/  STSM.16.M88.4 [R78], R12 ;  /* 0x0000000c4e007844 */ /* 0x000fe20000000200 */
[----:B------:R-:W-:Y:S02]  /*16bb0*/  F2FP.BF16.F32.PACK_AB R26, R61, R60 ;  /* 0x0000003c3d1a723e */ /* 0x000fe400000010ff */
[----:B------:R-:W-:-:S02]  /*16bc0*/  F2FP.BF16.F32.PACK_AB R27, R63, R62 ;  /* 0x0000003e3f1b723e */ /* 0x000fc400000010ff */
[----:B------:R-:W-:Y:S02]  /*16bd0*/  MOV R0, R28 ;  /* 0x0000001c00007202 */ /* 0x000fe40000000f00 */
[----:B------:R-:W-:Y:S01]  /*16be0*/  ISETP.NE.U32.AND P0, PT, RZ, UR4, PT ;  /* 0x00000004ff007c0c */ /* 0x000fe2000bf05070 */
[----:B------:R-:W-:Y:S01]  /*16bf0*/  STSM.16.M88.4 [R71], R24 ;  /* 0x0000001847007844 */ /* 0x000fe20000000200 */
[----:B--2---:R-:W-:Y:S02]  /*16c00*/  IADD3 R10, P1, R201, UR4, RZ ;  /* 0x00000004c90a7c10 */ /* 0x004fe4000ff3e0ff */
[----:B------:R-:W-:Y:S02]  /*16c10*/  F2FP.BF16.F32.PACK_AB R28, R65, R64 ;  /* 0x00000040411c723e */ /* 0x000fe400000010ff */
[----:B------:R-:W-:Y:S02]  /*16c20*/  F2FP.BF16.F32.PACK_AB R29, R67, R66 ;  /* 0x00000042431d723e */ /* 0x000fe400000010ff */
[----:B------:R-:W-:-:S02]  /*16c30*/  F2FP.BF16.F32.PACK_AB R30, R69, R68 ;  /* 0x00000044451e723e */ /* 0x000fc400000010ff */
[----:B------:R-:W-:Y:S02]  /*16c40*/  F2FP.BF16.F32.PACK_AB R33, R75, R74 ;  /* 0x0000004a4b21723e */ /* 0x000fe400000010ff */
[----:B------:R-:W-:Y:S01]  /*16c50*/  F2FP.BF16.F32.PACK_AB R4, R81, R80 ;  /* 0x000000505104723e */ /* 0x000fe200000010ff */
[----:B------:R-:W-:Y:S01]  /*16c60*/  STSM.16.M88.4 [R70], R28 ;  /* 0x0000001c46007844 */ /* 0x000fe20000000200 */
[----:B------:R-:W-:Y:S02]  /*16c70*/  F2FP.BF16.F32.PACK_AB R5, R83, R82 ;  /* 0x000000525305723e */ /* 0x000fe400000010ff */
[----:B------:R-:W-:Y:S01]  /*16c80*/  F2FP.BF16.F32.PACK_AB R6, R85, R84 ;  /* 0x000000545506723e */ /* 0x000fe200000010ff */
[----:B------:R-:W-:Y:S01]  /*16c90*/  STSM.16.M88.4 [R3], R32 ;  /* 0x0000002003007844 */ /* 0x000fe20000000200 */
[----:B------:R-:W-:Y:S02]  /*16ca0*/  F2FP.BF16.F32.PACK_AB R7, R87, R86 ;  /* 0x000000565707723e */ /* 0x000fe400000010ff */
[----:B------:R-:W-:-:S02]  /*16cb0*/  ISETP.NE.AND.EX P0, PT, RZ, UR5, PT, P0 ;  /* 0x00000005ff007c0c */ /* 0x000fc4000bf05300 */
[----:B------:R-:W-:Y:S01]  /*16cc0*/  IADD3.X R11, R202, UR5, RZ, P1, !PT ;  /* 0x00000005ca0b7c10 */ /* 0x000fe20008ffe4ff */
[----:B------:R-:W-:Y:S01]  /*16cd0*/  ULDC.64 UR4, c[0x0][0xc08] ;  /* 0x0003020000047ab9 */ /* 0x000fe20000000a00 */
[----:B------:R2:W-:Y:S01]  /*16ce0*/  STSM.16.M88.4 [R0], R4 ;  /* 0x0000000400007844 */ /* 0x0005e20000000200 */
[----:B------:R-:W-:Y:S01]  /*16cf0*/  BAR.SYNC.DEFER_BLOCKING 0x1, 0x100 ;  /* 0x0044000000007b1d */ /* 0x000fe20000010000 */
[----:B------:R-:W-:-:S04]  /*16d00*/  ISETP.NE.U32.AND P2, PT, RZ, UR4, PT ;  /* 0x00000004ff007c0c */ /* 0x000fc8000bf45070 */
[----:B------:R-:W-:-:S13]  /*16d10*/  ISETP.NE.AND.EX P2, PT, RZ, UR5, PT, P2 ;  /* 0x00000005ff007c0c */ /* 0x000fda000bf45320 */
[----:B------:R-:W-:Y:S01]  /*16d20*/  @P2 IADD3 R8, P3, R201, UR4, RZ ;  /* 0x00000004c9082c10 */ /* 0x000fe2000ff7e0ff */
[----:B------:R-:W-:Y:S02]  /*16d30*/  ULDC UR4, c[0x0][0xa88] ;  /* 0x0002a20000047ab9 */ /* 0x000fe40000000800 */
[----:B--2---:R-:W-:Y:S01]  /*16d40*/  IMAD.U32 R0, RZ, RZ, UR4 ;  /* 0x00000004ff007e24 */ /* 0x004fe2000f8e00ff */
[----:B------:R-:W-:Y:S01]  /*16d50*/  @P2 IADD3.X R9, R202, UR5, RZ, P3, !PT ;  /* 0x00000005ca092c10 */ /* 0x000fe20009ffe4ff */
[----:B------:R2:W5:Y:S01]  /*16d60*/  @P0 LDG.E R44, desc[UR40][R10.64] ;  /* 0x000000280a2c0981 */ /* 0x000562000c1e1900 */
[----:B---3--:R-:W-:-:S03]  /*16d70*/  ISETP.NE.AND P1, PT, R51, 0x1, PT ;  /* 0x000000013300780c */ /* 0x008fc60003f25270 */
[----:B------:R2:W5:Y:S10]  /*16d80*/  @P2 LDG.E R0, desc[UR40][R8.64] ;  /* 0x0000002808002981 */ /* 0x000574000c1e1900 */
[----:B------:R-:W3:Y:S08]  /*16d90*/  @P1 LDC R12, c[0x0][0xbec] ;  /* 0x0002fb00ff0c1b82 */ /* 0x000ef00000000800 */
[----:B------:R-:W4:Y:S01]  /*16da0*/  @P1 LDC R13, c[0x0][0xbf0] ;  /* 0x0002fc00ff0d1b82 */ /* 0x000f220000000800 */
[----:B--2---:R-:W-:Y:S05]  /*16db0*/  @P2 BRA `(.L_x_800) ;  /* 0x0000000000102947 */ /* 0x004fea0003800000 */
[----:B------:R-:W-:Y:S05]  /*16dc0*/  @!P0 BRA `(.L_x_800) ;  /* 0x00000000000c8947 */ /* 0x000fea0003800000 */
[----:B------:R-:W2:Y:S04]  /*16dd0*/  LDG.E R3, desc[UR40][R10.64] ;  /* 0x000000280a037981 */ /* 0x000ea8000c1e1900 */
[----:B-----5:R-:W2:Y:S02]  /*16de0*/  LDG.E R0, desc[UR40][R10.64+0x4] ;  /* 0x000004280a007981 */ /* 0x020ea4000c1e1900 */
[----:B--2---:R-:W-:-:S07]  /*16df0*/  IMAD.IADD R0, R0, 0x1, -R3 ;  /* 0x0000000100007824 */ /* 0x004fce00078e0a03 */
.L_x_800:
[----:B------:R-:W-:Y:S01]  /*16e00*/  SHF.R.S32.HI R52, RZ, 0x1f, R200 ;  /* 0x0000001fff347819 */ /* 0x000fe200000114c8 */
[----:B------:R-:W-:Y:S01]  /*16e10*/  IMAD R11, R206, 0x80, R234 ;  /* 0x00000080ce0b7824 */ /* 0x000fe200078e02ea */
[----:B------:R-:W-:Y:S01]  /*16e20*/  ULDC.64 UR4, c[0x0][0xb90] ;  /* 0x0002e40000047ab9 */ /* 0x000fe20000000a00 */
[----:B-----5:R-:W-:Y:S01]  /*16e30*/  SHF.R.S32.HI R45, RZ, 0x1f, R44 ;  /* 0x0000001fff2d7819 */ /* 0x020fe2000001142c */
[----:B------:R-:W-:Y:S01]  /*16e40*/  IMAD R7, R207, 0x40, R197 ;  /* 0x00000040cf077824 */ /* 0x000fe200078e02c5 */
[----:B------:R-:W-:Y:S01]  /*16e50*/  SEL R203, R203, RZ, !P0 ;  /* 0x000000ffcbcb7207 */ /* 0x000fe20004000000 */
[----:B------:R-:W-:Y:S01]  /*16e60*/  IMAD R5, R52, UR4, RZ ;  /* 0x0000000434057c24 */ /* 0x000fe2000f8e02ff */
[----:B------:R-:W-:Y:S01]  /*16e70*/  SEL R208, R208, RZ, !P0 ;  /* 0x000000ffd0d07207 */ /* 0x000fe20004000000 */
[----:B---3--:R-:W-:-:S04]  /*16e80*/  @P1 IMAD.HI.U32 R6, R11, R12, RZ ;  /* 0x0000000c0b061227 */ /* 0x008fc800078e00ff */
[----:B------:R-:W-:Y:S01]  /*16e90*/  IMAD.MOV.U32 R3, RZ, RZ, R11 ;  /* 0x000000ffff037224 */ /* 0x000fe200078e000b */
[----:B----4-:R-:W-:Y:S01]  /*16ea0*/  @P1 SHF.R.U32.HI R3, RZ, R13, R6 ;  /* 0x0000000dff031219 */ /* 0x010fe20000011606 */
[C---:B------:R-:W-:Y:S02]  /*16eb0*/  IMAD R9, R200.reuse, UR5, R5 ;  /* 0x00000005c8097c24 */ /* 0x040fe4000f8e0205 */
[----:B------:R-:W-:Y:S01]  /*16ec0*/  IMAD.WIDE.U32 R4, R200, UR4, R44 ;  /* 0x00000004c8047c25 */ /* 0x000fe2000f8e002c */
[----:B------:R-:W-:-:S03]  /*16ed0*/  ULDC.64 UR4, c[0x0][0xb98] ;  /* 0x0002e60000047ab9 */ /* 0x000fc60000000a00 */
[----:B------:R-:W-:Y:S01]  /*16ee0*/  IMAD.IADD R5, R5, 0x1, R9 ;  /* 0x0000000105057824 */ /* 0x000fe200078e0209 */
[--C-:B------:R-:W-:Y:S01]  /*16ef0*/  SHF.R.S32.HI R9, RZ, 0x1f, R3.reuse ;  /* 0x0000001fff097819 */ /* 0x100fe20000011403 */
[----:B------:R-:W-:Y:S02]  /*16f00*/  IMAD.MOV R8, RZ, RZ, -R3 ;  /* 0x000000ffff087224 */ /* 0x000fe400078e0a03 */
[----:B------:R-:W-:-:S04]  /*16f10*/  IMAD.WIDE.U32 R4, R203, UR4, R4 ;  /* 0x00000004cb047c25 */ /* 0x000fc8000f8e0004 */
[----:B------:R-:W-:Y:S01]  /*16f20*/  IMAD.WIDE R20, R7, 0x2, R20 ;  /* 0x0000000207147825 */ /* 0x000fe200078e0214 */
[----:B------:R-:W-:-:S03]  /*16f30*/  IADD3 R4, P2, R3, R4, RZ ;  /* 0x0000000403047210 */ /* 0x000fc60007f5e0ff */
[----:B------:R-:W-:Y:S01]  /*16f40*/  IMAD R6, R208, UR4, RZ ;  /* 0x00000004d0067c24 */ /* 0x000fe2000f8e02ff */
[C---:B------:R-:W-:Y:S01]  /*16f50*/  IADD3 R13, P3, R20.reuse, 0x2000, RZ ;  /* 0x00002000140d7810 */ /* 0x040fe20007f7e0ff */
[----:B------:R-:W-:Y:S01]  /*16f60*/  IMAD R7, R51, R8, R11 ;  /* 0x0000000833077224 */ /* 0x000fe200078e020b */
[----:B------:R-:W-:Y:S01]  /*16f70*/  IADD3 R11, P0, R20, 0x1000, RZ ;  /* 0x00001000140b7810 */ /* 0x000fe20007f1e0ff */
[----:B------:R-:W-:Y:S01]  /*16f80*/  IMAD R6, R203, UR5, R6 ;  /* 0x00000005cb067c24 */ /* 0x000fe2000f8e0206 */
[----:B------:R-:W-:Y:S01]  /*16f90*/  ULDC.64 UR4, c[0x0][0xb88] ;  /* 0x0002e20000047ab9 */ /* 0x000fe20000000a00 */
[----:B------:R-:W-:Y:S01]  /*16fa0*/  IMAD R50, R0, R51, RZ ;  /* 0x0000003300327224 */ /* 0x000fe200078e02ff */
[----:B------:R-:W-:Y:S02]  /*16fb0*/  SHF.R.S32.HI R3, RZ, 0x1f, R7 ;  /* 0x0000001fff037819 */ /* 0x000fe40000011407 */
[----:B------:R-:W-:Y:S01]  /*16fc0*/  IADD3.X R5, R9, R5, R6, P2, !PT ;  /* 0x0000000509057210 */ /* 0x000fe200017fe406 */
[----:B------:R-:W-:Y:S01]  /*16fd0*/  IMAD.X R9, RZ, RZ, R21, P0 ;  /* 0x000000ffff097224 */ /* 0x000fe200000e0615 */
[----:B------:R-:W-:Y:S01]  /*16fe0*/  LOP3.LUT R8, R11, 0x380, RZ, 0xc0, !PT ;  /* 0x000003800b087812 */ /* 0x000fe200078ec0ff */
[----:B------:R-:W-:Y:S01]  /*16ff0*/  IMAD R6, R3, UR4, RZ ;  /* 0x0000000403067c24 */ /* 0x000fe2000f8e02ff */
[----:B------:R-:W-:Y:S01]  /*17000*/  IADD3 R25, P2, R20, 0x3000, RZ ;  /* 0x0000300014197810 */ /* 0x000fe20007f5e0ff */
[----:B------:R-:W-:Y:S01]  /*17010*/  IMAD.WIDE.U32 R4, R7, UR4, R4 ;  /* 0x0000000407047c25 */ /* 0x000fe2000f8e0004 */
[----:B------:R-:W-:-:S02]  /*17020*/  SHF.R.U64 R8, R8, 0x3, RZ ;  /* 0x0000000308087819 */ /* 0x000fc400000012ff */
[----:B------:R-:W-:Y:S01]  /*17030*/  LOP3.LUT R24, R25, 0x380, RZ, 0xc0, !PT ;  /* 0x0000038019187812 */ /* 0x000fe200078ec0ff */
[----:B------:R-:W-:Y:S01]  /*17040*/  IMAD R3, R7, UR5, R6 ;  /* 0x0000000507037c24 */ /* 0x000fe2000f8e0206 */
[----:B------:R-:W-:Y:S01]  /*17050*/  ULDC.64 UR4, c[0x0][0xb50] ;  /* 0x0002d40000047ab9 */ /* 0x000fe20000000a00 */
[----:B------:R-:W-:Y:S01]  /*17060*/  LOP3.LUT R8, R8, R11, RZ, 0x3c, !PT ;  /* 0x0000000b08087212 */ /* 0x000fe200078e3cff */
[----:B------:R-:W-:Y:S01]  /*17070*/  IMAD R11, R206, 0x80, R232 ;  /* 0x00000080ce0b7824 */ /* 0x000fe200078e02e8 */
[----:B------:R-:W-:Y:S01]  /*17080*/  LEA R6, P4, R4, UR4, 0x2 ;  /* 0x0000000404067c11 */ /* 0x000fe2000f8810ff */
[----:B------:R-:W-:Y:S01]  /*17090*/  IMAD.IADD R3, R5, 0x1, R3 ;  /* 0x0000000105037824 */ /* 0x000fe200078e0203 */
[----:B------:R-:W-:Y:S02]  /*170a0*/  SHF.R.U64 R24, R24, 0x3, RZ ;  /* 0x0000000318187819 */ /* 0x000fe400000012ff */
[----:B------:R-:W-:Y:S01]  /*170b0*/  LOP3.LUT P0, RZ, R214, 0x3, RZ, 0xc0, !PT ;  /* 0x00000003d6ff7812 */ /* 0x000fe2000780c0ff */
[----:B------:R-:W-:Y:S01]  /*170c0*/  SHFL.IDX PT, R46, R6, RZ, 0x1c1f ;  /* 0x001c1fff062e7589 */ /* 0x000fe200000e0000 */
[----:B------:R-:W-:Y:S01]  /*170d0*/  LEA.HI.X R4, R4, UR5, R3, 0x2, P4 ;  /* 0x0000000504047c11 */ /* 0x000fe2000a0f1403 */
[C---:B------:R-:W-:Y:S01]  /*170e0*/  VIADD R3, R11.reuse, 0x8 ;  /* 0x000000080b037836 */ /* 0x040fe20000000000 */
[----:B------:R-:W-:Y:S01]  /*170f0*/  LOP3.LUT R24, R24, R25, RZ, 0x3c, !PT ;  /* 0x0000001918187212 */ /* 0x000fe200078e3cff */
[----:B------:R-:W-:Y:S01]  /*17100*/  SHFL.IDX PT, R48, R6, 0x1, 0x1c1f ;  /* 0x003c1f0006307f89 */ /* 0x000fe200000e0000 */
[----:B------:R-:W-:Y:S01]  /*17110*/  IMAD.X R25, RZ, RZ, R21, P2 ;  /* 0x000000ffff197224 */ /* 0x000fe200010e0615 */
[----:B------:R-:W-:Y:S01]  /*17120*/  ISETP.GE.OR P2, PT, R11, R50, P0 ;  /* 0x000000320b00720c */ /* 0x000fe20000746670 */
[----:B------:R-:W-:Y:S01]  /*17130*/  ULDC.64 UR4, c[0x0][0xaa0] ;  /* 0x0002a80000047ab9 */ /* 0x000fe20000000a00 */
[----:B------:R-:W2:Y:S01]  /*17140*/  SHFL.IDX PT, R47, R4, RZ, 0x1c1f ;  /* 0x001c1fff042f7589 */ /* 0x000ea200000e0000 */
[----:B------:R-:W-:-:S02]  /*17150*/  LOP3.LUT R12, R13, 0x380, RZ, 0xc0, !PT ;  /* 0x000003800d0c7812 */ /* 0x000fc400078ec0ff */
[----:B------:R-:W-:Y:S01]  /*17160*/  ISETP.GE.OR P0, PT, R3, R50, P0 ;  /* 0x000000320300720c */ /* 0x000fe20000706670 */
[----:B------:R-:W3:Y:S01]  /*17170*/  SHFL.IDX PT, R49, R4, 0x1, 0x1c1f ;  /* 0x003c1f0004317f89 */ /* 0x000ee200000e0000 */
[----:B------:R-:W-:Y:S02]  /*17180*/  SHF.R.U64 R12, R12, 0x3, RZ ;  /* 0x000000030c0c7819 */ /* 0x000fe400000012ff */
[----:B------:R-:W-:Y:S02]  /*17190*/  IADD3 R29, P6, R20, 0x4000, RZ ;  /* 0x00004000141d7810 */ /* 0x000fe40007fde0ff */
[----:B------:R-:W-:Y:S01]  /*171a0*/  LOP3.LUT R12, R12, R13, RZ, 0x3c, !PT ;  /* 0x0000000d0c0c7212 */ /* 0x000fe200078e3cff */
[----:B------:R-:W-:Y:S01]  /*171b0*/  IMAD.X R13, RZ, RZ, R21, P3 ;  /* 0x000000ffff0d7224 */ /* 0x000fe200018e0615 */
[C---:B------:R-:W-:Y:S02]  /*171c0*/  IADD3 R33, P5, R20.reuse, 0x5000, RZ ;  /* 0x0000500014217810 */ /* 0x040fe40007fbe0ff */
[----:B------:R-:W-:-:S02]  /*171d0*/  IADD3 R37, P4, R20, 0x6000, RZ ;  /* 0x0000600014257810 */ /* 0x000fc40007f9e0ff */
[C---:B------:R-:W-:Y:S02]  /*171e0*/  LOP3.LUT R7, R20.reuse, 0x380, RZ, 0xc0, !PT ;  /* 0x0000038014077812 */ /* 0x040fe400078ec0ff */
[----:B------:R-:W-:Y:S02]  /*171f0*/  IADD3 R5, P3, R20, 0x7000, RZ ;  /* 0x0000700014057810 */ /* 0x000fe40007f7e0ff */
[----:B------:R-:W-:Y:S02]  /*17200*/  LOP3.LUT R28, R29, 0x380, RZ, 0xc0, !PT ;  /* 0x000003801d1c7812 */ /* 0x000fe400078ec0ff */
[----:B------:R-:W-:Y:S01]  /*17210*/  LOP3.LUT R32, R33, 0x380, RZ, 0xc0, !PT ;  /* 0x0000038021207812 */ /* 0x000fe200078ec0ff */
[----:B--2---:R2:W-:Y:S01]  /*17220*/  @!P2 ST.E desc[UR40][R46.64], R88 ;  /* 0x000000582e00a985 */ /* 0x0045e2000c101928 */
[----:B------:R-:W-:Y:S01]  /*17230*/  LOP3.LUT R36, R37, 0x380, RZ, 0xc0, !PT ;  /* 0x0000038025247812 */ /* 0x000fe200078ec0ff */
[----:B------:R-:W-:Y:S01]  /*17240*/  IMAD R3, R45, UR4, RZ ;  /* 0x000000042d037c24 */ /* 0x000fe2000f8e02ff */
[----:B------:R-:W-:Y:S01]  /*17250*/  SHF.R.U64 R7, R7, 0x3, RZ ;  /* 0x0000000307077819 */ /* 0x000fe200000012ff */
[----:B---3--:R3:W-:Y:S01]  /*17260*/  @!P0 ST.E desc[UR40][R48.64], R89 ;  /* 0x0000005930008985 */ /* 0x0087e2000c101928 */
[----:B------:R-:W-:Y:S01]  /*17270*/  LOP3.LUT R0, R5, 0x380, RZ, 0xc0, !PT ;  /* 0x0000038005007812 */ /* 0x000fe200078ec0ff */
[----:B------:R-:W-:Y:S01]  /*17280*/  IMAD.X R41, RZ, RZ, R21, P3 ;  /* 0x000000ffff297224 */ /* 0x000fe200018e0615 */
[----:B------:R-:W-:-:S02]  /*17290*/  SHF.R.U64 R28, R28, 0x3, RZ ;  /* 0x000000031c1c7819 */ /* 0x000fc400000012ff */
[----:B------:R-:W-:Y:S02]  /*172a0*/  SHF.R.U64 R32, R32, 0x3, RZ ;  /* 0x0000000320207819 */ /* 0x000fe400000012ff */
[----:B------:R-:W-:Y:S01]  /*172b0*/  SHF.R.U64 R36, R36, 0x3, RZ ;  /* 0x0000000324247819 */ /* 0x000fe200000012ff */
[----:B--2---:R-:W2:Y:S01]  /*172c0*/  @P1 LDC R47, c[0x0][0xbec] ;  /* 0x0002fb00ff2f1b82 */ /* 0x004ea20000000800 */
[----:B------:R-:W-:Y:S01]  /*172d0*/  LOP3.LUT R20, R7, R20, RZ, 0x3c, !PT ;  /* 0x0000001407147212 */ /* 0x000fe200078e3cff */
[----:B------:R-:W-:Y:S01]  /*172e0*/  IMAD R3, R44, UR5, R3 ;  /* 0x000000052c037c24 */ /* 0x000fe2000f8e0203 */
[----:B------:R-:W-:Y:S01]  /*172f0*/  SHF.R.U64 R0, R0, 0x3, RZ ;  /* 0x0000000300007819 */ /* 0x000fe200000012ff */
[----:B------:R-:W5:Y:S01]  /*17300*/  LD.E.128 R8, desc[UR40][R8.64] ;  /* 0x0000002808087980 */ /* 0x000f62000c101d00 */
[----:B------:R-:W-:Y:S01]  /*17310*/  LOP3.LUT R28, R28, R29, RZ, 0x3c, !PT ;  /* 0x0000001d1c1c7212 */ /* 0x000fe200078e3cff */
[--C-:B------:R-:W-:Y:S01]  /*17320*/  IMAD.X R29, RZ, RZ, R21.reuse, P6 ;  /* 0x000000ffff1d7224 */ /* 0x100fe200030e0615 */
[----:B------:R-:W-:Y:S01]  /*17330*/  LOP3.LUT R32, R32, R33, RZ, 0x3c, !PT ;  /* 0x0000002120207212 */ /* 0x000fe200078e3cff */
[----:B---3--:R-:W3:Y:S01]  /*17340*/  @P1 LDC R49, c[0x0][0xbf0] ;  /* 0x0002fc00ff311b82 */ /* 0x008ee20000000800 */
[----:B------:R-:W-:Y:S01]  /*17350*/  LOP3.LUT R36, R36, R37, RZ, 0x3c, !PT ;  /* 0x0000002524247212 */ /* 0x000fe200078e3cff */
[--C-:B------:R-:W-:Y:S01]  /*17360*/  IMAD.X R33, RZ, RZ, R21.reuse, P5 ;  /* 0x000000ffff217224 */ /* 0x100fe200028e0615 */
[----:B------:R-:W-:Y:S01]  /*17370*/  LOP3.LUT R40, R0, R5, RZ, 0x3c, !PT ;  /* 0x0000000500287212 */ /* 0x000fe200078e3cff */
[----:B------:R-:W-:Y:S01]  /*17380*/  IMAD.X R37, RZ, RZ, R21, P4 ;  /* 0x000000ffff257224 */ /* 0x000fe200020e0615 */
[----:B------:R4:W5:Y:S04]  /*17390*/  LD.E.128 R4, desc[UR40][R20.64] ;  /* 0x0000002814047980 */ /* 0x000968000c101d00 */
[----:B------:R-:W5:Y:S04]  /*173a0*/  LD.E.128 R12, desc[UR40][R12.64] ;  /* 0x000000280c0c7980 */ /* 0x000f68000c101d00 */
[----:B------:R-:W5:Y:S01]  /*173b0*/  LD.E.128 R24, desc[UR40][R24.64] ;  /* 0x0000002818187980 */ /* 0x000f62000c101d00 */
[----:B----4-:R-:W-:Y:S01]  /*173c0*/  IMAD.WIDE.U32 R20, R44, UR4, RZ ;  /* 0x000000042c147c25 */ /* 0x010fe2000f8e00ff */
[----:B------:R-:W-:-:S02]  /*173d0*/  ULDC.64 UR4, c[0x0][0xae8] ;  /* 0x0002ba0000047ab9 */ /* 0x000fc40000000a00 */
[----:B------:R-:W5:Y:S01]  /*173e0*/  LD.E.128 R28, desc[UR40][R28.64] ;  /* 0x000000281c1c7980 */ /* 0x000f62000c101d00 */
[----:B------:R-:W-:Y:S02]  /*173f0*/  IMAD.IADD R21, R21, 0x1, R3 ;  /* 0x0000000115157824 */ /* 0x000fe400078e0203 */
[----:B------:R-:W-:Y:S01]  /*17400*/  IMAD R3, R199, 0x20, R207 ;  /* 0x00000020c7037824 */ /* 0x000fe200078e02cf */
[----:B------:R-:W5:Y:S01]  /*17410*/  LD.E.128 R32, desc[UR40][R32.64] ;  /* 0x0000002820207980 */ /* 0x000f62000c101d00 */
[----:B------:R-:W-:Y:S02]  /*17420*/  IMAD R45, R52, UR4, RZ ;  /* 0x00000004342d7c24 */ /* 0x000fe4000f8e02ff */
[----:B------:R-:W-:Y:S01]  /*17430*/  IMAD R46, R206, 0x80, R3 ;  /* 0x00000080ce2e7824 */ /* 0x000fe200078e0203 */
[----:B------:R-:W5:Y:S01]  /*17440*/  LD.E.128 R36, desc[UR40][R36.64] ;  /* 0x0000002824247980 */ /* 0x000f62000c101d00 */
[----:B------:R-:W-:Y:S02]  /*17450*/  IMAD R45, R200, UR5, R45 ;  /* 0x00000005c82d7c24 */ /* 0x000fe4000f8e022d */
[----:B--2---:R-:W-:Y:S01]  /*17460*/  @P1 IMAD.HI.U32 R0, R46, R47, RZ ;  /* 0x0000002f2e001227 */ /* 0x004fe200078e00ff */
[----:B------:R-:W5:Y:S03]  /*17470*/  LD.E.128 R40, desc[UR40][R40.64] ;  /* 0x0000002828287980 */ /* 0x000f66000c101d00 */
[----:B------:R-:W-:Y:S01]  /*17480*/  IMAD.WIDE.U32 R20, R200, UR4, R20 ;  /* 0x00000004c8147c25 */ /* 0x000fe2000f8e0014 */
[----:B------:R-:W-:Y:S01]  /*17490*/  ULDC.64 UR4, c[0x0][0xaf0] ;  /* 0x0002bc0000047ab9 */ /* 0x000fe20000000a00 */
[----:B------:R-:W-:Y:S01]  /*174a0*/  @!PT LDS RZ, [RZ] ;  /* 0x00000000fffff984 */ /* 0x000fe20000000800 */
[----:B------:R-:W-:Y:S01]  /*174b0*/  @!PT LDS RZ, [RZ] ;  /* 0x00000000fffff984 */ /* 0x000fe20000000800 */
[----:B------:R-:W-:Y:S01]  /*174c0*/  @!PT LDS RZ, [RZ] ;  /* 0x00000000fffff984 */ /* 0x000fe20000000800 */
[----:B------:R-:W-:Y:S01]  /*174d0*/  @!PT LDS RZ, [RZ] ;  /* 0x00000000fffff984 */ /* 0x000fe20000000800 */
[----:B------:R2:W-:Y:S06]  /*174e0*/  MEMBAR.ALL.CTA ;  /* 0x0000000000007992 */ /* 0x0005ec0000008000 */
[----:B--2---:R-:W2:Y:S01]  /*174f0*/  FENCE.VIEW.ASYNC.S ;  /* 0x00000000000073c6 */ /* 0x004ea20000000000 */
[----:B------:R-:W-:Y:S01]  /*17500*/  IMAD.MOV.U32 R3, RZ, RZ, R46 ;  /* 0x000000ffff037224 */ /* 0x000fe200078e002e */
[----:B---3--:R-:W-:Y:S01]  /*17510*/  @P1 SHF.R.U32.HI R3, RZ, R49, R0 ;  /* 0x00000031ff031219 */ /* 0x008fe20000011600 */
[----:B------:R-:W-:-:S02]  /*17520*/  IMAD.IADD R21, R21, 0x1, R45 ;  /* 0x0000000115157824 */ /* 0x000fc400078e022d */
[----:B------:R-:W-:Y:S01]  /*17530*/  IMAD R44, R208, UR4, RZ ;  /* 0x00000004d02c7c24 */ /* 0x000fe2000f8e02ff */
[----:B------:R-:W-:Y:S01]  /*17540*/  SHF.R.S32.HI R0, RZ, 0x1f, R3 ;  /* 0x0000001fff007819 */ /* 0x000fe20000011403 */
[----:B------:R-:W-:-:S04]  /*17550*/  IMAD.WIDE.U32 R20, R203, UR4, R20 ;  /* 0x00000004cb147c25 */ /* 0x000fc8000f8e0014 */
[----:B------:R-:W-:Y:S01]  /*17560*/  IMAD R45, R203, UR5, R44 ;  /* 0x00000005cb2d7c24 */ /* 0x000fe2000f8e022c */
[----:B------:R-:W-:Y:S01]  /*17570*/  ULDC.64 UR4, c[0x0][0xae0] ;  /* 0x0002b80000047ab9 */ /* 0x000fe20000000a00 */
[----:B------:R-:W-:Y:S02]  /*17580*/  IMAD.MOV R44, RZ, RZ, -R3 ;  /* 0x000000ffff2c7224 */ /* 0x000fe400078e0a03 */
[----:B------:R-:W-:Y:S02]  /*17590*/  IMAD.IADD R21, R21, 0x1, R45 ;  /* 0x0000000115157824 */ /* 0x000fe400078e022d */
[----:B------:R-:W-:Y:S02]  /*175a0*/  IMAD R0, R0, UR4, RZ ;  /* 0x0000000400007c24 */ /* 0x000fe4000f8e02ff */
[----:B------:R-:W-:Y:S02]  /*175b0*/  IMAD R45, R51, R44, R46 ;  /* 0x0000002c332d7224 */ /* 0x000fe400078e022e */
[----:B------:R-:W-:-:S02]  /*175c0*/  IMAD R47, R3, UR5, R0 ;  /* 0x00000005032f7c24 */ /* 0x000fc4000f8e0200 */
[----:B------:R-:W-:Y:S01]  /*175d0*/  IMAD.WIDE.U32 R20, R3, UR4, R20 ;  /* 0x0000000403147c25 */ /* 0x000fe2000f8e0014 */
[----:B------:R-:W-:Y:S01]  /*175e0*/  SHF.R.S32.HI R0, RZ, 0x1f, R45 ;  /* 0x0000001fff007819 */ /* 0x000fe2000001142d */
[----:B------:R-:W-:Y:S02]  /*175f0*/  ULDC.64 UR4, c[0x0][0xad8] ;  /* 0x0002b60000047ab9 */ /* 0x000fe40000000a00 */
[----:B------:R-:W-:Y:S02]  /*17600*/  IMAD R49, R206, 0x80, R207 ;  /* 0x00000080ce317824 */ /* 0x000fe400078e02cf */
[----:B------:R-:W-:Y:S02]  /*17610*/  IMAD.IADD R21, R21, 0x1, R47 ;  /* 0x0000000115157824 */ /* 0x000fe400078e022f */
[----:B------:R-:W-:Y:S02]  /*17620*/  IMAD R44, R0, UR4, RZ ;  /* 0x00000004002c7c24 */ /* 0x000fe4000f8e02ff */
[----:B------:R-:W-:-:S02]  /*17630*/  VIADD R0, R49, 0x20 ;  /* 0x0000002031007836 */ /* 0x000fc40000000000 */
[C---:B------:R-:W-:Y:S02]  /*17640*/  IMAD R47, R45.reuse, UR5, R44 ;  /* 0x000000052d2f7c24 */ /* 0x040fe4000f8e022c */
[----:B------:R-:W-:Y:S01]  /*17650*/  IMAD.WIDE.U32 R20, R45, UR4, R20 ;  /* 0x000000042d147c25 */ /* 0x000fe2000f8e0014 */
[-C--:B------:R-:W-:Y:S01]  /*17660*/  ISETP.GE.AND P0, PT, R0, R50.reuse, PT ;  /* 0x000000320000720c */ /* 0x080fe20003f06270 */
[----:B------:R-:W-:Y:S01]  /*17670*/  ULDC.64 UR4, c[0x0][0xa80] ;  /* 0x0002a00000047ab9 */ /* 0x000fe20000000a00 */
[C---:B------:R-:W-:Y:S01]  /*17680*/  ISETP.GE.AND P2, PT, R49.reuse, R50, PT ;  /* 0x000000323100720c */ /* 0x040fe20003f46270 */
[----:B------:R-:W-:Y:S02]  /*17690*/  VIADD R0, R2, 0x34820 ;  /* 0x0003482002007836 */ /* 0x000fe40000000000 */
[----:B------:R-:W-:Y:S01]  /*176a0*/  VIADD R3, R49, 0x40 ;  /* 0x0000004031037836 */ /* 0x000fe20000000000 */
[----:B------:R-:W-:Y:S01]  /*176b0*/  LEA R46, P3, R20, UR4, 0x1 ;  /* 0x00000004142e7c11 */ /* 0x000fe2000f8608ff */
[----:B------:R-:W-:Y:S01]  /*176c0*/  IMAD.IADD R21, R21, 0x1, R47 ;  /* 0x0000000115157824 */ /* 0x000fe200078e022f */
[----:B------:R-:W-:-:S02]  /*176d0*/  PRMT R0, RZ, 0x654, R0 ;  /* 0x00000654ff007816 */ /* 0x000fc40000000000 */
[----:B------:R-:W-:Y:S02]  /*176e0*/  ISETP.GE.AND P1, PT, R3, R50, PT ;  /* 0x000000320300720c */ /* 0x000fe40003f26270 */
[----:B------:R-:W-:Y:S01]  /*176f0*/  LEA.HI.X R3, R20, UR5, R21, 0x1, P3 ;  /* 0x0000000514037c11 */ /* 0x000fe200098f0c15 */
[----:B--2---:R2:W-:Y:S01]  /*17700*/  SYNCS.ARRIVE.TRANS64.RED.A1T0 RZ, [R0+URZ], RZ ;  /* 0x000000ff00ff79a7 */ /* 0x0045e2000810043f */
[----:B------:R3:W4:Y:S01]  /*17710*/  SHFL.IDX PT, R44, R46, RZ, 0x181f ;  /* 0x00181fff2e2c7589 */ /* 0x00072200000e0000 */
[----:B------:R-:W-:Y:S03]  /*17720*/  BSSY B1, `(.L_x_801) ;  /* 0x000000c000017945 */ /* 0x000fe60003800000 */
[----:B--2---:R3:W2:Y:S01]  /*17730*/  SHFL.IDX PT, R0, R3, RZ, 0x181f ;  /* 0x00181fff03007589 */ /* 0x0046a200000e0000 */
[----:B------:R-:W-:Y:S05]  /*17740*/  @P2 BRA `(.L_x_802) ;  /* 0x0000000000242947 */ /* 0x000fea0003800000 */
[----:B------:R-:W-:Y:S02]  /*17750*/  ULDC UR4, c[0x0][0xac8] ;  /* 0x0002b20000047ab9 */ /* 0x000fe40000000800 */
[----:B------:R-:W-:Y:S02]  /*17760*/  ISETP.GE.AND P2, PT, R197, UR4, PT ;  /* 0x00000004c5007c0c */ /* 0x000fe4000bf46270 */
[----:B------:R-:W-:-:S11]  /*17770*/  ISETP.GE.AND P3, PT, R198, UR4, PT ;  /* 0x00000004c6007c0c */ /* 0x000fd6000bf66270 */
[CC--:B----4-:R-:W-:Y:S02]  /*17780*/  @!P2 LEA R20, P4, R197.reuse, R44.reuse, 0x1 ;  /* 0x0000002cc514a211 */ /* 0x0d0fe400078808ff */
[C---:B------:R-:W-:Y:S02]  /*17790*/  @!P3 LEA R44, P5, R198.reuse, R44, 0x1 ;  /* 0x0000002cc62cb211 */ /* 0x040fe400078a08ff */
[-C--:B--2---:R-:W-:Y:S02]  /*177a0*/  @!P2 LEA.HI.X R21, R197, R0.reuse, R237, 0x1, P4 ;  /* 0x00000000c515a211 */ /* 0x084fe400020f0ced */
[----:B------:R-:W-:-:S03]  /*177b0*/  @!P3 LEA.HI.X R45, R198, R0, R236, 0x1, P5 ;  /* 0x00000000c62db211 */ /* 0x000fc600028f0cec */
[----:B-----5:R2:W-:Y:S04]  /*177c0*/  @!P2 ST.E.128 desc[UR40][R20.64], R4 ;  /* 0x000000041400a985 */ /* 0x0205e8000c101d28 */
[----:B------:R2:W-:Y:S02]  /*177d0*/  @!P3 ST.E.128 desc[UR40][R44.64], R28 ;  /* 0x0000001c2c00b985 */ /* 0x0005e4000c101d28 */
.L_x_802:
[----:B------:R-:W-:Y:S05]  /*177e0*/  BSYNC B1 ;  /* 0x0000000000017941 */ /* 0x000fea0003800000 */
.L_x_801:
[----:B--2---:R2:W0:Y:S01]  /*177f0*/  SHFL.IDX PT, R0, R3, 0x1, 0x181f ;  /* 0x00381f0003007f89 */ /* 0x00442200000e0000 */
[----:B------:R-:W-:Y:S03]  /*17800*/  BSSY B1, `(.L_x_803) ;  /* 0x000000c000017945 */ /* 0x000fe60003800000 */
[----:B-----5:R2:W0:Y:S01]  /*17810*/  SHFL.IDX PT, R6, R46, 0x1, 0x181f ;  /* 0x00381f002e067f89 */ /* 0x02042200000e0000 */
[----:B------:R-:W-:Y:S05]  /*17820*/  @P0 BRA `(.L_x_804) ;  /* 0x0000000000240947 */ /* 0x000fea0003800000 */
[----:B------:R-:W-:Y:S02]  /*17830*/  ULDC UR4, c[0x0][0xac8] ;  /* 0x0002b20000047ab9 */ /* 0x000fe40000000800 */
[----:B------:R-:W-:Y:S02]  /*17840*/  ISETP.GE.AND P3, PT, R197, UR4, PT ;  /* 0x00000004c5007c0c */ /* 0x000fe4000bf66270 */
[----:B------:R-:W-:-:S11]  /*17850*/  ISETP.GE.AND P4, PT, R198, UR4, PT ;  /* 0x00000004c6007c0c */ /* 0x000fd6000bf86270 */
[CC--:B0-----:R-:W-:Y:S02]  /*17860*/  @!P3 LEA R4, P0, R197.reuse, R6.reuse, 0x1 ;  /* 0x00000006c504b211 */ /* 0x0c1fe400078008ff */
[C---:B------:R-:W-:Y:S02]  /*17870*/  @!P4 LEA R6, P2, R198.reuse, R6, 0x1 ;  /* 0x00000006c606c211 */ /* 0x040fe400078408ff */
[-C--:B------:R-:W-:Y:S02]  /*17880*/  @!P3 LEA.HI.X R5, R197, R0.reuse, R237, 0x1, P0 ;  /* 0x00000000c505b211 */ /* 0x080fe400000f0ced */
[----:B------:R-:W-:-:S03]  /*17890*/  @!P4 LEA.HI.X R7, R198, R0, R236, 0x1, P2 ;  /* 0x00000000c607c211 */ /* 0x000fc600010f0cec */
[----:B------:R0:W-:Y:S04]  /*178a0*/  @!P3 ST.E.128 desc[UR40][R4.64], R8 ;  /* 0x000000080400b985 */ /* 0x0001e8000c101d28 */
[----:B------:R0:W-:Y:S02]  /*178b0*/  @!P4 ST.E.128 desc[UR40][R6.64], R32 ;  /* 0x000000200600c985 */ /* 0x0001e4000c101d28 */
.L_x_804:
[----:B------:R-:W-:Y:S05]  /*178c0*/  BSYNC B1 ;  /* 0x0000000000017941 */ /* 0x000fea0003800000 */
.L_x_803:
[----:B0-----:R0:W0:Y:S01]  /*178d0*/  SHFL.IDX PT, R0, R3, 0x2, 0x181f ;  /* 0x00581f0003007f89 */ /* 0x00102200000e0000 */
[----:B------:R-:W-:Y:S03]  /*178e0*/  BSSY B1, `(.L_x_805) ;  /* 0x000000c000017945 */ /* 0x000fe60003800000 */
[----:B------:R0:W0:Y:S01]  /*178f0*/  SHFL.IDX PT, R6, R46, 0x2, 0x181f ;  /* 0x00581f002e067f89 */ /* 0x00002200000e0000 */
        /* <DEDUP_REMOVED lines=10> */
.L_x_806:
[----:B------:R-:W-:Y:S05]  /*179a0*/  BSYNC B1 ;  /* 0x0000000000017941 */ /* 0x000fea0003800000 */
.L_x_805:
[----:B0-----:R-:W-:Y:S01]  /*179b0*/  VIADD R0, R49, 0x60 ;  /* 0x0000006031007836 */ /* 0x001fe20000000000 */
[----:B--23--:R-:W0:Y:S04]  /*179c0*/  SHFL.IDX PT, R3, R3, 0x3, 0x181f ;  /* 0x00781f0003037f89 */ /* 0x00ce2800000e0000 */
[----:B------:R-:W-:Y:S01]  /*179d0*/  ISETP.GE.AND P0, PT, R0, R50, PT ;  /* 0x000000320000720c */ /* 0x000fe20003f06270 */
[----:B------:R-:W2:-:S12]  /*179e0*/  SHFL.IDX PT, R46, R46, 0x3, 0x181f ;  /* 0x00781f002e2e7f89 */ /* 0x000e9800000e0000 */
[----:B------:R-:W-:Y:S05]  /*179f0*/  @P0 BRA `(.L_x_807) ;  /* 0x0000000800e40947 */ /* 0x000fea0003800000 */
[----:B------:R-:W-:Y:S02]  /*17a00*/  ULDC UR4, c[0x0][0xac8] ;  /* 0x0002b20000047ab9 */ /* 0x000fe40000000800 */
[----:B------:R-:W-:-:S13]  /*17a10*/  ISETP.GE.AND P1, PT, R197, UR4, PT ;  /* 0x00000004c5007c0c */ /* 0x000fda000bf26270 */
[----:B--2---:R-:W-:-:S04]  /*17a20*/  @!P1 LEA R4, P0, R197, R46, 0x1 ;  /* 0x0000002ec5049211 */ /* 0x004fc800078008ff */
[----:B0-----:R-:W-:Y:S02]  /*17a30*/  @!P1 LEA.HI.X R5, R197, R3, R237, 0x1, P0 ;  /* 0x00000003c5059211 */ /* 0x001fe400000f0ced */
[----:B------:R-:W-:-:S03]  /*17a40*/  ISETP.GE.AND P0, PT, R198, UR4, PT ;  /* 0x00000004c6007c0c */ /* 0x000fc6000bf06270 */
[----:B------:R3:W-:Y:S10]  /*17a50*/  @!P1 ST.E.128 desc[UR40][R4.64], R24 ;  /* 0x0000001804009985 */ /* 0x0007f4000c101d28 */
[----:B------:R-:W-:Y:S05]  /*17a60*/  @P0 BRA `(.L_x_807) ;  /* 0x0000000800c80947 */ /* 0x000fea0003800000 */
[----:B---3--:R-:W-:-:S04]  /*17a70*/  LEA R4, P0, R198, R46, 0x1 ;  /* 0x0000002ec6047211 */ /* 0x008fc800078008ff */
[----:B------:R-:W-:-:S05]  /*17a80*/  LEA.HI.X R5, R198, R3, R236, 0x1, P0 ;  /* 0x00000003c6057211 */ /* 0x000fca00000f0cec */
[----:B------:R0:W-:Y:S01]  /*17a90*/  ST.E.128 desc[UR40][R4.64], R40 ;  /* 0x0000002804007985 */ /* 0x0001e2000c101d28 */
[----:B------:R-:W-:Y:S05]  /*17aa0*/  BRA `(.L_x_807) ;  /* 0x0000000800b87947 */ /* 0x000fea0003800000 */
.L_x_799:
[----:B------:R-:W-:Y:S01]  /*17ab0*/  ULDC.64 UR4, c[0x0][0xc00] ;  /* 0x0003000000047ab9 */ /* 0x000fe20000000a00 */
[----:B------:R-:W-:Y:S01]  /*17ac0*/  IMAD.MOV.U32 R3, RZ, RZ, RZ ;  /* 0x000000ffff037224 */ /* 0x000fe200078e00ff */
[----:B------:R-:W-:Y:S01]  /*17ad0*/  ISETP.NE.U32.AND P0, PT, RZ, UR4, PT ;  /* 0x00000004ff007c0c */ /* 0x000fe2000bf05070 */
[----:B------:R-:W2:Y:S01]  /*17ae0*/  LDC R21, c[0x0][0xbe8] ;  /* 0x0002fa00ff157b82 */ /* 0x000ea20000000800 */
[----:B------:R-:W-:Y:S02]  /*17af0*/  IADD3 R4, P1, R201, UR4, RZ ;  /* 0x00000004c9047c10 */ /* 0x000fe4000ff3e0ff */
[----:B------:R-:W-:Y:S02]  /*17b00*/  ISETP.NE.AND.EX P0, PT, RZ, UR5, PT, P0 ;  /* 0x00000005ff007c0c */ /* 0x000fe4000bf05300 */
[----:B------:R-:W-:Y:S01]  /*17b10*/  IADD3.X R5, R202, UR5, RZ, P1, !PT ;  /* 0x00000005ca057c10 */ /* 0x000fe20008ffe4ff */
[----:B------:R-:W-:Y:S02]  /*17b20*/  ULDC.64 UR4, c[0x0][0xc08] ;  /* 0x0003020000047ab9 */ /* 0x000fe40000000a00 */
[----:B------:R-:W-:-:S04]  /*17b30*/  ISETP.NE.U32.AND P1, PT, RZ, UR4, PT ;  /* 0x00000004ff007c0c */ /* 0x000fc8000bf25070 */
[----:B------:R-:W-:-:S04]  /*17b40*/  ISETP.NE.AND.EX P1, PT, RZ, UR5, PT, P1 ;  /* 0x00000005ff007c0c */ /* 0x000fc8000bf25310 */
[----:B------:R3:W5:Y:S09]  /*17b50*/  @P0 LDG.E R3, desc[UR40][R4.64] ;  /* 0x0000002804030981 */ /* 0x000772000c1e1900 */
[----:B------:R-:W-:Y:S01]  /*17b60*/  @P1 IADD3 R6, P2, R201, UR4, RZ ;  /* 0x00000004c9061c10 */ /* 0x000fe2000ff5e0ff */
[----:B------:R-:W-:-:S02]  /*17b70*/  ULDC UR4, c[0x0][0xa88] ;  /* 0x0002a20000047ab9 */ /* 0x000fc40000000800 */
[----:B------:R-:W-:Y:S01]  /*17b80*/  IMAD.U32 R0, RZ, RZ, UR4 ;  /* 0x00000004ff007e24 */ /* 0x000fe2000f8e00ff */
[----:B------:R-:W-:-:S05]  /*17b90*/  @P1 IADD3.X R7, R202, UR5, RZ, P2, !PT ;  /* 0x00000005ca071c10 */ /* 0x000fca00097fe4ff */
[----:B------:R3:W5:Y:S01]  /*17ba0*/  @P1 LDG.E R0, desc[UR40][R6.64] ;  /* 0x0000002806001981 */ /* 0x000762000c1e1900 */
[----:B--2---:R-:W-:Y:S01]  /*17bb0*/  ISETP.NE.AND P2, PT, R21, 0x1, PT ;  /* 0x000000011500780c */ /* 0x004fe20003f45270 */
[----:B------:R-:W2:-:S12]  /*17bc0*/  S2R R8, SR_TID.X ;  /* 0x0000000000087919 */ /* 0x000e980000002100 */
[----:B------:R-:W4:Y:S08]  /*17bd0*/  @P2 LDC R14, c[0x0][0xbec] ;  /* 0x0002fb00ff0e2b82 */ /* 0x000f300000000800 */
[----:B------:R-:W0:Y:S01]  /*17be0*/  @P2 LDC R25, c[0x0][0xbf0] ;  /* 0x0002fc00ff192b82 */ /* 0x000e220000000800 */
[----:B--2---:R-:W-:-:S05]  /*17bf0*/  VIADD R8, R8, 0xffffff80 ;  /* 0xffffff8008087836 */ /* 0x004fca0000000000 */
[----:B------:R-:W-:Y:S01]  /*17c00*/  ISETP.GE.AND P3, PT, R8, 0x80, PT ;  /* 0x000000800800780c */ /* 0x000fe20003f66270 */
[----:B---3--:R-:W-:-:S12]  /*17c10*/  @P1 BRA `(.L_x_808) ;  /* 0x0000000000101947 */ /* 0x008fd80003800000 */
[----:B------:R-:W-:Y:S05]  /*17c20*/  @!P0 BRA `(.L_x_808) ;  /* 0x00000000000c8947 */ /* 0x000fea0003800000 */
[----:B------:R-:W2:Y:S04]  /*17c30*/  LDG.E R7, desc[UR40][R4.64] ;  /* 0x0000002804077981 */ /* 0x000ea8000c1e1900 */
[----:B-----5:R-:W2:Y:S02]  /*17c40*/  LDG.E R0, desc[UR40][R4.64+0x4] ;  /* 0x0000042804007981 */ /* 0x020ea4000c1e1900 */
[----:B--2---:R-:W-:-:S07]  /*17c50*/  IMAD.IADD R0, R0, 0x1, -R7 ;  /* 0x0000000100007824 */ /* 0x004fce00078e0a07 */
.L_x_808:
[----:B------:R-:W-:Y:S01]  /*17c60*/  BSSY B1, `(.L_x_809) ;  /* 0x000002e000017945 */ /* 0x000fe20003800000 */
[----:B------:R-:W-:Y:S02]  /*17c70*/  SHF.R.S32.HI R12, RZ, 0x1f, R200 ;  /* 0x0000001fff0c7819 */ /* 0x000fe400000114c8 */
[----:B------:R-:W-:Y:S02]  /*17c80*/  SEL R203, R203, RZ, !P0 ;  /* 0x000000ffcbcb7207 */ /* 0x000fe40004000000 */
[----:B------:R-:W-:Y:S02]  /*17c90*/  SEL R208, R208, RZ, !P0 ;  /* 0x000000ffd0d07207 */ /* 0x000fe40004000000 */
[----:B-----5:R-:W-:Y:S01]  /*17ca0*/  SHF.R.S32.HI R10, RZ, 0x1f, R3 ;  /* 0x0000001fff0a7819 */ /* 0x020fe20000011403 */
[----:B------:R-:W-:Y:S06]  /*17cb0*/  @P3 BRA `(.L_x_810) ;  /* 0x0000000000a03947 */ /* 0x000fec0003800000 */
[----:B------:R-:W2:Y:S01]  /*17cc0*/  S2R R5, SR_TID.X ;  /* 0x0000000000057919 */ /* 0x000ea20000002100 */
[----:B------:R-:W3:Y:S01]  /*17cd0*/  LDC R11, c[0x0][0xbe8] ;  /* 0x0002fa00ff0b7b82 */ /* 0x000ee20000000800 */
[----:B--2---:R-:W-:Y:S02]  /*17ce0*/  IMAD R4, R206, 0x80, R5 ;  /* 0x00000080ce047824 */ /* 0x004fe400078e0205 */
[----:B---3--:R-:W-:Y:S02]  /*17cf0*/  IMAD R5, R0, R11, RZ ;  /* 0x0000000b00057224 */ /* 0x008fe400078e02ff */
[----:B------:R-:W-:-:S05]  /*17d00*/  VIADD R8, R4, 0xffffff80 ;  /* 0xffffff8004087836 */ /* 0x000fca0000000000 */
[----:B------:R-:W-:-:S13]  /*17d10*/  ISETP.GE.AND P0, PT, R8, R5, PT ;  /* 0x000000050800720c */ /* 0x000fda0003f06270 */
[----:B------:R-:W-:Y:S05]  /*17d20*/  @P0 BRA `(.L_x_810) ;  /* 0x0000000000840947 */ /* 0x000fea0003800000 */
[----:B------:R-:W-:Y:S01]  /*17d30*/  ISETP.NE.AND P0, PT, R11, 0x1, PT ;  /* 0x000000010b00780c */ /* 0x000fe20003f05270 */
[----:B------:R-:W-:Y:S01]  /*17d40*/  ULDC.64 UR4, c[0x0][0xb90] ;  /* 0x0002e40000047ab9 */ /* 0x000fe20000000a00 */
[----:B------:R-:W-:Y:S02]  /*17d50*/  IMAD.MOV.U32 R4, RZ, RZ, R3 ;  /* 0x000000ffff047224 */ /* 0x000fe400078e0003 */
[----:B------:R-:W-:Y:S02]  /*17d60*/  IMAD R9, R12, UR4, RZ ;  /* 0x000000040c097c24 */ /* 0x000fe4000f8e02ff */
[----:B------:R-:W-:Y:S02]  /*17d70*/  IMAD.MOV.U32 R5, RZ, RZ, R10 ;  /* 0x000000ffff057224 */ /* 0x000fe400078e000a */
[----:B------:R-:W-:Y:S02]  /*17d80*/  IMAD.MOV.U32 R7, RZ, RZ, R8 ;  /* 0x000000ffff077224 */ /* 0x000fe400078e0008 */
[----:B------:R-:W-:-:S03]  /*17d90*/  IMAD.WIDE.U32 R4, R200, UR4, R4 ;  /* 0x00000004c8047c25 */ /* 0x000fc6000f8e0004 */
[----:B------:R-:W2:Y:S01]  /*17da0*/  @P0 LDC R13, c[0x0][0xbec] ;  /* 0x0002fb00ff0d0b82 */ /* 0x000ea20000000800 */
[----:B------:R-:W-:Y:S01]  /*17db0*/  IMAD R9, R200, UR5, R9 ;  /* 0x00000005c8097c24 */ /* 0x000fe2000f8e0209 */
[----:B------:R-:W-:-:S03]  /*17dc0*/  ULDC.64 UR4, c[0x0][0xb98] ;  /* 0x0002e60000047ab9 */ /* 0x000fc60000000a00 */
[----:B------:R-:W-:-:S03]  /*17dd0*/  IMAD.IADD R5, R5, 0x1, R9 ;  /* 0x0000000105057824 */ /* 0x000fc600078e0209 */
[----:B------:R-:W3:Y:S01]  /*17de0*/  @P0 LDC R15, c[0x0][0xbf0] ;  /* 0x0002fc00ff0f0b82 */ /* 0x000ee20000000800 */
[----:B------:R-:W-:-:S04]  /*17df0*/  IMAD.WIDE.U32 R4, R203, UR4, R4 ;  /* 0x00000004cb047c25 */ /* 0x000fc8000f8e0004 */
[----:B--2---:R-:W-:-:S05]  /*17e00*/  @P0 IMAD.HI.U32 R6, R8, R13, RZ ;  /* 0x0000000d08060227 */ /* 0x004fca00078e00ff */
[----:B---3--:R-:W-:Y:S01]  /*17e10*/  @P0 SHF.R.U32.HI R7, RZ, R15, R6 ;  /* 0x0000000fff070219 */ /* 0x008fe20000011606 */
[----:B------:R-:W-:-:S03]  /*17e20*/  IMAD R6, R208, UR4, RZ ;  /* 0x00000004d0067c24 */ /* 0x000fc6000f8e02ff */
[----:B------:R-:W-:Y:S01]  /*17e30*/  IADD3 R4, P0, R7, R4, RZ ;  /* 0x0000000407047210 */ /* 0x000fe20007f1e0ff */
[----:B------:R-:W-:-:S04]  /*17e40*/  IMAD.MOV R9, RZ, RZ, -R7 ;  /* 0x000000ffff097224 */ /* 0x000fc800078e0a07 */
[----:B------:R-:W-:Y:S01]  /*17e50*/  IMAD R9, R11, R9, R8 ;  /* 0x000000090b097224 */ /* 0x000fe200078e0208 */
[----:B------:R-:W-:Y:S01]  /*17e60*/  SHF.R.S32.HI R11, RZ, 0x1f, R7 ;  /* 0x0000001fff0b7819 */ /* 0x000fe20000011407 */
[----:B------:R-:W-:Y:S01]  /*17e70*/  IMAD R8, R203, UR5, R6 ;  /* 0x00000005cb087c24 */ /* 0x000fe2000f8e0206 */
[----:B------:R-:W-:Y:S02]  /*17e80*/  ULDC.64 UR4, c[0x0][0xb88] ;  /* 0x0002e20000047ab9 */ /* 0x000fe40000000a00 */
[----:B------:R-:W-:Y:S02]  /*17e90*/  SHF.R.S32.HI R6, RZ, 0x1f, R9 ;  /* 0x0000001fff067819 */ /* 0x000fe40000011409 */
[----:B------:R-:W-:-:S03]  /*17ea0*/  IADD3.X R5, R11, R5, R8, P0, !PT ;  /* 0x000000050b057210 */ /* 0x000fc600007fe408 */
[----:B------:R-:W-:Y:S02]  /*17eb0*/  IMAD R6, R6, UR4, RZ ;  /* 0x0000000406067c24 */ /* 0x000fe4000f8e02ff */
[----:B------:R-:W-:-:S04]  /*17ec0*/  IMAD.WIDE.U32 R4, R9, UR4, R4 ;  /* 0x0000000409047c25 */ /* 0x000fc8000f8e0004 */
[----:B------:R-:W-:Y:S01]  /*17ed0*/  IMAD R7, R9, UR5, R6 ;  /* 0x0000000509077c24 */ /* 0x000fe2000f8e0206 */
[----:B------:R-:W-:Y:S02]  /*17ee0*/  ULDC.64 UR4, c[0x0][0xb50] ;  /* 0x0002d40000047ab9 */ /* 0x000fe40000000a00 */
[----:B------:R-:W-:Y:S01]  /*17ef0*/  LEA R6, P0, R4, UR4, 0x2 ;  /* 0x0000000404067c11 */ /* 0x000fe2000f8010ff */
[----:B------:R-:W-:-:S05]  /*17f00*/  IMAD.IADD R5, R5, 0x1, R7 ;  /* 0x0000000105057824 */ /* 0x000fca00078e0207 */
[----:B------:R-:W-:Y:S01]  /*17f10*/  LEA.HI.X R7, R4, UR5, R5, 0x2, P0 ;  /* 0x0000000504077c11 */ /* 0x000fe200080f1405 */
[----:B------:R-:W-:-:S05]  /*17f20*/  IMAD.MOV.U32 R5, RZ, RZ, -0x800000 ;  /* 0xff800000ff057424 */ /* 0x000fca00078e00ff */
[----:B------:R2:W-:Y:S02]  /*17f30*/  STG.E desc[UR40][R6.64], R5 ;  /* 0x0000000506007986 */ /* 0x0005e4000c101928 */
.L_x_810:
[----:B------:R-:W-:Y:S05]  /*17f40*/  BSYNC B1 ;  /* 0x0000000000017941 */ /* 0x000fea0003800000 */
.L_x_809:
[----:B------:R-:W-:Y:S01]  /*17f50*/  ULDC.64 UR4, c[0x0][0xaa0] ;  /* 0x0002a80000047ab9 */ /* 0x000fe20000000a00 */
[----:B------:R-:W-:Y:S01]  /*17f60*/  BSSY B1, `(.L_x_811) ;  /* 0x0000038000017945 */ /* 0x000fe20003800000 */
[----:B------:R-:W-:-:S04]  /*17f70*/  IMAD R4, R10, UR4, RZ ;  /* 0x000000040a047c24 */ /* 0x000fc8000f8e02ff */
[C---:B--2---:R-:W-:Y:S02]  /*17f80*/  IMAD R7, R3.reuse, UR5, R4 ;  /* 0x0000000503077c24 */ /* 0x044fe4000f8e0204 */
[----:B------:R-:W-:Y:S01]  /*17f90*/  IMAD.WIDE.U32 R4, R3, UR4, RZ ;  /* 0x0000000403047c25 */ /* 0x000fe2000f8e00ff */
[----:B------:R-:W-:-:S03]  /*17fa0*/  ULDC.64 UR4, c[0x0][0xae8] ;  /* 0x0002ba0000047ab9 */ /* 0x000fc60000000a00 */
[----:B------:R-:W-:Y:S02]  /*17fb0*/  IMAD R3, R199, 0x20, R207 ;  /* 0x00000020c7037824 */ /* 0x000fe400078e02cf */
[----:B------:R-:W-:Y:S02]  /*17fc0*/  IMAD.IADD R5, R5, 0x1, R7 ;  /* 0x0000000105057824 */ /* 0x000fe400078e0207 */
[----:B------:R-:W-:Y:S02]  /*17fd0*/  IMAD R9, R206, 0x80, R3 ;  /* 0x00000080ce097824 */ /* 0x000fe400078e0203 */
[----:B------:R-:W-:Y:S02]  /*17fe0*/  IMAD R7, R12, UR4, RZ ;  /* 0x000000040c077c24 */ /* 0x000fe4000f8e02ff */
[----:B----4-:R-:W-:-:S04]  /*17ff0*/  @P2 IMAD.HI.U32 R6, R9, R14, RZ ;  /* 0x0000000e09062227 */ /* 0x010fc800078e00ff */
[C---:B------:R-:W-:Y:S02]  /*18000*/  IMAD R7, R200.reuse, UR5, R7 ;  /* 0x00000005c8077c24 */ /* 0x040fe4000f8e0207 */
[----:B------:R-:W-:Y:S01]  /*18010*/  IMAD.WIDE.U32 R4, R200, UR4, R4 ;  /* 0x00000004c8047c25 */ /* 0x000fe2000f8e0004 */
[----:B------:R-:W-:-:S03]  /*18020*/  ULDC.64 UR4, c[0x0][0xaf0] ;  /* 0x0002bc0000047ab9 */ /* 0x000fc60000000a00 */
[----:B------:R-:W-:Y:S01]  /*18030*/  IMAD.MOV.U32 R3, RZ, RZ, R9 ;  /* 0x000000ffff037224 */ /* 0x000fe200078e0009 */
[----:B0-----:R-:W-:Y:S01]  /*18040*/  @P2 SHF.R.U32.HI R3, RZ, R25, R6 ;  /* 0x00000019ff032219 */ /* 0x001fe20000011606 */
[----:B------:R-:W-:Y:S02]  /*18050*/  IMAD R8, R208, UR4, RZ ;  /* 0x00000004d0087c24 */ /* 0x000fe4000f8e02ff */
[----:B------:R-:W-:Y:S01]  /*18060*/  IMAD.IADD R5, R5, 0x1, R7 ;  /* 0x0000000105057824 */ /* 0x000fe200078e0207 */
[----:B------:R-:W-:Y:S01]  /*18070*/  SHF.R.S32.HI R6, RZ, 0x1f, R3 ;  /* 0x0000001fff067819 */ /* 0x000fe20000011403 */
[C---:B------:R-:W-:Y:S02]  /*18080*/  IMAD R7, R203.reuse, UR5, R8 ;  /* 0x00000005cb077c24 */ /* 0x040fe4000f8e0208 */
[----:B------:R-:W-:Y:S01]  /*18090*/  IMAD.WIDE.U32 R4, R203, UR4, R4 ;  /* 0x00000004cb047c25 */ /* 0x000fe2000f8e0004 */
[----:B------:R-:W-:-:S03]  /*180a0*/  ULDC.64 UR4, c[0x0][0xae0] ;  /* 0x0002b80000047ab9 */ /* 0x000fc60000000a00 */
[----:B------:R-:W-:Y:S02]  /*180b0*/  IMAD.MOV R8, RZ, RZ, -R3 ;  /* 0x000000ffff087224 */ /* 0x000fe400078e0a03 */
[----:B------:R-:W-:Y:S02]  /*180c0*/  IMAD.IADD R5, R5, 0x1, R7 ;  /* 0x0000000105057824 */ /* 0x000fe400078e0207 */
[----:B------:R-:W-:Y:S02]  /*180d0*/  IMAD R6, R6, UR4, RZ ;  /* 0x0000000406067c24 */ /* 0x000fe4000f8e02ff */
[----:B------:R-:W-:Y:S02]  /*180e0*/  IMAD R7, R21, R8, R9 ;  /* 0x0000000815077224 */ /* 0x000fe400078e0209 */
[C---:B------:R-:W-:Y:S02]  /*180f0*/  IMAD R9, R3.reuse, UR5, R6 ;  /* 0x0000000503097c24 */ /* 0x040fe4000f8e0206 */
[----:B------:R-:W-:Y:S01]  /*18100*/  IMAD.WIDE.U32 R4, R3, UR4, R4 ;  /* 0x0000000403047c25 */ /* 0x000fe2000f8e0004 */
[----:B------:R-:W-:Y:S01]  /*18110*/  SHF.R.S32.HI R3, RZ, 0x1f, R7 ;  /* 0x0000001fff037819 */ /* 0x000fe20000011407 */
[----:B------:R-:W-:-:S02]  /*18120*/  ULDC.64 UR4, c[0x0][0xad8] ;  /* 0x0002b60000047ab9 */ /* 0x000fc40000000a00 */
[----:B------:R-:W-:Y:S02]  /*18130*/  IMAD.IADD R5, R5, 0x1, R9 ;  /* 0x0000000105057824 */ /* 0x000fe400078e0209 */
[----:B------:R-:W-:Y:S02]  /*18140*/  IMAD R6, R3, UR4, RZ ;  /* 0x0000000403067c24 */ /* 0x000fe4000f8e02ff */
[----:B------:R-:W-:Y:S02]  /*18150*/  IMAD R8, R206, 0x80, R207 ;  /* 0x00000080ce087824 */ /* 0x000fe400078e02cf */
[----:B------:R-:W-:Y:S02]  /*18160*/  IMAD R21, R0, R21, RZ ;  /* 0x0000001500157224 */ /* 0x000fe400078e02ff */
        /* <DEDUP_REMOVED lines=10> */
[----:B------:R0:W2:Y:S02]  /*18210*/  SHFL.IDX PT, R4, R6, RZ, 0x181f ;  /* 0x00181fff06047589 */ /* 0x0000a400000e0000 */
[----:B------:R-:W-:Y:S02]  /*18220*/  ISETP.GE.AND P0, PT, R0, R21, PT ;  /* 0x000000150000720c */ /* 0x000fe40003f06270 */
[----:B------:R0:W3:Y:S01]  /*18230*/  SHFL.IDX PT, R0, R3, RZ, 0x181f ;  /* 0x00181fff03007589 */ /* 0x0000e200000e0000 */
[----:B------:R-:W-:Y:S10]  /*18240*/  @P2 BRA `(.L_x_812) ;  /* 0x0000000000242947 */ /* 0x000ff40003800000 */
[----:B------:R-:W-:Y:S02]  /*18250*/  ULDC UR4, c[0x0][0xac8] ;  /* 0x0002b20000047ab9 */ /* 0x000fe40000000800 */
[----:B------:R-:W-:Y:S02]  /*18260*/  ISETP.GE.AND P4, PT, R197, UR4, PT ;  /* 0x00000004c5007c0c */ /* 0x000fe4000bf86270 */
[----:B------:R-:W-:-:S11]  /*18270*/  ISETP.GE.AND P5, PT, R198, UR4, PT ;  /* 0x00000004c6007c0c */ /* 0x000fd6000bfa6270 */
[CC--:B--2---:R-:W-:Y:S02]  /*18280*/  @!P4 LEA R10, P2, R197.reuse, R4.reuse, 0x1 ;  /* 0x00000004c50ac211 */ /* 0x0c4fe400078408ff */
[C---:B------:R-:W-:Y:S02]  /*18290*/  @!P5 LEA R4, P3, R198.reuse, R4, 0x1 ;  /* 0x00000004c604d211 */ /* 0x040fe400078608ff */
[-C--:B---3--:R-:W-:Y:S02]  /*182a0*/  @!P4 LEA.HI.X R11, R197, R0.reuse, R237, 0x1, P2 ;  /* 0x00000000c50bc211 */ /* 0x088fe400010f0ced */
[----:B------:R-:W-:-:S03]  /*182b0*/  @!P5 LEA.HI.X R5, R198, R0, R236, 0x1, P3 ;  /* 0x00000000c605d211 */ /* 0x000fc600018f0cec */
[----:B------:R4:W-:Y:S04]  /*182c0*/  @!P4 ST.E.128 desc[UR40][R10.64], RZ ;  /* 0x000000ff0a00c985 */ /* 0x0009e8000c101d28 */
[----:B------:R4:W-:Y:S02]  /*182d0*/  @!P5 ST.E.128 desc[UR40][R4.64], RZ ;  /* 0x000000ff0400d985 */ /* 0x0009e4000c101d28 */
.L_x_812:
[----:B------:R-:W-:Y:S05]  /*182e0*/  BSYNC B1 ;  /* 0x0000000000017941 */ /* 0x000fea0003800000 */
.L_x_811:
[----:B---3--:R3:W0:Y:S01]  /*182f0*/  SHFL.IDX PT, R0, R3, 0x1, 0x181f ;  /* 0x00381f0003007f89 */ /* 0x00862200000e0000 */
[----:B------:R-:W-:Y:S03]  /*18300*/  BSSY B1, `(.L_x_813) ;  /* 0x000000c000017945 */ /* 0x000fe60003800000 */
[----:B--2-4-:R3:W2:Y:S01]  /*18310*/  SHFL.IDX PT, R4, R6, 0x1, 0x181f ;  /* 0x00381f0006047f89 */ /* 0x0146a200000e0000 */
[----:B------:R-:W-:Y:S05]  /*18320*/  @P1 BRA `(.L_x_814) ;  /* 0x0000000000241947 */ /* 0x000fea0003800000 */
[----:B------:R-:W-:Y:S02]  /*18330*/  ULDC UR4, c[0x0][0xac8] ;  /* 0x0002b20000047ab9 */ /* 0x000fe40000000800 */
        /* <DEDUP_REMOVED lines=8> */
.L_x_814:
[----:B------:R-:W-:Y:S05]  /*183c0*/  BSYNC B1 ;  /* 0x0000000000017941 */ /* 0x000fea0003800000 */
.L_x_813:
[----:B0-----:R0:W0:Y:S01]  /*183d0*/  SHFL.IDX PT, R0, R3, 0x2, 0x181f ;  /* 0x00581f0003007f89 */ /* 0x00102200000e0000 */
[----:B------:R-:W-:Y:S03]  /*183e0*/  BSSY B1, `(.L_x_815) ;  /* 0x000000c000017945 */ /* 0x000fe60003800000 */
[----:B--2-4-:R2:W4:Y:S01]  /*183f0*/  SHFL.IDX PT, R4, R6, 0x2, 0x181f ;  /* 0x00581f0006047f89 */ /* 0x01452200000e0000 */
[----:B------:R-:W-:Y:S05]  /*18400*/  @P0 BRA `(.L_x_816) ;  /* 0x0000000000240947 */ /* 0x000fea0003800000 */
[----:B------:R-:W-:Y:S02]  /*18410*/  ULDC UR4, c[0x0][0xac8] ;  /* 0x0002b20000047ab9 */ /* 0x000fe40000000800 */
[----:B------:R-:W-:Y:S02]  /*18420*/  ISETP.GE.AND P2, PT, R197, UR4, PT ;  /* 0x00000004c5007c0c */ /* 0x000fe4000bf46270 */
[----:B------:R-:W-:-:S11]  /*18430*/  ISETP.GE.AND P3, PT, R198, UR4, PT ;  /* 0x00000004c6007c0c */ /* 0x000fd6000bf66270 */
[CC--:B----4-:R-:W-:Y:S02]  /*18440*/  @!P2 LEA R10, P0, R197.reuse, R4.reuse, 0x1 ;  /* 0x00000004c50aa211 */ /* 0x0d0fe400078008ff */
[C---:B------:R-:W-:Y:S02]  /*18450*/  @!P3 LEA R4, P1, R198.reuse, R4, 0x1 ;  /* 0x00000004c604b211 */ /* 0x040fe400078208ff */
[-C--:B0-----:R-:W-:Y:S02]  /*18460*/  @!P2 LEA.HI.X R11, R197, R0.reuse, R237, 0x1, P0 ;  /* 0x00000000c50ba211 */ /* 0x081fe400000f0ced */
[----:B------:R-:W-:-:S03]  /*18470*/  @!P3 LEA.HI.X R5, R198, R0, R236, 0x1, P1 ;  /* 0x00000000c605b211 */ /* 0x000fc600008f0cec */
[----:B------:R0:W-:Y:S04]  /*18480*/  @!P2 ST.E.128 desc[UR40][R10.64], RZ ;  /* 0x000000ff0a00a985 */ /* 0x0001e8000c101d28 */
[----:B------:R0:W-:Y:S02]  /*18490*/  @!P3 ST.E.128 desc[UR40][R4.64], RZ ;  /* 0x000000ff0400b985 */ /* 0x0001e4000c101d28 */
.L_x_816:
[----:B------:R-:W-:Y:S05]  /*184a0*/  BSYNC B1 ;  /* 0x0000000000017941 */ /* 0x000fea0003800000 */
.L_x_815:
[----:B0-----:R-:W-:Y:S01]  /*184b0*/  VIADD R0, R8, 0x60 ;  /* 0x0000006008007836 */ /* 0x001fe20000000000 */
[----:B---3--:R-:W0:Y:S04]  /*184c0*/  SHFL.IDX PT, R3, R3, 0x3, 0x181f ;  /* 0x00781f0003037f89 */ /* 0x008e2800000e0000 */
[----:B------:R-:W-:Y:S01]  /*184d0*/  ISETP.GE.AND P0, PT, R0, R21, PT ;  /* 0x000000150000720c */ /* 0x000fe20003f06270 */
[----:B----4-:R3:W4:-:S12]  /*184e0*/  SHFL.IDX PT, R4, R6, 0x3, 0x181f ;  /* 0x00781f0006047f89 */ /* 0x01071800000e0000 */
[----:B---3--:R-:W-:Y:S05]  /*184f0*/  @P0 BRA `(.L_x_807) ;  /* 0x0000000000240947 */ /* 0x008fea0003800000 */
[----:B------:R-:W-:Y:S02]  /*18500*/  ULDC UR4, c[0x0][0xac8] ;  /* 0x0002b20000047ab9 */ /* 0x000fe40000000800 */
[----:B------:R-:W-:Y:S02]  /*18510*/  ISETP.GE.AND P2, PT, R197, UR4, PT ;  /* 0x00000004c5007c0c */ /* 0x000fe4000bf46270 */
[----:B------:R-:W-:-:S11]  /*18520*/  ISETP.GE.AND P3, PT, R198, UR4, PT ;  /* 0x00000004c6007c0c */ /* 0x000fd6000bf66270 */
[CC--:B--2-4-:R-:W-:Y:S02]  /*18530*/  @!P2 LEA R6, P0, R197.reuse, R4.reuse, 0x1 ;  /* 0x00000004c506a211 */ /* 0x0d4fe400078008ff */
[C---:B------:R-:W-:Y:S02]  /*18540*/  @!P3 LEA R4, P1, R198.reuse, R4, 0x1 ;  /* 0x00000004c604b211 */ /* 0x040fe400078208ff */
[-C--:B0-----:R-:W-:Y:S02]  /*18550*/  @!P2 LEA.HI.X R7, R197, R3.reuse, R237, 0x1, P0 ;  /* 0x00000003c507a211 */ /* 0x081fe400000f0ced */
[----:B------:R-:W-:-:S03]  /*18560*/  @!P3 LEA.HI.X R5, R198, R3, R236, 0x1, P1 ;  /* 0x00000003c605b211 */ /* 0x000fc600008f0cec */
[----:B------:R0:W-:Y:S04]  /*18570*/  @!P2 ST.E.128 desc[UR40][R6.64], RZ ;  /* 0x000000ff0600a985 */ /* 0x0001e8000c101d28 */
[----:B------:R0:W-:Y:S02]  /*18580*/  @!P3 ST.E.128 desc[UR40][R4.64], RZ ;  /* 0x000000ff0400b985 */ /* 0x0001e4000c101d28 */
.L_x_807:
[----:B------:R-:W-:Y:S05]  /*18590*/  BSYNC B0 ;  /* 0x0000000000007941 */ /* 0x000fea0003800000 */
.L_x_798:
[----:B------:R-:W-:Y:S02]  /*185a0*/  ULDC UR4, c[0x0][0xc3c] ;  /* 0x00030f0000047ab9 */ /* 0x000fe40000000800 */
[----:B-1----:R-:W-:-:S13]  /*185b0*/  ISETP.GE.AND P0, PT, R127, UR4, PT ;  /* 0x000000047f007c0c */ /* 0x002fda000bf06270 */
[----:B------:R-:W-:Y:S05]  /*185c0*/  @!P0 BRA `(.L_x_817) ;  /* 0xfffffe8c00508947 */ /* 0x000fea000383ffff */
[----:B------:R-:W-:Y:S05]  /*185d0*/  BRA `(.L_x_612) ;  /* 0x0000007400ac7947 */ /* 0x000fea0003800000 */
.L_x_610:
[----:B------:R-:W-:-:S08]  /*185e0*/  NOP ;  /* 0x0000000000007918 */ /* 0x000fd00000000000 */
[----:B------:R-:W0:-:S00]  /*185f0*/  USETMAXREG.DEALLOC.CTAPOOL 0x18 ;  /* 0x00000018000079c8 */ /* 0x000e0000080e0500 */
[----:B0-----:R-:W2:Y:S01]  /*18600*/  LDL.LU R3, [R1+0x10] ;  /* 0x0000100001037983 */ /* 0x001ea20000300800 */
[----:B------:R-:W-:Y:S01]  /*18610*/  LOP3.LUT R2, R2, 0x3, RZ, 0xc0, !PT ;  /* 0x0000000302027812 */ /* 0x000fe200078ec0ff */
[----:B------:R-:W-:-:S05]  /*18620*/  IMAD.MOV.U32 R4, RZ, RZ, RZ ;  /* 0x000000ffff047224 */ /* 0x000fca00078e00ff */
[----:B------:R-:W0:Y:S02]  /*18630*/  SHFL.IDX PT, R2, R2, RZ, 0x1f ;  /* 0x00001fff02027589 */ /* 0x000e2400000e0000 */
[----:B0-----:R-:W-:Y:S02]  /*18640*/  ISETP.NE.AND P0, PT, R2, RZ, PT ;  /* 0x000000ff0200720c */ /* 0x001fe40003f05270 */
        /* <DEDUP_REMOVED lines=11> */
.L_x_818:
[----:B------:R-:W-:Y:S01]  /*18700*/  LOP3.LUT R5, R0, 0x1f, RZ, 0xc0, !PT ;  /* 0x0000001f00057812 */ /* 0x000fe200078ec0ff */
[----:B------:R-:W-:Y:S01]  /*18710*/  ULDC UR4, c[0x0][0xc3c] ;  /* 0x00030f0000047ab9 */ /* 0x000fe20000000800 */
[----:B------:R-:W1:Y:S01]  /*18720*/  S2UR UR6, SR_CTAID.X ;  /* 0x00000000000679c3 */ /* 0x000e620000002500 */
[----:B------:R-:W-:Y:S01]  /*18730*/  ULDC UR5, c[0x0][0xc38] ;  /* 0x00030e0000057ab9 */ /* 0x000fe20000000800 */
[----:B------:R-:W-:-:S04]  /*18740*/  ISETP.NE.AND P0, PT, R5, 0x1f, PT ;  /* 0x0000001f0500780c */ /* 0x000fc80003f05270 */
[----:B------:R-:W-:-:S13]  /*18750*/  ISETP.GE.OR P1, PT, R5, UR4, !P0 ;  /* 0x0000000405007c0c */ /* 0x000fda000c726670 */
[----:B0-----:R-:W0:Y:S02]  /*18760*/  @!P1 LDC.64 R2, c[0x0][0xc80] ;  /* 0x00032000ff029b82 */ /* 0x001e240000000a00 */
[----:B0-----:R-:W-:-:S05]  /*18770*/  @!P1 IMAD.WIDE.U32 R2, R5, 0x4, R2 ;  /* 0x0000000405029825 */ /* 0x001fca00078e0002 */
[----:B------:R-:W2:Y:S01]  /*18780*/  @!P1 LDG.E R4, desc[UR40][R2.64] ;  /* 0x0000002802049981 */ /* 0x000ea2000c1e1900 */
[C---:B------:R-:W-:Y:S01]  /*18790*/  ISETP.NE.AND P1, PT, R5.reuse, RZ, PT ;  /* 0x000000ff0500720c */ /* 0x040fe20003f25270 */
[----:B------:R-:W-:Y:S01]  /*187a0*/  UMOV UR4, URZ ;  /* 0x0000003f00047c82 */ /* 0x000fe20008000000 */
[C---:B------:R-:W-:Y:S01]  /*187b0*/  ISETP.GE.U32.AND P2, PT, R5.reuse, 0x2, PT ;  /* 0x000000020500780c */ /* 0x040fe20003f46070 */
[----:B------:R-:W-:Y:S01]  /*187c0*/  IMAD.MOV.U32 R16, RZ, RZ, RZ ;  /* 0x000000ffff107224 */ /* 0x000fe200078e00ff */
[C---:B------:R-:W-:Y:S02]  /*187d0*/  ISETP.GE.U32.AND P3, PT, R5.reuse, 0x4, PT ;  /* 0x000000040500780c */ /* 0x040fe40003f66070 */
[C---:B------:R-:W-:Y:S02]  /*187e0*/  ISETP.GE.U32.AND P4, PT, R5.reuse, 0x8, PT ;  /* 0x000000080500780c */ /* 0x040fe40003f86070 */
[----:B------:R-:W-:Y:S01]  /*187f0*/  ISETP.GE.U32.AND P5, PT, R5, 0x10, PT ;  /* 0x000000100500780c */ /* 0x000fe20003fa6070 */
[----:B--2---:R-:W0:Y:S02]  /*18800*/  SHFL.UP PT, R6, R4, 0x1, RZ ;  /* 0x0420000004067989 */ /* 0x004e2400000e00ff */
        /* <DEDUP_REMOVED lines=16> */
[----:B------:R-:W-:Y:S01]  /*18910*/  IMAD.MOV.U32 R3, RZ, RZ, R6 ;  /* 0x000000ffff037224 */ /* 0x000fe200078e0006 */
[----:B-1----:R-:W-:-:S13]  /*18920*/  ISETP.GT.AND P6, PT, R6, UR6, PT ;  /* 0x0000000606007c0c */ /* 0x002fda000bfc4270 */
[----:B------:R-:W-:Y:S05]  /*18930*/  @P6 BRA `(.L_x_820) ;  /* 0x00000000009c6947 */ /* 0x000fea0003800000 */
[----:B------:R-:W0:Y:S01]  /*18940*/  LDC R7, c[0x0][0xc3c] ;  /* 0x00030f00ff077b82 */ /* 0x000e220000000800 */
[----:B------:R-:W-:Y:S01]  /*18950*/  IMAD.MOV.U32 R6, RZ, RZ, R3 ;  /* 0x000000ffff067224 */ /* 0x000fe200078e0003 */
[----:B------:R-:W-:Y:S01]  /*18960*/  UMOV UR4, URZ ;  /* 0x0000003f00047c82 */ /* 0x000fe20008000000 */
[----:B------:R-:W-:Y:S01]  /*18970*/  ULDC UR7, c[0x0][0xc3c] ;  /* 0x00030f0000077ab9 */ /* 0x000fe20000000800 */
[----:B------:R-:W-:-:S05]  /*18980*/  ULDC UR5, c[0x0][0xc38] ;  /* 0x00030e0000057ab9 */ /* 0x000fca0000000800 */
.L_x_824:
        /* <DEDUP_REMOVED lines=9> */
[----:B------:R-:W0:Y:S02]  /*18a20*/  LDC.64 R2, c[0x0][0xc80] ;  /* 0x00032000ff027b82 */ /* 0x000e240000000a00 */
[----:B0-----:R-:W-:-:S05]  /*18a30*/  IMAD.WIDE R2, R8, 0x4, R2 ;  /* 0x0000000408027825 */ /* 0x001fca00078e0202 */
[----:B------:R0:W5:Y:S02]  /*18a40*/  LDG.E R4, desc[UR40][R2.64] ;  /* 0x0000002802047981 */ /* 0x000164000c1e1900 */
.L_x_823:
[----:B------:R-:W-:Y:S05]  /*18a50*/  BSYNC B0 ;  /* 0x0000000000007941 */ /* 0x000fea0003800000 */
.L_x_822:
        /* <DEDUP_REMOVED lines=20> */
[----:B------:R-:W-:-:S07]  /*18ba0*/  IMAD.MOV.U32 R2, RZ, RZ, R11 ;  /* 0x000000ffff027224 */ /* 0x000fce00078e000b */
.L_x_820:
        /* <DEDUP_REMOVED lines=16> */
.L_x_825:
[----:B-1----:R-:W-:Y:S02]  /*18cb0*/  IMAD R16, R16, UR5, R7 ;  /* 0x0000000510107c24 */ /* 0x002fe4000f8e0207 */
[----:B------:R-:W-:Y:S02]  /*18cc0*/  IMAD R7, R11, R6, RZ ;  /* 0x000000060b077224 */ /* 0x000fe400078e02ff */
[----:B0-----:R-:W-:Y:S01]  /*18cd0*/  IMAD.MOV.U32 R2, RZ, RZ, RZ ;  /* 0x000000ffff027224 */ /* 0x001fe200078e00ff */
[----:B------:R-:W-:Y:S01]  /*18ce0*/  IADD3 R9, -R16, UR6, RZ ;  /* 0x0000000610097c10 */ /* 0x000fe2000fffe1ff */
[----:B------:R-:W-:Y:S02]  /*18cf0*/  VIADD R19, R19, UR4 ;  /* 0x0000000413137c36 */ /* 0x000fe40008000000 */
        /* <DEDUP_REMOVED lines=20> */
.L_x_821:
[----:B------:R-:W-:Y:S02]  /*18e40*/  IMAD.MOV.U32 R17, RZ, RZ, RZ ;  /* 0x000000ffff117224 */ /* 0x000fe400078e00ff */
[----:B------:R-:W-:Y:S02]  /*18e50*/  IMAD.U32 R16, RZ, RZ, UR6 ;  /* 0x00000006ff107e24 */ /* 0x000fe4000f8e00ff */
[----:B------:R-:W-:-:S07]  /*18e60*/  IMAD.MOV.U32 R18, RZ, RZ, RZ ;  /* 0x000000ffff127224 */ /* 0x000fce00078e00ff */
.L_x_826:
[----:B------:R-:W-:-:S13]  /*18e70*/  ISETP.NE.AND P0, PT, R5, RZ, PT ;  /* 0x000000ff0500720c */ /* 0x000fda0003f05270 */
[----:B------:R-:W0:Y:S01]  /*18e80*/  @!P0 S2R R3, SR_CgaCtaId ;  /* 0x0000000000038919 */ /* 0x000e220000008800 */
[----:B------:R-:W-:-:S04]  /*18e90*/  @!P0 MOV R2, 0x400 ;  /* 0x0000040000028802 */ /* 0x000fc80000000f00 */
[----:B0-----:R-:W-:-:S05]  /*18ea0*/  @!P0 LEA R2, R3, R2, 0x18 ;  /* 0x0000000203028211 */ /* 0x001fca00078ec0ff */
[----:B------:R2:W-:Y:S01]  /*18eb0*/  @!P0 STS.128 [R2+0x348d0], R16 ;  /* 0x0348d01002008388 */ /* 0x0005e20000000c00 */
[----:B------:R-:W-:Y:S06]  /*18ec0*/  BAR.ARV 0x5, 0x180 ;  /* 0x0146000000007b1d */ /* 0x000fec0000002000 */
.L_x_819:
[----:B--2---:R-:W-:Y:S01]  /*18ed0*/  IMAD.MOV.U32 R2, RZ, RZ, 0x1 ;  /* 0x00000001ff027424 */ /* 0x004fe200078e00ff */
[----:B------:R2:W-:Y:S01]  /*18ee0*/  STL [R1+0x58], RZ ;  /* 0x000058ff01007387 */ /* 0x0005e20000100800 */
[----:B------:R-:W-:Y:S02]  /*18ef0*/  ULDC UR4, c[0x0][0xc3c] ;  /* 0x00030f0000047ab9 */ /* 0x000fe40000000800 */
[----:B-1----:R-:W-:Y:S01]  /*18f00*/  ISETP.GE.AND P0, PT, R19, UR4, PT ;  /* 0x0000000413007c0c */ /* 0x002fe2000bf06270 */
[----:B------:R2:W-:Y:S04]  /*18f10*/  STL [R1+0x18], R2 ;  /* 0x0000180201007387 */ /* 0x0005e80000100800 */
[----:B------:R2:W-:Y:S08]  /*18f20*/  STL [R1+0x8], RZ ;  /* 0x000008ff01007387 */ /* 0x0005f00000100800 */
[----:B--2---:R-:W-:Y:S05]  /*18f30*/  @P0 BRA `(.L_x_827) ;  /* 0x00000068006c0947 */ /* 0x004fea0003800000 */
[----:B------:R-:W1:Y:S01]  /*18f40*/  S2UR UR5, SR_CgaCtaId ;  /* 0x00000000000579c3 */ /* 0x000e620000008800 */
[C---:B------:R-:W-:Y:S01]  /*18f50*/  IMAD.SHL.U32 R2, R0.reuse, 0x8, RZ ;  /* 0x0000000800027824 */ /* 0x040fe200078e00ff */
[----:B------:R-:W-:Y:S01]  /*18f60*/  LOP3.LUT R5, R0, 0x7f, RZ, 0xc0, !PT ;  /* 0x0000007f00057812 */ /* 0x000fe200078ec0ff */
[----:B------:R-:W-:Y:S01]  /*18f70*/  UMOV UR4, 0x400 ;  /* 0x0000040000047882 */ /* 0x000fe20000000000 */
[----:B------:R-:W-:Y:S01]  /*18f80*/  BSSY B8, `(.L_x_827) ;  /* 0x0000696000087945 */ /* 0x000fe20003800000 */
[----:B------:R-:W-:Y:S01]  /*18f90*/  ULDC.64 UR36, c[0x0][0x198] ;  /* 0x0000660000247ab9 */ /* 0x000fe20000000a00 */
[C---:B0-----:R-:W-:Y:S01]  /*18fa0*/  LOP3.LUT R3, R2.reuse, 0x1f8, RZ, 0xc0, !PT ;  /* 0x000001f802037812 */ /* 0x041fe200078ec0ff */
[----:B------:R-:W-:Y:S01]  /*18fb0*/  ULDC UR38, c[0x0][0xc] ;  /* 0x0000030000267ab9 */ /* 0x000fe20000000800 */
[----:B------:R-:W-:Y:S02]  /*18fc0*/  LOP3.LUT R2, R2, 0x38, RZ, 0xc0, !PT ;  /* 0x0000003802027812 */ /* 0x000fe400078ec0ff */
[----:B------:R-:W-:Y:S01]  /*18fd0*/  LOP3.LUT R4, R3, 0x38, R0, 0x78, !PT ;  /* 0x0000003803047812 */ /* 0x000fe200078e7800 */
[----:B------:R-:W-:Y:S01]  /*18fe0*/  IMAD.SHL.U32 R3, R5, 0x8, RZ ;  /* 0x0000000805037824 */ /* 0x000fe200078e00ff */
[----:B------:R-:W-:Y:S01]  /*18ff0*/  SHF.R.U32.HI R5, RZ, 0x3, R5 ;  /* 0x00000003ff057819 */ /* 0x000fe20000011605 */
[----:B------:R-:W-:-:S03]  /*19000*/  IMAD.SHL.U32 R0, R0, 0x10, RZ ;  /* 0x0000001000007824 */ /* 0x000fc600078e00ff */
[----:B------:R-:W-:Y:S02]  /*19010*/  LOP3.LUT R3, R4, 0x200, R3, 0xf8, !PT ;  /* 0x0000020004037812 */ /* 0x000fe400078ef803 */
[----:B------:R-:W-:Y:S01]  /*19020*/  LOP3.LUT R0, R5, 0x70, R0, 0xf8, !PT ;  /* 0x0000007005007812 */ /* 0x000fe200078ef800 */
[----:B------:R-:W-:Y:S01]  /*19030*/  IMAD.MOV.U32 R0, RZ, RZ, 0x1 ;  /* 0x00000001ff007424 */ /* 0x000fe200078e00ff */
[----:B-1----:R-:W-:-:S06]  /*19040*/  ULEA UR4, UR5, UR4, 0x18 ;  /* 0x0000000405047291 */ /* 0x002fcc000f8ec03f */
[----:B------:R-:W-:-:S04]  /*19050*/  IMAD.U32 R4, RZ, RZ, UR4 ;  /* 0x00000004ff047e24 */ /* 0x000fc8000f8e00ff */
[----:B------:R-:W-:Y:S01]  /*19060*/  IMAD R3, R3, 0x2, R4 ;  /* 0x0000000203037824 */ /* 0x000fe200078e0204 */
[----:B------:R-:W-:Y:S04]  /*19070*/  STL [R1+0x4], R4 ;  /* 0x0000040401007387 */ /* 0x000fe80000100800 */
[----:B------:R0:W-:Y:S04]  /*19080*/  STL [R1+0x2c], R3 ;  /* 0x00002c0301007387 */ /* 0x0001e80000100800 */
[----:B------:R-:W-:Y:S04]  /*19090*/  STL [R1+0x8], RZ ;  /* 0x000008ff01007387 */ /* 0x000fe80000100800 */
[----:B------:R-:W-:Y:S01]  /*190a0*/  STL [R1+0x18], R0 ;  /* 0x0000180001007387 */ /* 0x000fe20000100800 */
[----:B0-----:R-:W-:-:S03]  /*190b0*/  LOP3.LUT R3, R2, 0x40, RZ, 0xfc, !PT ;  /* 0x0000004002037812 */ /* 0x001fc600078efcff */
[----:B------:R-:W-:Y:S04]  /*190c0*/  STL [R1+0xc], RZ ;  /* 0x00000cff01007387 */ /* 0x000fe80000100800 */
[----:B------:R0:W-:Y:S04]  /*190d0*/  STL [R1+0x24], R0 ;  /* 0x0000240001007387 */ /* 0x0001e80000100800 */
[----:B------:R1:W-:Y:S01]  /*190e0*/  STL [R1+0x58], RZ ;  /* 0x000058ff01007387 */ /* 0x0003e20000100800 */
[----:B0-----:R-:W-:-:S07]  /*190f0*/  LOP3.LUT R0, R2, 0x80, RZ, 0xfc, !PT ;  /* 0x0000008002007812 */ /* 0x001fce00078efcff */
.L_x_967:
[----:B--2---:R-:W0:Y:S02]  /*19100*/  LDC.64 R2, c[0x0][0xc88] ;  /* 0x00032200ff027b82 */ /* 0x004e240000000a00 */
[----:B0-----:R-:W-:-:S05]  /*19110*/  IMAD.WIDE R2, R19, 0x4, R2 ;  /* 0x0000000413027825 */ /* 0x001fca00078e0202 */
[----:B------:R-:W2:Y:S01]  /*19120*/  LDG.E R15, desc[UR40][R2.64] ;  /* 0x00000028020f7981 */ /* 0x000ea2000c1e1900 */
[----:B------:R-:W-:Y:S05]  /*19130*/  YIELD ;  /* 0x0000000000007946 */ /* 0x000fea0003800000 */
[----:B------:R-:W-:Y:S01]  /*19140*/  ULDC.64 UR4, c[0x0][0xa28] ;  /* 0x00028a0000047ab9 */ /* 0x000fe20000000a00 */
[----:B---3--:R-:W-:Y:S01]  /*19150*/  IMAD.MOV.U32 R0, RZ, RZ, RZ ;  /* 0x000000ffff007224 */ /* 0x008fe200078e00ff */
[----:B------:R-:W-:Y:S01]  /*19160*/  ISETP.NE.U32.AND P0, PT, RZ, UR4, PT ;  /* 0x00000004ff007c0c */ /* 0x000fe2000bf05070 */
[----:B----45:R-:W-:Y:S01]  /*19170*/  IMAD.MOV.U32 R8, RZ, RZ, RZ ;  /* 0x000000ffff087224 */ /* 0x030fe200078e00ff */
[----:B------:R-:W-:Y:S01]  /*19180*/  ULDC.64 UR10, c[0x0][0xa18] ;  /* 0x00028600000a7ab9 */ /* 0x000fe20000000a00 */
        /* <DEDUP_REMOVED lines=12> */
[----:B------:R2:W5:Y:S01]  /*19250*/  @P0 LDG.E R0, desc[UR40][R2.64] ;  /* 0x0000002802000981 */ /* 0x000562000c1e1900 */
[----:B------:R-:W-:Y:S02]  /*19260*/  ISETP.NE.AND.EX P2, PT, RZ, UR5, PT, P2 ;  /* 0x00000005ff007c0c */ /* 0x000fe4000bf45320 */
[----:B------:R-:W-:Y:S02]  /*19270*/  CS2R R10, SRZ ;  /* 0x00000000000a7805 */ /* 0x000fe4000001ff00 */
[----:B------:R-:W-:Y:S01]  /*19280*/  ISETP.NE.U32.AND P3, PT, RZ, UR10, PT ;  /* 0x0000000aff007c0c */ /* 0x000fe2000bf65070 */
[----:B------:R-:W-:Y:S01]  /*19290*/  STL [R1], R14 ;  /* 0x0000000e01007387 */ /* 0x000fe20000100800 */
[----:B------:R-:W-:Y:S02]  /*192a0*/  ISETP.NE.U32.AND P0, PT, RZ, UR6, PT ;  /* 0x00000006ff007c0c */ /* 0x000fe4000bf05070 */
[----:B------:R-:W-:Y:S01]  /*192b0*/  ISETP.NE.AND.EX P3, PT, RZ, UR11, PT, P3 ;  /* 0x0000000bff007c0c */ /* 0x000fe2000bf65330 */
[----:B------:R-:W-:Y:S01]  /*192c0*/  STL [R1+0x28], R13 ;  /* 0x0000280d01007387 */ /* 0x000fe20000100800 */
[----:B------:R-:W-:-:S02]  /*192d0*/  ISETP.NE.U32.AND P1, PT, RZ, UR8, PT ;  /* 0x00000008ff007c0c */ /* 0x000fc4000bf25070 */
[C---:B--2---:R-:W-:Y:S02]  /*192e0*/  IADD3 R2, P4, R14.reuse, UR4, RZ ;  /* 0x000000040e027c10 */ /* 0x044fe4000ff9e0ff */
[----:B------:R-:W-:Y:S02]  /*192f0*/  ISETP.NE.AND.EX P0, PT, RZ, UR7, PT, P0 ;  /* 0x00000007ff007c0c */ /* 0x000fe4000bf05300 */
[C---:B------:R-:W-:Y:S02]  /*19300*/  IADD3.X R3, R13.reuse, UR5, RZ, P4, !PT ;  /* 0x000000050d037c10 */ /* 0x040fe4000a7fe4ff */
[C---:B0-----:R-:W-:Y:S02]  /*19310*/  IADD3 R4, P4, R14.reuse, UR8, RZ ;  /* 0x000000080e047c10 */ /* 0x041fe4000ff9e0ff */
[----:B------:R-:W-:Y:S01]  /*19320*/  ISETP.NE.AND.EX P1, PT, RZ, UR9, PT, P1 ;  /* 0x00000009ff007c0c */ /* 0x000fe2000bf25310 */
[----:B------:R-:W2:Y:S01]  /*19330*/  @P2 LDG.E R8, desc[UR40][R2.64] ;  /* 0x0000002802082981 */ /* 0x000ea2000c1e1900 */
[----:B------:R-:W-:Y:S01]  /*19340*/  IADD3.X R5, R13, UR9, RZ, P4, !PT ;  /* 0x000000090d057c10 */ /* 0x000fe2000a7fe4ff */
[----:B------:R-:W-:Y:S01]  /*19350*/  ULDC UR4, c[0x0][0x288] ;  /* 0x0000a20000047ab9 */ /* 0x000fe20000000800 */
[----:B------:R-:W-:Y:S01]  /*19360*/  IADD3 R6, P5, R14, UR6, RZ ;  /* 0x000000060e067c10 */ /* 0x000fe2000ffbe0ff */
[----:B------:R-:W-:Y:S01]  /*19370*/  IMAD.U32 R12, RZ, RZ, UR4 ;  /* 0x00000004ff0c7e24 */ /* 0x000fe2000f8e00ff */
[----:B------:R-:W-:-:S02]  /*19380*/  ULDC.64 UR4, c[0x0][0x418] ;  /* 0x0001060000047ab9 */ /* 0x000fc40000000a00 */
[----:B------:R-:W-:-:S05]  /*19390*/  IADD3.X R7, R13, UR7, RZ, P5, !PT ;  /* 0x000000070d077c10 */ /* 0x000fca000affe4ff */
[----:B------:R-:W5:Y:S04]  /*193a0*/  @P0 LDG.E R11, desc[UR40][R6.64] ;  /* 0x00000028060b0981 */ /* 0x000f68000c1e1900 */
        /* <DEDUP_REMOVED lines=10> */
[----:B------:R-:W-:-:S03]  /*19450*/  UIMAD UR4, UR4, UR5, URZ ;  /* 0x00000005040472a4 */ /* 0x000fc6000f8e023f */
[----:B------:R-:W-:Y:S02]  /*19460*/  ULDC UR5, c[0x0][0x348] ;  /* 0x0000d20000057ab9 */ /* 0x000fe40000000800 */
[----:B0-----:R-:W-:Y:S02]  /*19470*/  IMAD.U32 R9, RZ, RZ, UR5 ;  /* 0x00000005ff097e24 */ /* 0x001fe4000f8e00ff */
[----:B------:R-:W-:Y:S01]  /*19480*/  IMAD.U32 R8, RZ, RZ, UR4 ;  /* 0x00000004ff087e24 */ /* 0x000fe2000f8e00ff */
[----:B--2---:R0:W-:Y:S01]  /*19490*/  STL [R1+0x54], R12 ;  /* 0x0000540c01007387 */ /* 0x0041e20000100800 */
[----:B------:R-:W-:Y:S05]  /*194a0*/  @P3 BRA `(.L_x_828) ;  /* 0x0000000000143947 */ /* 0x000fea0003800000 */
[----:B------:R-:W-:Y:S05]  /*194b0*/  @!P2 BRA `(.L_x_828) ;  /* 0x000000000010a947 */ /* 0x000fea0003800000 */
[----:B0-----:R-:W2:Y:S04]  /*194c0*/  LDG.E R12, desc[UR40][R2.64] ;  /* 0x00000028020c7981 */ /* 0x001ea8000c1e1900 */
[----:B------:R-:W2:Y:S02]  /*194d0*/  LDG.E R2, desc[UR40][R2.64+0x4] ;  /* 0x0000042802027981 */ /* 0x000ea4000c1e1900 */
[----:B--2---:R-:W-:-:S05]  /*194e0*/  IMAD.IADD R2, R2, 0x1, -R12 ;  /* 0x0000000102027824 */ /* 0x004fca00078e0a0c */
[----:B------:R2:W-:Y:S02]  /*194f0*/  STL [R1+0x54], R2 ;  /* 0x0000540201007387 */ /* 0x0005e40000100800 */
.L_x_828:
[----:B0-----:R-:W-:Y:S01]  /*19500*/  IMAD.MOV.U32 R12, RZ, RZ, R15 ;  /* 0x000000ffff0c7224 */ /* 0x001fe200078e000f */
[----:B------:R-:W-:Y:S01]  /*19510*/  ULDC.64 UR4, c[0x0][0xa20] ;  /* 0x0002880000047ab9 */ /* 0x000fe20000000a00 */
[----:B--2--5:R-:W-:Y:S01]  /*19520*/  IMAD.IADD R2, R11, 0x1, R0 ;  /* 0x000000010b027824 */ /* 0x024fe200078e0200 */
[----:B------:R-:W-:Y:S02]  /*19530*/  ISETP.NE.U32.AND P2, PT, RZ, UR4, PT ;  /* 0x00000004ff007c0c */ /* 0x000fe4000bf45070 */
[----:B------:R0:W-:Y:S02]  /*19540*/  STL [R1+0x14], R12 ;  /* 0x0000140c01007387 */ /* 0x0001e40000100800 */
[----:B------:R-:W-:Y:S02]  /*19550*/  ISETP.NE.AND.EX P2, PT, RZ, UR5, PT, P2 ;  /* 0x00000005ff007c0c */ /* 0x000fe4000bf45320 */
[----:B------:R0:W-:Y:S11]  /*19560*/  STL [R1+0x20], R2 ;  /* 0x0000200201007387 */ /* 0x0001f60000100800 */
[----:B0-----:R-:W-:Y:S05]  /*19570*/  @!P2 BRA `(.L_x_829) ;  /* 0x000000000010a947 */ /* 0x001fea0003800000 */
[----:B------:R-:W-:-:S04]  /*19580*/  IADD3 R2, P0, R14, UR4, RZ ;  /* 0x000000040e027c10 */ /* 0x000fc8000ff1e0ff */
[----:B------:R-:W-:-:S05]  /*19590*/  IADD3.X R3, R13, UR5, RZ, P0, !PT ;  /* 0x000000050d037c10 */ /* 0x000fca00087fe4ff */
[----:B------:R0:W5:Y:S01]  /*195a0*/  LDG.E R8, desc[UR40][R2.64] ;  /* 0x0000002802087981 */ /* 0x000162000c1e1900 */
[----:B------:R-:W-:Y:S05]  /*195b0*/  BRA `(.L_x_830) ;  /* 0x0000000000107947 */ /* 0x000fea0003800000 */
.L_x_829:
[----:B------:R-:W-:Y:S05]  /*195c0*/  @!P0 BRA `(.L_x_830) ;  /* 0x00000000000c8947 */ /* 0x000fea0003800000 */
[----:B------:R-:W2:Y:S04]  /*195d0*/  LDG.E R8, desc[UR40][R6.64] ;  /* 0x0000002806087981 */ /* 0x000ea8000c1e1900 */
[----:B------:R-:W2:Y:S02]  /*195e0*/  LDG.E R6, desc[UR40][R6.64+0x4] ;  /* 0x0000042806067981 */ /* 0x000ea4000c1e1900 */
[----:B--2---:R-:W-:-:S07]  /*195f0*/  IMAD.IADD R8, R6, 0x1, -R8 ;  /* 0x0000000106087824 */ /* 0x004fce00078e0a08 */
.L_x_830:
[----:B0-----:R-:W2:Y:S01]  /*19600*/  @P1 LDG.E R2, desc[UR40][R4.64] ;  /* 0x0000002804021981 */ /* 0x001ea2000c1e1900 */
[----:B-----5:R-:W-:-:S03]  /*19610*/  IMAD.IADD R0, R8, 0x1, -R0 ;  /* 0x0000000108007824 */ /* 0x020fc600078e0a00 */
[----:B------:R-:W2:Y:S01]  /*19620*/  @P1 LDG.E R4, desc[UR40][R4.64+0x4] ;  /* 0x0000042804041981 */ /* 0x000ea2000c1e1900 */
[----:B------:R-:W-:Y:S01]  /*19630*/  BSSY B0, `(.L_x_831) ;  /* 0x0000154000007945 */ /* 0x000fe20003800000 */
[----:B--2---:R-:W-:-:S04]  /*19640*/  @P1 IMAD.IADD R9, R4, 0x1, -R2 ;  /* 0x0000000104091824 */ /* 0x004fc800078e0a02 */
[----:B------:R-:W-:-:S04]  /*19650*/  IMAD.IADD R3, R0, 0x1, R9 ;  /* 0x0000000100037824 */ /* 0x000fc800078e0209 */
[----:B------:R-:W-:Y:S01]  /*19660*/  VIADD R2, R3, 0x7f ;  /* 0x0000007f03027836 */ /* 0x000fe20000000000 */
[----:B------:R0:W-:Y:S04]  /*19670*/  STL [R1+0x50], R3 ;  /* 0x0000500301007387 */ /* 0x0001e80000100800 */
[----:B0-----:R-:W-:-:S04]  /*19680*/  SHF.R.S32.HI R3, RZ, 0x1f, R2 ;  /* 0x0000001fff037819 */ /* 0x001fc80000011402 */
[----:B------:R-:W-:-:S04]  /*19690*/  LEA.HI R2, R3, R2, RZ, 0x7 ;  /* 0x0000000203027211 */ /* 0x000fc800078f38ff */
[----:B------:R-:W-:-:S04]  /*196a0*/  LOP3.LUT R3, R2, 0xffffff80, RZ, 0xc0, !PT ;  /* 0xffffff8002037812 */ /* 0x000fc800078ec0ff */
[----:B------:R-:W-:Y:S01]  /*196b0*/  VIADDMNMX R9, R3, -R0, R9, PT ;  /* 0x8000000003097246 */ /* 0x000fe20003800109 */
[----:B------:R-:W-:-:S05]  /*196c0*/  IMAD.MOV R3, RZ, RZ, -R0 ;  /* 0x000000ffff037224 */ /* 0x000fca00078e0a00 */
[----:B------:R-:W-:-:S04]  /*196d0*/  VIMNMX R3, RZ, R3, !PT ;  /* 0x00000003ff037248 */ /* 0x000fc80007fe0100 */
[----:B------:R-:W-:-:S13]  /*196e0*/  ISETP.GT.AND P0, PT, R9, R3, PT ;  /* 0x000000030900720c */ /* 0x000fda0003f04270 */
[----:B------:R-:W-:Y:S01]  /*196f0*/  @P0 VIADD R0, R9, 0x7f ;  /* 0x0000007f09000836 */ /* 0x000fe20000000000 */
[----:B------:R-:W-:-:S04]  /*19700*/  SHF.R.U32.HI R9, RZ, 0x7, R3 ;  /* 0x00000007ff097819 */ /* 0x000fc80000011603 */
[----:B------:R-:W-:Y:S01]  /*19710*/  @P0 SHF.R.S32.HI R3, RZ, 0x1f, R0 ;  /* 0x0000001fff030819 */ /* 0x000fe20000011400 */
[----:B------:R-:W-:-:S03]  /*19720*/  IMAD.MOV.U32 R6, RZ, RZ, R9 ;  /* 0x000000ffff067224 */ /* 0x000fc600078e0009 */
[----:B------:R-:W-:-:S04]  /*19730*/  @P0 LEA.HI R0, R3, R0, RZ, 0x7 ;  /* 0x0000000003000211 */ /* 0x000fc800078f38ff */
[----:B------:R-:W-:Y:S02]  /*19740*/  @P0 SHF.R.S32.HI R6, RZ, 0x7, R0 ;  /* 0x00000007ff060819 */ /* 0x000fe40000011400 */
[----:B------:R-:W-:-:S05]  /*19750*/  SHF.R.S32.HI R0, RZ, 0x7, R2 ;  /* 0x00000007ff007819 */ /* 0x000fca0000011402 */
[----:B------:R0:W-:Y:S01]  /*19760*/  STL [R1+0x3c], R0 ;  /* 0x00003c0001007387 */ /* 0x0001e20000100800 */
[----:B------:R-:W-:Y:S02]  /*19770*/  ISETP.GT.AND P2, PT, R6, R9, PT ;  /* 0x000000090600720c */ /* 0x000fe40003f44270 */
[----:B------:R-:W-:-:S11]  /*19780*/  PLOP3.LUT P0, PT, PT, PT, PT, 0x80, 0x0 ;  /* 0x000000000000781c */ /* 0x000fd60003f0f070 */
[----:B0-----:R-:W-:Y:S05]  /*19790*/  @!P2 BRA `(.L_x_832) ;  /* 0x0000001000f4a947 */ /* 0x001fea0003800000 */
[----:B------:R-:W-:Y:S01]  /*197a0*/  UMOV UR4, 0xffffffff ;  /* 0xffffffff00047882 */ /* 0x000fe20000000000 */
[----:B------:R-:W-:Y:S02]  /*197b0*/  SEL R0, R12, RZ, !P1 ;  /* 0x000000ff0c007207 */ /* 0x000fe40004800000 */
[----:B------:R-:W-:Y:S05]  /*197c0*/  BRA.DIV UR4, `(.L_x_833) ;  /* 0x0000006a04ec7947 */ /* 0x000fea000b800000 */
[----:B------:R-:W0:Y:S02]  /*197d0*/  S2R R2, SR_TID.X ;  /* 0x0000000000027919 */ /* 0x000e240000002100 */
[----:B0-----:R-:W-:-:S04]  /*197e0*/  SHF.R.U32.HI R2, RZ, 0x5, R2 ;  /* 0x00000005ff027819 */ /* 0x001fc80000011602 */
[----:B------:R-:W-:-:S05]  /*197f0*/  LOP3.LUT R2, R2, 0x3, RZ, 0xc0, !PT ;  /* 0x0000000302027812 */ /* 0x000fca00078ec0ff */
[----:B------:R0:W2:Y:S02]  /*19800*/  SHFL.IDX PT, R14, R2, RZ, 0x1f ;  /* 0x00001fff020e7589 */ /* 0x0000a400000e0000 */
.L_x_998:
[----:B--2---:R-:W-:Y:S02]  /*19810*/  ISETP.NE.AND P0, PT, R14, RZ, PT ;  /* 0x000000ff0e00720c */ /* 0x004fe40003f05270 */
[----:B------:R-:W-:-:S11]  /*19820*/  PLOP3.LUT P6, PT, PT, PT, PT, 0x8, 0x0 ;  /* 0x000000000000781c */ /* 0x000fd60003fce170 */
[----:B------:R-:W-:Y:S05]  /*19830*/  @P0 BRA `(.L_x_834) ;  /* 0x00000000000c0947 */ /* 0x000fea0003800000 */
[----:B------:R-:W-:-:S03]  /*19840*/  UMOV UR4, 0xffffffff ;  /* 0xffffffff00047882 */ /* 0x000fc60000000000 */
[----:B------:R-:W-:Y:S05]  /*19850*/  BRA.DIV UR4, `(.L_x_835) ;  /* 0x0000006a04fc7947 */ /* 0x000fea000b800000 */
[----:B------:R-:W-:-:S13]  /*19860*/  ELECT P6, URZ, PT ;  /* 0x00000000003f782f */ /* 0x000fda00038c0000 */
.L_x_834:
[----:B0-----:R-:W2:Y:S04]  /*19870*/  LDL R2, [R1+0x58] ;  /* 0x0000580001027983 */ /* 0x001ea80000100800 */
[----:B------:R-:W3:Y:S01]  /*19880*/  LDL R4, [R1+0x4] ;  /* 0x0000040001047983 */ /* 0x000ee20000100800 */
[----:B------:R-:W-:Y:S01]  /*19890*/  BSSY B1, `(.L_x_836) ;  /* 0x0000008000017945 */ /* 0x000fe20003800000 */
[----:B--2---:R-:W-:-:S05]  /*198a0*/  VIADD R2, R2, 0x1 ;  /* 0x0000000102027836 */ /* 0x004fca0000000000 */
[----:B------:R-:W-:-:S04]  /*198b0*/  LEA.HI R3, R2, R2, RZ, 0x1 ;  /* 0x0000000202037211 */ /* 0x000fc800078f08ff */
[----:B------:R-:W-:-:S05]  /*198c0*/  LOP3.LUT R3, R3, 0xfffffffe, RZ, 0xc0, !PT ;  /* 0xfffffffe03037812 */ /* 0x000fca00078ec0ff */
[----:B------:R-:W-:-:S05]  /*198d0*/  IMAD.IADD R2, R2, 0x1, -R3 ;  /* 0x0000000102027824 */ /* 0x000fca00078e0a03 */
[----:B------:R-:W-:-:S04]  /*198e0*/  SHF.L.U32 R2, R2, 0x1f, RZ ;  /* 0x0000001f02027819 */ /* 0x000fc800000006ff */
[----:B---3--:R-:W0:Y:S02]  /*198f0*/  SYNCS.PHASECHK.TRANS64.TRYWAIT P0, [R4+URZ+0x34820], R2 ;  /* 0x03482002040075a7 */ /* 0x008e24000800017f */
[----:B0-----:R-:W-:Y:S05]  /*19900*/  @!P0 BRA `(.L_x_837) ;  /* 0x0000006800f08947 */ /* 0x001fea0003800000 */
.L_x_1001:
[----:B------:R-:W-:Y:S05]  /*19910*/  BSYNC B1 ;  /* 0x0000000000017941 */ /* 0x000fea0003800000 */
.L_x_836:
[----:B------:R-:W-:Y:S04]  /*19920*/  BSSY B1, `(.L_x_838) ;  /* 0x0000087000017945 */ /* 0x000fe80003800000 */
[----:B------:R-:W-:Y:S05]  /*19930*/  @!P6 BRA `(.L_x_839) ;  /* 0x000000080014e947 */ /* 0x000fea0003800000 */
[----:B------:R-:W2:Y:S04]  /*19940*/  LDL R7, [R1+0x4] ;  /* 0x0000040001077983 */ /* 0x000ea80000100800 */
[----:B------:R-:W2:Y:S04]  /*19950*/  LDL R4, [R1+0xc] ;  /* 0x00000c0001047983 */ /* 0x000ea80000100800 */
[----:B------:R-:W3:Y:S01]  /*19960*/  LDL R5, [R1+0x24] ;  /* 0x0000240001057983 */ /* 0x000ee20000100800 */
[----:B------:R-:W-:Y:S01]  /*19970*/  BSSY B2, `(.L_x_840) ;  /* 0x0000008000027945 */ /* 0x000fe20003800000 */
[----:B0-----:R-:W0:Y:S02]  /*19980*/  S2R R3, SR_TID.X ;  /* 0x0000000000037919 */ /* 0x001e240000002100 */
[----:B0-----:R-:W-:-:S04]  /*19990*/  LOP3.LUT R3, R3, 0x7f, RZ, 0xc0, !PT ;  /* 0x0000007f03037812 */ /* 0x001fc800078ec0ff */
[----:B------:R-:W-:Y:S01]  /*199a0*/  ISETP.NE.AND P1, PT, R3, RZ, PT ;  /* 0x000000ff0300720c */ /* 0x000fe20003f25270 */
[----:B--2---:R-:W-:Y:S01]  /*199b0*/  IMAD R4, R4, 0x8, R7 ;  /* 0x0000000804047824 */ /* 0x004fe200078e0207 */
[----:B---3--:R-:W-:-:S04]  /*199c0*/  SHF.L.U32 R8, R5, 0x1f, RZ ;  /* 0x0000001f05087819 */ /* 0x008fc800000006ff */
[----:B------:R-:W0:Y:S02]  /*199d0*/  SYNCS.PHASECHK.TRANS64.TRYWAIT P0, [R4+URZ+0x348a0], R8 ;  /* 0x0348a008040075a7 */ /* 0x000e24000800017f */
[----:B0-----:R-:W-:Y:S05]  /*199e0*/  @!P0 BRA `(.L_x_841) ;  /* 0x0000006800d08947 */ /* 0x001fea0003800000 */
.L_x_1002:
[----:B------:R-:W-:Y:S05]  /*199f0*/  BSYNC B2 ;  /* 0x0000000000027941 */ /* 0x000fea0003800000 */
.L_x_840:
[----:B------:R-:W-:Y:S04]  /*19a00*/  BSSY B2, `(.L_x_842) ;  /* 0x0000009000027945 */ /* 0x000fe80003800000 */
[----:B------:R-:W-:Y:S05]  /*19a10*/  @P1 BRA `(.L_x_843) ;  /* 0x00000000001c1947 */ /* 0x000fea0003800000 */
[----:B------:R-:W2:Y:S01]  /*19a20*/  S2R R3, SR_TID.X ;  /* 0x0000000000037919 */ /* 0x000ea20000002100 */
[----:B------:R-:W-:-:S04]  /*19a30*/  IMAD.MOV.U32 R2, RZ, RZ, 0xc000 ;  /* 0x0000c000ff027424 */ /* 0x000fc800078e00ff */
[----:B------:R3:W-:Y:S01]  /*19a40*/  SYNCS.ARRIVE.TRANS64 RZ, [R4+URZ+0x34890], R2 ;  /* 0x0348900204ff79a7 */ /* 0x0007e2000800003f */
[----:B--2---:R-:W-:-:S04]  /*19a50*/  LOP3.LUT R3, R3, 0x1f, RZ, 0xc0, !PT ;  /* 0x0000001f03037812 */ /* 0x004fc800078ec0ff */
[----:B------:R-:W-:-:S13]  /*19a60*/  ISETP.NE.AND P0, PT, R3, RZ, PT ;  /* 0x000000ff0300720c */ /* 0x000fda0003f05270 */
[----:B---3--:R-:W-:Y:S05]  /*19a70*/  @!P0 BRA `(.L_x_843) ;  /* 0x0000000000048947 */ /* 0x008fea0003800000 */
[----:B------:R-:W-:Y:S01]  /*19a80*/  BPT.TRAP 0x1 ;  /* 0x000000040000795c */ /* 0x000fe20000300000 */
.L_x_843:
[----:B------:R-:W-:Y:S05]  /*19a90*/  BSYNC B2 ;  /* 0x0000000000027941 */ /* 0x000fea0003800000 */
.L_x_842:
[----:B------:R-:W2:Y:S04]  /*19aa0*/  LDL R5, [R1+0x4] ;  /* 0x0000040001057983 */ /* 0x000ea80000100800 */
[----:B------:R-:W2:Y:S01]  /*19ab0*/  LDL R2, [R1+0xc] ;  /* 0x00000c0001027983 */ /* 0x000ea20000100800 */
[----:B------:R-:W-:Y:S01]  /*19ac0*/  IMAD.MOV.U32 R11, RZ, RZ, RZ ;  /* 0x000000ffff0b7224 */ /* 0x000fe200078e00ff */
[----:B------:R-:W-:Y:S01]  /*19ad0*/  UIADD3 UR4, UP0, UR36, 0x570, URZ ;  /* 0x0000057024047890 */ /* 0x000fe2000ff1e03f */
[----:B------:R-:W-:Y:S01]  /*19ae0*/  IMAD R3, R6, 0x80, R10 ;  /* 0x0000008006037824 */ /* 0x000fe200078e020a */
[----:B------:R-:W-:Y:S01]  /*19af0*/  PLOP3.LUT P0, PT, PT, PT, PT, 0x80, 0x0 ;  /* 0x000000000000781c */ /* 0x000fe20003f0f070 */
[----:B------:R-:W-:Y:S01]  /*19b00*/  UMOV UR6, 0x0 ;  /* 0x0000000000067882 */ /* 0x000fe20000000000 */
[----:B------:R-:W-:Y:S01]  /*19b10*/  R2UR UR10, R11 ;  /* 0x000000000b0a72ca */ /* 0x000fe200000e0000 */
[----:B------:R-:W-:Y:S01]  /*19b20*/  VIADD R3, R3, 0xffffff80 ;  /* 0xffffff8003037836 */ /* 0x000fe20000000000 */
[----:B------:R-:W-:Y:S01]  /*19b30*/  UIADD3.X UR5, URZ, UR37, URZ, UP0, !UPT ;  /* 0x000000253f057290 */ /* 0x000fe200087fe43f */
[----:B------:R-:W-:Y:S01]  /*19b40*/  UMOV UR7, 0x12f00000 ;  /* 0x12f0000000077882 */ /* 0x000fe20000000000 */
[----:B--2---:R-:W-:-:S02]  /*19b50*/  IMAD R7, R2, 0xc000, R5 ;  /* 0x0000c00002077824 */ /* 0x004fc400078e0205 */
[----:B------:R-:W-:Y:S02]  /*19b60*/  VIADD R2, R4, 0x34890 ;  /* 0x0003489004027836 */ /* 0x000fe40000000000 */
[----:B------:R-:W-:-:S07]  /*19b70*/  VIADD R5, R7, 0x1c400 ;  /* 0x0001c40007057836 */ /* 0x000fce0000000000 */
.L_x_844:
        /* <DEDUP_REMOVED lines=16> */
.L_x_845:
        /* <DEDUP_REMOVED lines=15> */
.L_x_846:
        /* <DEDUP_REMOVED lines=10> */
[----:B------:R-:W2:Y:S01]  /*19e10*/  SYNCS.PHASECHK.TRANS64.TRYWAIT P0, [R4+URZ+0x348c0], R8 ;  /* 0x0348c008040075a7 */ /* 0x000ea2000800017f */
[----:B------:R-:W-:Y:S04]  /*19e20*/  BSSY B2, `(.L_x_847) ;  /* 0x0000002000027945 */ /* 0x000fe80003800000 */
[----:B--2---:R-:W-:Y:S05]  /*19e30*/  @!P0 BRA `(.L_x_848) ;  /* 0x0000006400d08947 */ /* 0x004fea0003800000 */
.L_x_1003:
[----:B------:R-:W-:Y:S05]  /*19e40*/  BSYNC B2 ;  /* 0x0000000000027941 */ /* 0x000fea0003800000 */
.L_x_847:
[----:B------:R-:W-:Y:S01]  /*19e50*/  BSSY B2, `(.L_x_849) ;  /* 0x000000b000027945 */ /* 0x000fe20003800000 */
[----:B------:R-:W-:Y:S02]  /*19e60*/  IMAD.MOV.U32 R12, RZ, RZ, 0x0 ;  /* 0x00000000ff0c7424 */ /* 0x000fe400078e00ff */
[----:B------:R-:W-:Y:S01]  /*19e70*/  IMAD.MOV.U32 R13, RZ, RZ, 0x12f00000 ;  /* 0x12f00000ff0d7424 */ /* 0x000fe200078e00ff */
[----:B------:R-:W-:Y:S06]  /*19e80*/  @P1 BRA `(.L_x_850) ;  /* 0x00000000001c1947 */ /* 0x000fec0003800000 */
[----:B------:R-:W3:Y:S01]  /*19e90*/  S2R R5, SR_TID.X ;  /* 0x0000000000057919 */ /* 0x000ee20000002100 */
[----:B------:R-:W-:-:S04]  /*19ea0*/  IMAD.MOV.U32 R2, RZ, RZ, 0x8000 ;  /* 0x00008000ff027424 */ /* 0x000fc800078e00ff */
[----:B------:R4:W-:Y:S01]  /*19eb0*/  SYNCS.ARRIVE.TRANS64 RZ, [R4+URZ+0x348b0], R2 ;  /* 0x0348b00204ff79a7 */ /* 0x0009e2000800003f */
[----:B---3--:R-:W-:-:S04]  /*19ec0*/  LOP3.LUT R5, R5, 0x1f, RZ, 0xc0, !PT ;  /* 0x0000001f05057812 */ /* 0x008fc800078ec0ff */
[----:B------:R-:W-:-:S13]  /*19ed0*/  ISETP.NE.AND P0, PT, R5, RZ, PT ;  /* 0x000000ff0500720c */ /* 0x000fda0003f05270 */
[----:B----4-:R-:W-:Y:S05]  /*19ee0*/  @!P0 BRA `(.L_x_850) ;  /* 0x0000000000048947 */ /* 0x010fea0003800000 */
[----:B------:R-:W-:Y:S01]  /*19ef0*/  BPT.TRAP 0x1 ;  /* 0x000000040000795c */ /* 0x000fe20000300000 */
.L_x_850:
[----:B------:R-:W-:Y:S05]  /*19f00*/  BSYNC B2 ;  /* 0x0000000000027941 */ /* 0x000fea0003800000 */
.L_x_849:
[----:B------:R-:W3:Y:S04]  /*19f10*/  LDL R5, [R1+0x4] ;  /* 0x0000040001057983 */ /* 0x000ee80000100800 */
[----:B------:R-:W4:Y:S01]  /*19f20*/  LDL R2, [R1+0xc] ;  /* 0x00000c0001027983 */ /* 0x000f220000100800 */
[----:B------:R-:W-:Y:S01]  /*19f30*/  R2UR UR10, R11 ;  /* 0x000000000b0a72ca */ /* 0x000fe200000e0000 */
[----:B------:R-:W-:Y:S01]  /*19f40*/  UIADD3 UR4, UP0, UR36, 0x670, URZ ;  /* 0x0000067024047890 */ /* 0x000fe2000ff1e03f */
[----:B------:R-:W-:Y:S01]  /*19f50*/  R2UR UR6, R12 ;  /* 0x000000000c0672ca */ /* 0x000fe200000e0000 */
[----:B0-2---:R-:W-:Y:S01]  /*19f60*/  VIADD R4, R4, 0x348b0 ;  /* 0x000348b004047836 */ /* 0x005fe20000000000 */
[----:B------:R-:W-:Y:S01]  /*19f70*/  R2UR UR7, R13 ;  /* 0x000000000d0772ca */ /* 0x000fe200000e0000 */
[----:B------:R-:W-:Y:S01]  /*19f80*/  UIADD3.X UR5, URZ, UR37, URZ, UP0, !UPT ;  /* 0x000000253f057290 */ /* 0x000fe200087fe43f */
[----:B------:R-:W-:Y:S01]  /*19f90*/  PLOP3.LUT P0, PT, PT, PT, PT, 0x80, 0x0 ;  /* 0x000000000000781c */ /* 0x000fe20003f0f070 */
[----:B---3--:R-:W-:-:S04]  /*19fa0*/  VIADD R5, R5, 0x400 ;  /* 0x0000040005057836 */ /* 0x008fc80000000000 */
[----:B----4-:R-:W-:-:S08]  /*19fb0*/  IMAD R2, R2, 0x8000, R5 ;  /* 0x0000800002027824 */ /* 0x010fd000078e0205 */
.L_x_851:
        /* <DEDUP_REMOVED lines=10> */
[----:B------:R-:W2:Y:S01]  /*1a060*/  LDL R7, [R1+0xc] ;  /* 0x00000c0001077983 */ /* 0x000ea20000100800 */
[----:B------:R-:W-:Y:S01]  /*1a070*/  IMAD.MOV.U32 R2, RZ, RZ, 0x6000 ;  /* 0x00006000ff027424 */ /* 0x000fe200078e00ff */
[----:B------:R-:W-:Y:S02]  /*1a080*/  R2UR UR10, R14 ;  /* 0x000000000e0a72ca */ /* 0x000fe400000e0000 */
[----:B------:R-:W-:Y:S02]  /*1a090*/  R2UR UR6, R12 ;  /* 0x000000000c0672ca */ /* 0x000fe400000e0000 */
[----:B------:R-:W-:Y:S02]  /*1a0a0*/  R2UR UR7, R13 ;  /* 0x000000000d0772ca */ /* 0x000fe400000e0000 */
[----:B------:R-:W-:Y:S01]  /*1a0b0*/  PLOP3.LUT P0, PT, PT, PT, PT, 0x80, 0x0 ;  /* 0x000000000000781c */ /* 0x000fe20003f0f070 */
[----:B--2---:R-:W-:-:S04]  /*1a0c0*/  IMAD R2, R7, R2, 0x2000 ;  /* 0x0000200007027424 */ /* 0x004fc800078e0202 */
[----:B------:R-:W-:-:S04]  /*1a0d0*/  IMAD R2, R7, -0x2000, R2 ;  /* 0xffffe00007027824 */ /* 0x000fc800078e0202 */
[----:B------:R-:W-:-:S07]  /*1a0e0*/  IMAD R2, R2, 0x2, R5 ;  /* 0x0000000202027824 */ /* 0x000fce00078e0205 */
.L_x_852:
        /* <DEDUP_REMOVED lines=10> */
.L_x_839:
[----:B------:R-:W-:Y:S05]  /*1a190*/  BSYNC B1 ;  /* 0x0000000000017941 */ /* 0x000fea0003800000 */
.L_x_838:
[----:B------:R-:W0:Y:S04]  /*1a1a0*/  LDL.LU R7, [R1+0xc] ;  /* 0x00000c0001077983 */ /* 0x000e280000300800 */
[----:B------:R-:W2:Y:S01]  /*1a1b0*/  LDL.LU R5, [R1+0x24] ;  /* 0x0000240001057983 */ /* 0x000ea20000300800 */
[----:B------:R-:W-:Y:S01]  /*1a1c0*/  PLOP3.LUT P0, PT, PT, PT, PT, 0x8, 0x0 ;  /* 0x000000000000781c */ /* 0x000fe20003f0e170 */
[----:B0-----:R-:W-:Y:S02]  /*1a1d0*/  VIADD R2, R7, 0x1 ;  /* 0x0000000107027836 */ /* 0x001fe40000000000 */
[----:B------:R-:W-:-:S03]  /*1a1e0*/  VIADD R7, R6, 0xfffffffe ;  /* 0xfffffffe06077836 */ /* 0x000fc60000000000 */
[C---:B------:R-:W-:Y:S02]  /*1a1f0*/  ISETP.NE.AND P1, PT, R2.reuse, 0x2, PT ;  /* 0x000000020200780c */ /* 0x040fe40003f25270 */
[----:B------:R-:W-:Y:S02]  /*1a200*/  ISETP.GE.AND P2, PT, R7, R9, PT ;  /* 0x000000090700720c */ /* 0x000fe40003f46270 */
[----:B------:R-:W-:Y:S02]  /*1a210*/  SEL R3, RZ, 0x1, P1 ;  /* 0x00000001ff037807 */ /* 0x000fe40000800000 */
[----:B------:R-:W-:Y:S02]  /*1a220*/  SEL R2, R2, RZ, P1 ;  /* 0x000000ff02027207 */ /* 0x000fe40000800000 */
[----:B--2---:R-:W-:-:S03]  /*1a230*/  LOP3.LUT R5, R5, R3, RZ, 0x3c, !PT ;  /* 0x0000000305057212 */ /* 0x004fc600078e3cff */
[----:B------:R0:W-:Y:S04]  /*1a240*/  STL [R1+0xc], R2 ;  /* 0x00000c0201007387 */ /* 0x0001e80000100800 */
[----:B------:R0:W-:Y:S01]  /*1a250*/  STL [R1+0x24], R5 ;  /* 0x0000240501007387 */ /* 0x0001e20000100800 */
[----:B------:R-:W-:Y:S05]  /*1a260*/  @!P2 BRA `(.L_x_832) ;  /* 0x000000080040a947 */ /* 0x000fea0003800000 */
.L_x_868:
[----:B------:R-:W-:Y:S05]  /*1a270*/  YIELD ;  /* 0x0000000000007946 */ /* 0x000fea0003800000 */
[----:B------:R-:W-:Y:S04]  /*1a280*/  BSSY B1, `(.L_x_853) ;  /* 0x0000082000017945 */ /* 0x000fe80003800000 */
[----:B--2---:R-:W-:Y:S05]  /*1a290*/  @!P6 BRA `(.L_x_854) ;  /* 0x000000080000e947 */ /* 0x004fea0003800000 */
[----:B0-----:R-:W2:Y:S04]  /*1a2a0*/  LDL R5, [R1+0x4] ;  /* 0x0000040001057983 */ /* 0x001ea80000100800 */
[----:B------:R-:W2:Y:S04]  /*1a2b0*/  LDL R4, [R1+0xc] ;  /* 0x00000c0001047983 */ /* 0x000ea80000100800 */
[----:B------:R-:W3:Y:S01]  /*1a2c0*/  LDL R3, [R1+0x24] ;  /* 0x0000240001037983 */ /* 0x000ee20000100800 */
[----:B------:R-:W-:Y:S01]  /*1a2d0*/  BSSY B2, `(.L_x_855) ;  /* 0x0000008000027945 */ /* 0x000fe20003800000 */
[----:B------:R-:W0:Y:S02]  /*1a2e0*/  S2R R2, SR_TID.X ;  /* 0x0000000000027919 */ /* 0x000e240000002100 */
[----:B0-----:R-:W-:-:S04]  /*1a2f0*/  LOP3.LUT R2, R2, 0x7f, RZ, 0xc0, !PT ;  /* 0x0000007f02027812 */ /* 0x001fc800078ec0ff */
[----:B------:R-:W-:Y:S01]  /*1a300*/  ISETP.NE.AND P2, PT, R2, RZ, PT ;  /* 0x000000ff0200720c */ /* 0x000fe20003f45270 */
[----:B--2---:R-:W-:Y:S01]  /*1a310*/  IMAD R6, R4, 0x8, R5 ;  /* 0x0000000804067824 */ /* 0x004fe200078e0205 */
[----:B---3--:R-:W-:-:S04]  /*1a320*/  SHF.L.U32 R5, R3, 0x1f, RZ ;  /* 0x0000001f03057819 */ /* 0x008fc800000006ff */
[----:B------:R-:W0:Y:S02]  /*1a330*/  SYNCS.PHASECHK.TRANS64.TRYWAIT P1, [R6+URZ+0x348a0], R5 ;  /* 0x0348a005060075a7 */ /* 0x000e24000802017f */
[----:B0-----:R-:W-:Y:S05]  /*1a340*/  @!P1 BRA `(.L_x_856) ;  /* 0x0000006000a09947 */ /* 0x001fea0003800000 */
.L_x_1004:
[----:B------:R-:W-:Y:S05]  /*1a350*/  BSYNC B2 ;  /* 0x0000000000027941 */ /* 0x000fea0003800000 */
.L_x_855:
        /* <DEDUP_REMOVED lines=9> */
.L_x_858:
[----:B------:R-:W-:Y:S05]  /*1a3f0*/  BSYNC B2 ;  /* 0x0000000000027941 */ /* 0x000fea0003800000 */
.L_x_857:
[----:B------:R-:W2:Y:S04]  /*1a400*/  LDL R3, [R1+0x4] ;  /* 0x0000040001037983 */ /* 0x000ea80000100800 */
[----:B------:R-:W2:Y:S01]  /*1a410*/  LDL R2, [R1+0xc] ;  /* 0x00000c0001027983 */ /* 0x000ea20000100800 */
[----:B------:R-:W-:Y:S01]  /*1a420*/  IMAD.MOV.U32 R11, RZ, RZ, RZ ;  /* 0x000000ffff0b7224 */ /* 0x000fe200078e00ff */
[----:B------:R-:W-:Y:S01]  /*1a430*/  UIADD3 UR4, UP0, UR36, 0x570, URZ ;  /* 0x0000057024047890 */ /* 0x000fe2000ff1e03f */
[----:B------:R-:W-:Y:S01]  /*1a440*/  PLOP3.LUT P1, PT, PT, PT, PT, 0x80, 0x0 ;  /* 0x000000000000781c */ /* 0x000fe20003f2f070 */
[----:B------:R-:W-:Y:S01]  /*1a450*/  UMOV UR6, 0x0 ;  /* 0x0000000000067882 */ /* 0x000fe20000000000 */
[----:B------:R-:W-:Y:S01]  /*1a460*/  UMOV UR7, 0x12f00000 ;  /* 0x12f0000000077882 */ /* 0x000fe20000000000 */
[----:B------:R-:W-:Y:S01]  /*1a470*/  R2UR UR10, R11 ;  /* 0x000000000b0a72ca */ /* 0x000fe200000e0000 */
[----:B------:R-:W-:Y:S01]  /*1a480*/  UIADD3.X UR5, URZ, UR37, URZ, UP0, !UPT ;  /* 0x000000253f057290 */ /* 0x000fe200087fe43f */
[----:B--2---:R-:W-:-:S02]  /*1a490*/  IMAD R4, R2, 0xc000, R3 ;  /* 0x0000c00002047824 */ /* 0x004fc400078e0203 */
[----:B------:R-:W-:Y:S02]  /*1a4a0*/  IMAD R3, R7, 0x80, R10 ;  /* 0x0000008007037824 */ /* 0x000fe400078e020a */
[----:B------:R-:W-:Y:S02]  /*1a4b0*/  VIADD R2, R6, 0x34890 ;  /* 0x0003489006027836 */ /* 0x000fe40000000000 */
[----:B------:R-:W-:-:S07]  /*1a4c0*/  VIADD R8, R4, 0x1c400 ;  /* 0x0001c40004087836 */ /* 0x000fce0000000000 */
.L_x_859:
        /* <DEDUP_REMOVED lines=16> */
.L_x_860:
        /* <DEDUP_REMOVED lines=15> */
.L_x_861:
        /* <DEDUP_REMOVED lines=13> */
.L_x_1005:
[----:B------:R-:W-:Y:S05]  /*1a790*/  BSYNC B2 ;  /* 0x0000000000027941 */ /* 0x000fea0003800000 */
.L_x_862:
[----:B------:R-:W-:Y:S01]  /*1a7a0*/  BSSY B2, `(.L_x_864) ;  /* 0x000000b000027945 */ /* 0x000fe20003800000 */
[----:B------:R-:W-:Y:S02]  /*1a7b0*/  IMAD.MOV.U32 R4, RZ, RZ, 0x0 ;  /* 0x00000000ff047424 */ /* 0x000fe400078e00ff */
[----:B0-2---:R-:W-:Y:S01]  /*1a7c0*/  IMAD.MOV.U32 R5, RZ, RZ, 0x12f00000 ;  /* 0x12f00000ff057424 */ /* 0x005fe200078e00ff */
[----:B------:R-:W-:Y:S06]  /*1a7d0*/  @P2 BRA `(.L_x_865) ;  /* 0x00000000001c2947 */ /* 0x000fec0003800000 */
[----:B------:R-:W0:Y:S01]  /*1a7e0*/  S2R R8, SR_TID.X ;  /* 0x0000000000087919 */ /* 0x000e220000002100 */
[----:B------:R-:W-:-:S04]  /*1a7f0*/  IMAD.MOV.U32 R2, RZ, RZ, 0x8000 ;  /* 0x00008000ff027424 */ /* 0x000fc800078e00ff */
[----:B------:R2:W-:Y:S01]  /*1a800*/  SYNCS.ARRIVE.TRANS64 RZ, [R6+URZ+0x348b0], R2 ;  /* 0x0348b00206ff79a7 */ /* 0x0005e2000800003f */
[----:B0-----:R-:W-:-:S04]  /*1a810*/  LOP3.LUT R8, R8, 0x1f, RZ, 0xc0, !PT ;  /* 0x0000001f08087812 */ /* 0x001fc800078ec0ff */
[----:B------:R-:W-:-:S13]  /*1a820*/  ISETP.NE.AND P1, PT, R8, RZ, PT ;  /* 0x000000ff0800720c */ /* 0x000fda0003f25270 */
[----:B--2---:R-:W-:Y:S05]  /*1a830*/  @!P1 BRA `(.L_x_865) ;  /* 0x0000000000049947 */ /* 0x004fea0003800000 */
[----:B------:R-:W-:Y:S01]  /*1a840*/  BPT.TRAP 0x1 ;  /* 0x000000040000795c */ /* 0x000fe20000300000 */
.L_x_865:
[----:B------:R-:W-:Y:S05]  /*1a850*/  BSYNC B2 ;  /* 0x0000000000027941 */ /* 0x000fea0003800000 */
.L_x_864:
[----:B------:R-:W2:Y:S04]  /*1a860*/  LDL R2, [R1+0x4] ;  /* 0x0000040001027983 */ /* 0x000ea80000100800 */
[----:B------:R-:W3:Y:S01]  /*1a870*/  LDL R8, [R1+0xc] ;  /* 0x00000c0001087983 */ /* 0x000ee20000100800 */
[----:B------:R-:W-:Y:S01]  /*1a880*/  R2UR UR10, R11 ;  /* 0x000000000b0a72ca */ /* 0x000fe200000e0000 */
[----:B------:R-:W-:Y:S01]  /*1a890*/  UIADD3 UR4, UP0, UR36, 0x670, URZ ;  /* 0x0000067024047890 */ /* 0x000fe2000ff1e03f */
[----:B------:R-:W-:Y:S01]  /*1a8a0*/  R2UR UR6, R4 ;  /* 0x00000000040672ca */ /* 0x000fe200000e0000 */
[----:B------:R-:W-:Y:S01]  /*1a8b0*/  VIADD R6, R6, 0x348b0 ;  /* 0x000348b006067836 */ /* 0x000fe20000000000 */
[----:B------:R-:W-:Y:S01]  /*1a8c0*/  R2UR UR7, R5 ;  /* 0x00000000050772ca */ /* 0x000fe200000e0000 */
[----:B------:R-:W-:Y:S01]  /*1a8d0*/  UIADD3.X UR5, URZ, UR37, URZ, UP0, !UPT ;  /* 0x000000253f057290 */ /* 0x000fe200087fe43f */
[----:B------:R-:W-:Y:S01]  /*1a8e0*/  PLOP3.LUT P1, PT, PT, PT, PT, 0x80, 0x0 ;  /* 0x000000000000781c */ /* 0x000fe20003f2f070 */
[----:B--2---:R-:W-:-:S04]  /*1a8f0*/  VIADD R2, R2, 0x400 ;  /* 0x0000040002027836 */ /* 0x004fc80000000000 */
[----:B---3--:R-:W-:-:S08]  /*1a900*/  IMAD R2, R8, 0x8000, R2 ;  /* 0x0000800008027824 */ /* 0x008fd000078e0202 */
.L_x_866:
        /* <DEDUP_REMOVED lines=15> */
.L_x_867:
        /* <DEDUP_REMOVED lines=10> */
.L_x_854:
[----:B------:R-:W-:Y:S05]  /*1aaa0*/  BSYNC B1 ;  /* 0x0000000000017941 */ /* 0x000fea0003800000 */
.L_x_853:
[----:B0-----:R-:W2:Y:S04]  /*1aab0*/  LDL.LU R5, [R1+0xc] ;  /* 0x00000c0001057983 */ /* 0x001ea80000300800 */
[----:B------:R-:W3:Y:S01]  /*1aac0*/  LDL.LU R4, [R1+0x24] ;  /* 0x0000240001047983 */ /* 0x000ee20000300800 */
[C---:B------:R-:W-:Y:S01]  /*1aad0*/  ISETP.GT.AND P2, PT, R7.reuse, R9, PT ;  /* 0x000000090700720c */ /* 0x040fe20003f44270 */
[----:B------:R-:W-:Y:S02]  /*1aae0*/  VIADD R7, R7, 0xffffffff ;  /* 0xffffffff07077836 */ /* 0x000fe40000000000 */
[----:B--2---:R-:W-:-:S05]  /*1aaf0*/  VIADD R2, R5, 0x1 ;  /* 0x0000000105027836 */ /* 0x004fca0000000000 */
[----:B------:R-:W-:-:S04]  /*1ab00*/  ISETP.NE.AND P1, PT, R2, 0x2, PT ;  /* 0x000000020200780c */ /* 0x000fc80003f25270 */
[----:B------:R-:W-:Y:S02]  /*1ab10*/  SEL R3, RZ, 0x1, P1 ;  /* 0x00000001ff037807 */ /* 0x000fe40000800000 */
[----:B------:R-:W-:Y:S02]  /*1ab20*/  SEL R2, R2, RZ, P1 ;  /* 0x000000ff02027207 */ /* 0x000fe40000800000 */
[----:B---3--:R-:W-:-:S05]  /*1ab30*/  LOP3.LUT R4, R4, R3, RZ, 0x3c, !PT ;  /* 0x0000000304047212 */ /* 0x008fca00078e3cff */
[----:B------:R2:W-:Y:S04]  /*1ab40*/  STL [R1+0x24], R4 ;  /* 0x0000240401007387 */ /* 0x0005e80000100800 */
[----:B------:R2:W-:Y:S01]  /*1ab50*/  STL [R1+0xc], R2 ;  /* 0x00000c0201007387 */ /* 0x0005e20000100800 */
[----:B------:R-:W-:Y:S05]  /*1ab60*/  @P2 BRA `(.L_x_868) ;  /* 0xfffffff400c02947 */ /* 0x000fea000383ffff */
.L_x_832:
[----:B------:R-:W-:Y:S05]  /*1ab70*/  BSYNC B0 ;  /* 0x0000000000007941 */ /* 0x000fea0003800000 */
.L_x_831:
[----:B0-2---:R-:W2:Y:S01]  /*1ab80*/  LDL R2, [R1+0x50] ;  /* 0x0000500001027983 */ /* 0x005ea20000100800 */
[----:B------:R-:W-:Y:S05]  /*1ab90*/  @!P0 WARPSYNC.ALL ;  /* 0x0000000000008948 */ /* 0x000fea0003800000 */
[----:B------:R-:W-:Y:S06]  /*1aba0*/  @!P0 BAR.SYNC.DEFER_BLOCKING 0xc, 0x180 ;  /* 0x0306000000008b1d */ /* 0x000fec0000010000 */
[----:B------:R-:W-:Y:S01]  /*1abb0*/  BSSY B7, `(.L_x_869) ;  /* 0x0000430000077945 */ /* 0x000fe20003800000 */
[----:B--2---:R-:W-:-:S13]  /*1abc0*/  ISETP.GT.AND P0, PT, R2, RZ, PT ;  /* 0x000000ff0200720c */ /* 0x004fda0003f04270 */
[----:B------:R-:W-:Y:S05]  /*1abd0*/  @P0 BRA `(.L_x_870) ;  /* 0x0000000000440947 */ /* 0x000fea0003800000 */
[----:B------:R-:W0:Y:S02]  /*1abe0*/  S2R R2, SR_TID.X ;  /* 0x0000000000027919 */ /* 0x000e240000002100 */
[----:B0-----:R-:W-:-:S04]  /*1abf0*/  LOP3.LUT R2, R2, 0x7f, RZ, 0xc0, !PT ;  /* 0x0000007f02027812 */ /* 0x001fc800078ec0ff */
[----:B------:R-:W-:-:S13]  /*1ac00*/  ISETP.NE.AND P0, PT, R2, RZ, PT ;  /* 0x000000ff0200720c */ /* 0x000fda0003f05270 */
[----:B------:R-:W-:Y:S05]  /*1ac10*/  @P0 BRA `(.L_x_871) ;  /* 0x0000004000a40947 */ /* 0x000fea0003800000 */
[----:B------:R-:W0:Y:S01]  /*1ac20*/  S2R R3, SR_LANEID ;  /* 0x0000000000037919 */ /* 0x000e220000000000 */
[----:B------:R-:W-:Y:S01]  /*1ac30*/  VOTEU.ANY UR4, UPT, PT ;  /* 0x0000000000047886 */ /* 0x000fe200038e0100 */
[----:B------:R-:W2:Y:S01]  /*1ac40*/  LDC.64 R4, c[0x0][0xc60] ;  /* 0x00031800ff047b82 */ /* 0x000ea20000000a00 */
[----:B------:R-:W0:Y:S08]  /*1ac50*/  FLO.U32 R0, UR4 ;  /* 0x0000000400007d00 */ /* 0x000e3000080e0000 */
[----:B------:R-:W2:Y:S01]  /*1ac60*/  POPC R2, UR4 ;  /* 0x0000000400027d09 */ /* 0x000ea20008000000 */
[----:B0-----:R-:W-:-:S13]  /*1ac70*/  ISETP.EQ.U32.AND P0, PT, R0, R3, PT ;  /* 0x000000030000720c */ /* 0x001fda0003f02070 */
[----:B--2---:R-:W2:Y:S01]  /*1ac80*/  @P0 ATOMG.E.ADD.STRONG.GPU PT, R5, desc[UR40][R4.64], R2 ;  /* 0x00000002040509a8 */ /* 0x004ea200081ee1e8 */
[----:B------:R-:W0:Y:S02]  /*1ac90*/  S2R R3, SR_LTMASK ;  /* 0x0000000000037919 */ /* 0x000e240000003900 */
[----:B0-----:R-:W-:-:S06]  /*1aca0*/  LOP3.LUT R3, R3, UR4, RZ, 0xc0, !PT ;  /* 0x0000000403037c12 */ /* 0x001fcc000f8ec0ff */
[----:B------:R-:W0:Y:S01]  /*1acb0*/  POPC R3, R3 ;  /* 0x0000000300037309 */ /* 0x000e220000000000 */
[----:B--2---:R-:W0:Y:S02]  /*1acc0*/  SHFL.IDX PT, R0, R5, R0, 0x1f ;  /* 0x00001f0005007589 */ /* 0x004e2400000e0000 */
[----:B0-----:R-:W-:Y:S01]  /*1acd0*/  IADD3 R16, R0, UR38, R3 ;  /* 0x0000002600107c10 */ /* 0x001fe2000fffe003 */
[----:B------:R-:W-:Y:S06]  /*1ace0*/  BRA `(.L_x_871) ;  /* 0x0000004000707947 */ /* 0x000fec0003800000 */
.L_x_870:
        /* <DEDUP_REMOVED lines=21> */
.L_x_873:
[----:B------:R-:W-:Y:S05]  /*1ae40*/  BSYNC B6 ;  /* 0x0000000000067941 */ /* 0x000fea0003800000 */
.L_x_872:
        /* <DEDUP_REMOVED lines=20> */
[----:B-12---:R-:W-:Y:S05]  /*1af90*/  CALL.ABS.NOINC R2 ;  /* 0x0000000002007343 */ /* 0x006fea0003c00000 */
.L_x_876:
        /* <DEDUP_REMOVED lines=16> */
.L_x_875:
[----:B------:R-:W-:Y:S05]  /*1b0a0*/  BSYNC B6 ;  /* 0x0000000000067941 */ /* 0x000fea0003800000 */
.L_x_874:
[----:B------:R-:W2:Y:S01]  /*1b0b0*/  LDL.LU R2, [R1] ;  /* 0x0000000001027983 */ /* 0x000ea20000300800 */
[----:B------:R-:W-:-:S03]  /*1b0c0*/  ULDC.64 UR4, c[0x0][0x9f8] ;  /* 0x00027e0000047ab9 */ /* 0x000fc60000000a00 */
[----:B------:R-:W3:Y:S04]  /*1b0d0*/  LDL.LU R4, [R1+0x28] ;  /* 0x0000280001047983 */ /* 0x000ee80000300800 */
[----:B------:R-:W4:Y:S01]  /*1b0e0*/  LDL R7, [R1+0x14] ;  /* 0x0000140001077983 */ /* 0x000f220000100800 */
[----:B------:R-:W-:-:S03]  /*1b0f0*/  ISETP.NE.U32.AND P0, PT, RZ, UR4, PT ;  /* 0x00000004ff007c0c */ /* 0x000fc6000bf05070 */
[----:B------:R-:W5:Y:S01]  /*1b100*/  LDL R0, [R1+0x3c] ;  /* 0x00003c0001007983 */ /* 0x000f620000100800 */
[----:B------:R-:W-:-:S13]  /*1b110*/  ISETP.NE.AND.EX P0, PT, RZ, UR5, PT, P0 ;  /* 0x00000005ff007c0c */ /* 0x000fda000bf05300 */
[----:B--2---:R-:W-:-:S04]  /*1b120*/  @P0 IADD3 R2, P1, R2, UR4, RZ ;  /* 0x0000000402020c10 */ /* 0x004fc8000ff3e0ff */
[----:B---3--:R-:W-:Y:S01]  /*1b130*/  @P0 IADD3.X R3, R4, UR5, RZ, P1, !PT ;  /* 0x0000000504030c10 */ /* 0x008fe20008ffe4ff */
[----:B------:R-:W-:-:S04]  /*1b140*/  ULDC.64 UR4, c[0x0][0xa08] ;  /* 0x0002820000047ab9 */ /* 0x000fc80000000a00 */
[----:B----4-:R0:W2:Y:S01]  /*1b150*/  @P0 LDG.E R7, desc[UR40][R2.64] ;  /* 0x0000002802070981 */ /* 0x0100a2000c1e1900 */
[----:B-----5:R-:W-:Y:S01]  /*1b160*/  VIADD R9, R0, 0xffffffff ;  /* 0xffffffff00097836 */ /* 0x020fe20000000000 */
[----:B0-----:R-:W0:Y:S01]  /*1b170*/  LDC.64 R2, c[0x0][0x418] ;  /* 0x00010600ff027b82 */ /* 0x001e220000000a00 */
[----:B--2---:R-:W-:Y:S01]  /*1b180*/  SHF.R.S32.HI R8, RZ, 0x1f, R7 ;  /* 0x0000001fff087819 */ /* 0x004fe20000011407 */
[----:B------:R2:W-:Y:S04]  /*1b190*/  @P0 STL [R1+0x14], R7 ;  /* 0x0000140701000387 */ /* 0x0005e80000100800 */
[----:B------:R2:W-:Y:S04]  /*1b1a0*/  STL [R1+0x38], R9 ;  /* 0x0000380901007387 */ /* 0x0005e80000100800 */
[----:B------:R2:W-:Y:S01]  /*1b1b0*/  STL [R1+0x28], R8 ;  /* 0x0000280801007387 */ /* 0x0005e20000100800 */
[----:B0-----:R-:W-:Y:S01]  /*1b1c0*/  LOP3.LUT P0, RZ, R2, UR4, RZ, 0xfc, !PT ;  /* 0x0000000402ff7c12 */ /* 0x001fe2000f80fcff */
[----:B------:R-:W-:-:S03]  /*1b1d0*/  UMOV UR4, 0xffffffff ;  /* 0xffffffff00047882 */ /* 0x000fc60000000000 */
[----:B------:R-:W-:-:S04]  /*1b1e0*/  LOP3.LUT P0, RZ, R3, UR5, RZ, 0xfc, P0 ;  /* 0x0000000503ff7c12 */ /* 0x000fc8000800fcff */
[----:B------:R-:W-:Y:S01]  /*1b1f0*/  SEL R0, R7, RZ, !P0 ;  /* 0x000000ff07007207 */ /* 0x000fe20004000000 */
[----:B--2---:R-:W-:Y:S08]  /*1b200*/  BRA.DIV UR4, `(.L_x_877) ;  /* 0x0000005604187947 */ /* 0x004ff0000b800000 */
[----:B------:R-:W0:Y:S02]  /*1b210*/  S2R R4, SR_TID.X ;  /* 0x0000000000047919 */ /* 0x000e240000002100 */
[----:B0-----:R-:W-:-:S04]  /*1b220*/  SHF.R.U32.HI R4, RZ, 0x5, R4 ;  /* 0x00000005ff047819 */ /* 0x001fc80000011604 */
[----:B------:R-:W-:-:S05]  /*1b230*/  LOP3.LUT R4, R4, 0x3, RZ, 0xc0, !PT ;  /* 0x0000000304047812 */ /* 0x000fca00078ec0ff */
[----:B------:R0:W2:Y:S02]  /*1b240*/  SHFL.IDX PT, R14, R4, RZ, 0x1f ;  /* 0x00001fff040e7589 */ /* 0x0000a400000e0000 */
.L_x_1008:
[----:B0-----:R-:W3:Y:S01]  /*1b250*/  LDL.LU R4, [R1+0x10] ;  /* 0x0000100001047983 */ /* 0x001ee20000300800 */
        /* <DEDUP_REMOVED lines=10> */
.L_x_1011:
[----:B------:R-:W-:Y:S05]  /*1b300*/  @!P6 BRA `(.L_x_878) ;  /* 0x000000040040e947 */ /* 0x000fea0003800000 */
[----:B------:R2:W-:Y:S01]  /*1b310*/  STL [R1+0x1c], R9 ;  /* 0x00001c0901007387 */ /* 0x0005e20000100800 */
[----:B------:R-:W-:-:S04]  /*1b320*/  ISETP.NE.U32.AND P0, PT, R2, RZ, PT ;  /* 0x000000ff0200720c */ /* 0x000fc80003f05070 */
[----:B------:R-:W-:-:S13]  /*1b330*/  ISETP.NE.AND.EX P0, PT, R3, RZ, PT, P0 ;  /* 0x000000ff0300720c */ /* 0x000fda0003f05300 */
[----:B--2---:R-:W-:Y:S05]  /*1b340*/  @!P0 BRA `(.L_x_880) ;  /* 0x0000000000508947 */ /* 0x004fea0003800000 */
[----:B------:R-:W2:Y:S01]  /*1b350*/  LDC R6, c[0x0][0x43c] ;  /* 0x00010f00ff067b82 */ /* 0x000ea20000000800 */
[----:B0-----:R-:W-:Y:S01]  /*1b360*/  IMAD.MOV.U32 R0, RZ, RZ, R9 ;  /* 0x000000ffff007224 */ /* 0x001fe200078e0009 */
[----:B------:R-:W-:Y:S01]  /*1b370*/  ULDC.64 UR4, c[0x0][0x428] ;  /* 0x00010a0000047ab9 */ /* 0x000fe20000000a00 */
[----:B--2---:R-:W-:-:S13]  /*1b380*/  ISETP.NE.AND P0, PT, R6, 0x1, PT ;  /* 0x000000010600780c */ /* 0x004fda0003f05270 */
[----:B------:R-:W0:Y:S02]  /*1b390*/  @P0 LDC.64 R4, c[0x0][0x440] ;  /* 0x00011000ff040b82 */ /* 0x000e240000000a00 */
[----:B0-----:R-:W-:-:S05]  /*1b3a0*/  @P0 IMAD.HI.U32 R4, R9, R4, RZ ;  /* 0x0000000409040227 */ /* 0x001fca00078e00ff */
        /* <DEDUP_REMOVED lines=8> */
[----:B0-----:R-:W-:-:S04]  /*1b430*/  IMAD R6, R8, UR4, RZ ;  /* 0x0000000408067c24 */ /* 0x001fc8000f8e02ff */
[----:B------:R-:W-:-:S04]  /*1b440*/  IMAD R0, R7, UR5, R6 ;  /* 0x0000000507007c24 */ /* 0x000fc8000f8e0206 */
[----:B------:R-:W-:-:S05]  /*1b450*/  IMAD.IADD R0, R5, 0x1, R0 ;  /* 0x0000000105007824 */ /* 0x000fca00078e0200 */
[----:B------:R-:W-:-:S05]  /*1b460*/  LEA.HI.X R3, R4, R3, R0, 0x2, P0 ;  /* 0x0000000304037211 */ /* 0x000fca00000f1400 */
[----:B------:R-:W2:Y:S04]  /*1b470*/  LDG.E R0, desc[UR40][R2.64] ;  /* 0x0000002802007981 */ /* 0x000ea8000c1e1900 */
[----:B--2---:R2:W-:Y:S02]  /*1b480*/  STL [R1], R0 ;  /* 0x0000000001007387 */ /* 0x0045e40000100800 */
.L_x_880:
[----:B------:R-:W3:Y:S04]  /*1b490*/  LDL R7, [R1+0x4] ;  /* 0x0000040001077983 */ /* 0x000ee80000100800 */
[----:B0-2---:R-:W3:Y:S04]  /*1b4a0*/  LDL R0, [R1+0x8] ;  /* 0x0000080001007983 */ /* 0x005ee80000100800 */
[----:B------:R-:W2:Y:S01]  /*1b4b0*/  LDL R2, [R1+0x18] ;  /* 0x0000180001027983 */ /* 0x000ea20000100800 */
[----:B---3--:R-:W-:Y:S01]  /*1b4c0*/  IMAD R0, R0, 0x8, R7 ;  /* 0x0000000800007824 */ /* 0x008fe200078e0207 */
[----:B--2---:R-:W-:-:S04]  /*1b4d0*/  SHF.L.U32 R2, R2, 0x1f, RZ ;  /* 0x0000001f02027819 */ /* 0x004fc800000006ff */
[----:B------:R-:W0:Y:S02]  /*1b4e0*/  SYNCS.PHASECHK.TRANS64.TRYWAIT P0, [R0+URZ+0x34840], R2 ;  /* 0x03484002000075a7 */ /* 0x000e24000800017f */
[----:B0-----:R-:W-:Y:S05]  /*1b4f0*/  @!P0 BRA `(.L_x_881) ;  /* 0x0000005000b08947 */ /* 0x001fea0003800000 */
.L_x_1012:
[----:B------:R-:W2:Y:S02]  /*1b500*/  S2R R3, SR_TID.X ;  /* 0x0000000000037919 */ /* 0x000ea40000002100 */
[----:B--2---:R-:W-:-:S04]  /*1b510*/  LOP3.LUT R3, R3, 0x7f, RZ, 0xc0, !PT ;  /* 0x0000007f03037812 */ /* 0x004fc800078ec0ff */
[----:B------:R-:W-:-:S13]  /*1b520*/  ISETP.NE.AND P0, PT, R3, RZ, PT ;  /* 0x000000ff0300720c */ /* 0x000fda0003f05270 */
        /* <DEDUP_REMOVED lines=8> */
.L_x_882:
[----:B------:R-:W2:Y:S04]  /*1b5b0*/  LDL R7, [R1+0x4] ;  /* 0x0000040001077983 */ /* 0x000ea80000100800 */
[----:B------:R-:W2:Y:S04]  /*1b5c0*/  LDL R6, [R1+0x8] ;  /* 0x0000080001067983 */ /* 0x000ea80000100800 */
[----:B------:R-:W3:Y:S04]  /*1b5d0*/  LDL R5, [R1+0x1c] ;  /* 0x00001c0001057983 */ /* 0x000ee80000100800 */
[----:B------:R-:W4:Y:S04]  /*1b5e0*/  LDL R4, [R1+0x20] ;  /* 0x0000200001047983 */ /* 0x000f280000100800 */
[----:B------:R-:W5:Y:S04]  /*1b5f0*/  LDL R3, [R1] ;  /* 0x0000000001037983 */ /* 0x000f680000100800 */
[----:B0-----:R-:W5:Y:S01]  /*1b600*/  LDL.LU R2, [R1+0x10] ;  /* 0x0000100001027983 */ /* 0x001f620000300800 */
        /* <DEDUP_REMOVED lines=25> */
[----:B0-----:R-:W-:Y:S01]  /*1b7a0*/  UMOV UR8, UR15 ;  /* 0x0000000f00087c82 */ /* 0x001fe20008000000 */
[----:B------:R-:W-:Y:S02]  /*1b7b0*/  UMOV UR10, UR17 ;  /* 0x00000011000a7c82 */ /* 0x000fe40008000000 */
[----:B------:R0:W-:Y:S02]  /*1b7c0*/  UTMALDG.4D [UR8], [UR4], desc[UR6] ;  /* 0x00000608040075b4 */ /* 0x0001e40008019000 */
[----:B0-----:R-:W-:Y:S01]  /*1b7d0*/  UMOV UR8, UR16 ;  /* 0x0000001000087c82 */ /* 0x001fe20008000000 */
[----:B------:R-:W-:-:S02]  /*1b7e0*/  UMOV UR10, UR14 ;  /* 0x0000000e000a7c82 */ /* 0x000fc40008000000 */
[----:B------:R2:W-:Y:S02]  /*1b7f0*/  UTMALDG.4D [UR8], [UR4], desc[UR6] ;  /* 0x00000608040075b4 */ /* 0x0005e40008019000 */
[----:B--2---:R-:W-:Y:S01]  /*1b800*/  NOP ;  /* 0x0000000000007918 */ /* 0x004fe20000000000 */
.L_x_878:
[----:B------:R-:W2:Y:S04]  /*1b810*/  LDL R2, [R1+0x4] ;  /* 0x0000040001027983 */ /* 0x000ea80000100800 */
[----:B------:R-:W3:Y:S04]  /*1b820*/  LDL.LU R3, [R1+0x40] ;  /* 0x0000400001037983 */ /* 0x000ee80000300800 */
[----:B------:R-:W4:Y:S04]  /*1b830*/  LDL.LU R5, [R1+0x30] ;  /* 0x0000300001057983 */ /* 0x000f280000300800 */
[----:B0-----:R-:W5:Y:S01]  /*1b840*/  LDL.LU R4, [R1+0x44] ;  /* 0x0000440001047983 */ /* 0x001f620000300800 */
        /* <DEDUP_REMOVED lines=18> */
[----:B0-----:R-:W-:Y:S01]  /*1b970*/  IMAD.IADD R2, R3, 0x1, R0 ;  /* 0x0000000103027824 */ /* 0x001fe200078e0200 */
        /* <DEDUP_REMOVED lines=20> */
.L_x_884:
[----:B------:R-:W-:Y:S05]  /*1bac0*/  BSYNC B6 ;  /* 0x0000000000067941 */ /* 0x000fea0003800000 */
.L_x_883:
[----:B------:R-:W3:Y:S01]  /*1bad0*/  LDL.LU R6, [R1+0x40] ;  /* 0x0000400001067983 */ /* 0x000ee20000300800 */
[----:B------:R-:W-:Y:S01]  /*1bae0*/  ULDC.64 UR4, c[0x0][0x2d8] ;  /* 0x0000b60000047ab9 */ /* 0x000fe20000000a00 */
[----:B------:R-:W0:Y:S01]  /*1baf0*/  LDC R7, c[0x0][0x448] ;  /* 0x00011200ff077b82 */ /* 0x000e220000000800 */
[----:B------:R-:W-:Y:S01]  /*1bb00*/  IMAD.SHL.U32 R17, R17, 0x80, RZ ;  /* 0x0000008011117824 */ /* 0x000fe200078e00ff */
[----:B--2---:R-:W3:Y:S01]  /*1bb10*/  LDL.LU.64 R2, [R1+0x48] ;  /* 0x0000480001027983 */ /* 0x004ee20000300a00 */
[----:B------:R-:W-:-:S03]  /*1bb20*/  ULDC.64 UR6, c[0x0][0x280] ;  /* 0x0000a00000067ab9 */ /* 0x000fc60000000a00 */
[----:B------:R-:W2:Y:S04]  /*1bb30*/  LDL.LU R0, [R1+0x44] ;  /* 0x0000440001007983 */ /* 0x000ea80000300800 */
[----:B------:R-:W4:Y:S04]  /*1bb40*/  LDL.LU R5, [R1+0x5c] ;  /* 0x00005c0001057983 */ /* 0x000f280000300800 */
[----:B------:R-:W4:Y:S01]  /*1bb50*/  LDL.LU R4, [R1+0x30] ;  /* 0x0000300001047983 */ /* 0x000f220000300800 */
[----:B------:R-:W1:Y:S01]  /*1bb60*/  S2R R10, SR_TID.X ;  /* 0x00000000000a7919 */ /* 0x000e620000002100 */
[----:B0-----:R-:W-:Y:S01]  /*1bb70*/  ISETP.NE.AND P0, PT, R7, 0x1, PT ;  /* 0x000000010700780c */ /* 0x001fe20003f05270 */
[----:B-1----:R-:W-:-:S05]  /*1bb80*/  IMAD.SHL.U32 R10, R10, 0x8, RZ ;  /* 0x000000080a0a7824 */ /* 0x002fca00078e00ff */
[----:B------:R-:W-:-:S04]  /*1bb90*/  LOP3.LUT R10, R10, 0x38, RZ, 0xc0, !PT ;  /* 0x000000380a0a7812 */ /* 0x000fc800078ec0ff */
[C---:B------:R-:W-:Y:S02]  /*1bba0*/  LOP3.LUT R9, R10.reuse, 0x40, RZ, 0xfc, !PT ;  /* 0x000000400a097812 */ /* 0x040fe400078efcff */
[----:B------:R-:W-:Y:S01]  /*1bbb0*/  LOP3.LUT R8, R10, 0x80, RZ, 0xfc, !PT ;  /* 0x000000800a087812 */ /* 0x000fe200078efcff */
[----:B---3--:R-:W-:Y:S02]  /*1bbc0*/  IMAD.MOV.U32 R3, RZ, RZ, R6 ;  /* 0x000000ffff037224 */ /* 0x008fe400078e0006 */
[----:B------:R-:W0:Y:S01]  /*1bbd0*/  @P0 LDC R6, c[0x0][0x450] ;  /* 0x00011400ff060b82 */ /* 0x000e220000000800 */
[----:B--2---:R-:W-:Y:S02]  /*1bbe0*/  IMAD R0, R0, UR4, RZ ;  /* 0x0000000400007c24 */ /* 0x004fe4000f8e02ff */
[----:B------:R-:W-:-:S04]  /*1bbf0*/  IMAD.WIDE.U32 R2, R18, UR4, R2 ;  /* 0x0000000412027c25 */ /* 0x000fc8000f8e0002 */
[----:B------:R-:W-:Y:S01]  /*1bc00*/  IMAD R0, R18, UR5, R0 ;  /* 0x0000000512007c24 */ /* 0x000fe2000f8e0200 */
[----:B------:R-:W-:-:S03]  /*1bc10*/  ULDC.64 UR4, c[0x0][0x2e0] ;  /* 0x0000b80000047ab9 */ /* 0x000fc60000000a00 */
[----:B------:R-:W-:Y:S02]  /*1bc20*/  IMAD.IADD R3, R3, 0x1, R0 ;  /* 0x0000000103037824 */ /* 0x000fe400078e0200 */
[----:B----4-:R-:W-:Y:S02]  /*1bc30*/  IMAD R0, R5, UR4, RZ ;  /* 0x0000000405007c24 */ /* 0x010fe4000f8e02ff */
[----:B------:R-:W-:-:S04]  /*1bc40*/  IMAD.WIDE.U32 R2, R4, UR4, R2 ;  /* 0x0000000404027c25 */ /* 0x000fc8000f8e0002 */
[----:B------:R-:W-:Y:S01]  /*1bc50*/  IMAD R0, R4, UR5, R0 ;  /* 0x0000000504007c24 */ /* 0x000fe2000f8e0200 */
[----:B------:R-:W-:Y:S01]  /*1bc60*/  ULDC.64 UR4, c[0x0][0x2d0] ;  /* 0x0000b40000047ab9 */ /* 0x000fe20000000a00 */
[----:B------:R-:W1:Y:S02]  /*1bc70*/  S2R R4, SR_TID.X ;  /* 0x0000000000047919 */ /* 0x000e640000002100 */
[----:B------:R-:W-:Y:S01]  /*1bc80*/  IMAD.IADD R3, R3, 0x1, R0 ;  /* 0x0000000103037824 */ /* 0x000fe200078e0200 */
[----:B-1----:R-:W-:-:S04]  /*1bc90*/  LOP3.LUT R4, R4, 0x7f, RZ, 0xc0, !PT ;  /* 0x0000007f04047812 */ /* 0x002fc800078ec0ff */
[----:B------:R-:W-:Y:S02]  /*1bca0*/  SHF.R.U32.HI R5, RZ, 0x3, R4 ;  /* 0x00000003ff057819 */ /* 0x000fe40000011604 */
[----:B------:R-:W1:Y:S02]  /*1bcb0*/  S2R R4, SR_TID.X ;  /* 0x0000000000047919 */ /* 0x000e640000002100 */
[----:B-1----:R-:W-:-:S05]  /*1bcc0*/  IMAD.SHL.U32 R4, R4, 0x10, RZ ;  /* 0x0000001004047824 */ /* 0x002fca00078e00ff */
[----:B------:R-:W-:Y:S02]  /*1bcd0*/  LOP3.LUT R4, R5, 0x70, R4, 0xf8, !PT ;  /* 0x0000007005047812 */ /* 0x000fe400078ef804 */
[----:B------:R-:W1:Y:S02]  /*1bce0*/  @P0 LDC R5, c[0x0][0x44c] ;  /* 0x00011300ff050b82 */ /* 0x000e640000000800 */
[----:B------:R-:W-:-:S05]  /*1bcf0*/  LOP3.LUT R4, R4, R17, RZ, 0xfc, !PT ;  /* 0x0000001104047212 */ /* 0x000fca00078efcff */
[----:B------:R-:W-:Y:S02]  /*1bd00*/  IMAD.MOV.U32 R0, RZ, RZ, R4 ;  /* 0x000000ffff007224 */ /* 0x000fe400078e0004 */
[----:B-1----:R-:W-:-:S05]  /*1bd10*/  @P0 IMAD.HI.U32 R5, R4, R5, RZ ;  /* 0x0000000504050227 */ /* 0x002fca00078e00ff */
[----:B0-----:R-:W-:-:S05]  /*1bd20*/  @P0 SHF.R.U32.HI R0, RZ, R6, R5 ;  /* 0x00000006ff000219 */ /* 0x001fca0000011605 */
        /* <DEDUP_REMOVED lines=25> */
[----:B------:R-:W2:Y:S03]  /*1bec0*/  LDL.LU R6, [R1+0x54] ;  /* 0x0000540001067983 */ /* 0x000ea60000300800 */
[----:B------:R-:W-:Y:S01]  /*1bed0*/  IMAD.IADD R0, R8, 0x1, R17 ;  /* 0x0000000108007824 */ /* 0x000fe200078e0211 */
[----:B------:R-:W0:Y:S03]  /*1bee0*/  S2R R11, SR_TID.X ;  /* 0x00000000000b7919 */ /* 0x000e260000002100 */
[----:B------:R-:W-:Y:S01]  /*1bef0*/  VIADD R5, R0, 0x10 ;  /* 0x0000001000057836 */ /* 0x000fe20000000000 */
[----:B------:R-:W-:Y:S01]  /*1bf00*/  SHFL.IDX PT, R9, R3, 0x1, 0x181f ;  /* 0x00381f0003097f89 */ /* 0x000fe200000e0000 */
[----:B0-----:R-:W-:-:S05]  /*1bf10*/  IMAD.SHL.U32 R11, R11, 0x8, RZ ;  /* 0x000000080b0b7824 */ /* 0x001fca00078e00ff */
[----:B------:R-:W-:Y:S01]  /*1bf20*/  LOP3.LUT R11, R11, 0x38, RZ, 0xc0, !PT ;  /* 0x000000380b0b7812 */ /* 0x000fe200078ec0ff */
[----:B--2---:R-:W-:Y:S02]  /*1bf30*/  IMAD R2, R6, R7, RZ ;  /* 0x0000000706027224 */ /* 0x004fe400078e02ff */
[----:B------:R-:W0:Y:S03]  /*1bf40*/  SHFL.IDX PT, R7, R4, RZ, 0x181f ;  /* 0x00181fff04077589 */ /* 0x000e2600000e0000 */
[-C--:B------:R-:W-:Y:S01]  /*1bf50*/  ISETP.GE.AND P4, PT, R0, R2.reuse, PT ;  /* 0x000000020000720c */ /* 0x080fe20003f86270 */
[----:B------:R-:W1:Y:S01]  /*1bf60*/  SHFL.IDX PT, R6, R3, RZ, 0x181f ;  /* 0x00181fff03067589 */ /* 0x000e6200000e0000 */
[----:B------:R-:W-:-:S03]  /*1bf70*/  ISETP.GE.AND P3, PT, R5, R2, PT ;  /* 0x000000020500720c */ /* 0x000fc60003f66270 */
[----:B------:R-:W2:Y:S08]  /*1bf80*/  SHFL.IDX PT, R5, R4, 0x1, 0x181f ;  /* 0x00381f0004057f89 */ /* 0x000eb000000e0000 */
[----:B0-----:R-:W-:-:S05]  /*1bf90*/  @!P4 LEA R7, P5, R11, R7, 0x1 ;  /* 0x000000070b07c211 */ /* 0x001fca00078a08ff */
[----:B-1----:R-:W-:Y:S01]  /*1bfa0*/  @!P4 IMAD.X R6, RZ, RZ, R6, P5 ;  /* 0x000000ffff06c224 */ /* 0x002fe200028e0606 */
[----:B--2---:R-:W-:-:S04]  /*1bfb0*/  @!P3 LEA R8, P5, R11, R5, 0x1 ;  /* 0x000000050b08b211 */ /* 0x004fc800078a08ff */
        /* <DEDUP_REMOVED lines=59> */
[----:B-1----:R-:W1:Y:S01]  /*1c370*/  SHFL.IDX PT, R6, R3, 0x6, 0x181f ;  /* 0x00d81f0003067f89 */ /* 0x002e6200000e0000 */
[----:B0-----:R-:W-:-:S05]  /*1c380*/  @!P4 LEA R5, P3, R11, R5, 0x1 ;  /* 0x000000050b05c211 */ /* 0x001fca00078608ff */
[----:B-1----:R-:W-:-:S04]  /*1c390*/  @!P4 IMAD.X R6, RZ, RZ, R6, P3 ;  /* 0x000000ffff06c224 */ /* 0x002fc800018e0606 */
[----:B------:R-:W-:Y:S02]  /*1c3a0*/  @!P4 IMAD.MOV.U32 R7, RZ, RZ, R6 ;  /* 0x000000ffff07c224 */ /* 0x000fe400078e0006 */
[----:B------:R-:W-:Y:S02]  /*1c3b0*/  @!P4 IMAD.MOV.U32 R6, RZ, RZ, R5 ;  /* 0x000000ffff06c224 */ /* 0x000fe400078e0005 */
[----:B------:R1:W2:Y:S04]  /*1c3c0*/  SHFL.IDX PT, R5, R3, 0x7, 0x181f ;  /* 0x00f81f0003057f89 */ /* 0x0002a800000e0000 */
[----:B------:R1:W-:Y:S04]  /*1c3d0*/  @!P4 LDGSTS.E.BYPASS.LTC128B.128 [R10+0x13400], desc[UR40][R6.64], !P2 ;  /* 0x13400000060acfae */ /* 0x0003e8000d101d68 */
[----:B------:R1:W-:Y:S04]  /*1c3e0*/  @!P4 LDGSTS.E.BYPASS.LTC128B.128 [R10+0x17400], desc[UR40][R6.64+0x80], !P1 ;  /* 0x17400080060acfae */ /* 0x0003e8000c901d68 */
[----:B------:R1:W-:Y:S04]  /*1c3f0*/  @!P4 LDGSTS.E.BYPASS.LTC128B.128 [R10+0x1b400], desc[UR40][R6.64+0x100], !P0 ;  /* 0x1b400100060acfae */ /* 0x0003e8000c101d68 */
[----:B------:R1:W3:Y:S02]  /*1c400*/  SHFL.IDX PT, R3, R4, 0x7, 0x181f ;  /* 0x00f81f0004037f89 */ /* 0x0002e400000e0000 */
.L_x_1029:
[----:B------:R-:W-:Y:S01]  /*1c410*/  VIADD R0, R0, 0x70 ;  /* 0x0000007000007836 */ /* 0x000fe20000000000 */
[----:B------:R-:W-:Y:S04]  /*1c420*/  BSSY B0, `(.L_x_886) ;  /* 0x000000e000007945 */ /* 0x000fe80003800000 */
[----:B------:R-:W-:-:S13]  /*1c430*/  ISETP.GE.AND P3, PT, R0, R2, PT ;  /* 0x000000020000720c */ /* 0x000fda0003f66270 */
[----:B------:R-:W-:Y:S05]  /*1c440*/  @P3 BRA `(.L_x_887) ;  /* 0x00000000002c3947 */ /* 0x000fea0003800000 */
[----:B-1----:R-:W1:Y:S02]  /*1c450*/  S2R R4, SR_TID.X ;  /* 0x0000000000047919 */ /* 0x002e640000002100 */
[----:B-1----:R-:W-:-:S05]  /*1c460*/  IMAD.SHL.U32 R4, R4, 0x8, RZ ;  /* 0x0000000804047824 */ /* 0x002fca00078e00ff */
[----:B------:R-:W-:-:S04]  /*1c470*/  LOP3.LUT R4, R4, 0x38, RZ, 0xc0, !PT ;  /* 0x0000003804047812 */ /* 0x000fc800078ec0ff */
[----:B---3--:R-:W-:-:S05]  /*1c480*/  LEA R2, P3, R4, R3, 0x1 ;  /* 0x0000000304027211 */ /* 0x008fca00078608ff */
[----:B--2---:R-:W-:-:S05]  /*1c490*/  IMAD.X R3, RZ, RZ, R5, P3 ;  /* 0x000000ffff037224 */ /* 0x004fca00018e0605 */
[----:B------:R-:W-:Y:S01]  /*1c4a0*/  @!PT LDS RZ, [RZ] ;  /* 0x00000000fffff984 */ /* 0x000fe20000000800 */
[----:B------:R-:W-:Y:S01]  /*1c4b0*/  @!PT LDS RZ, [RZ] ;  /* 0x00000000fffff984 */ /* 0x000fe20000000800 */
[----:B------:R-:W-:Y:S01]  /*1c4c0*/  @!PT LDS RZ, [RZ] ;  /* 0x00000000fffff984 */ /* 0x000fe20000000800 */
[----:B------:R4:W-:Y:S04]  /*1c4d0*/  LDGSTS.E.BYPASS.LTC128B.128 [R10+0x13c00], desc[UR40][R2.64], !P2 ;  /* 0x13c00000020a7fae */ /* 0x0009e8000d101d68 */
[----:B------:R4:W-:Y:S04]  /*1c4e0*/  LDGSTS.E.BYPASS.LTC128B.128 [R10+0x17c00], desc[UR40][R2.64+0x80], !P1 ;  /* 0x17c00080020a7fae */ /* 0x0009e8000c901d68 */
[----:B------:R4:W-:Y:S02]  /*1c4f0*/  LDGSTS.E.BYPASS.LTC128B.128 [R10+0x1bc00], desc[UR40][R2.64+0x100], !P0 ;  /* 0x1bc00100020a7fae */ /* 0x0009e4000c101d68 */
.L_x_887:
[----:B------:R-:W-:Y:S05]  /*1c500*/  BSYNC B0 ;  /* 0x0000000000007941 */ /* 0x000fea0003800000 */
.L_x_886:
[----:B01--4-:R-:W4:Y:S01]  /*1c510*/  LDL R10, [R1+0x4] ;  /* 0x00000400010a7983 */ /* 0x013f220000100800 */
[----:B------:R-:W-:Y:S01]  /*1c520*/  PLOP3.LUT P0, PT, PT, PT, PT, 0x80, 0x0 ;  /* 0x000000000000781c */ /* 0x000fe20003f0f070 */
[----:B------:R-:W-:Y:S01]  /*1c530*/  NOP ;  /* 0x0000000000007918 */ /* 0x000fe20000000000 */
[----:B----4-:R-:W-:-:S11]  /*1c540*/  VIADD R10, R10, 0x34800 ;  /* 0x000348000a0a7836 */ /* 0x010fd60000000000 */
.L_x_888:
[----:B------:R-:W4:Y:S01]  /*1c550*/  LDL R2, [R1+0x4] ;  /* 0x0000040001027983 */ /* 0x000f220000100800 */
[----:B------:R-:W-:Y:S02]  /*1c560*/  PLOP3.LUT P1, PT, P1, P0, PT, 0xa2, 0x0 ;  /* 0x000000000000781c */ /* 0x000fe40000f21472 */
[----:B----4-:R-:W-:-:S08]  /*1c570*/  @P0 R2UR P1, UR4, R2 ;  /* 0x00000000020402ca */ /* 0x010fd00000020000 */
[----:B------:R-:W-:-:S05]  /*1c580*/  @P0 PLOP3.LUT P0, PT, P1, PT, PT, 0x80, 0x0 ;  /* 0x000000000000081c */ /* 0x000fca0000f0f070 */
[----:B------:R-:W-:Y:S01]  /*1c590*/  @!P1 SYNCS.ARRIVE.TRANS64.RED.A0T1 RZ, [UR4+0x34800], RZ ;  /* 0x034800ffffff99a7 */ /* 0x000fe20008200404 */
[----:B------:R-:W-:Y:S07]  /*1c5a0*/  @!P1 ARRIVES.LDGSTSBAR.64.TRANSCNT [UR4+0x34800] ;  /* 0x03480000ff0099b0 */ /* 0x000fee0008000a84 */
[----:B------:R-:W-:Y:S05]  /*1c5b0*/  @P0 BRA.U.ANY `(.L_x_888) ;  /* 0xfffffffd00e40947 */ /* 0x000fea000393ffff */
[----:B---3--:R-:W3:Y:S02]  /*1c5c0*/  LDL.LU R3, [R1+0x58] ;  /* 0x0000580001037983 */ /* 0x008ee40000300800 */
[----:B---3--:R-:W-:-:S05]  /*1c5d0*/  VIADD R3, R3, 0x1 ;  /* 0x0000000103037836 */ /* 0x008fca0000000000 */
        /* <DEDUP_REMOVED lines=10> */
.L_x_1030:
[----:B------:R-:W-:Y:S05]  /*1c680*/  BSYNC B0 ;  /* 0x0000000000007941 */ /* 0x000fea0003800000 */
.L_x_889:
[----:B0-----:R-:W3:Y:S01]  /*1c690*/  LDL.LU R2, [R1+0x50] ;  /* 0x0000500001027983 */ /* 0x001ee20000300800 */
[----:B------:R-:W-:Y:S01]  /*1c6a0*/  BSSY B0, `(.L_x_891) ;  /* 0x0000223000007945 */ /* 0x000fe20003800000 */
[----:B---3--:R-:W-:-:S13]  /*1c6b0*/  ISETP.GE.AND P0, PT, R2, 0x81, PT ;  /* 0x000000810200780c */ /* 0x008fda0003f06270 */
[----:B------:R-:W-:Y:S05]  /*1c6c0*/  @!P0 BRA `(.L_x_892) ;  /* 0x0000002000808947 */ /* 0x000fea0003800000 */
[----:B------:R-:W3:Y:S01]  /*1c6d0*/  LDL R2, [R1+0x3c] ;  /* 0x00003c0001027983 */ /* 0x000ee20000100800 */
[----:B------:R-:W-:Y:S01]  /*1c6e0*/  IMAD.MOV.U32 R0, RZ, RZ, 0x1 ;  /* 0x00000001ff007424 */ /* 0x000fe200078e00ff */
[----:B------:R-:W-:Y:S01]  /*1c6f0*/  BSSY B2, `(.L_x_893) ;  /* 0x00000bb000027945 */ /* 0x000fe20003800000 */
[----:B---3--:R-:W-:-:S05]  /*1c700*/  IMAD.MOV R8, RZ, RZ, -R2 ;  /* 0x000000ffff087224 */ /* 0x008fca00078e0a02 */
[----:B------:R-:W-:-:S05]  /*1c710*/  VIADDMNMX R8, R8, R0, 0xffffffff, !PT ;  /* 0xffffffff08087446 */ /* 0x000fca0007800100 */
[----:B------:R-:W-:-:S05]  /*1c720*/  IMAD.IADD R0, R2, 0x1, R8 ;  /* 0x0000000102007824 */ /* 0x000fca00078e0208 */
[----:B------:R-:W-:-:S04]  /*1c730*/  LOP3.LUT R0, R0, 0x1, RZ, 0xc0, !PT ;  /* 0x0000000100007812 */ /* 0x000fc800078ec0ff */
[----:B------:R-:W-:Y:S01]  /*1c740*/  ISETP.NE.U32.AND P0, PT, R0, 0x1, PT ;  /* 0x000000010000780c */ /* 0x000fe20003f05070 */
[----:B------:R-:W-:-:S12]  /*1c750*/  VIADD R0, R2, 0xfffffffe ;  /* 0xfffffffe02007836 */ /* 0x000fd80000000000 */
[----:B------:R-:W-:Y:S05]  /*1c760*/  @P0 BRA `(.L_x_894) ;  /* 0x0000000800cc0947 */ /* 0x000fea0003800000 */
[----:B------:R-:W3:Y:S04]  /*1c770*/  LDL R4, [R1+0x10] ;  /* 0x0000100001047983 */ /* 0x000ee80000100800 */
[----:B------:R-:W4:Y:S04]  /*1c780*/  LDL R3, [R1+0x8] ;  /* 0x0000080001037983 */ /* 0x000f280000100800 */
[----:B------:R-:W5:Y:S01]  /*1c790*/  LDL R2, [R1+0x18] ;  /* 0x0000180001027983 */ /* 0x000f620000100800 */
[----:B------:R-:W-:Y:S01]  /*1c7a0*/  BSSY B1, `(.L_x_895) ;  /* 0x00000ab000017945 */ /* 0x000fe20003800000 */
[----:B---3--:R-:W-:Y:S01]  /*1c7b0*/  LOP3.LUT P1, RZ, R4, 0x1, RZ, 0xc0, !PT ;  /* 0x0000000104ff7812 */ /* 0x008fe2000782c0ff */
[----:B----4-:R-:W-:-:S05]  /*1c7c0*/  VIADD R7, R3, 0x1 ;  /* 0x0000000103077836 */ /* 0x010fca0000000000 */
[----:B------:R-:W-:-:S04]  /*1c7d0*/  ISETP.NE.AND P0, PT, R7, 0x2, PT ;  /* 0x000000020700780c */ /* 0x000fc80003f05270 */
[----:B------:R-:W-:Y:S02]  /*1c7e0*/  SEL R9, RZ, 0x1, P0 ;  /* 0x00000001ff097807 */ /* 0x000fe40000000000 */
[----:B------:R-:W-:Y:S02]  /*1c7f0*/  SEL R7, R7, RZ, P0 ;  /* 0x000000ff07077207 */ /* 0x000fe40000000000 */
[----:B-----5:R-:W-:Y:S01]  /*1c800*/  LOP3.LUT R9, R2, R9, RZ, 0x3c, !PT ;  /* 0x0000000902097212 */ /* 0x020fe200078e3cff */
[----:B------:R-:W-:Y:S06]  /*1c810*/  @!P1 BRA `(.L_x_896) ;  /* 0x00000008008c9947 */ /* 0x000fec0003800000 */
[----:B------:R0:W5:Y:S01]  /*1c820*/  LDL R4, [R1] ;  /* 0x0000000001047983 */ /* 0x0001620000100800 */
[----:B------:R-:W-:Y:S02]  /*1c830*/  ULDC.64 UR4, c[0x0][0x418] ;  /* 0x0001060000047ab9 */ /* 0x000fe40000000a00 */
[----:B------:R-:W-:-:S04]  /*1c840*/  ISETP.NE.U32.AND P0, PT, RZ, UR4, PT ;  /* 0x00000004ff007c0c */ /* 0x000fc8000bf05070 */
[----:B------:R-:W-:-:S13]  /*1c850*/  ISETP.NE.AND.EX P0, PT, RZ, UR5, PT, P0 ;  /* 0x00000005ff007c0c */ /* 0x000fda000bf05300 */
[----:B0-----:R-:W-:Y:S05]  /*1c860*/  @!P0 BRA `(.L_x_897) ;  /* 0x00000000004c8947 */ /* 0x001fea0003800000 */
[----:B------:R-:W3:Y:S01]  /*1c870*/  LDL R11, [R1+0x28] ;  /* 0x00002800010b7983 */ /* 0x000ee20000100800 */
[----:B--2---:R-:W0:Y:S01]  /*1c880*/  LDC R5, c[0x0][0x43c] ;  /* 0x00010f00ff057b82 */ /* 0x004e220000000800 */
[----:B------:R-:W-:Y:S02]  /*1c890*/  ULDC.64 UR6, c[0x0][0x428] ;  /* 0x00010a0000067ab9 */ /* 0x000fe40000000a00 */
[----:B------:R-:W2:Y:S01]  /*1c8a0*/  LDL R6, [R1+0x14] ;  /* 0x0000140001067983 */ /* 0x000ea20000100800 */
        /* <DEDUP_REMOVED lines=8> */
[----:B---3--:R-:W-:-:S04]  /*1c930*/  IMAD R4, R11, UR6, RZ ;  /* 0x000000060b047c24 */ /* 0x008fc8000f8e02ff */
[C---:B--2---:R-:W-:Y:S02]  /*1c940*/  IMAD R4, R6.reuse, UR7, R4 ;  /* 0x0000000706047c24 */ /* 0x044fe4000f8e0204 */
[----:B------:R-:W-:-:S04]  /*1c950*/  IMAD.WIDE.U32 R2, R6, UR6, R2 ;  /* 0x0000000606027c25 */ /* 0x000fc8000f8e0002 */
[----:B------:R-:W-:Y:S01]  /*1c960*/  IMAD.IADD R3, R4, 0x1, R3 ;  /* 0x0000000104037824 */ /* 0x000fe200078e0203 */
[----:B------:R-:W-:-:S04]  /*1c970*/  LEA R4, P0, R2, UR4, 0x2 ;  /* 0x0000000402047c11 */ /* 0x000fc8000f8010ff */
[----:B------:R-:W-:-:S05]  /*1c980*/  LEA.HI.X R5, R2, UR5, R3, 0x2, P0 ;  /* 0x0000000502057c11 */ /* 0x000fca00080f1403 */
[----:B------:R0:W5:Y:S04]  /*1c990*/  LDG.E R4, desc[UR40][R4.64] ;  /* 0x0000002804047981 */ /* 0x000168000c1e1900 */
.L_x_897:
[----:B------:R-:W3:Y:S01]  /*1c9a0*/  LDL R2, [R1+0x4] ;  /* 0x0000040001027983 */ /* 0x000ee20000100800 */
[----:B------:R-:W-:Y:S01]  /*1c9b0*/  BSSY B3, `(.L_x_898) ;  /* 0x0000005000037945 */ /* 0x000fe20003800000 */
[----:B---3--:R-:W-:Y:S01]  /*1c9c0*/  IMAD R3, R7, 0x8, R2 ;  /* 0x0000000807037824 */ /* 0x008fe200078e0202 */
[----:B------:R-:W-:-:S04]  /*1c9d0*/  SHF.L.U32 R2, R9, 0x1f, RZ ;  /* 0x0000001f09027819 */ /* 0x000fc800000006ff */
[----:B------:R-:W1:Y:S02]  /*1c9e0*/  SYNCS.PHASECHK.TRANS64.TRYWAIT P0, [R3+URZ+0x34840], R2 ;  /* 0x03484002030075a7 */ /* 0x000e64000800017f */
[----:B-1----:R-:W-:Y:S05]  /*1c9f0*/  @!P0 BRA `(.L_x_899) ;  /* 0x0000004800888947 */ /* 0x002fea0003800000 */
.L_x_1031:
[----:B------:R-:W-:Y:S05]  /*1ca00*/  BSYNC B3 ;  /* 0x0000000000037941 */ /* 0x000fea0003800000 */
.L_x_898:
[----:B0-2---:R-:W0:Y:S01]  /*1ca10*/  S2R R5, SR_TID.X ;  /* 0x0000000000057919 */ /* 0x005e220000002100 */
        /* <DEDUP_REMOVED lines=11> */
.L_x_901:
[----:B------:R-:W-:Y:S05]  /*1cad0*/  BSYNC B3 ;  /* 0x0000000000037941 */ /* 0x000fea0003800000 */
.L_x_900:
        /* <DEDUP_REMOVED lines=13> */
.L_x_902:
        /* <DEDUP_REMOVED lines=16> */
.L_x_903:
        /* <DEDUP_REMOVED lines=15> */
.L_x_904:
        /* <DEDUP_REMOVED lines=17> */
.L_x_1032:
[----:B------:R-:W-:Y:S05]  /*1ceb0*/  BSYNC B3 ;  /* 0x0000000000037941 */ /* 0x000fea0003800000 */
.L_x_905:
        /* <DEDUP_REMOVED lines=14> */
.L_x_908:
[----:B------:R-:W-:Y:S05]  /*1cfa0*/  BSYNC B3 ;  /* 0x0000000000037941 */ /* 0x000fea0003800000 */
.L_x_907:
[----:B------:R-:W2:Y:S04]  /*1cfb0*/  LDL R5, [R1+0x20] ;  /* 0x0000200001057983 */ /* 0x000ea80000100800 */
[----:B0-----:R-:W2:Y:S01]  /*1cfc0*/  LDL.LU R3, [R1+0x1c] ;  /* 0x00001c0001037983 */ /* 0x001ea20000300800 */
[----:B------:R-:W-:Y:S01]  /*1cfd0*/  R2UR UR10, R11 ;  /* 0x000000000b0a72ca */ /* 0x000fe200000e0000 */
[--C-:B-----5:R-:W-:Y:S01]  /*1cfe0*/  IMAD R2, R6, 0x8, R15.reuse ;  /* 0x0000000806027824 */ /* 0x120fe200078e020f */
        /* <DEDUP_REMOVED lines=9> */
.L_x_909:
        /* <DEDUP_REMOVED lines=16> */
.L_x_910:
        /* <DEDUP_REMOVED lines=13> */
.L_x_896:
[----:B------:R-:W-:Y:S05]  /*1d250*/  BSYNC B1 ;  /* 0x0000000000017941 */ /* 0x000fea0003800000 */
.L_x_895:
[----:B0-----:R-:W3:Y:S04]  /*1d260*/  LDL.LU R0, [R1+0x3c] ;  /* 0x00003c0001007983 */ /* 0x001ee80000300800 */
[----:B------:R0:W-:Y:S04]  /*1d270*/  STL [R1+0x8], R7 ;  /* 0x0000080701007387 */ /* 0x0001e80000100800 */
[----:B------:R0:W-:Y:S02]  /*1d280*/  STL [R1+0x18], R9 ;  /* 0x0000180901007387 */ /* 0x0001e40000100800 */
[----:B0--3--:R-:W-:-:S07]  /*1d290*/  VIADD R0, R0, 0xfffffffd ;  /* 0xfffffffd00007836 */ /* 0x009fce0000000000 */
.L_x_894:
[----:B------:R-:W-:Y:S05]  /*1d2a0*/  BSYNC B2 ;  /* 0x0000000000027941 */ /* 0x000fea0003800000 */
.L_x_893:
[----:B------:R-:W3:Y:S01]  /*1d2b0*/  LDL.LU R2, [R1+0x38] ;  /* 0x0000380001027983 */ /* 0x000ee20000300800 */
[----:B------:R-:W-:-:S05]  /*1d2c0*/  IMAD.MOV R8, RZ, RZ, -R8 ;  /* 0x000000ffff087224 */ /* 0x000fca00078e0a08 */
[----:B---3--:R-:W-:-:S13]  /*1d2d0*/  ISETP.NE.AND P0, PT, R2, R8, PT ;  /* 0x000000080200720c */ /* 0x008fda0003f05270 */
[----:B------:R-:W-:Y:S05]  /*1d2e0*/  @!P0 BRA `(.L_x_892) ;  /* 0x0000001400788947 */ /* 0x000fea0003800000 */
[----:B------:R0:W5:Y:S02]  /*1d2f0*/  LDL R8, [R1] ;  /* 0x0000000001087983 */ /* 0x0001640000100800 */
.L_x_943:
[----:B---3--:R-:W3:Y:S04]  /*1d300*/  LDL R4, [R1+0x10] ;  /* 0x0000100001047983 */ /* 0x008ee80000100800 */
[----:B----4-:R-:W4:Y:S04]  /*1d310*/  LDL R3, [R1+0x8] ;  /* 0x0000080001037983 */ /* 0x010f280000100800 */
[----:B--2---:R-:W2:Y:S01]  /*1d320*/  LDL R2, [R1+0x18] ;  /* 0x0000180001027983 */ /* 0x004ea20000100800 */
[----:B------:R-:W-:Y:S05]  /*1d330*/  YIELD ;  /* 0x0000000000007946 */ /* 0x000fea0003800000 */
[----:B------:R-:W-:Y:S01]  /*1d340*/  BSSY B1, `(.L_x_911) ;  /* 0x00000a9000017945 */ /* 0x000fe20003800000 */
[----:B---3--:R-:W-:Y:S01]  /*1d350*/  LOP3.LUT P1, RZ, R4, 0x1, RZ, 0xc0, !PT ;  /* 0x0000000104ff7812 */ /* 0x008fe2000782c0ff */
[----:B----4-:R-:W-:-:S05]  /*1d360*/  VIADD R4, R3, 0x1 ;  /* 0x0000000103047836 */ /* 0x010fca0000000000 */
[----:B------:R-:W-:-:S04]  /*1d370*/  ISETP.NE.AND P0, PT, R4, 0x2, PT ;  /* 0x000000020400780c */ /* 0x000fc80003f05270 */
[----:B--2---:R-:W-:Y:S02]  /*1d380*/  SEL R5, RZ, 0x1, P0 ;  /* 0x00000001ff057807 */ /* 0x004fe40000000000 */
[----:B------:R-:W-:Y:S02]  /*1d390*/  SEL R4, R4, RZ, P0 ;  /* 0x000000ff04047207 */ /* 0x000fe40000000000 */
[----:B------:R-:W-:Y:S01]  /*1d3a0*/  LOP3.LUT R5, R2, R5, RZ, 0x3c, !PT ;  /* 0x0000000502057212 */ /* 0x000fe200078e3cff */
[----:B------:R-:W-:Y:S06]  /*1d3b0*/  @!P1 BRA `(.L_x_912) ;  /* 0x0000000800849947 */ /* 0x000fec0003800000 */
[----:B------:R-:W-:Y:S01]  /*1d3c0*/  ULDC.64 UR4, c[0x0][0x418] ;  /* 0x0001060000047ab9 */ /* 0x000fe20000000a00 */
[----:B------:R-:W-:Y:S01]  /*1d3d0*/  IMAD.MOV.U32 R6, RZ, RZ, R0 ;  /* 0x000000ffff067224 */ /* 0x000fe200078e0000 */
[----:B------:R-:W-:-:S04]  /*1d3e0*/  ISETP.NE.U32.AND P0, PT, RZ, UR4, PT ;  /* 0x00000004ff007c0c */ /* 0x000fc8000bf05070 */
[----:B------:R-:W-:-:S13]  /*1d3f0*/  ISETP.NE.AND.EX P0, PT, RZ, UR5, PT, P0 ;  /* 0x00000005ff007c0c */ /* 0x000fda000bf05300 */
[----:B------:R-:W-:Y:S05]  /*1d400*/  @!P0 BRA `(.L_x_913) ;  /* 0x00000000004c8947 */ /* 0x000fea0003800000 */
[----:B------:R-:W2:Y:S01]  /*1d410*/  LDL R11, [R1+0x28] ;  /* 0x00002800010b7983 */ /* 0x000ea20000100800 */
[----:B------:R-:W3:Y:S01]  /*1d420*/  LDC R7, c[0x0][0x43c] ;  /* 0x00010f00ff077b82 */ /* 0x000ee20000000800 */
[----:B------:R-:W-:Y:S02]  /*1d430*/  ULDC.64 UR6, c[0x0][0x428] ;  /* 0x00010a0000067ab9 */ /* 0x000fe40000000a00 */
[----:B------:R-:W4:Y:S01]  /*1d440*/  LDL R9, [R1+0x14] ;  /* 0x0000140001097983 */ /* 0x000f220000100800 */
        /* <DEDUP_REMOVED lines=12> */
[----:B-----5:R-:W-:-:S04]  /*1d510*/  LEA R8, P0, R2, UR4, 0x2 ;  /* 0x0000000402087c11 */ /* 0x020fc8000f8010ff */
[----:B------:R-:W-:-:S05]  /*1d520*/  LEA.HI.X R9, R2, UR5, R3, 0x2, P0 ;  /* 0x0000000502097c11 */ /* 0x000fca00080f1403 */
[----:B------:R2:W5:Y:S04]  /*1d530*/  LDG.E R8, desc[UR40][R8.64] ;  /* 0x0000002808087981 */ /* 0x000568000c1e1900 */
.L_x_913:
[----:B------:R-:W3:Y:S01]  /*1d540*/  LDL R2, [R1+0x4] ;  /* 0x0000040001027983 */ /* 0x000ee20000100800 */
[----:B------:R-:W-:Y:S01]  /*1d550*/  BSSY B2, `(.L_x_914) ;  /* 0x0000005000027945 */ /* 0x000fe20003800000 */
[----:B---3--:R-:W-:Y:S01]  /*1d560*/  IMAD R3, R4, 0x8, R2 ;  /* 0x0000000804037824 */ /* 0x008fe200078e0202 */
[----:B------:R-:W-:-:S04]  /*1d570*/  SHF.L.U32 R2, R5, 0x1f, RZ ;  /* 0x0000001f05027819 */ /* 0x000fc800000006ff */
[----:B------:R-:W3:Y:S02]  /*1d580*/  SYNCS.PHASECHK.TRANS64.TRYWAIT P0, [R3+URZ+0x34840], R2 ;  /* 0x03484002030075a7 */ /* 0x000ee4000800017f */
[----:B---3--:R-:W-:Y:S05]  /*1d590*/  @!P0 BRA `(.L_x_915) ;  /* 0x0000003c00c88947 */ /* 0x008fea0003800000 */
.L_x_1033:
[----:B------:R-:W-:Y:S05]  /*1d5a0*/  BSYNC B2 ;  /* 0x0000000000027941 */ /* 0x000fea0003800000 */
.L_x_914:
[----:B------:R-:W4:Y:S01]  /*1d5b0*/  S2R R7, SR_TID.X ;  /* 0x0000000000077919 */ /* 0x000f220000002100 */
[----:B------:R-:W-:Y:S01]  /*1d5c0*/  BSSY B2, `(.L_x_916) ;  /* 0x000000b000027945 */ /* 0x000fe20003800000 */
[----:B----4-:R-:W-:-:S04]  /*1d5d0*/  LOP3.LUT R7, R7, 0x7f, RZ, 0xc0, !PT ;  /* 0x0000007f07077812 */ /* 0x010fc800078ec0ff */
[----:B------:R-:W-:-:S13]  /*1d5e0*/  ISETP.NE.AND P1, PT, R7, RZ, PT ;  /* 0x000000ff0700720c */ /* 0x000fda0003f25270 */
[----:B------:R-:W-:Y:S05]  /*1d5f0*/  @P1 BRA `(.L_x_917) ;  /* 0x00000000001c1947 */ /* 0x000fea0003800000 */
[----:B------:R-:W4:Y:S01]  /*1d600*/  S2R R7, SR_TID.X ;  /* 0x0000000000077919 */ /* 0x000f220000002100 */
[----:B---3--:R-:W-:-:S04]  /*1d610*/  IMAD.MOV.U32 R2, RZ, RZ, 0xc000 ;  /* 0x0000c000ff027424 */ /* 0x008fc800078e00ff */
[----:B------:R3:W-:Y:S01]  /*1d620*/  SYNCS.ARRIVE.TRANS64 RZ, [R3+URZ+0x34830], R2 ;  /* 0x0348300203ff79a7 */ /* 0x0007e2000800003f */
[----:B----4-:R-:W-:-:S04]  /*1d630*/  LOP3.LUT R7, R7, 0x1f, RZ, 0xc0, !PT ;  /* 0x0000001f07077812 */ /* 0x010fc800078ec0ff */
[----:B------:R-:W-:-:S13]  /*1d640*/  ISETP.NE.AND P0, PT, R7, RZ, PT ;  /* 0x000000ff0700720c */ /* 0x000fda0003f05270 */
[----:B---3--:R-:W-:Y:S05]  /*1d650*/  @!P0 BRA `(.L_x_917) ;  /* 0x0000000000048947 */ /* 0x008fea0003800000 */
[----:B------:R-:W-:Y:S01]  /*1d660*/  BPT.TRAP 0x1 ;  /* 0x000000040000795c */ /* 0x000fe20000300000 */
.L_x_917:
[----:B------:R-:W-:Y:S05]  /*1d670*/  BSYNC B2 ;  /* 0x0000000000027941 */ /* 0x000fea0003800000 */
.L_x_916:
[----:B------:R-:W4:Y:S04]  /*1d680*/  LDL R7, [R1+0x4] ;  /* 0x0000040001077983 */ /* 0x000f280000100800 */
        /* <DEDUP_REMOVED lines=9> */
[----:B----4-:R-:W-:-:S02]  /*1d720*/  IMAD R7, R4, 0xc000, R7 ;  /* 0x0000c00004077824 */ /* 0x010fc400078e0207 */
[----:B---3--:R-:W-:Y:S02]  /*1d730*/  IMAD R2, R6, 0x80, R2 ;  /* 0x0000008006027824 */ /* 0x008fe400078e0202 */
[----:B--2---:R-:W-:-:S08]  /*1d740*/  VIADD R9, R7, 0x1c400 ;  /* 0x0001c40007097836 */ /* 0x004fd00000000000 */
.L_x_918:
        /* <DEDUP_REMOVED lines=16> */
.L_x_919:
        /* <DEDUP_REMOVED lines=15> */
.L_x_920:
        /* <DEDUP_REMOVED lines=17> */
.L_x_1034:
[----:B------:R-:W-:Y:S05]  /*1da50*/  BSYNC B2 ;  /* 0x0000000000027941 */ /* 0x000fea0003800000 */
.L_x_921:
        /* <DEDUP_REMOVED lines=11> */
.L_x_924:
[----:B------:R-:W-:Y:S05]  /*1db10*/  BSYNC B2 ;  /* 0x0000000000027941 */ /* 0x000fea0003800000 */
.L_x_923:
        /* <DEDUP_REMOVED lines=14> */
.L_x_925:
        /* <DEDUP_REMOVED lines=16> */
.L_x_926:
        /* <DEDUP_REMOVED lines=13> */
.L_x_912:
[----:B------:R-:W-:Y:S05]  /*1ddd0*/  BSYNC B1 ;  /* 0x0000000000017941 */ /* 0x000fea0003800000 */
.L_x_911:
        /* <DEDUP_REMOVED lines=17> */
[----:B-----5:R-:W4:Y:S01]  /*1def0*/  LDC R8, c[0x0][0x43c] ;  /* 0x00010f00ff087b82 */ /* 0x020f220000000800 */
[----:B------:R-:W-:Y:S02]  /*1df00*/  ULDC.64 UR6, c[0x0][0x428] ;  /* 0x00010a0000067ab9 */ /* 0x000fe40000000a00 */
[----:B------:R-:W3:Y:S01]  /*1df10*/  LDL R9, [R1+0x14] ;  /* 0x0000140001097983 */ /* 0x000ee20000100800 */
[----:B----4-:R-:W-:-:S13]  /*1df20*/  ISETP.NE.AND P0, PT, R8, 0x1, PT ;  /* 0x000000010800780c */ /* 0x010fda0003f05270 */
[----:B------:R-:W4:Y:S02]  /*1df30*/  @P0 LDC.64 R2, c[0x0][0x440] ;  /* 0x00011000ff020b82 */ /* 0x000f240000000a00 */
[----:B----4-:R-:W-:-:S04]  /*1df40*/  @P0 IMAD.HI.U32 R7, R6, R2, RZ ;  /* 0x0000000206070227 */ /* 0x010fc800078e00ff */
        /* <DEDUP_REMOVED lines=12> */
.L_x_929:
[----:B------:R-:W4:Y:S01]  /*1e010*/  LDL R2, [R1+0x4] ;  /* 0x0000040001027983 */ /* 0x000f220000100800 */
[----:B------:R-:W-:Y:S01]  /*1e020*/  SHF.L.U32 R3, R11, 0x1f, RZ ;  /* 0x0000001f0b037819 */ /* 0x000fe200000006ff */
[----:B------:R-:W-:Y:S01]  /*1e030*/  BSSY B2, `(.L_x_930) ;  /* 0x0000004000027945 */ /* 0x000fe20003800000 */
[----:B----4-:R-:W-:-:S04]  /*1e040*/  IMAD R2, R12, 0x8, R2 ;  /* 0x000000080c027824 */ /* 0x010fc800078e0202 */
[----:B------:R-:W4:Y:S02]  /*1e050*/  SYNCS.PHASECHK.TRANS64.TRYWAIT P0, [R2+URZ+0x34840], R3 ;  /* 0x03484003020075a7 */ /* 0x000f24000800017f */
[----:B----4-:R-:W-:Y:S05]  /*1e060*/  @!P0 BRA `(.L_x_931) ;  /* 0x00000034003c8947 */ /* 0x010fea0003800000 */
.L_x_1035:
[----:B------:R-:W-:Y:S05]  /*1e070*/  BSYNC B2 ;  /* 0x0000000000027941 */ /* 0x000fea0003800000 */
.L_x_930:
[----:B------:R-:W0:Y:S01]  /*1e080*/  S2R R7, SR_TID.X ;  /* 0x0000000000077919 */ /* 0x000e220000002100 */
[----:B------:R-:W-:Y:S01]  /*1e090*/  BSSY B2, `(.L_x_932) ;  /* 0x000000b000027945 */ /* 0x000fe20003800000 */
[----:B0-----:R-:W-:-:S04]  /*1e0a0*/  LOP3.LUT R7, R7, 0x7f, RZ, 0xc0, !PT ;  /* 0x0000007f07077812 */ /* 0x001fc800078ec0ff */
[----:B------:R-:W-:-:S13]  /*1e0b0*/  ISETP.NE.AND P1, PT, R7, RZ, PT ;  /* 0x000000ff0700720c */ /* 0x000fda0003f25270 */
[----:B------:R-:W-:Y:S05]  /*1e0c0*/  @P1 BRA `(.L_x_933) ;  /* 0x00000000001c1947 */ /* 0x000fea0003800000 */
[----:B------:R-:W0:Y:S01]  /*1e0d0*/  S2R R7, SR_TID.X ;  /* 0x0000000000077919 */ /* 0x000e220000002100 */
[----:B----4-:R-:W-:-:S04]  /*1e0e0*/  IMAD.MOV.U32 R3, RZ, RZ, 0xc000 ;  /* 0x0000c000ff037424 */ /* 0x010fc800078e00ff */
[----:B------:R4:W-:Y:S01]  /*1e0f0*/  SYNCS.ARRIVE.TRANS64 RZ, [R2+URZ+0x34830], R3 ;  /* 0x0348300302ff79a7 */ /* 0x0009e2000800003f */
[----:B0-----:R-:W-:-:S04]  /*1e100*/  LOP3.LUT R7, R7, 0x1f, RZ, 0xc0, !PT ;  /* 0x0000001f07077812 */ /* 0x001fc800078ec0ff */
[----:B------:R-:W-:-:S13]  /*1e110*/  ISETP.NE.AND P0, PT, R7, RZ, PT ;  /* 0x000000ff0700720c */ /* 0x000fda0003f05270 */
[----:B----4-:R-:W-:Y:S05]  /*1e120*/  @!P0 BRA `(.L_x_933) ;  /* 0x0000000000048947 */ /* 0x010fea0003800000 */
[----:B------:R-:W-:Y:S01]  /*1e130*/  BPT.TRAP 0x1 ;  /* 0x000000040000795c */ /* 0x000fe20000300000 */
.L_x_933:
[----:B------:R-:W-:Y:S05]  /*1e140*/  BSYNC B2 ;  /* 0x0000000000027941 */ /* 0x000fea0003800000 */
.L_x_932:
[----:B------:R-:W3:Y:S04]  /*1e150*/  LDL R7, [R1+0x8] ;  /* 0x0000080001077983 */ /* 0x000ee80000100800 */
[----:B--2---:R-:W2:Y:S04]  /*1e160*/  LDL R9, [R1+0x4] ;  /* 0x0000040001097983 */ /* 0x004ea80000100800 */
[----:B----4-:R-:W4:Y:S01]  /*1e170*/  LDL R2, [R1+0x20] ;  /* 0x0000200001027983 */ /* 0x010f220000100800 */
[----:B---3--:R-:W-:-:S05]  /*1e180*/  IMAD.MOV.U32 R11, RZ, RZ, RZ ;  /* 0x000000ffff0b7224 */ /* 0x008fca00078e00ff */
[----:B------:R-:W-:Y:S01]  /*1e190*/  R2UR UR10, R11 ;  /* 0x000000000b0a72ca */ /* 0x000fe200000e0000 */
[----:B------:R-:W-:Y:S01]  /*1e1a0*/  UIADD3 UR4, UP0, UR36, 0x370, URZ ;  /* 0x0000037024047890 */ /* 0x000fe2000ff1e03f */
[----:B------:R-:W-:Y:S01]  /*1e1b0*/  PLOP3.LUT P0, PT, PT, PT, PT, 0x80, 0x0 ;  /* 0x000000000000781c */ /* 0x000fe20003f0f070 */
[----:B------:R-:W-:Y:S01]  /*1e1c0*/  UMOV UR6, 0x0 ;  /* 0x0000000000067882 */ /* 0x000fe20000000000 */
[----:B------:R-:W-:Y:S01]  /*1e1d0*/  UMOV UR7, 0x14f00000 ;  /* 0x14f0000000077882 */ /* 0x000fe20000000000 */
[----:B------:R-:W-:Y:S01]  /*1e1e0*/  UIADD3.X UR5, URZ, UR37, URZ, UP0, !UPT ;  /* 0x000000253f057290 */ /* 0x000fe200087fe43f */
[C---:B------:R-:W-:Y:S02]  /*1e1f0*/  IMAD R3, R7.reuse, 0x8, R10 ;  /* 0x0000000807037824 */ /* 0x040fe400078e020a */
[----:B--2---:R-:W-:Y:S02]  /*1e200*/  IMAD R7, R7, 0xc000, R9 ;  /* 0x0000c00007077824 */ /* 0x004fe400078e0209 */
[----:B------:R-:W-:-:S02]  /*1e210*/  VIADD R3, R3, 0x30 ;  /* 0x0000003003037836 */ /* 0x000fc40000000000 */
[----:B----4-:R-:W-:Y:S02]  /*1e220*/  IMAD R2, R6, 0x80, R2 ;  /* 0x0000008006027824 */ /* 0x010fe400078e0202 */
[----:B------:R-:W-:-:S07]  /*1e230*/  VIADD R9, R7, 0x1c400 ;  /* 0x0001c40007097836 */ /* 0x000fce0000000000 */
.L_x_934:
        /* <DEDUP_REMOVED lines=16> */
.L_x_935:
        /* <DEDUP_REMOVED lines=15> */
.L_x_936:
        /* <DEDUP_REMOVED lines=15> */
.L_x_1036:
[----:B------:R-:W-:Y:S05]  /*1e520*/  BSYNC B2 ;  /* 0x0000000000027941 */ /* 0x000fea0003800000 */
.L_x_937:
[----:B------:R-:W-:Y:S01]  /*1e530*/  BSSY B2, `(.L_x_939) ;  /* 0x000000b000027945 */ /* 0x000fe20003800000 */
[----:B------:R-:W-:Y:S02]  /*1e540*/  IMAD.MOV.U32 R12, RZ, RZ, 0x0 ;  /* 0x00000000ff0c7424 */ /* 0x000fe400078e00ff */
[----:B------:R-:W-:Y:S01]  /*1e550*/  IMAD.MOV.U32 R13, RZ, RZ, 0x14f00000 ;  /* 0x14f00000ff0d7424 */ /* 0x000fe200078e00ff */
[----:B------:R-:W-:Y:S06]  /*1e560*/  @P1 BRA `(.L_x_940) ;  /* 0x00000000001c1947 */ /* 0x000fec0003800000 */
[----:B------:R-:W2:Y:S01]  /*1e570*/  S2R R7, SR_TID.X ;  /* 0x0000000000077919 */ /* 0x000ea20000002100 */
[----:B------:R-:W-:-:S04]  /*1e580*/  IMAD.MOV.U32 R3, RZ, RZ, 0x8000 ;  /* 0x00008000ff037424 */ /* 0x000fc800078e00ff */
[----:B------:R3:W-:Y:S01]  /*1e590*/  SYNCS.ARRIVE.TRANS64 RZ, [R2+URZ+0x50], R3 ;  /* 0x0000500302ff79a7 */ /* 0x0007e2000800003f */
[----:B--2---:R-:W-:-:S04]  /*1e5a0*/  LOP3.LUT R7, R7, 0x1f, RZ, 0xc0, !PT ;  /* 0x0000001f07077812 */ /* 0x004fc800078ec0ff */
[----:B------:R-:W-:-:S13]  /*1e5b0*/  ISETP.NE.AND P0, PT, R7, RZ, PT ;  /* 0x000000ff0700720c */ /* 0x000fda0003f05270 */
[----:B---3--:R-:W-:Y:S05]  /*1e5c0*/  @!P0 BRA `(.L_x_940) ;  /* 0x0000000000048947 */ /* 0x008fea0003800000 */
[----:B------:R-:W-:Y:S01]  /*1e5d0*/  BPT.TRAP 0x1 ;  /* 0x000000040000795c */ /* 0x000fe20000300000 */
.L_x_940:
[----:B------:R-:W-:Y:S05]  /*1e5e0*/  BSYNC B2 ;  /* 0x0000000000027941 */ /* 0x000fea0003800000 */
.L_x_939:
[----:B------:R-:W2:Y:S04]  /*1e5f0*/  LDL R7, [R1+0x4] ;  /* 0x0000040001077983 */ /* 0x000ea80000100800 */
[----:B0-----:R-:W3:Y:S04]  /*1e600*/  LDL R5, [R1+0x20] ;  /* 0x0000200001057983 */ /* 0x001ee80000100800 */
[----:B------:R-:W3:Y:S01]  /*1e610*/  LDL.LU R3, [R1+0x1c] ;  /* 0x00001c0001037983 */ /* 0x000ee20000300800 */
[----:B------:R-:W-:Y:S01]  /*1e620*/  R2UR UR10, R11 ;  /* 0x000000000b0a72ca */ /* 0x000fe200000e0000 */
[----:B------:R-:W-:Y:S01]  /*1e630*/  UIADD3 UR4, UP0, UR36, 0x470, URZ ;  /* 0x0000047024047890 */ /* 0x000fe2000ff1e03f */
[----:B------:R-:W-:Y:S01]  /*1e640*/  R2UR UR6, R12 ;  /* 0x000000000c0672ca */ /* 0x000fe200000e0000 */
[----:B------:R-:W-:Y:S01]  /*1e650*/  VIADD R2, R2, 0x50 ;  /* 0x0000005002027836 */ /* 0x000fe20000000000 */
[----:B------:R-:W-:Y:S01]  /*1e660*/  R2UR UR7, R13 ;  /* 0x000000000d0772ca */ /* 0x000fe200000e0000 */
[----:B------:R-:W-:Y:S01]  /*1e670*/  UIADD3.X UR5, URZ, UR37, URZ, UP0, !UPT ;  /* 0x000000253f057290 */ /* 0x000fe200087fe43f */
[----:B------:R-:W-:Y:S01]  /*1e680*/  PLOP3.LUT P0, PT, PT, PT, PT, 0x80, 0x0 ;  /* 0x000000000000781c */ /* 0x000fe20003f0f070 */
[----:B--2---:R-:W-:-:S02]  /*1e690*/  IMAD R4, R4, 0x8000, R7 ;  /* 0x0000800004047824 */ /* 0x004fc400078e0207 */
[----:B---3--:R-:W-:Y:S02]  /*1e6a0*/  IMAD R3, R3, 0x80, R5 ;  /* 0x0000008003037824 */ /* 0x008fe400078e0205 */
[----:B------:R-:W-:-:S08]  /*1e6b0*/  VIADD R5, R4, 0x400 ;  /* 0x0000040004057836 */ /* 0x000fd00000000000 */
.L_x_941:
        /* <DEDUP_REMOVED lines=16> */
.L_x_942:
        /* <DEDUP_REMOVED lines=11> */
[----:B------:R4:W-:Y:S04]  /*1e870*/  STL [R1+0x1c], R6 ;  /* 0x00001c0601007387 */ /* 0x0009e80000100800 */
[----:B------:R4:W-:Y:S02]  /*1e880*/  STL [R1], R8 ;  /* 0x0000000801007387 */ /* 0x0009e40000100800 */
.L_x_928:
[----:B------:R-:W-:Y:S05]  /*1e890*/  BSYNC B1 ;  /* 0x0000000000017941 */ /* 0x000fea0003800000 */
.L_x_927:
[C---:B------:R-:W-:Y:S01]  /*1e8a0*/  ISETP.GT.AND P0, PT, R0.reuse, 0x1, PT ;  /* 0x000000010000780c */ /* 0x040fe20003f04270 */
[----:B------:R-:W-:-:S12]  /*1e8b0*/  VIADD R0, R0, 0xfffffffe ;  /* 0xfffffffe00007836 */ /* 0x000fd80000000000 */
[----:B------:R-:W-:Y:S05]  /*1e8c0*/  @P0 BRA `(.L_x_943) ;  /* 0xffffffe8008c0947 */ /* 0x000fea000383ffff */
.L_x_892:
[----:B------:R-:W-:Y:S05]  /*1e8d0*/  BSYNC B0 ;  /* 0x0000000000007941 */ /* 0x000fea0003800000 */
.L_x_891:
[----:B------:R-:W0:Y:S01]  /*1e8e0*/  S2R R3, SR_TID.X ;  /* 0x0000000000037919 */ /* 0x000e220000002100 */
[----:B------:R-:W-:Y:S01]  /*1e8f0*/  BSSY B0, `(.L_x_944) ;  /* 0x0000010000007945 */ /* 0x000fe20003800000 */
[----:B0-----:R-:W-:-:S04]  /*1e900*/  LOP3.LUT R3, R3, 0x7f, RZ, 0xc0, !PT ;  /* 0x0000007f03037812 */ /* 0x001fc800078ec0ff */
[----:B------:R-:W-:-:S13]  /*1e910*/  ISETP.NE.AND P0, PT, R3, RZ, PT ;  /* 0x000000ff0300720c */ /* 0x000fda0003f05270 */
[----:B------:R-:W-:Y:S05]  /*1e920*/  @P0 BRA `(.L_x_945) ;  /* 0x0000000000300947 */ /* 0x000fea0003800000 */
[----:B------:R-:W0:Y:S01]  /*1e930*/  S2R R2, SR_LANEID ;  /* 0x0000000000027919 */ /* 0x000e220000000000 */
[----:B------:R-:W-:Y:S01]  /*1e940*/  VOTEU.ANY UR4, UPT, PT ;  /* 0x0000000000047886 */ /* 0x000fe200038e0100 */
[----:B--2---:R-:W2:Y:S01]  /*1e950*/  LDC.64 R4, c[0x0][0xc60] ;  /* 0x00031800ff047b82 */ /* 0x004ea20000000a00 */
[----:B------:R-:W0:Y:S02]  /*1e960*/  FLO.U32 R0, UR4 ;  /* 0x0000000400007d00 */ /* 0x000e2400080e0000 */
[----:B0-----:R-:W-:-:S06]  /*1e970*/  ISETP.EQ.U32.AND P0, PT, R0, R2, PT ;  /* 0x000000020000720c */ /* 0x001fcc0003f02070 */
[----:B------:R-:W2:Y:S07]  /*1e980*/  POPC R2, UR4 ;  /* 0x0000000400027d09 */ /* 0x000eae0008000000 */
[----:B--2---:R-:W2:Y:S04]  /*1e990*/  @P0 ATOMG.E.ADD.STRONG.GPU PT, R2, desc[UR40][R4.64], R2 ;  /* 0x00000002040209a8 */ /* 0x004ea800081ee1e8 */
[----:B--2---:R0:W2:Y:S02]  /*1e9a0*/  SHFL.IDX PT, R2, R2, R0, 0x1f ;  /* 0x00001f0002027589 */ /* 0x0040a400000e0000 */
[----:B0-----:R-:W0:Y:S02]  /*1e9b0*/  S2R R0, SR_LTMASK ;  /* 0x0000000000007919 */ /* 0x001e240000003900 */
[----:B0-----:R-:W-:-:S06]  /*1e9c0*/  LOP3.LUT R0, R0, UR4, RZ, 0xc0, !PT ;  /* 0x0000000400007c12 */ /* 0x001fcc000f8ec0ff */
[----:B------:R-:W2:Y:S02]  /*1e9d0*/  POPC R0, R0 ;  /* 0x0000000000007309 */ /* 0x000ea40000000000 */
[----:B--2---:R-:W-:-:S07]  /*1e9e0*/  IADD3 R16, R2, UR38, R0 ;  /* 0x0000002602107c10 */ /* 0x004fce000fffe000 */
.L_x_945:
[----:B------:R-:W-:Y:S05]  /*1e9f0*/  BSYNC B0 ;  /* 0x0000000000007941 */ /* 0x000fea0003800000 */
.L_x_944:
        /* <DEDUP_REMOVED lines=13> */
.L_x_1037:
[----:B------:R-:W-:Y:S05]  /*1ead0*/  BSYNC B1 ;  /* 0x0000000000017941 */ /* 0x000fea0003800000 */
.L_x_948:
        /* <DEDUP_REMOVED lines=9> */
.L_x_951:
[----:B------:R-:W-:Y:S05]  /*1eb70*/  BSYNC B1 ;  /* 0x0000000000017941 */ /* 0x000fea0003800000 */
.L_x_950:
        /* <DEDUP_REMOVED lines=14> */
.L_x_952:
        /* <DEDUP_REMOVED lines=16> */
.L_x_953:
        /* <DEDUP_REMOVED lines=11> */
.L_x_947:
[----:B------:R-:W-:Y:S05]  /*1ee10*/  BSYNC B0 ;  /* 0x0000000000007941 */ /* 0x000fea0003800000 */
.L_x_946:
        /* <DEDUP_REMOVED lines=9> */
.L_x_871:
[----:B------:R-:W-:Y:S05]  /*1eeb0*/  BSYNC B7 ;  /* 0x0000000000077941 */ /* 0x000fea0003800000 */
.L_x_869:
        /* <DEDUP_REMOVED lines=9> */
[----:B------:R3:W0:Y:S04]  /*1ef50*/  LDS.128 R16, [R0+0x348d0] ;  /* 0x0348d00000107984 */ /* 0x0006280000000c00 */
[----:B------:R3:W-:Y:S01]  /*1ef60*/  STL [R1+0x4], R0 ;  /* 0x0000040001007387 */ /* 0x0007e20000100800 */
[----:B------:R-:W-:Y:S06]  /*1ef70*/  BAR.ARV 0x4, 0x180 ;  /* 0x0106000000007b1d */ /* 0x000fec0000002000 */
[----:B------:R-:W-:Y:S05]  /*1ef80*/  BRA `(.L_x_955) ;  /* 0x0000000800487947 */ /* 0x000fea0003800000 */
.L_x_954:
[----:B------:R-:W0:Y:S01]  /*1ef90*/  S2R R7, SR_TID.X ;  /* 0x0000000000077919 */ /* 0x000e220000002100 */
[----:B------:R-:W-:Y:S01]  /*1efa0*/  UMOV UR4, 0xffffffff ;  /* 0xffffffff00047882 */ /* 0x000fe20000000000 */
[----:B0-----:R-:W-:-:S04]  /*1efb0*/  LOP3.LUT R7, R7, 0x1f, RZ, 0xc0, !PT ;  /* 0x0000001f07077812 */ /* 0x001fc800078ec0ff */
[----:B------:R-:W-:Y:S01]  /*1efc0*/  ISETP.NE.AND P0, PT, R7, 0x1f, PT ;  /* 0x0000001f0700780c */ /* 0x000fe20003f05270 */
[----:B------:R-:W-:-:S12]  /*1efd0*/  BRA.DIV UR4, `(.L_x_956) ;  /* 0x00000026049c7947 */ /* 0x000fd8000b800000 */
[----:B------:R-:W-:Y:S01]  /*1efe0*/  IMAD.IADD R0, R19, 0x1, R7 ;  /* 0x0000000113007824 */ /* 0x000fe200078e0207 */
[----:B------:R-:W-:-:S04]  /*1eff0*/  ULDC UR4, c[0x0][0xc3c] ;  /* 0x00030f0000047ab9 */ /* 0x000fc80000000800 */
[----:B------:R-:W-:-:S13]  /*1f000*/  ISETP.GE.OR P1, PT, R0, UR4, !P0 ;  /* 0x0000000400007c0c */ /* 0x000fda000c726670 */
[----:B------:R-:W0:Y:S02]  /*1f010*/  @!P1 LDC.64 R2, c[0x0][0xc80] ;  /* 0x00032000ff029b82 */ /* 0x000e240000000a00 */
[----:B0-----:R-:W-:-:S06]  /*1f020*/  @!P1 IMAD.WIDE R2, R0, 0x4, R2 ;  /* 0x0000000400029825 */ /* 0x001fcc00078e0202 */
[----:B------:R0:W2:Y:S01]  /*1f030*/  @!P1 LDG.E R3, desc[UR40][R2.64] ;  /* 0x0000002802039981 */ /* 0x0000a2000c1e1900 */
[C---:B------:R-:W-:Y:S02]  /*1f040*/  ISETP.GE.U32.AND P2, PT, R7.reuse, 0x2, PT ;  /* 0x000000020700780c */ /* 0x040fe40003f46070 */
[C---:B------:R-:W-:Y:S01]  /*1f050*/  ISETP.GE.U32.AND P3, PT, R7.reuse, 0x4, PT ;  /* 0x000000040700780c */ /* 0x040fe20003f66070 */
[----:B------:R-:W-:Y:S01]  /*1f060*/  SHFL.IDX PT, R0, R16, RZ, 0x1f ;  /* 0x00001fff10007589 */ /* 0x000fe200000e0000 */
[C---:B------:R-:W-:Y:S02]  /*1f070*/  ISETP.GE.U32.AND P4, PT, R7.reuse, 0x8, PT ;  /* 0x000000080700780c */ /* 0x040fe40003f86070 */
[C---:B------:R-:W-:Y:S01]  /*1f080*/  ISETP.GE.U32.AND P5, PT, R7.reuse, 0x10, PT ;  /* 0x000000100700780c */ /* 0x040fe20003fa6070 */
[----:B------:R-:W-:Y:S01]  /*1f090*/  SHFL.IDX PT, R4, R16, 0x1, 0x1f ;  /* 0x00201f0010047f89 */ /* 0x000fe200000e0000 */
        /* <DEDUP_REMOVED lines=18> */
[----:B----4-:R0:W2:Y:S02]  /*1f1c0*/  SHFL.IDX PT, R6, R5, 0x1f, 0x1f ;  /* 0x03e01f0005067f89 */ /* 0x0100a400000e0000 */
.L_x_1047:
[----:B------:R-:W-:Y:S02]  /*1f1d0*/  ULDC UR4, c[0x0][0xc38] ;  /* 0x00030e0000047ab9 */ /* 0x000fe40000000800 */
[----:B------:R-:W-:-:S04]  /*1f1e0*/  IMAD.U32 R16, RZ, RZ, UR4 ;  /* 0x00000004ff107e24 */ /* 0x000fc8000f8e00ff */
[----:B--2---:R-:W-:-:S04]  /*1f1f0*/  IMAD R6, R6, R16, RZ ;  /* 0x0000001006067224 */ /* 0x004fc800078e02ff */
[----:B------:R-:W-:-:S05]  /*1f200*/  IMAD.IADD R4, R4, 0x1, R6 ;  /* 0x0000000104047824 */ /* 0x000fca00078e0206 */
[----:B------:R-:W-:-:S13]  /*1f210*/  ISETP.GT.AND P6, PT, R4, R0, PT ;  /* 0x000000000400720c */ /* 0x000fda0003fc4270 */
[----:B------:R-:W-:Y:S05]  /*1f220*/  @P6 BRA `(.L_x_957) ;  /* 0x00000000009c6947 */ /* 0x000fea0003800000 */
.L_x_962:
[----:B------:R-:W2:Y:S01]  /*1f230*/  LDC R2, c[0x0][0xc3c] ;  /* 0x00030f00ff027b82 */ /* 0x000ea20000000800 */
[----:B------:R-:W-:-:S05]  /*1f240*/  VIADD R19, R19, 0x1f ;  /* 0x0000001f13137836 */ /* 0x000fca0000000000 */
[----:B--2---:R-:W-:-:S13]  /*1f250*/  ISETP.GE.AND P6, PT, R19, R2, PT ;  /* 0x000000021300720c */ /* 0x004fda0003fc6270 */
[----:B------:R-:W-:Y:S05]  /*1f260*/  @P6 BRA `(.L_x_958) ;  /* 0x0000000400446947 */ /* 0x000fea0003800000 */
[----:B------:R-:W2:Y:S01]  /*1f270*/  S2R R3, SR_TID.X ;  /* 0x0000000000037919 */ /* 0x000ea20000002100 */
[----:B------:R-:W-:Y:S01]  /*1f280*/  BSSY B0, `(.L_x_959) ;  /* 0x0000009000007945 */ /* 0x000fe20003800000 */
[----:B--2---:R-:W-:-:S05]  /*1f290*/  LOP3.LUT R3, R3, 0x1f, RZ, 0xc0, !PT ;  /* 0x0000001f03037812 */ /* 0x004fca00078ec0ff */
[----:B0-----:R-:W-:-:S05]  /*1f2a0*/  IMAD.IADD R5, R19, 0x1, R3 ;  /* 0x0000000113057824 */ /* 0x001fca00078e0203 */
[----:B------:R-:W-:Y:S01]  /*1f2b0*/  ISETP.GE.OR P6, PT, R5, R2, !P0 ;  /* 0x000000020500720c */ /* 0x000fe200047c6670 */
[----:B------:R-:W-:-:S12]  /*1f2c0*/  IMAD.MOV.U32 R2, RZ, RZ, RZ ;  /* 0x000000ffff027224 */ /* 0x000fd800078e00ff */
[----:B------:R-:W-:Y:S05]  /*1f2d0*/  @P6 BRA `(.L_x_960) ;  /* 0x00000000000c6947 */ /* 0x000fea0003800000 */
[----:B------:R-:W0:Y:S02]  /*1f2e0*/  LDC.64 R2, c[0x0][0xc80] ;  /* 0x00032000ff027b82 */ /* 0x000e240000000a00 */
[----:B0-----:R-:W-:-:S06]  /*1f2f0*/  IMAD.WIDE R2, R5, 0x4, R2 ;  /* 0x0000000405027825 */ /* 0x001fcc00078e0202 */
[----:B------:R0:W5:Y:S02]  /*1f300*/  LDG.E R2, desc[UR40][R2.64] ;  /* 0x0000002802027981 */ /* 0x000164000c1e1900 */
.L_x_960:
[----:B------:R-:W-:Y:S05]  /*1f310*/  BSYNC B0 ;  /* 0x0000000000007941 */ /* 0x000fea0003800000 */
.L_x_959:
[----:B------:R-:W-:-:S03]  /*1f320*/  UMOV UR4, 0xffffffff ;  /* 0xffffffff00047882 */ /* 0x000fc60000000000 */
[----:B------:R-:W-:Y:S05]  /*1f330*/  BRA.DIV UR4, `(.L_x_961) ;  /* 0x0000002a04007947 */ /* 0x000fea000b800000 */
        /* <DEDUP_REMOVED lines=15> */
[----:B------:R0:W2:Y:S02]  /*1f430*/  SHFL.IDX PT, R6, R5, 0x1f, 0x1f ;  /* 0x03e01f0005067f89 */ /* 0x0000a400000e0000 */
.L_x_1055:
[----:B------:R-:W-:Y:S02]  /*1f440*/  ULDC UR4, c[0x0][0xc38] ;  /* 0x00030e0000047ab9 */ /* 0x000fe40000000800 */
[----:B------:R-:W-:-:S04]  /*1f450*/  IMAD.U32 R16, RZ, RZ, UR4 ;  /* 0x00000004ff107e24 */ /* 0x000fc8000f8e00ff */
[----:B--2---:R-:W-:-:S04]  /*1f460*/  IMAD R6, R6, R16, RZ ;  /* 0x0000001006067224 */ /* 0x004fc800078e02ff */
[----:B------:R-:W-:-:S05]  /*1f470*/  IMAD.IADD R4, R6, 0x1, R4 ;  /* 0x0000000106047824 */ /* 0x000fca00078e0204 */
[----:B------:R-:W-:-:S13]  /*1f480*/  ISETP.GT.AND P6, PT, R4, R0, PT ;  /* 0x000000000400720c */ /* 0x000fda0003fc4270 */
[----:B------:R-:W-:Y:S05]  /*1f490*/  @!P6 BRA `(.L_x_962) ;  /* 0xfffffffc0064e947 */ /* 0x000fea000383ffff */
.L_x_957:
[----:B------:R-:W-:Y:S01]  /*1f4a0*/  IMAD.IADD R6, R4, 0x1, -R6 ;  /* 0x0000000104067824 */ /* 0x000fe200078e0a06 */
[----:B------:R-:W-:-:S03]  /*1f4b0*/  UMOV UR4, 0xffffffff ;  /* 0xffffffff00047882 */ /* 0x000fc60000000000 */
[----:B------:R-:W-:-:S05]  /*1f4c0*/  IMAD R3, R5, R16, R6 ;  /* 0x0000001005037224 */ /* 0x000fca00078e0206 */
[----:B------:R-:W-:Y:S01]  /*1f4d0*/  ISETP.GT.AND P6, PT, R3, R0, PT ;  /* 0x000000000300720c */ /* 0x000fe20003fc4270 */
[----:B------:R-:W-:-:S12]  /*1f4e0*/  BRA.DIV UR4, `(.L_x_963) ;  /* 0x0000002a046c7947 */ /* 0x000fd8000b800000 */
[----:B------:R-:W-:-:S04]  /*1f4f0*/  VOTE.ANY R3, PT, !P6 ;  /* 0x0000000000037806 */ /* 0x000fc800070e0100 */
[----:B------:R-:W2:Y:S02]  /*1f500*/  POPC R4, R3 ;  /* 0x0000000300047309 */ /* 0x000ea40000000000 */
[----:B--2---:R2:W3:Y:S02]  /*1f510*/  SHFL.IDX PT, R17, R2, R4, 0x1f ;  /* 0x00001f0402117589 */ /* 0x0044e400000e0000 */
.L_x_1059:
[----:B------:R-:W-:Y:S01]  /*1f520*/  ISETP.NE.AND P0, PT, R3, RZ, PT ;  /* 0x000000ff0300720c */ /* 0x000fe20003f05270 */
[----:B--2---:R-:W-:-:S12]  /*1f530*/  IMAD.MOV.U32 R2, RZ, RZ, RZ ;  /* 0x000000ffff027224 */ /* 0x004fd800078e00ff */
[----:B------:R-:W-:Y:S05]  /*1f540*/  @!P0 BRA `(.L_x_964) ;  /* 0x0000000000108947 */ /* 0x000fea0003800000 */
[----:B------:R-:W-:Y:S01]  /*1f550*/  UMOV UR4, 0xffffffff ;  /* 0xffffffff00047882 */ /* 0x000fe20000000000 */
[----:B------:R-:W-:Y:S02]  /*1f560*/  VIADD R12, R4, 0xffffffff ;  /* 0xffffffff040c7836 */ /* 0x000fe40000000000 */
[----:B------:R-:W-:Y:S05]  /*1f570*/  BRA.DIV UR4, `(.L_x_965) ;  /* 0x0000002a04907947 */ /* 0x000fea000b800000 */
[----:B------:R2:W4:Y:S02]  /*1f580*/  SHFL.IDX PT, R2, R5, R12, 0x1f ;  /* 0x00001f0c05027589 */ /* 0x00052400000e0000 */
.L_x_964:
[----:B0-23--:R-:W-:Y:S01]  /*1f590*/  IABS R5, R17 ;  /* 0x0000001100057213 */ /* 0x00dfe20000000000 */
[----:B----4-:R-:W-:Y:S02]  /*1f5a0*/  IMAD R16, R2, R16, R6 ;  /* 0x0000001002107224 */ /* 0x010fe400078e0206 */
[----:B------:R-:W-:Y:S01]  /*1f5b0*/  IMAD.IADD R19, R4, 0x1, R19 ;  /* 0x0000000104137824 */ /* 0x000fe200078e0213 */
[----:B------:R-:W0:Y:S01]  /*1f5c0*/  I2F.RP R2, R5 ;  /* 0x0000000500027306 */ /* 0x000e220000209400 */
[----:B------:R-:W-:-:S07]  /*1f5d0*/  IMAD.IADD R0, R0, 0x1, -R16 ;  /* 0x0000000100007824 */ /* 0x000fce00078e0a10 */
[----:B0-----:R-:W0:Y:S02]  /*1f5e0*/  MUFU.RCP R2, R2 ;  /* 0x0000000200027308 */ /* 0x001e240000001000 */
[----:B0-----:R-:W-:-:S06]  /*1f5f0*/  VIADD R2, R2, 0xffffffe ;  /* 0x0ffffffe02027836 */ /* 0x001fcc0000000000 */
[----:B------:R-:W0:Y:S02]  /*1f600*/  F2I.FTZ.U32.TRUNC.NTZ R3, R2 ;  /* 0x0000000200037305 */ /* 0x000e24000021f000 */
        /* <DEDUP_REMOVED lines=23> */
.L_x_958:
[----:B------:R-:W-:Y:S01]  /*1f780*/  UMOV UR4, URZ ;  /* 0x0000003f00047c82 */ /* 0x000fe20008000000 */
[----:B------:R-:W-:Y:S01]  /*1f790*/  UMOV UR5, URZ ;  /* 0x0000003f00057c82 */ /* 0x000fe20008000000 */
[----:B------:R-:W-:Y:S01]  /*1f7a0*/  ULDC UR6, c[0x0][0xc3c] ;  /* 0x00030f0000067ab9 */ /* 0x000fe20000000800 */
[----:B------:R-:W-:Y:S02]  /*1f7b0*/  IMAD.MOV.U32 R16, RZ, RZ, R0 ;  /* 0x000000ffff107224 */ /* 0x000fe400078e0000 */
[----:B------:R-:W-:Y:S02]  /*1f7c0*/  IMAD.U32 R17, RZ, RZ, UR4 ;  /* 0x00000004ff117e24 */ /* 0x000fe4000f8e00ff */
[----:B------:R-:W-:Y:S02]  /*1f7d0*/  IMAD.U32 R18, RZ, RZ, UR5 ;  /* 0x00000005ff127e24 */ /* 0x000fe4000f8e00ff */
[----:B------:R-:W-:-:S07]  /*1f7e0*/  IMAD.U32 R19, RZ, RZ, UR6 ;  /* 0x00000006ff137e24 */ /* 0x000fce000f8e00ff */
.L_x_966:
[----:B------:R2:W3:Y:S01]  /*1f7f0*/  LDL R3, [R1+0x4] ;  /* 0x0000040001037983 */ /* 0x0004e20000100800 */
[----:B------:R-:W4:Y:S01]  /*1f800*/  S2R R0, SR_TID.X ;  /* 0x0000000000007919 */ /* 0x000f220000002100 */
[----:B------:R-:W-:Y:S05]  /*1f810*/  WARPSYNC.ALL ;  /* 0x0000000000007948 */ /* 0x000fea0003800000 */
[----:B----4-:R-:W-:Y:S01]  /*1f820*/  LOP3.LUT R0, R0, 0x1f, RZ, 0xc0, !PT ;  /* 0x0000001f00007812 */ /* 0x010fe200078ec0ff */
[----:B------:R-:W-:Y:S03]  /*1f830*/  BAR.SYNC.DEFER_BLOCKING 0x4, 0x180 ;  /* 0x0106000000007b1d */ /* 0x000fe60000010000 */
[----:B------:R-:W-:-:S13]  /*1f840*/  ISETP.NE.AND P0, PT, R0, RZ, PT ;  /* 0x000000ff0000720c */ /* 0x000fda0003f05270 */
[----:B------:R-:W3:Y:S01]  /*1f850*/  @!P0 S2R R0, SR_CgaCtaId ;  /* 0x0000000000008919 */ /* 0x000ee20000008800 */
[----:B------:R-:W-:-:S04]  /*1f860*/  @!P0 MOV R2, 0x400 ;  /* 0x0000040000028802 */ /* 0x000fc80000000f00 */
[----:B---3--:R-:W-:-:S05]  /*1f870*/  @!P0 LEA R3, R0, R2, 0x18 ;  /* 0x0000000200038211 */ /* 0x008fca00078ec0ff */
[----:B------:R2:W-:Y:S04]  /*1f880*/  @!P0 STS.128 [R3+0x348d0], R16 ;  /* 0x0348d01003008388 */ /* 0x0005e80000000c00 */
[----:B------:R2:W-:Y:S01]  /*1f890*/  @!P0 STL [R1+0x4], R3 ;  /* 0x0000040301008387 */ /* 0x0005e20000100800 */
[----:B------:R-:W-:Y:S06]  /*1f8a0*/  BAR.ARV 0x5, 0x180 ;  /* 0x0146000000007b1d */ /* 0x000fec0000002000 */
.L_x_955:
[----:B------:R-:W-:Y:S02]  /*1f8b0*/  ULDC UR4, c[0x0][0xc3c] ;  /* 0x00030f0000047ab9 */ /* 0x000fe40000000800 */
[----:B0-----:R-:W-:-:S13]  /*1f8c0*/  ISETP.GE.AND P0, PT, R19, UR4, PT ;  /* 0x0000000413007c0c */ /* 0x001fda000bf06270 */
[----:B------:R-:W-:Y:S05]  /*1f8d0*/  @!P0 BRA `(.L_x_967) ;  /* 0xffffff9800088947 */ /* 0x000fea000383ffff */
[----:B------:R-:W-:Y:S05]  /*1f8e0*/  BSYNC B8 ;  /* 0x0000000000087941 */ /* 0x000fea0003800000 */
.L_x_827:
[----:B---3--:R-:W3:Y:S01]  /*1f8f0*/  LDL.LU R0, [R1+0x58] ;  /* 0x0000580001007983 */ /* 0x008ee20000300800 */
[----:B------:R-:W-:Y:S01]  /*1f900*/  BSSY B0, `(.L_x_968) ;  /* 0x000000b000007945 */ /* 0x000fe20003800000 */
[----:B------:R-:W1:Y:S01]  /*1f910*/  S2R R5, SR_CgaCtaId ;  /* 0x0000000000057919 */ /* 0x000e620000008800 */
[----:B---3--:R-:W-:-:S05]  /*1f920*/  VIADD R0, R0, 0x1 ;  /* 0x0000000100007836 */ /* 0x008fca0000000000 */
[----:B------:R-:W-:-:S04]  /*1f930*/  LEA.HI R2, R0, R0, RZ, 0x1 ;  /* 0x0000000000027211 */ /* 0x000fc800078f08ff */
[----:B0-2---:R-:W-:-:S05]  /*1f940*/  LOP3.LUT R3, R2, 0xfffffffe, RZ, 0xc0, !PT ;  /* 0xfffffffe02037812 */ /* 0x005fca00078ec0ff */
[----:B------:R-:W-:Y:S01]  /*1f950*/  IMAD.IADD R3, R0, 0x1, -R3 ;  /* 0x0000000100037824 */ /* 0x000fe200078e0a03 */
[----:B------:R-:W-:-:S04]  /*1f960*/  MOV R0, 0x400 ;  /* 0x0000040000007802 */ /* 0x000fc80000000f00 */
[----:B-1----:R-:W-:Y:S02]  /*1f970*/  LEA R0, R5, R0, 0x18 ;  /* 0x0000000005007211 */ /* 0x002fe400078ec0ff */
[----:B------:R-:W-:-:S04]  /*1f980*/  SHF.L.U32 R3, R3, 0x1f, RZ ;  /* 0x0000001f03037819 */ /* 0x000fc800000006ff */
[----:B------:R-:W0:Y:S02]  /*1f990*/  SYNCS.PHASECHK.TRANS64.TRYWAIT P0, [R0+URZ+0x34820], R3 ;  /* 0x03482003000075a7 */ /* 0x000e24000800017f */
[----:B0-----:R-:W-:Y:S05]  /*1f9a0*/  @!P0 BRA `(.L_x_969) ;  /* 0x0000002400ac8947 */ /* 0x001fea0003800000 */
.L_x_1062:
[----:B------:R-:W-:Y:S05]  /*1f9b0*/  BSYNC B0 ;  /* 0x0000000000007941 */ /* 0x000fea0003800000 */
.L_x_968:
[----:B------:R-:W-:-:S03]  /*1f9c0*/  UMOV UR4, 0xffffffff ;  /* 0xffffffff00047882 */ /* 0x000fc60000000000 */
[----:B------:R-:W-:Y:S05]  /*1f9d0*/  BRA.DIV UR4, `(.L_x_970) ;  /* 0x0000002604b47947 */ /* 0x000fea000b800000 */
[----:B------:R-:W1:Y:S02]  /*1f9e0*/  S2R R2, SR_TID.X ;  /* 0x0000000000027919 */ /* 0x000e640000002100 */
[----:B-1----:R-:W-:-:S04]  /*1f9f0*/  SHF.R.U32.HI R2, RZ, 0x5, R2 ;  /* 0x00000005ff027819 */ /* 0x002fc80000011602 */
[----:B------:R-:W-:-:S05]  /*1fa00*/  LOP3.LUT R2, R2, 0x3, RZ, 0xc0, !PT ;  /* 0x0000000302027812 */ /* 0x000fca00078ec0ff */
[----:B------:R1:W2:Y:S02]  /*1fa10*/  SHFL.IDX PT, R14, R2, RZ, 0x1f ;  /* 0x00001fff020e7589 */ /* 0x0002a400000e0000 */
.L_x_1065:
[----:B--2---:R-:W-:-:S13]  /*1fa20*/  ISETP.NE.AND P0, PT, R14, RZ, PT ;  /* 0x000000ff0e00720c */ /* 0x004fda0003f05270 */
[----:B------:R-:W-:Y:S05]  /*1fa30*/  @P0 BRA `(.L_x_612) ;  /* 0x0000000000940947 */ /* 0x000fea0003800000 */
[----:B------:R-:W-:-:S03]  /*1fa40*/  UMOV UR4, 0xffffffff ;  /* 0xffffffff00047882 */ /* 0x000fc60000000000 */
[----:B------:R-:W-:Y:S05]  /*1fa50*/  BRA.DIV UR4, `(.L_x_971) ;  /* 0x0000002604c87947 */ /* 0x000fea000b800000 */
[----:B------:R-:W-:-:S13]  /*1fa60*/  ELECT P6, URZ, PT ;  /* 0x00000000003f782f */ /* 0x000fda00038c0000 */
.L_x_1068:
[----:B------:R-:W-:Y:S05]  /*1fa70*/  @!P6 BRA `(.L_x_612) ;  /* 0x000000000084e947 */ /* 0x000fea0003800000 */
[----:B------:R-:W-:-:S06]  /*1fa80*/  ULOP3.LUT UR4, UR61, 0x2, URZ, 0xfc, !UPT ;  /* 0x000000023d047892 */ /* 0x000fcc000f8efc3f */
[----:B-1----:R-:W-:-:S05]  /*1fa90*/  IMAD.U32 R2, RZ, RZ, UR4 ;  /* 0x00000004ff027e24 */ /* 0x002fca000f8e00ff */
[----:B------:R-:W-:-:S13]  /*1faa0*/  ISETP.NE.AND P2, PT, R2, 0x3, PT ;  /* 0x000000030200780c */ /* 0x000fda0003f45270 */
[----:B------:R-:W-:Y:S05]  /*1fab0*/  @!P2 BRA `(.L_x_972) ;  /* 0x000000000004a947 */ /* 0x000fea0003800000 */
[----:B------:R-:W-:Y:S01]  /*1fac0*/  BPT.TRAP 0x1 ;  /* 0x000000040000795c */ /* 0x000fe20000300000 */
.L_x_972:
[----:B0-----:R-:W4:Y:S04]  /*1fad0*/  LDL R3, [R1+0x8] ;  /* 0x0000080001037983 */ /* 0x001f280000100800 */
[----:B------:R-:W2:Y:S01]  /*1fae0*/  LDL.LU R7, [R1+0x18] ;  /* 0x0000180001077983 */ /* 0x000ea20000300800 */
[----:B------:R-:W-:-:S04]  /*1faf0*/  VIADD R2, R0, 0x34840 ;  /* 0x0003484000027836 */ /* 0x000fc80000000000 */
[C---:B----4-:R-:W-:Y:S02]  /*1fb00*/  IMAD R6, R3.reuse, 0x8, R2 ;  /* 0x0000000803067824 */ /* 0x050fe400078e0202 */
[----:B------:R-:W-:Y:S01]  /*1fb10*/  VIADD R3, R3, 0x1 ;  /* 0x0000000103037836 */ /* 0x000fe20000000000 */
[----:B--2---:R-:W-:-:S04]  /*1fb20*/  SHF.L.U32 R5, R7, 0x1f, RZ ;  /* 0x0000001f07057819 */ /* 0x004fc800000006ff */
        /* <DEDUP_REMOVED lines=8> */
.L_x_1069:
[----:B------:R-:W1:Y:S02]  /*1fbb0*/  SYNCS.PHASECHK.TRANS64.TRYWAIT P0, [R7+URZ], R2 ;  /* 0x00000002070075a7 */ /* 0x000e64000800017f */
[----:B-1----:R-:W-:Y:S05]  /*1fbc0*/  @!P0 BRA `(.L_x_974) ;  /* 0x0000002400a08947 */ /* 0x002fea0003800000 */
.L_x_1070:
[----:B------:R-:W-:Y:S05]  /*1fbd0*/  @!P2 BRA `(.L_x_975) ;  /* 0x000000000004a947 */ /* 0x000fea0003800000 */
[----:B------:R-:W-:Y:S01]  /*1fbe0*/  BPT.TRAP 0x1 ;  /* 0x000000040000795c */ /* 0x000fe20000300000 */
.L_x_975:
[----:B------:R-:W2:Y:S01]  /*1fbf0*/  LDL.LU R4, [R1+0x8] ;  /* 0x0000080001047983 */ /* 0x000ea20000300800 */
[----:B------:R-:W-:-:S04]  /*1fc00*/  VIADD R0, R0, 0x34860 ;  /* 0x0003486000007836 */ /* 0x000fc80000000000 */
[----:B--2---:R-:W-:-:S04]  /*1fc10*/  IMAD R4, R4, 0x8, R0 ;  /* 0x0000000804047824 */ /* 0x004fc800078e0200 */
[----:B------:R-:W2:Y:S02]  /*1fc20*/  SYNCS.PHASECHK.TRANS64.TRYWAIT P0, [R4+URZ], R5 ;  /* 0x00000005040075a7 */ /* 0x000ea4000800017f */
[----:B--2---:R-:W-:Y:S05]  /*1fc30*/  @!P0 BRA `(.L_x_976) ;  /* 0x0000002400988947 */ /* 0x004fea0003800000 */
.L_x_1071:
[----:B------:R-:W-:-:S07]  /*1fc40*/  IMAD R3, R3, 0x8, R0 ;  /* 0x0000000803037824 */ /* 0x000fce00078e0200 */
.L_x_977:
[----:B---3--:R3:W4:Y:S02]  /*1fc50*/  SYNCS.PHASECHK.TRANS64.TRYWAIT P0, [R3+URZ], R2 ;  /* 0x00000002030075a7 */ /* 0x008724000800017f */
[----:B----4-:R-:W-:Y:S05]  /*1fc60*/  @!P0 NANOSLEEP.SYNCS 0x989680 ;  /* 0x009896800000895d */ /* 0x010fea0003900000 */
[----:B------:R-:W4:Y:S02]  /*1fc70*/  @!P0 SYNCS.PHASECHK.TRANS64 P0, [R3+URZ], R2 ;  /* 0x00000002030085a7 */ /* 0x000f24000800007f */
[----:B----4-:R-:W-:Y:S05]  /*1fc80*/  @!P0 BRA `(.L_x_977) ;  /* 0xfffffffc00f08947 */ /* 0x010fea000383ffff */
.L_x_612:
[----:B------:R-:W-:Y:S05]  /*1fc90*/  BSYNC B9 ;  /* 0x0000000000097941 */ /* 0x000fea0003800000 */
.L_x_609:
[----:B------:R-:W-:Y:S05]  /*1fca0*/  EXIT ;  /* 0x000000000000794d */ /* 0x000fea0003800000 */
.L_x_630:
[----:B-1----:R1:W2:Y:S02]  /*1fcb0*/  SYNCS.PHASECHK.TRANS64.TRYWAIT P5, [R3+URZ+0x34890], R0 ;  /* 0x03489000030075a7 */ /* 0x0022a400080a017f */
[----:B--2---:R-:W-:Y:S05]  /*1fcc0*/  @!P5 NANOSLEEP.SYNCS 0x989680 ;  /* 0x009896800000d95d */ /* 0x004fea0003900000 */
[----:B------:R-:W2:Y:S02]  /*1fcd0*/  @!P5 SYNCS.PHASECHK.TRANS64 P5, [R3+URZ+0x34890], R0 ;  /* 0x034890000300d5a7 */ /* 0x000ea400080a007f */
[----:B--2---:R-:W-:Y:S05]  /*1fce0*/  @!P5 BRA `(.L_x_630) ;  /* 0xfffffffc00f0d947 */ /* 0x004fea000383ffff */
[----:B------:R-:W-:Y:S05]  /*1fcf0*/  BRA `(.L_x_978) ;  /* 0xfffffe3800b87947 */ /* 0x000fea000383ffff */
.L_x_684:
[----:B-1----:R1:W3:Y:S02]  /*1fd00*/  SYNCS.PHASECHK.TRANS64.TRYWAIT P5, [R3+URZ+0x34890], R0 ;  /* 0x03489000030075a7 */ /* 0x0022e400080a017f */
[----:B---3--:R-:W-:Y:S05]  /*1fd10*/  @!P5 NANOSLEEP.SYNCS 0x989680 ;  /* 0x009896800000d95d */ /* 0x008fea0003900000 */
[----:B------:R-:W3:Y:S02]  /*1fd20*/  @!P5 SYNCS.PHASECHK.TRANS64 P5, [R3+URZ+0x34890], R0 ;  /* 0x034890000300d5a7 */ /* 0x000ee400080a007f */
[----:B---3--:R-:W-:Y:S05]  /*1fd30*/  @!P5 BRA `(.L_x_684) ;  /* 0xfffffffc00f0d947 */ /* 0x008fea000383ffff */
[----:B------:R-:W-:Y:S05]  /*1fd40*/  BRA `(.L_x_979) ;  /* 0xfffffe7000147947 */ /* 0x000fea000383ffff */
.L_x_709:
[----:B-1----:R1:W2:Y:S02]  /*1fd50*/  SYNCS.PHASECHK.TRANS64.TRYWAIT P4, [R3+URZ+0x34890], R0 ;  /* 0x03489000030075a7 */ /* 0x0022a4000808017f */
[----:B--2---:R-:W-:Y:S05]  /*1fd60*/  @!P4 NANOSLEEP.SYNCS 0x989680 ;  /* 0x009896800000c95d */ /* 0x004fea0003900000 */
[----:B------:R-:W2:Y:S02]  /*1fd70*/  @!P4 SYNCS.PHASECHK.TRANS64 P4, [R3+URZ+0x34890], R0 ;  /* 0x034890000300c5a7 */ /* 0x000ea4000808007f */
[----:B--2---:R-:W-:Y:S05]  /*1fd80*/  @!P4 BRA `(.L_x_709) ;  /* 0xfffffffc00f0c947 */ /* 0x004fea000383ffff */
[----:B------:R-:W-:Y:S05]  /*1fd90*/  BRA `(.L_x_980) ;  /* 0xfffffea000b87947 */ /* 0x000fea000383ffff */
.L_x_715:
[----:B0-----:R0:W2:Y:S02]  /*1fda0*/  SYNCS.PHASECHK.TRANS64.TRYWAIT P4, [R3+URZ+0x348b0], R0 ;  /* 0x0348b000030075a7 */ /* 0x0010a4000808017f */
[----:B--2---:R-:W-:Y:S05]  /*1fdb0*/  @!P4 NANOSLEEP.SYNCS 0x989680 ;  /* 0x009896800000c95d */ /* 0x004fea0003900000 */
[----:B------:R-:W2:Y:S02]  /*1fdc0*/  @!P4 SYNCS.PHASECHK.TRANS64 P4, [R3+URZ+0x348b0], R0 ;  /* 0x0348b0000300c5a7 */ /* 0x000ea4000808007f */
[----:B--2---:R-:W-:Y:S05]  /*1fdd0*/  @!P4 BRA `(.L_x_715) ;  /* 0xfffffffc00f0c947 */ /* 0x004fea000383ffff */
[----:B------:R-:W-:Y:S05]  /*1fde0*/  BRA `(.L_x_981) ;  /* 0xfffffea400bc7947 */ /* 0x000fea000383ffff */
.L_x_733:
[----:B------:R-:W-:Y:S01]  /*1fdf0*/  BSSY B1, `(.L_x_982) ;  /* 0x0000008000017945 */ /* 0x000fe20003800000 */
[----:B------:R-:W-:Y:S02]  /*1fe00*/  IMAD.MOV.U32 R13, RZ, RZ, R25 ;  /* 0x000000ffff0d7224 */ /* 0x000fe400078e0019 */
[----:B------:R-:W-:Y:S02]  /*1fe10*/  IMAD.MOV.U32 R12, RZ, RZ, RZ ;  /* 0x000000ffff0c7224 */ /* 0x000fe400078e00ff */
[----:B------:R-:W-:Y:S02]  /*1fe20*/  IMAD.MOV.U32 R11, RZ, RZ, 0x1c1f ;  /* 0x00001c1fff0b7424 */ /* 0x000fe400078e00ff */
[----:B------:R-:W-:-:S07]  /*1fe30*/  IMAD.MOV.U32 R15, RZ, RZ, -0x1 ;  /* 0xffffffffff0f7424 */ /* 0x000fce00078e00ff */
[----:B------:R-:W-:Y:S05]  /*1fe40*/  WARPSYNC.COLLECTIVE R15, `(.L_x_983) ;  /* 0x000000000f087348 */ /* 0x000fea0003c00000 */
[----:B------:R0:W1:Y:S02]  /*1fe50*/  SHFL.IDX P6, R14, R13, R12, R11 ;  /* 0x0000000c0d0e7389 */ /* 0x00006400000c000b */
[----:B01----:R-:W-:Y:S01]  /*1fe60*/  ENDCOLLECTIVE ;  /* 0x000000000000791b */ /* 0x003fe20003800000 */
.L_x_983:
[----:B------:R-:W-:Y:S05]  /*1fe70*/  BSYNC B1 ;  /* 0x0000000000017941 */ /* 0x000fea0003800000 */
.L_x_982:
[----:B------:R-:W-:Y:S02]  /*1fe80*/  IMAD.MOV.U32 R13, RZ, RZ, R24 ;  /* 0x000000ffff0d7224 */ /* 0x000fe400078e0018 */
[----:B------:R-:W-:Y:S02]  /*1fe90*/  IMAD.MOV.U32 R12, RZ, RZ, RZ ;  /* 0x000000ffff0c7224 */ /* 0x000fe400078e00ff */
[----:B------:R-:W-:Y:S02]  /*1fea0*/  IMAD.MOV.U32 R11, RZ, RZ, 0x1c1f ;  /* 0x00001c1fff0b7424 */ /* 0x000fe400078e00ff */
[----:B------:R-:W-:Y:S02]  /*1feb0*/  IMAD.MOV.U32 R15, RZ, RZ, -0x1 ;  /* 0xffffffffff0f7424 */ /* 0x000fe400078e00ff */
[----:B------:R-:W-:-:S07]  /*1fec0*/  IMAD.MOV.U32 R0, RZ, RZ, R14 ;  /* 0x000000ffff007224 */ /* 0x000fce00078e000e */
[----:B------:R-:W-:Y:S05]  /*1fed0*/  WARPSYNC.COLLECTIVE R15, `(.L_x_984) ;  /* 0x000000000f087348 */ /* 0x000fea0003c00000 */
[----:B------:R0:W1:Y:S02]  /*1fee0*/  SHFL.IDX P6, R14, R13, R12, R11 ;  /* 0x0000000c0d0e7389 */ /* 0x00006400000c000b */
[----:B01----:R-:W-:Y:S01]  /*1fef0*/  ENDCOLLECTIVE ;  /* 0x000000000000791b */ /* 0x003fe20003800000 */
.L_x_984:
[----:B------:R-:W-:Y:S02]  /*1ff00*/  IMAD.MOV.U32 R13, RZ, RZ, R27 ;  /* 0x000000ffff0d7224 */ /* 0x000fe400078e001b */
[----:B------:R-:W-:-:S07]  /*1ff10*/  IMAD.MOV.U32 R3, RZ, RZ, R14 ;  /* 0x000000ffff037224 */ /* 0x000fce00078e000e */
[----:B------:R-:W-:Y:S05]  /*1ff20*/  WARPSYNC.COLLECTIVE R15, `(.L_x_985) ;  /* 0x000000000f087348 */ /* 0x000fea0003c00000 */
[----:B------:R0:W1:Y:S02]  /*1ff30*/  SHFL.IDX P6, R14, R13, R12, R11 ;  /* 0x0000000c0d0e7389 */ /* 0x00006400000c000b */
[----:B01----:R-:W-:Y:S01]  /*1ff40*/  ENDCOLLECTIVE ;  /* 0x000000000000791b */ /* 0x003fe20003800000 */
.L_x_985:
[----:B------:R-:W-:Y:S02]  /*1ff50*/  IMAD.MOV.U32 R13, RZ, RZ, R26 ;  /* 0x000000ffff0d7224 */ /* 0x000fe400078e001a */
[----:B------:R-:W-:-:S07]  /*1ff60*/  IMAD.MOV.U32 R4, RZ, RZ, R14 ;  /* 0x000000ffff047224 */ /* 0x000fce00078e000e */
[----:B------:R-:W-:Y:S05]  /*1ff70*/  WARPSYNC.COLLECTIVE R15, `(.L_x_986) ;  /* 0x000000000f087348 */ /* 0x000fea0003c00000 */
[----:B------:R0:W1:Y:S02]  /*1ff80*/  SHFL.IDX P6, R14, R13, R12, R11 ;  /* 0x0000000c0d0e7389 */ /* 0x00006400000c000b */
[----:B01----:R-:W-:Y:S01]  /*1ff90*/  ENDCOLLECTIVE ;  /* 0x000000000000791b */ /* 0x003fe20003800000 */
.L_x_986:
[----:B------:R-:W-:Y:S01]  /*1ffa0*/  IMAD.MOV.U32 R5, RZ, RZ, R14 ;  /* 0x000000ffff057224 */ /* 0x000fe200078e000e */
[----:B------:R-:W-:Y:S06]  /*1ffb0*/  BRA `(.L_x_987) ;  /* 0xfffffeb000887947 */ /* 0x000fec000383ffff */
.L_x_737:
[----:B0-----:R0:W1:Y:S02]  /*1ffc0*/  SYNCS.PHASECHK.TRANS64.TRYWAIT P0, [R2+URZ+0x34800], R5 ;  /* 0x03480005020075a7 */ /* 0x001064000800017f */
[----:B-1----:R-:W-:Y:S05]  /*1ffd0*/  @!P0 NANOSLEEP.SYNCS 0x989680 ;  /* 0x009896800000895d */ /* 0x002fea0003900000 */
[----:B------:R-:W1:Y:S02]  /*1ffe0*/  @!P0 SYNCS.PHASECHK.TRANS64 P0, [R2+URZ+0x34800], R5 ;  /* 0x03480005020085a7 */ /* 0x000e64000800007f */
[----:B-1----:R-:W-:Y:S05]  /*1fff0*/  @!P0 BRA `(.L_x_737) ;  /* 0xfffffffc00f08947 */ /* 0x002fea000383ffff */
[----:B------:R-:W-:Y:S05]  /*20000*/  BRA `(.L_x_988) ;  /* 0xfffffeb800f87947 */ /* 0x000fea000383ffff */
.L_x_761:
        /* <DEDUP_REMOVED lines=8> */
.L_x_990:
[----:B------:R-:W-:Y:S05]  /*20090*/  BSYNC B1 ;  /* 0x0000000000017941 */ /* 0x000fea0003800000 */
.L_x_989:
        /* <DEDUP_REMOVED lines=8> */
.L_x_991:
[----:B------:R-:W-:Y:S02]  /*20120*/  IMAD.MOV.U32 R43, RZ, RZ, R3 ;  /* 0x000000ffff2b7224 */ /* 0x000fe400078e0003 */
[----:B------:R-:W-:Y:S02]  /*20130*/  IMAD.MOV.U32 R13, RZ, RZ, R27 ;  /* 0x000000ffff0d7224 */ /* 0x000fe400078e001b */
[----:B------:R-:W-:-:S07]  /*20140*/  IMAD.MOV.U32 R0, RZ, RZ, R14 ;  /* 0x000000ffff007224 */ /* 0x000fce00078e000e */
[----:B------:R-:W-:Y:S05]  /*20150*/  WARPSYNC.COLLECTIVE R15, `(.L_x_992) ;  /* 0x000000000f087348 */ /* 0x000fea0003c00000 */
[----:B------:R0:W1:Y:S02]  /*20160*/  SHFL.IDX P6, R14, R13, R12, R11 ;  /* 0x0000000c0d0e7389 */ /* 0x00006400000c000b */
[----:B01----:R-:W-:Y:S01]  /*20170*/  ENDCOLLECTIVE ;  /* 0x000000000000791b */ /* 0x003fe20003800000 */
.L_x_992:
[----:B------:R-:W-:Y:S02]  /*20180*/  IMAD.MOV.U32 R42, RZ, RZ, R0 ;  /* 0x000000ffff2a7224 */ /* 0x000fe400078e0000 */
[----:B------:R-:W-:Y:S02]  /*20190*/  IMAD.MOV.U32 R13, RZ, RZ, R26 ;  /* 0x000000ffff0d7224 */ /* 0x000fe400078e001a */
[----:B------:R-:W-:-:S07]  /*201a0*/  IMAD.MOV.U32 R5, RZ, RZ, R14 ;  /* 0x000000ffff057224 */ /* 0x000fce00078e000e */
[----:B------:R-:W-:Y:S05]  /*201b0*/  WARPSYNC.COLLECTIVE R15, `(.L_x_993) ;  /* 0x000000000f087348 */ /* 0x000fea0003c00000 */
[----:B------:R0:W1:Y:S02]  /*201c0*/  SHFL.IDX P6, R14, R13, R12, R11 ;  /* 0x0000000c0d0e7389 */ /* 0x00006400000c000b */
[----:B01----:R-:W-:Y:S01]  /*201d0*/  ENDCOLLECTIVE ;  /* 0x000000000000791b */ /* 0x003fe20003800000 */
.L_x_993:
[----:B------:R-:W-:Y:S05]  /*201e0*/  BRA `(.L_x_994) ;  /* 0xfffffed800a47947 */ /* 0x000fea000383ffff */
.L_x_765:
[----:B0-----:R0:W1:Y:S02]  /*201f0*/  SYNCS.PHASECHK.TRANS64.TRYWAIT P0, [R2+URZ+0x34800], R5 ;  /* 0x03480005020075a7 */ /* 0x001064000800017f */
[----:B-1----:R-:W-:Y:S05]  /*20200*/  @!P0 NANOSLEEP.SYNCS 0x989680 ;  /* 0x009896800000895d */ /* 0x002fea0003900000 */
[----:B------:R-:W1:Y:S02]  /*20210*/  @!P0 SYNCS.PHASECHK.TRANS64 P0, [R2+URZ+0x34800], R5 ;  /* 0x03480005020085a7 */ /* 0x000e64000800007f */
[----:B-1----:R-:W-:Y:S05]  /*20220*/  @!P0 BRA `(.L_x_765) ;  /* 0xfffffffc00f08947 */ /* 0x002fea000383ffff */
[----:B------:R-:W-:Y:S05]  /*20230*/  BRA `(.L_x_995) ;  /* 0xfffffee000987947 */ /* 0x000fea000383ffff */
.L_x_779:
[----:B-1----:R1:W2:Y:S02]  /*20240*/  SYNCS.PHASECHK.TRANS64.TRYWAIT P2, [R4+URZ+0x34830], R3 ;  /* 0x03483003040075a7 */ /* 0x0022a4000804017f */
[----:B--2---:R-:W-:Y:S05]  /*20250*/  @!P2 NANOSLEEP.SYNCS 0x989680 ;  /* 0x009896800000a95d */ /* 0x004fea0003900000 */
[----:B------:R-:W2:Y:S02]  /*20260*/  @!P2 SYNCS.PHASECHK.TRANS64 P2, [R4+URZ+0x34830], R3 ;  /* 0x034830030400a5a7 */ /* 0x000ea4000804007f */
[----:B--2---:R-:W-:Y:S05]  /*20270*/  @!P2 BRA `(.L_x_779) ;  /* 0xfffffffc00f0a947 */ /* 0x004fea000383ffff */
[----:B------:R-:W-:Y:S05]  /*20280*/  BRA `(.L_x_778) ;  /* 0xffffff0400a47947 */ /* 0x000fea000383ffff */
.L_x_786:
[----:B-1----:R1:W2:Y:S02]  /*20290*/  SYNCS.PHASECHK.TRANS64.TRYWAIT P2, [R15+URZ+0x34830], R0 ;  /* 0x034830000f0075a7 */ /* 0x0022a4000804017f */
[----:B--2---:R-:W-:Y:S05]  /*202a0*/  @!P2 NANOSLEEP.SYNCS 0x989680 ;  /* 0x009896800000a95d */ /* 0x004fea0003900000 */
[----:B------:R-:W2:Y:S02]  /*202b0*/  @!P2 SYNCS.PHASECHK.TRANS64 P2, [R15+URZ+0x34830], R0 ;  /* 0x034830000f00a5a7 */ /* 0x000ea4000804007f */
[----:B--2---:R-:W-:Y:S05]  /*202c0*/  @!P2 BRA `(.L_x_786) ;  /* 0xfffffffc00f0a947 */ /* 0x004fea000383ffff */
[----:B------:R-:W-:Y:S05]  /*202d0*/  BRA `(.L_x_785) ;  /* 0xffffff3000447947 */ /* 0x000fea000383ffff */
.L_x_791:
[----:B-1----:R1:W2:Y:S02]  /*202e0*/  SYNCS.PHASECHK.TRANS64.TRYWAIT P2, [R20+URZ+0x34850], R0 ;  /* 0x03485000140075a7 */ /* 0x0022a4000804017f */
[----:B--2---:R-:W-:Y:S05]  /*202f0*/  @!P2 NANOSLEEP.SYNCS 0x989680 ;  /* 0x009896800000a95d */ /* 0x004fea0003900000 */
[----:B------:R-:W2:Y:S02]  /*20300*/  @!P2 SYNCS.PHASECHK.TRANS64 P2, [R20+URZ+0x34850], R0 ;  /* 0x034850001400a5a7 */ /* 0x000ea4000804007f */
[----:B--2---:R-:W-:Y:S05]  /*20310*/  @!P2 BRA `(.L_x_791) ;  /* 0xfffffffc00f0a947 */ /* 0x004fea000383ffff */
[----:B------:R-:W-:Y:S05]  /*20320*/  BRA `(.L_x_790) ;  /* 0xffffff3c00207947 */ /* 0x000fea000383ffff */
.L_x_797:
[----:B-1----:R1:W2:Y:S02]  /*20330*/  SYNCS.PHASECHK.TRANS64.TRYWAIT P0, [R13+URZ+0x34850], R4 ;  /* 0x034850040d0075a7 */ /* 0x0022a4000800017f */
[----:B--2---:R-:W-:Y:S05]  /*20340*/  @!P0 NANOSLEEP.SYNCS 0x989680 ;  /* 0x009896800000895d */ /* 0x004fea0003900000 */
[----:B------:R-:W2:Y:S02]  /*20350*/  @!P0 SYNCS.PHASECHK.TRANS64 P0, [R13+URZ+0x34850], R4 ;  /* 0x034850040d0085a7 */ /* 0x000ea4000800007f */
[----:B--2---:R-:W-:Y:S05]  /*20360*/  @!P0 BRA `(.L_x_797) ;  /* 0xfffffffc00f08947 */ /* 0x004fea000383ffff */
[----:B------:R-:W-:Y:S05]  /*20370*/  BRA `(.L_x_796) ;  /* 0xffffff5800407947 */ /* 0x000fea000383ffff */
.L_x_833:
        /* <DEDUP_REMOVED lines=11> */
.L_x_997:
[----:B------:R-:W-:Y:S05]  /*20430*/  BSYNC B1 ;  /* 0x0000000000017941 */ /* 0x000fea0003800000 */
.L_x_996:
[----:B------:R-:W-:Y:S05]  /*20440*/  BRA `(.L_x_998) ;  /* 0xffffff9000f07947 */ /* 0x000fea000383ffff */
.L_x_835:
[----:B------:R-:W-:Y:S01]  /*20450*/  BSSY B1, `(.L_x_999) ;  /* 0x0000006000017945 */ /* 0x000fe20003800000 */
[----:B------:R-:W-:-:S07]  /*20460*/  IMAD.MOV.U32 R15, RZ, RZ, -0x1 ;  /* 0xffffffffff0f7424 */ /* 0x000fce00078e00ff */
[----:B01----:R-:W-:Y:S05]  /*20470*/  WARPSYNC.COLLECTIVE R15, `(.L_x_1000) ;  /* 0x000000000f0c7348 */ /* 0x003fea0003c00000 */
[----:B------:R-:W-:Y:S02]  /*20480*/  ELECT P6, UR62, PT ;  /* 0x00000000003e782f */ /* 0x000fe400038c0000 */
[----:B------:R-:W-:Y:S01]  /*20490*/  MOV R14, UR62 ;  /* 0x0000003e000e7c02 */ /* 0x000fe20008000f00 */
[----:B01----:R-:W-:Y:S10]  /*204a0*/  ENDCOLLECTIVE ;  /* 0x000000000000791b */ /* 0x003ff40003800000 */
.L_x_1000:
[----:B------:R-:W-:Y:S05]  /*204b0*/  BSYNC B1 ;  /* 0x0000000000017941 */ /* 0x000fea0003800000 */
.L_x_999:
[----:B------:R-:W-:Y:S05]  /*204c0*/  BRA `(.L_x_834) ;  /* 0xffffff9000e87947 */ /* 0x000fea000383ffff */
.L_x_837:
[----:B0-----:R-:W2:Y:S02]  /*204d0*/  LDL R3, [R1+0x4] ;  /* 0x0000040001037983 */ /* 0x001ea40000100800 */
[----:B--2---:R0:W2:Y:S02]  /*204e0*/  SYNCS.PHASECHK.TRANS64.TRYWAIT P0, [R3+URZ+0x34820], R2 ;  /* 0x03482002030075a7 */ /* 0x0040a4000800017f */
[----:B--2---:R-:W-:Y:S05]  /*204f0*/  @!P0 NANOSLEEP.SYNCS 0x989680 ;  /* 0x009896800000895d */ /* 0x004fea0003900000 */
[----:B------:R-:W2:Y:S02]  /*20500*/  @!P0 SYNCS.PHASECHK.TRANS64 P0, [R3+URZ+0x34820], R2 ;  /* 0x03482002030085a7 */ /* 0x000ea4000800007f */
[----:B--2---:R-:W-:Y:S05]  /*20510*/  @!P0 BRA `(.L_x_837) ;  /* 0xfffffffc00ec8947 */ /* 0x004fea000383ffff */
[----:B------:R-:W-:Y:S05]  /*20520*/  BRA `(.L_x_1001) ;  /* 0xffffff9000f87947 */ /* 0x000fea000383ffff */
.L_x_841:
[----:B0-----:R0:W2:Y:S02]  /*20530*/  SYNCS.PHASECHK.TRANS64.TRYWAIT P0, [R4+URZ+0x348a0], R8 ;  /* 0x0348a008040075a7 */ /* 0x0010a4000800017f */
[----:B--2---:R-:W-:Y:S05]  /*20540*/  @!P0 NANOSLEEP.SYNCS 0x989680 ;  /* 0x009896800000895d */ /* 0x004fea0003900000 */
[----:B------:R-:W2:Y:S02]  /*20550*/  @!P0 SYNCS.PHASECHK.TRANS64 P0, [R4+URZ+0x348a0], R8 ;  /* 0x0348a008040085a7 */ /* 0x000ea4000800007f */
[----:B--2---:R-:W-:Y:S05]  /*20560*/  @!P0 BRA `(.L_x_841) ;  /* 0xfffffffc00f08947 */ /* 0x004fea000383ffff */
[----:B------:R-:W-:Y:S05]  /*20570*/  BRA `(.L_x_1002) ;  /* 0xffffff94001c7947 */ /* 0x000fea000383ffff */
.L_x_848:
[----:B--2---:R2:W3:Y:S02]  /*20580*/  SYNCS.PHASECHK.TRANS64.TRYWAIT P0, [R4+URZ+0x348c0], R8 ;  /* 0x0348c008040075a7 */ /* 0x0044e4000800017f */
[----:B---3--:R-:W-:Y:S05]  /*20590*/  @!P0 NANOSLEEP.SYNCS 0x989680 ;  /* 0x009896800000895d */ /* 0x008fea0003900000 */
[----:B------:R-:W3:Y:S02]  /*205a0*/  @!P0 SYNCS.PHASECHK.TRANS64 P0, [R4+URZ+0x348c0], R8 ;  /* 0x0348c008040085a7 */ /* 0x000ee4000800007f */
[----:B---3--:R-:W-:Y:S05]  /*205b0*/  @!P0 BRA `(.L_x_848) ;  /* 0xfffffffc00f08947 */ /* 0x008fea000383ffff */
[----:B------:R-:W-:Y:S05]  /*205c0*/  BRA `(.L_x_1003) ;  /* 0xffffff98001c7947 */ /* 0x000fea000383ffff */
.L_x_856:
[----:B0-----:R0:W2:Y:S02]  /*205d0*/  SYNCS.PHASECHK.TRANS64.TRYWAIT P1, [R6+URZ+0x348a0], R5 ;  /* 0x0348a005060075a7 */ /* 0x0010a4000802017f */
[----:B--2---:R-:W-:Y:S05]  /*205e0*/  @!P1 NANOSLEEP.SYNCS 0x989680 ;  /* 0x009896800000995d */ /* 0x004fea0003900000 */
[----:B------:R-:W2:Y:S02]  /*205f0*/  @!P1 SYNCS.PHASECHK.TRANS64 P1, [R6+URZ+0x348a0], R5 ;  /* 0x0348a005060095a7 */ /* 0x000ea4000802007f */
[----:B--2---:R-:W-:Y:S05]  /*20600*/  @!P1 BRA `(.L_x_856) ;  /* 0xfffffffc00f09947 */ /* 0x004fea000383ffff */
[----:B------:R-:W-:Y:S05]  /*20610*/  BRA `(.L_x_1004) ;  /* 0xffffff9c004c7947 */ /* 0x000fea000383ffff */
.L_x_863:
[----:B--2---:R2:W3:Y:S02]  /*20620*/  SYNCS.PHASECHK.TRANS64.TRYWAIT P1, [R6+URZ+0x348c0], R5 ;  /* 0x0348c005060075a7 */ /* 0x0044e4000802017f */
[----:B---3--:R-:W-:Y:S05]  /*20630*/  @!P1 NANOSLEEP.SYNCS 0x989680 ;  /* 0x009896800000995d */ /* 0x008fea0003900000 */
[----:B------:R-:W3:Y:S02]  /*20640*/  @!P1 SYNCS.PHASECHK.TRANS64 P1, [R6+URZ+0x348c0], R5 ;  /* 0x0348c005060095a7 */ /* 0x000ee4000802007f */
[----:B---3--:R-:W-:Y:S05]  /*20650*/  @!P1 BRA `(.L_x_863) ;  /* 0xfffffffc00f09947 */ /* 0x008fea000383ffff */
[----:B------:R-:W-:Y:S05]  /*20660*/  BRA `(.L_x_1005) ;  /* 0xffffffa000487947 */ /* 0x000fea000383ffff */
.L_x_877:
        /* <DEDUP_REMOVED lines=11> */
.L_x_1007:
[----:B------:R-:W-:Y:S05]  /*20720*/  BSYNC B0 ;  /* 0x0000000000007941 */ /* 0x000fea0003800000 */
.L_x_1006:
[----:B------:R-:W-:Y:S05]  /*20730*/  BRA `(.L_x_1008) ;  /* 0xffffffa800c47947 */ /* 0x000fea000383ffff */
.L_x_879:
[----:B------:R-:W-:Y:S01]  /*20740*/  BSSY B0, `(.L_x_1009) ;  /* 0x0000006000007945 */ /* 0x000fe20003800000 */
[----:B------:R-:W-:-:S07]  /*20750*/  IMAD.MOV.U32 R15, RZ, RZ, -0x1 ;  /* 0xffffffffff0f7424 */ /* 0x000fce00078e00ff */
[----:B01----:R-:W-:Y:S05]  /*20760*/  WARPSYNC.COLLECTIVE R15, `(.L_x_1010) ;  /* 0x000000000f0c7348 */ /* 0x003fea0003c00000 */
[----:B------:R-:W-:Y:S02]  /*20770*/  ELECT P6, UR62, PT ;  /* 0x00000000003e782f */ /* 0x000fe400038c0000 */
[----:B------:R-:W-:Y:S01]  /*20780*/  MOV R14, UR62 ;  /* 0x0000003e000e7c02 */ /* 0x000fe20008000f00 */
[----:B01----:R-:W-:Y:S10]  /*20790*/  ENDCOLLECTIVE ;  /* 0x000000000000791b */ /* 0x003ff40003800000 */
.L_x_1010:
[----:B------:R-:W-:Y:S05]  /*207a0*/  BSYNC B0 ;  /* 0x0000000000007941 */ /* 0x000fea0003800000 */
.L_x_1009:
[----:B------:R-:W-:Y:S05]  /*207b0*/  BRA `(.L_x_1011) ;  /* 0xffffffa800d07947 */ /* 0x000fea000383ffff */
.L_x_881:
[----:B0-----:R0:W2:Y:S02]  /*207c0*/  SYNCS.PHASECHK.TRANS64.TRYWAIT P0, [R0+URZ+0x34840], R2 ;  /* 0x03484002000075a7 */ /* 0x0010a4000800017f */
[----:B--2---:R-:W-:Y:S05]  /*207d0*/  @!P0 NANOSLEEP.SYNCS 0x989680 ;  /* 0x009896800000895d */ /* 0x004fea0003900000 */
[----:B------:R-:W2:Y:S02]  /*207e0*/  @!P0 SYNCS.PHASECHK.TRANS64 P0, [R0+URZ+0x34840], R2 ;  /* 0x03484002000085a7 */ /* 0x000ea4000800007f */
[----:B--2---:R-:W-:Y:S05]  /*207f0*/  @!P0 BRA `(.L_x_881) ;  /* 0xfffffffc00f08947 */ /* 0x004fea000383ffff */
[----:B------:R-:W-:Y:S05]  /*20800*/  BRA `(.L_x_1012) ;  /* 0xffffffac003c7947 */ /* 0x000fea000383ffff */
.L_x_885:
[----:B------:R0:W5:Y:S01]  /*20810*/  LDL.LU R8, [R1+0x54] ;  /* 0x0000540001087983 */ /* 0x0001620000300800 */
[----:B------:R-:W-:Y:S02]  /*20820*/  IMAD.MOV.U32 R13, RZ, RZ, R3 ;  /* 0x000000ffff0d7224 */ /* 0x000fe400078e0003 */
[----:B------:R-:W-:Y:S02]  /*20830*/  IMAD.MOV.U32 R12, RZ, RZ, RZ ;  /* 0x000000ffff0c7224 */ /* 0x000fe400078e00ff */
[----:B------:R-:W-:Y:S02]  /*20840*/  IMAD.MOV.U32 R11, RZ, RZ, 0x181f ;  /* 0x0000181fff0b7424 */ /* 0x000fe400078e00ff */
[----:B------:R-:W-:-:S07]  /*20850*/  IMAD.MOV.U32 R15, RZ, RZ, -0x1 ;  /* 0xffffffffff0f7424 */ /* 0x000fce00078e00ff */
[----:B0----5:R-:W-:Y:S05]  /*20860*/  WARPSYNC.COLLECTIVE R15, `(.L_x_1013) ;  /* 0x000000000f087348 */ /* 0x021fea0003c00000 */
[----:B------:R1:W2:Y:S02]  /*20870*/  SHFL.IDX P6, R14, R13, R12, R11 ;  /* 0x0000000c0d0e7389 */ /* 0x0002a400000c000b */
[----:B012--5:R-:W-:Y:S01]  /*20880*/  ENDCOLLECTIVE ;  /* 0x000000000000791b */ /* 0x027fe20003800000 */
.L_x_1013:
[----:B------:R-:W-:Y:S02]  /*20890*/  IMAD.MOV.U32 R13, RZ, RZ, R4 ;  /* 0x000000ffff0d7224 */ /* 0x000fe400078e0004 */
[----:B------:R-:W-:-:S07]  /*208a0*/  IMAD.MOV.U32 R6, RZ, RZ, R14 ;  /* 0x000000ffff067224 */ /* 0x000fce00078e000e */
[----:B------:R-:W-:Y:S05]  /*208b0*/  WARPSYNC.COLLECTIVE R15, `(.L_x_1014) ;  /* 0x000000000f087348 */ /* 0x000fea0003c00000 */
[----:B------:R0:W1:Y:S02]  /*208c0*/  SHFL.IDX P6, R14, R13, R12, R11 ;  /* 0x0000000c0d0e7389 */ /* 0x00006400000c000b */
[----:B01----:R-:W-:Y:S01]  /*208d0*/  ENDCOLLECTIVE ;  /* 0x000000000000791b */ /* 0x003fe20003800000 */
.L_x_1014:
[----:B------:R-:W-:Y:S02]  /*208e0*/  IMAD.MOV.U32 R13, RZ, RZ, R3 ;  /* 0x000000ffff0d7224 */ /* 0x000fe400078e0003 */
[----:B------:R-:W-:Y:S02]  /*208f0*/  IMAD.MOV.U32 R12, RZ, RZ, 0x1 ;  /* 0x00000001ff0c7424 */ /* 0x000fe400078e00ff */
[----:B------:R-:W-:Y:S02]  /*20900*/  IMAD R2, R8, R7, RZ ;  /* 0x0000000708027224 */ /* 0x000fe400078e02ff */
[----:B------:R-:W0:Y:S01]  /*20910*/  S2R R8, SR_TID.X ;  /* 0x0000000000087919 */ /* 0x000e220000002100 */
[----:B------:R-:W-:-:S07]  /*20920*/  IMAD.MOV.U32 R7, RZ, RZ, R14 ;  /* 0x000000ffff077224 */ /* 0x000fce00078e000e */
[----:B0-----:R-:W-:Y:S05]  /*20930*/  WARPSYNC.COLLECTIVE R15, `(.L_x_1015) ;  /* 0x000000000f087348 */ /* 0x001fea0003c00000 */
[----:B------:R1:W2:Y:S02]  /*20940*/  SHFL.IDX P6, R14, R13, R12, R11 ;  /* 0x0000000c0d0e7389 */ /* 0x0002a400000c000b */
[----:B012---:R-:W-:Y:S01]  /*20950*/  ENDCOLLECTIVE ;  /* 0x000000000000791b */ /* 0x007fe20003800000 */
.L_x_1015:
[----:B------:R-:W-:Y:S02]  /*20960*/  IMAD.MOV.U32 R13, RZ, RZ, R4 ;  /* 0x000000ffff0d7224 */ /* 0x000fe400078e0004 */
[----:B------:R-:W-:-:S07]  /*20970*/  IMAD.MOV.U32 R9, RZ, RZ, R14 ;  /* 0x000000ffff097224 */ /* 0x000fce00078e000e */
[----:B------:R-:W-:Y:S05]  /*20980*/  WARPSYNC.COLLECTIVE R15, `(.L_x_1016) ;  /* 0x000000000f087348 */ /* 0x000fea0003c00000 */
[----:B------:R0:W1:Y:S02]  /*20990*/  SHFL.IDX P6, R14, R13, R12, R11 ;  /* 0x0000000c0d0e7389 */ /* 0x00006400000c000b */
[----:B01----:R-:W-:Y:S01]  /*209a0*/  ENDCOLLECTIVE ;  /* 0x000000000000791b */ /* 0x003fe20003800000 */
.L_x_1016:
[----:B------:R-:W-:-:S04]  /*209b0*/  LOP3.LUT R8, R8, 0x7f, RZ, 0xc0, !PT ;  /* 0x0000007f08087812 */ /* 0x000fc800078ec0ff */
[----:B------:R-:W-:-:S05]  /*209c0*/  SHF.R.U32.HI R5, RZ, 0x3, R8 ;  /* 0x00000003ff057819 */ /* 0x000fca0000011608 */
[----:B------:R-:W-:Y:S02]  /*209d0*/  IMAD.IADD R0, R5, 0x1, R17 ;  /* 0x0000000105007824 */ /* 0x000fe400078e0211 */
[----:B------:R-:W0:Y:S01]  /*209e0*/  S2R R17, SR_TID.X ;  /* 0x0000000000117919 */ /* 0x000e220000002100 */
[----:B------:R-:W-:Y:S02]  /*209f0*/  IMAD.MOV.U32 R13, RZ, RZ, R3 ;  /* 0x000000ffff0d7224 */ /* 0x000fe400078e0003 */
[C---:B------:R-:W-:Y:S01]  /*20a00*/  ISETP.GE.AND P3, PT, R0.reuse, R2, PT ;  /* 0x000000020000720c */ /* 0x040fe20003f66270 */
[----:B------:R-:W-:Y:S02]  /*20a10*/  VIADD R5, R0, 0x10 ;  /* 0x0000001000057836 */ /* 0x000fe40000000000 */
[----:B------:R-:W-:Y:S02]  /*20a20*/  IMAD.MOV.U32 R12, RZ, RZ, 0x2 ;  /* 0x00000002ff0c7424 */ /* 0x000fe400078e00ff */
[----:B0-----:R-:W-:-:S05]  /*20a30*/  IMAD.SHL.U32 R17, R17, 0x8, RZ ;  /* 0x0000000811117824 */ /* 0x001fca00078e00ff */
[----:B------:R-:W-:-:S04]  /*20a40*/  LOP3.LUT R17, R17, 0x38, RZ, 0xc0, !PT ;  /* 0x0000003811117812 */ /* 0x000fc800078ec0ff */
        /* <DEDUP_REMOVED lines=16> */
.L_x_1017:
[----:B------:R-:W-:Y:S01]  /*20b50*/  @!P3 LEA R8, P5, R17, R5, 0x1 ;  /* 0x000000051108b211 */ /* 0x000fe200078a08ff */
[----:B------:R-:W-:-:S04]  /*20b60*/  IMAD.MOV.U32 R13, RZ, RZ, R4 ;  /* 0x000000ffff0d7224 */ /* 0x000fc800078e0004 */
[----:B------:R-:W-:Y:S02]  /*20b70*/  @!P3 IMAD.MOV.U32 R6, RZ, RZ, R8 ;  /* 0x000000ffff06b224 */ /* 0x000fe400078e0008 */
[----:B------:R-:W-:-:S04]  /*20b80*/  @!P3 IMAD.X R5, RZ, RZ, R9, P5 ;  /* 0x000000ffff05b224 */ /* 0x000fc800028e0609 */
[----:B------:R-:W-:Y:S02]  /*20b90*/  @!P3 IMAD.MOV.U32 R7, RZ, RZ, R5 ;  /* 0x000000ffff07b224 */ /* 0x000fe400078e0005 */
[----:B------:R-:W-:-:S07]  /*20ba0*/  IMAD.MOV.U32 R8, RZ, RZ, R14 ;  /* 0x000000ffff087224 */ /* 0x000fce00078e000e */
[----:B------:R-:W-:Y:S05]  /*20bb0*/  WARPSYNC.COLLECTIVE R15, `(.L_x_1018) ;  /* 0x000000000f087348 */ /* 0x000fea0003c00000 */
[----:B------:R0:W1:Y:S02]  /*20bc0*/  SHFL.IDX P6, R14, R13, R12, R11 ;  /* 0x0000000c0d0e7389 */ /* 0x00006400000c000b */
[----:B01----:R-:W-:Y:S01]  /*20bd0*/  ENDCOLLECTIVE ;  /* 0x000000000000791b */ /* 0x003fe20003800000 */
.L_x_1018:
[----:B------:R-:W-:Y:S01]  /*20be0*/  VIADD R5, R0, 0x20 ;  /* 0x0000002000057836 */ /* 0x000fe20000000000 */
[----:B------:R-:W-:Y:S01]  /*20bf0*/  @!PT LDS RZ, [RZ] ;  /* 0x00000000fffff984 */ /* 0x000fe20000000800 */
[----:B------:R-:W-:Y:S01]  /*20c00*/  @!PT LDS RZ, [RZ] ;  /* 0x00000000fffff984 */ /* 0x000fe20000000800 */
[----:B------:R-:W-:Y:S01]  /*20c10*/  @!PT LDS RZ, [RZ] ;  /* 0x00000000fffff984 */ /* 0x000fe20000000800 */
[----:B------:R0:W-:Y:S04]  /*20c20*/  @!P3 LDGSTS.E.BYPASS.LTC128B.128 [R10+0x10c00], desc[UR40][R6.64], !P2 ;  /* 0x10c00000060abfae */ /* 0x0001e8000d101d68 */
[----:B------:R0:W-:Y:S04]  /*20c30*/  @!P3 LDGSTS.E.BYPASS.LTC128B.128 [R10+0x14c00], desc[UR40][R6.64+0x80], !P1 ;  /* 0x14c00080060abfae */ /* 0x0001e8000c901d68 */
[----:B------:R0:W-:Y:S01]  /*20c40*/  @!P3 LDGSTS.E.BYPASS.LTC128B.128 [R10+0x18c00], desc[UR40][R6.64+0x100], !P0 ;  /* 0x18c00100060abfae */ /* 0x0001e2000c101d68 */
[----:B------:R-:W-:Y:S01]  /*20c50*/  ISETP.GE.AND P3, PT, R5, R2, PT ;  /* 0x000000020500720c */ /* 0x000fe20003f66270 */
[----:B------:R-:W-:-:S02]  /*20c60*/  IMAD.MOV.U32 R13, RZ, RZ, R3 ;  /* 0x000000ffff0d7224 */ /* 0x000fc400078e0003 */
[----:B------:R-:W-:Y:S02]  /*20c70*/  IMAD.MOV.U32 R12, RZ, RZ, 0x3 ;  /* 0x00000003ff0c7424 */ /* 0x000fe400078e00ff */
[----:B------:R-:W-:-:S08]  /*20c80*/  IMAD.MOV.U32 R5, RZ, RZ, R14 ;  /* 0x000000ffff057224 */ /* 0x000fd000078e000e */
[----:B0-----:R-:W-:Y:S05]  /*20c90*/  WARPSYNC.COLLECTIVE R15, `(.L_x_1019) ;  /* 0x000000000f087348 */ /* 0x001fea0003c00000 */
[----:B------:R1:W2:Y:S02]  /*20ca0*/  SHFL.IDX P6, R14, R13, R12, R11 ;  /* 0x0000000c0d0e7389 */ /* 0x0002a400000c000b */
[----:B012---:R-:W-:Y:S01]  /*20cb0*/  ENDCOLLECTIVE ;  /* 0x000000000000791b */ /* 0x007fe20003800000 */
.L_x_1019:
[----:B------:R-:W-:-:S05]  /*20cc0*/  @!P3 LEA R5, P4, R17, R5, 0x1 ;  /* 0x000000051105b211 */ /* 0x000fca00078808ff */
[----:B------:R-:W-:-:S04]  /*20cd0*/  @!P3 IMAD.X R6, RZ, RZ, R8, P4 ;  /* 0x000000ffff06b224 */ /* 0x000fc800020e0608 */
[----:B------:R-:W-:Y:S02]  /*20ce0*/  @!P3 IMAD.MOV.U32 R7, RZ, RZ, R6 ;  /* 0x000000ffff07b224 */ /* 0x000fe400078e0006 */
[----:B------:R-:W-:Y:S02]  /*20cf0*/  @!P3 IMAD.MOV.U32 R6, RZ, RZ, R5 ;  /* 0x000000ffff06b224 */ /* 0x000fe400078e0005 */
[----:B------:R-:W-:Y:S02]  /*20d00*/  IMAD.MOV.U32 R13, RZ, RZ, R4 ;  /* 0x000000ffff0d7224 */ /* 0x000fe400078e0004 */
[----:B------:R-:W-:Y:S01]  /*20d10*/  VIADD R5, R0, 0x30 ;  /* 0x0000003000057836 */ /* 0x000fe20000000000 */
        /* <DEDUP_REMOVED lines=11> */
.L_x_1020:
[----:B------:R-:W-:Y:S02]  /*20dd0*/  IMAD.MOV.U32 R13, RZ, RZ, R3 ;  /* 0x000000ffff0d7224 */ /* 0x000fe400078e0003 */
[----:B------:R-:W-:Y:S02]  /*20de0*/  IMAD.MOV.U32 R12, RZ, RZ, 0x4 ;  /* 0x00000004ff0c7424 */ /* 0x000fe400078e00ff */
[----:B------:R-:W-:-:S07]  /*20df0*/  IMAD.MOV.U32 R5, RZ, RZ, R14 ;  /* 0x000000ffff057224 */ /* 0x000fce00078e000e */
[----:B------:R-:W-:Y:S05]  /*20e00*/  WARPSYNC.COLLECTIVE R15, `(.L_x_1021) ;  /* 0x000000000f087348 */ /* 0x000fea0003c00000 */
[----:B------:R0:W1:Y:S02]  /*20e10*/  SHFL.IDX P6, R14, R13, R12, R11 ;  /* 0x0000000c0d0e7389 */ /* 0x00006400000c000b */
[----:B01----:R-:W-:Y:S01]  /*20e20*/  ENDCOLLECTIVE ;  /* 0x000000000000791b */ /* 0x003fe20003800000 */
.L_x_1021:
        /* <DEDUP_REMOVED lines=17> */
.L_x_1022:
[----:B------:R-:W-:Y:S02]  /*20f40*/  IMAD.MOV.U32 R13, RZ, RZ, R3 ;  /* 0x000000ffff0d7224 */ /* 0x000fe400078e0003 */
[----:B------:R-:W-:Y:S02]  /*20f50*/  IMAD.MOV.U32 R12, RZ, RZ, 0x5 ;  /* 0x00000005ff0c7424 */ /* 0x000fe400078e00ff */
[----:B------:R-:W-:-:S07]  /*20f60*/  IMAD.MOV.U32 R5, RZ, RZ, R14 ;  /* 0x000000ffff057224 */ /* 0x000fce00078e000e */
[----:B------:R-:W-:Y:S05]  /*20f70*/  WARPSYNC.COLLECTIVE R15, `(.L_x_1023) ;  /* 0x000000000f087348 */ /* 0x000fea0003c00000 */
[----:B------:R0:W1:Y:S02]  /*20f80*/  SHFL.IDX P6, R14, R13, R12, R11 ;  /* 0x0000000c0d0e7389 */ /* 0x00006400000c000b */
[----:B01----:R-:W-:Y:S01]  /*20f90*/  ENDCOLLECTIVE ;  /* 0x000000000000791b */ /* 0x003fe20003800000 */
.L_x_1023:
        /* <DEDUP_REMOVED lines=17> */
.L_x_1024:
[----:B------:R-:W-:Y:S02]  /*210b0*/  IMAD.MOV.U32 R13, RZ, RZ, R3 ;  /* 0x000000ffff0d7224 */ /* 0x000fe400078e0003 */
[----:B------:R-:W-:Y:S02]  /*210c0*/  IMAD.MOV.U32 R12, RZ, RZ, 0x6 ;  /* 0x00000006ff0c7424 */ /* 0x000fe400078e00ff */
[----:B------:R-:W-:-:S07]  /*210d0*/  IMAD.MOV.U32 R5, RZ, RZ, R14 ;  /* 0x000000ffff057224 */ /* 0x000fce00078e000e */
[----:B------:R-:W-:Y:S05]  /*210e0*/  WARPSYNC.COLLECTIVE R15, `(.L_x_1025) ;  /* 0x000000000f087348 */ /* 0x000fea0003c00000 */
[----:B------:R0:W1:Y:S02]  /*210f0*/  SHFL.IDX P6, R14, R13, R12, R11 ;  /* 0x0000000c0d0e7389 */ /* 0x00006400000c000b */
[----:B01----:R-:W-:Y:S01]  /*21100*/  ENDCOLLECTIVE ;  /* 0x000000000000791b */ /* 0x003fe20003800000 */
.L_x_1025:
[----:B------:R-:W-:-:S05]  /*21110*/  @!P3 LEA R5, P4, R17, R5, 0x1 ;  /* 0x000000051105b211 */ /* 0x000fca00078808ff */
[----:B------:R-:W-:-:S04]  /*21120*/  @!P3 IMAD.X R6, RZ, RZ, R6, P4 ;  /* 0x000000ffff06b224 */ /* 0x000fc800020e0606 */
[----:B------:R-:W-:Y:S02]  /*21130*/  @!P3 IMAD.MOV.U32 R7, RZ, RZ, R6 ;  /* 0x000000ffff07b224 */ /* 0x000fe400078e0006 */
[----:B------:R-:W-:Y:S02]  /*21140*/  @!P3 IMAD.MOV.U32 R6, RZ, RZ, R5 ;  /* 0x000000ffff06b224 */ /* 0x000fe400078e0005 */
[----:B------:R-:W-:-:S03]  /*21150*/  IMAD.MOV.U32 R13, RZ, RZ, R4 ;  /* 0x000000ffff0d7224 */ /* 0x000fc600078e0004 */
[----:B------:R-:W-:Y:S01]  /*21160*/  @!PT LDS RZ, [RZ] ;  /* 0x00000000fffff984 */ /* 0x000fe20000000800 */
[----:B------:R-:W-:Y:S01]  /*21170*/  @!PT LDS RZ, [RZ] ;  /* 0x00000000fffff984 */ /* 0x000fe20000000800 */
[----:B------:R-:W-:Y:S01]  /*21180*/  @!PT LDS RZ, [RZ] ;  /* 0x00000000fffff984 */ /* 0x000fe20000000800 */
[----:B------:R-:W-:Y:S04]  /*21190*/  @!P3 LDGSTS.E.BYPASS.LTC128B.128 [R10+0x12c00], desc[UR40][R6.64], !P2 ;  /* 0x12c00000060abfae */ /* 0x000fe8000d101d68 */
[----:B------:R-:W-:Y:S04]  /*211a0*/  @!P3 LDGSTS.E.BYPASS.LTC128B.128 [R10+0x16c00], desc[UR40][R6.64+0x80], !P1 ;  /* 0x16c00080060abfae */ /* 0x000fe8000c901d68 */
[----:B------:R0:W-:Y:S02]  /*211b0*/  @!P3 LDGSTS.E.BYPASS.LTC128B.128 [R10+0x1ac00], desc[UR40][R6.64+0x100], !P0 ;  /* 0x1ac00100060abfae */ /* 0x0001e4000c101d68 */
[----:B0-----:R-:W-:-:S07]  /*211c0*/  IMAD.MOV.U32 R6, RZ, RZ, R14 ;  /* 0x000000ffff067224 */ /* 0x001fce00078e000e */
[----:B------:R-:W-:Y:S05]  /*211d0*/  WARPSYNC.COLLECTIVE R15, `(.L_x_1026) ;  /* 0x000000000f087348 */ /* 0x000fea0003c00000 */
[----:B------:R0:W1:Y:S02]  /*211e0*/  SHFL.IDX P6, R14, R13, R12, R11 ;  /* 0x0000000c0d0e7389 */ /* 0x00006400000c000b */
[----:B01----:R-:W-:Y:S01]  /*211f0*/  ENDCOLLECTIVE ;  /* 0x000000000000791b */ /* 0x003fe20003800000 */
.L_x_1026:
[----:B------:R-:W-:-:S05]  /*21200*/  VIADD R7, R0, 0x60 ;  /* 0x0000006000077836 */ /* 0x000fca0000000000 */
[----:B------:R-:W-:Y:S01]  /*21210*/  ISETP.GE.AND P4, PT, R7, R2, PT ;  /* 0x000000020700720c */ /* 0x000fe20003f86270 */
[----:B------:R-:W-:Y:S02]  /*21220*/  IMAD.MOV.U32 R13, RZ, RZ, R3 ;  /* 0x000000ffff0d7224 */ /* 0x000fe400078e0003 */
[----:B------:R-:W-:Y:S02]  /*21230*/  IMAD.MOV.U32 R12, RZ, RZ, 0x7 ;  /* 0x00000007ff0c7424 */ /* 0x000fe400078e00ff */
[----:B------:R-:W-:-:S08]  /*21240*/  IMAD.MOV.U32 R5, RZ, RZ, R14 ;  /* 0x000000ffff057224 */ /* 0x000fd000078e000e */
[----:B------:R-:W-:Y:S05]  /*21250*/  WARPSYNC.COLLECTIVE R15, `(.L_x_1027) ;  /* 0x000000000f087348 */ /* 0x000fea0003c00000 */
[----:B------:R0:W1:Y:S02]  /*21260*/  SHFL.IDX P6, R14, R13, R12, R11 ;  /* 0x0000000c0d0e7389 */ /* 0x00006400000c000b */
[----:B01----:R-:W-:Y:S01]  /*21270*/  ENDCOLLECTIVE ;  /* 0x000000000000791b */ /* 0x003fe20003800000 */
.L_x_1027:
[----:B------:R-:W-:-:S05]  /*21280*/  @!P4 LEA R5, P3, R17, R5, 0x1 ;  /* 0x000000051105c211 */ /* 0x000fca00078608ff */
[----:B------:R-:W-:-:S04]  /*21290*/  @!P4 IMAD.X R6, RZ, RZ, R6, P3 ;  /* 0x000000ffff06c224 */ /* 0x000fc800018e0606 */
[----:B------:R-:W-:Y:S02]  /*212a0*/  @!P4 IMAD.MOV.U32 R7, RZ, RZ, R6 ;  /* 0x000000ffff07c224 */ /* 0x000fe400078e0006 */
[----:B------:R-:W-:Y:S02]  /*212b0*/  IMAD.MOV.U32 R13, RZ, RZ, R4 ;  /* 0x000000ffff0d7224 */ /* 0x000fe400078e0004 */
[----:B------:R-:W-:-:S05]  /*212c0*/  @!P4 IMAD.MOV.U32 R6, RZ, RZ, R5 ;  /* 0x000000ffff06c224 */ /* 0x000fca00078e0005 */
[----:B------:R-:W-:Y:S01]  /*212d0*/  @!PT LDS RZ, [RZ] ;  /* 0x00000000fffff984 */ /* 0x000fe20000000800 */
[----:B------:R-:W-:Y:S01]  /*212e0*/  @!PT LDS RZ, [RZ] ;  /* 0x00000000fffff984 */ /* 0x000fe20000000800 */
[----:B------:R-:W-:Y:S01]  /*212f0*/  @!PT LDS RZ, [RZ] ;  /* 0x00000000fffff984 */ /* 0x000fe20000000800 */
[----:B------:R0:W-:Y:S01]  /*21300*/  @!P4 LDGSTS.E.BYPASS.LTC128B.128 [R10+0x13400], desc[UR40][R6.64], !P2 ;  /* 0x13400000060acfae */ /* 0x0001e2000d101d68 */
[----:B------:R-:W-:-:S03]  /*21310*/  IMAD.MOV.U32 R5, RZ, RZ, R14 ;  /* 0x000000ffff057224 */ /* 0x000fc600078e000e */
[----:B------:R0:W-:Y:S04]  /*21320*/  @!P4 LDGSTS.E.BYPASS.LTC128B.128 [R10+0x17400], desc[UR40][R6.64+0x80], !P1 ;  /* 0x17400080060acfae */ /* 0x0001e8000c901d68 */
[----:B0-----:R-:W-:Y:S05]  /*21330*/  WARPSYNC.COLLECTIVE R15, `(.L_x_1028) ;  /* 0x000000000f087348 */ /* 0x001fea0003c00000 */
[----:B------:R1:W2:Y:S02]  /*21340*/  SHFL.IDX P6, R14, R13, R12, R11 ;  /* 0x0000000c0d0e7389 */ /* 0x0002a400000c000b */
[----:B012---:R-:W-:Y:S01]  /*21350*/  ENDCOLLECTIVE ;  /* 0x000000000000791b */ /* 0x007fe20003800000 */
.L_x_1028:
[----:B------:R-:W-:Y:S01]  /*21360*/  @!PT LDS RZ, [RZ] ;  /* 0x00000000fffff984 */ /* 0x000fe20000000800 */
[----:B------:R-:W-:Y:S01]  /*21370*/  @!PT LDS RZ, [RZ] ;  /* 0x00000000fffff984 */ /* 0x000fe20000000800 */
[----:B------:R-:W-:Y:S01]  /*21380*/  @!PT LDS RZ, [RZ] ;  /* 0x00000000fffff984 */ /* 0x000fe20000000800 */
[----:B------:R0:W-:Y:S01]  /*21390*/  @!P4 LDGSTS.E.BYPASS.LTC128B.128 [R10+0x1b400], desc[UR40][R6.64+0x100], !P0 ;  /* 0x1b400100060acfae */ /* 0x0001e2000c101d68 */
[----:B------:R-:W-:Y:S01]  /*213a0*/  IMAD.MOV.U32 R3, RZ, RZ, R14 ;  /* 0x000000ffff037224 */ /* 0x000fe200078e000e */
[----:B------:R-:W-:Y:S06]  /*213b0*/  BRA `(.L_x_1029) ;  /* 0xffffffb000147947 */ /* 0x000fec000383ffff */
.L_x_890:
[----:B0-----:R-:W3:Y:S02]  /*213c0*/  LDL R2, [R1+0x4] ;  /* 0x0000040001027983 */ /* 0x001ee40000100800 */
[----:B---3--:R0:W1:Y:S02]  /*213d0*/  SYNCS.PHASECHK.TRANS64.TRYWAIT P0, [R2+URZ+0x34820], R0 ;  /* 0x03482000020075a7 */ /* 0x008064000800017f */
[----:B-1----:R-:W-:Y:S05]  /*213e0*/  @!P0 NANOSLEEP.SYNCS 0x989680 ;  /* 0x009896800000895d */ /* 0x002fea0003900000 */
[----:B------:R-:W1:Y:S02]  /*213f0*/  @!P0 SYNCS.PHASECHK.TRANS64 P0, [R2+URZ+0x34820], R0 ;  /* 0x03482000020085a7 */ /* 0x000e64000800007f */
[----:B-1----:R-:W-:Y:S05]  /*21400*/  @!P0 BRA `(.L_x_890) ;  /* 0xfffffffc00ec8947 */ /* 0x002fea000383ffff */
[----:B------:R-:W-:Y:S05]  /*21410*/  BRA `(.L_x_1030) ;  /* 0xffffffb000987947 */ /* 0x000fea000383ffff */
.L_x_899:
[----:B-1----:R1:W3:Y:S02]  /*21420*/  SYNCS.PHASECHK.TRANS64.TRYWAIT P0, [R3+URZ+0x34840], R2 ;  /* 0x03484002030075a7 */ /* 0x0022e4000800017f */
[----:B---3--:R-:W-:Y:S05]  /*21430*/  @!P0 NANOSLEEP.SYNCS 0x989680 ;  /* 0x009896800000895d */ /* 0x008fea0003900000 */
[----:B------:R-:W3:Y:S02]  /*21440*/  @!P0 SYNCS.PHASECHK.TRANS64 P0, [R3+URZ+0x34840], R2 ;  /* 0x03484002030085a7 */ /* 0x000ee4000800007f */
[----:B---3--:R-:W-:Y:S05]  /*21450*/  @!P0 BRA `(.L_x_899) ;  /* 0xfffffffc00f08947 */ /* 0x008fea000383ffff */
[----:B------:R-:W-:Y:S05]  /*21460*/  BRA `(.L_x_1031) ;  /* 0xffffffb400647947 */ /* 0x000fea000383ffff */
.L_x_906:
[----:B0-----:R0:W1:Y:S02]  /*21470*/  SYNCS.PHASECHK.TRANS64.TRYWAIT P0, [R3+URZ+0x60], R2 ;  /* 0x00006002030075a7 */ /* 0x001064000800017f */
[----:B-1----:R-:W-:Y:S05]  /*21480*/  @!P0 NANOSLEEP.SYNCS 0x989680 ;  /* 0x009896800000895d */ /* 0x002fea0003900000 */
[----:B------:R-:W1:Y:S02]  /*21490*/  @!P0 SYNCS.PHASECHK.TRANS64 P0, [R3+URZ+0x60], R2 ;  /* 0x00006002030085a7 */ /* 0x000e64000800007f */
[----:B-1----:R-:W-:Y:S05]  /*214a0*/  @!P0 BRA `(.L_x_906) ;  /* 0xfffffffc00f08947 */ /* 0x002fea000383ffff */
[----:B------:R-:W-:Y:S05]  /*214b0*/  BRA `(.L_x_1032) ;  /* 0xffffffb8007c7947 */ /* 0x000fea000383ffff */
.L_x_915:
[----:B---3--:R3:W4:Y:S02]  /*214c0*/  SYNCS.PHASECHK.TRANS64.TRYWAIT P0, [R3+URZ+0x34840], R2 ;  /* 0x03484002030075a7 */ /* 0x008724000800017f */
[----:B----4-:R-:W-:Y:S05]  /*214d0*/  @!P0 NANOSLEEP.SYNCS 0x989680 ;  /* 0x009896800000895d */ /* 0x010fea0003900000 */
[----:B------:R-:W4:Y:S02]  /*214e0*/  @!P0 SYNCS.PHASECHK.TRANS64 P0, [R3+URZ+0x34840], R2 ;  /* 0x03484002030085a7 */ /* 0x000f24000800007f */
[----:B----4-:R-:W-:Y:S05]  /*214f0*/  @!P0 BRA `(.L_x_915) ;  /* 0xfffffffc00f08947 */ /* 0x010fea000383ffff */
[----:B------:R-:W-:Y:S05]  /*21500*/  BRA `(.L_x_1033) ;  /* 0xffffffc000247947 */ /* 0x000fea000383ffff */
.L_x_922:
[----:B--2---:R2:W3:Y:S02]  /*21510*/  SYNCS.PHASECHK.TRANS64.TRYWAIT P0, [R2+URZ+0x60], R3 ;  /* 0x00006003020075a7 */ /* 0x0044e4000800017f */
[----:B---3--:R-:W-:Y:S05]  /*21520*/  @!P0 NANOSLEEP.SYNCS 0x989680 ;  /* 0x009896800000895d */ /* 0x008fea0003900000 */
[----:B------:R-:W3:Y:S02]  /*21530*/  @!P0 SYNCS.PHASECHK.TRANS64 P0, [R2+URZ+0x60], R3 ;  /* 0x00006003020085a7 */ /* 0x000ee4000800007f */
[----:B---3--:R-:W-:Y:S05]  /*21540*/  @!P0 BRA `(.L_x_922) ;  /* 0xfffffffc00f08947 */ /* 0x008fea000383ffff */
[----:B------:R-:W-:Y:S05]  /*21550*/  BRA `(.L_x_1034) ;  /* 0xffffffc4003c7947 */ /* 0x000fea000383ffff */
.L_x_931:
[----:B----4-:R4:W0:Y:S02]  /*21560*/  SYNCS.PHASECHK.TRANS64.TRYWAIT P0, [R2+URZ+0x34840], R3 ;  /* 0x03484003020075a7 */ /* 0x010824000800017f */
[----:B0-----:R-:W-:Y:S05]  /*21570*/  @!P0 NANOSLEEP.SYNCS 0x989680 ;  /* 0x009896800000895d */ /* 0x001fea0003900000 */
[----:B------:R-:W0:Y:S02]  /*21580*/  @!P0 SYNCS.PHASECHK.TRANS64 P0, [R2+URZ+0x34840], R3 ;  /* 0x03484003020085a7 */ /* 0x000e24000800007f */
[----:B0-----:R-:W-:Y:S05]  /*21590*/  @!P0 BRA `(.L_x_931) ;  /* 0xfffffffc00f08947 */ /* 0x001fea000383ffff */
[----:B------:R-:W-:Y:S05]  /*215a0*/  BRA `(.L_x_1035) ;  /* 0xffffffc800b07947 */ /* 0x000fea000383ffff */
.L_x_938:
[----:B0-----:R0:W2:Y:S02]  /*215b0*/  SYNCS.PHASECHK.TRANS64.TRYWAIT P0, [R2+URZ+0x60], R5 ;  /* 0x00006005020075a7 */ /* 0x0010a4000800017f */
[----:B--2---:R-:W-:Y:S05]  /*215c0*/  @!P0 NANOSLEEP.SYNCS 0x989680 ;  /* 0x009896800000895d */ /* 0x004fea0003900000 */
[----:B------:R-:W2:Y:S02]  /*215d0*/  @!P0 SYNCS.PHASECHK.TRANS64 P0, [R2+URZ+0x60], R5 ;  /* 0x00006005020085a7 */ /* 0x000ea4000800007f */
[----:B--2---:R-:W-:Y:S05]  /*215e0*/  @!P0 BRA `(.L_x_938) ;  /* 0xfffffffc00f08947 */ /* 0x004fea000383ffff */
[----:B------:R-:W-:Y:S05]  /*215f0*/  BRA `(.L_x_1036) ;  /* 0xffffffcc00c87947 */ /* 0x000fea000383ffff */
.L_x_949:
[----:B0-----:R0:W2:Y:S02]  /*21600*/  SYNCS.PHASECHK.TRANS64.TRYWAIT P0, [R0+URZ+0x34860], R2 ;  /* 0x03486002000075a7 */ /* 0x0010a4000800017f */
[----:B--2---:R-:W-:Y:S05]  /*21610*/  @!P0 NANOSLEEP.SYNCS 0x989680 ;  /* 0x009896800000895d */ /* 0x004fea0003900000 */
[----:B------:R-:W2:Y:S02]  /*21620*/  @!P0 SYNCS.PHASECHK.TRANS64 P0, [R0+URZ+0x34860], R2 ;  /* 0x03486002000085a7 */ /* 0x000ea4000800007f */
[----:B--2---:R-:W-:Y:S05]  /*21630*/  @!P0 BRA `(.L_x_949) ;  /* 0xfffffffc00f08947 */ /* 0x004fea000383ffff */
[----:B------:R-:W-:Y:S05]  /*21640*/  BRA `(.L_x_1037) ;  /* 0xffffffd400207947 */ /* 0x000fea000383ffff */
.L_x_956:
[----:B------:R-:W-:Y:S01]  /*21650*/  BSSY B0, `(.L_x_1038) ;  /* 0x0000008000007945 */ /* 0x000fe20003800000 */
[----:B------:R-:W-:Y:S02]  /*21660*/  IMAD.MOV.U32 R13, RZ, RZ, R16 ;  /* 0x000000ffff0d7224 */ /* 0x000fe400078e0010 */
[----:B------:R-:W-:Y:S02]  /*21670*/  IMAD.MOV.U32 R12, RZ, RZ, RZ ;  /* 0x000000ffff0c7224 */ /* 0x000fe400078e00ff */
[----:B------:R-:W-:Y:S02]  /*21680*/  IMAD.MOV.U32 R11, RZ, RZ, 0x1f ;  /* 0x0000001fff0b7424 */ /* 0x000fe400078e00ff */
[----:B------:R-:W-:-:S07]  /*21690*/  IMAD.MOV.U32 R15, RZ, RZ, -0x1 ;  /* 0xffffffffff0f7424 */ /* 0x000fce00078e00ff */
[----:B-1--45:R-:W-:Y:S05]  /*216a0*/  WARPSYNC.COLLECTIVE R15, `(.L_x_1039) ;  /* 0x000000000f087348 */ /* 0x032fea0003c00000 */
[----:B------:R0:W2:Y:S02]  /*216b0*/  SHFL.IDX P6, R14, R13, R12, R11 ;  /* 0x0000000c0d0e7389 */ /* 0x0000a400000c000b */
[----:B012-45:R-:W-:Y:S01]  /*216c0*/  ENDCOLLECTIVE ;  /* 0x000000000000791b */ /* 0x037fe20003800000 */
.L_x_1039:
[----:B------:R-:W-:Y:S05]  /*216d0*/  BSYNC B0 ;  /* 0x0000000000007941 */ /* 0x000fea0003800000 */
.L_x_1038:
        /* <DEDUP_REMOVED lines=9> */
.L_x_1040:
[----:B------:R-:W-:Y:S02]  /*21770*/  ULDC UR4, c[0x0][0xc3c] ;  /* 0x00030f0000047ab9 */ /* 0x000fe40000000800 */
        /* <DEDUP_REMOVED lines=17> */
.L_x_1041:
        /* <DEDUP_REMOVED lines=8> */
.L_x_1042:
        /* <DEDUP_REMOVED lines=8> */
.L_x_1043:
        /* <DEDUP_REMOVED lines=8> */
.L_x_1044:
        /* <DEDUP_REMOVED lines=8> */
.L_x_1045:
        /* <DEDUP_REMOVED lines=9> */
.L_x_1046:
[----:B------:R-:W-:Y:S01]  /*21b20*/  IMAD.MOV.U32 R6, RZ, RZ, R14 ;  /* 0x000000ffff067224 */ /* 0x000fe200078e000e */
[----:B------:R-:W-:Y:S06]  /*21b30*/  BRA `(.L_x_1047) ;  /* 0xffffffd400a47947 */ /* 0x000fec000383ffff */
.L_x_961:
[----:B------:R-:W-:Y:S01]  /*21b40*/  BSSY B0, `(.L_x_1048) ;  /* 0x0000008000007945 */ /* 0x000fe20003800000 */
[----:B-----5:R-:W-:Y:S02]  /*21b50*/  IMAD.MOV.U32 R13, RZ, RZ, R2 ;  /* 0x000000ffff0d7224 */ /* 0x020fe400078e0002 */
[----:B------:R-:W-:Y:S02]  /*21b60*/  IMAD.MOV.U32 R12, RZ, RZ, 0x1 ;  /* 0x00000001ff0c7424 */ /* 0x000fe400078e00ff */
[----:B------:R-:W-:Y:S02]  /*21b70*/  IMAD.MOV.U32 R11, RZ, RZ, RZ ;  /* 0x000000ffff0b7224 */ /* 0x000fe400078e00ff */
[----:B------:R-:W-:-:S07]  /*21b80*/  IMAD.MOV.U32 R15, RZ, RZ, -0x1 ;  /* 0xffffffffff0f7424 */ /* 0x000fce00078e00ff */
[----:B01----:R-:W-:Y:S05]  /*21b90*/  WARPSYNC.COLLECTIVE R15, `(.L_x_1049) ;  /* 0x000000000f087348 */ /* 0x003fea0003c00000 */
[----:B------:R2:W3:Y:S02]  /*21ba0*/  SHFL.UP P6, R14, R13, R12, R11 ;  /* 0x0400000c0d0e7389 */ /* 0x0004e400000c000b */
[----:B0123--:R-:W-:Y:S01]  /*21bb0*/  ENDCOLLECTIVE ;  /* 0x000000000000791b */ /* 0x00ffe20003800000 */
.L_x_1049:
[----:B------:R-:W-:Y:S05]  /*21bc0*/  BSYNC B0 ;  /* 0x0000000000007941 */ /* 0x000fea0003800000 */
.L_x_1048:
[----:B------:R-:W-:Y:S02]  /*21bd0*/  IMAD.MOV.U32 R3, RZ, RZ, R14 ;  /* 0x000000ffff037224 */ /* 0x000fe400078e000e */
[----:B------:R-:W-:Y:S02]  /*21be0*/  IMAD.MOV.U32 R12, RZ, RZ, 0x2 ;  /* 0x00000002ff0c7424 */ /* 0x000fe400078e00ff */
[----:B------:R-:W-:Y:S01]  /*21bf0*/  IMAD.MOV.U32 R11, RZ, RZ, RZ ;  /* 0x000000ffff0b7224 */ /* 0x000fe200078e00ff */
[----:B------:R-:W-:Y:S01]  /*21c00*/  SEL R3, R3, RZ, P1 ;  /* 0x000000ff03037207 */ /* 0x000fe20000800000 */
[----:B------:R-:W-:-:S04]  /*21c10*/  IMAD.MOV.U32 R15, RZ, RZ, -0x1 ;  /* 0xffffffffff0f7424 */ /* 0x000fc800078e00ff */
[----:B------:R-:W-:-:S04]  /*21c20*/  IMAD.IADD R3, R2, 0x1, R3 ;  /* 0x0000000102037824 */ /* 0x000fc800078e0203 */
[----:B------:R-:W-:-:S07]  /*21c30*/  IMAD.MOV.U32 R13, RZ, RZ, R3 ;  /* 0x000000ffff0d7224 */ /* 0x000fce00078e0003 */
[----:B------:R-:W-:Y:S05]  /*21c40*/  WARPSYNC.COLLECTIVE R15, `(.L_x_1050) ;  /* 0x000000000f087348 */ /* 0x000fea0003c00000 */
[----:B------:R0:W1:Y:S02]  /*21c50*/  SHFL.UP P6, R14, R13, R12, R11 ;  /* 0x0400000c0d0e7389 */ /* 0x00006400000c000b */
[----:B01----:R-:W-:Y:S01]  /*21c60*/  ENDCOLLECTIVE ;  /* 0x000000000000791b */ /* 0x003fe20003800000 */
.L_x_1050:
        /* <DEDUP_REMOVED lines=8> */
.L_x_1051:
        /* <DEDUP_REMOVED lines=8> */
.L_x_1052:
        /* <DEDUP_REMOVED lines=8> */
.L_x_1053:
        /* <DEDUP_REMOVED lines=9> */
.L_x_1054:
[----:B------:R-:W-:Y:S01]  /*21e80*/  IMAD.MOV.U32 R6, RZ, RZ, R14 ;  /* 0x000000ffff067224 */ /* 0x000fe200078e000e */
[----:B------:R-:W-:Y:S06]  /*21e90*/  BRA `(.L_x_1055) ;  /* 0xffffffd400687947 */ /* 0x000fec000383ffff */
.L_x_963:
[----:B------:R-:W-:Y:S01]  /*21ea0*/  BSSY B0, `(.L_x_1056) ;  /* 0x0000006000007945 */ /* 0x000fe20003800000 */
[----:B------:R-:W-:Y:S01]  /*21eb0*/  PLOP3.LUT P6, PT, P6, PT, PT, 0x8, 0x0 ;  /* 0x000000000000781c */ /* 0x000fe200037ce170 */
[----:B------:R-:W-:-:S12]  /*21ec0*/  IMAD.MOV.U32 R15, RZ, RZ, -0x1 ;  /* 0xffffffffff0f7424 */ /* 0x000fd800078e00ff */
[----:B01---5:R-:W-:Y:S05]  /*21ed0*/  WARPSYNC.COLLECTIVE R15, `(.L_x_1057) ;  /* 0x000000000f087348 */ /* 0x023fea0003c00000 */
[----:B------:R-:W-:Y:S01]  /*21ee0*/  VOTE.ANY R14, PT, P6 ;  /* 0x00000000000e7806 */ /* 0x000fe200030e0100 */
[----:B01---5:R-:W-:Y:S06]  /*21ef0*/  ENDCOLLECTIVE ;  /* 0x000000000000791b */ /* 0x023fec0003800000 */
.L_x_1057:
[----:B------:R-:W-:Y:S05]  /*21f00*/  BSYNC B0 ;  /* 0x0000000000007941 */ /* 0x000fea0003800000 */
.L_x_1056:
        /* <DEDUP_REMOVED lines=9> */
.L_x_1058:
[----:B------:R-:W-:Y:S01]  /*21fa0*/  IMAD.MOV.U32 R17, RZ, RZ, R14 ;  /* 0x000000ffff117224 */ /* 0x000fe200078e000e */
[----:B------:R-:W-:Y:S06]  /*21fb0*/  BRA `(.L_x_1059) ;  /* 0xffffffd400587947 */ /* 0x000fec000383ffff */
.L_x_965:
[----:B------:R-:W-:Y:S01]  /*21fc0*/  BSSY B0, `(.L_x_1060) ;  /* 0x0000007000007945 */ /* 0x000fe20003800000 */
[----:B------:R-:W-:Y:S02]  /*21fd0*/  IMAD.MOV.U32 R13, RZ, RZ, R5 ;  /* 0x000000ffff0d7224 */ /* 0x000fe400078e0005 */
[----:B------:R-:W-:Y:S02]  /*21fe0*/  IMAD.MOV.U32 R11, RZ, RZ, 0x1f ;  /* 0x0000001fff0b7424 */ /* 0x000fe400078e00ff */
[----:B------:R-:W-:-:S07]  /*21ff0*/  IMAD.MOV.U32 R15, RZ, RZ, -0x1 ;  /* 0xffffffffff0f7424 */ /* 0x000fce00078e00ff */
[----:B01-3-5:R-:W-:Y:S05]  /*22000*/  WARPSYNC.COLLECTIVE R15, `(.L_x_1061) ;  /* 0x000000000f087348 */ /* 0x02bfea0003c00000 */
[----:B------:R2:W4:Y:S02]  /*22010*/  SHFL.IDX P6, R14, R13, R12, R11 ;  /* 0x0000000c0d0e7389 */ /* 0x00052400000c000b */
[----:B012345:R-:W-:Y:S01]  /*22020*/  ENDCOLLECTIVE ;  /* 0x000000000000791b */ /* 0x03ffe20003800000 */
.L_x_1061:
[----:B------:R-:W-:Y:S05]  /*22030*/  BSYNC B0 ;  /* 0x0000000000007941 */ /* 0x000fea0003800000 */
.L_x_1060:
[----:B------:R-:W-:Y:S01]  /*22040*/  IMAD.MOV.U32 R2, RZ, RZ, R14 ;  /* 0x000000ffff027224 */ /* 0x000fe200078e000e */
[----:B------:R-:W-:Y:S06]  /*22050*/  BRA `(.L_x_964) ;  /* 0xffffffd4004c7947 */ /* 0x000fec000383ffff */
.L_x_969:
[----:B0-----:R0:W1:Y:S02]  /*22060*/  SYNCS.PHASECHK.TRANS64.TRYWAIT P0, [R0+URZ+0x34820], R3 ;  /* 0x03482003000075a7 */ /* 0x001064000800017f */
[----:B-1----:R-:W-:Y:S05]  /*22070*/  @!P0 NANOSLEEP.SYNCS 0x989680 ;  /* 0x009896800000895d */ /* 0x002fea0003900000 */
[----:B------:R-:W1:Y:S02]  /*22080*/  @!P0 SYNCS.PHASECHK.TRANS64 P0, [R0+URZ+0x34820], R3 ;  /* 0x03482003000085a7 */ /* 0x000e64000800007f */
[----:B-1----:R-:W-:Y:S05]  /*22090*/  @!P0 BRA `(.L_x_969) ;  /* 0xfffffffc00f08947 */ /* 0x002fea000383ffff */
[----:B------:R-:W-:Y:S05]  /*220a0*/  BRA `(.L_x_1062) ;  /* 0xffffffd800407947 */ /* 0x000fea000383ffff */
.L_x_970:
        /* <DEDUP_REMOVED lines=8> */
[----:B0---45:R-:W-:Y:S05]  /*22130*/  WARPSYNC.COLLECTIVE R15, `(.L_x_1064) ;  /* 0x000000000f087348 */ /* 0x031fea0003c00000 */
[----:B------:R1:W2:Y:S02]  /*22140*/  SHFL.IDX P6, R14, R13, R12, R11 ;  /* 0x0000000c0d0e7389 */ /* 0x0002a400000c000b */
[----:B012-45:R-:W-:Y:S01]  /*22150*/  ENDCOLLECTIVE ;  /* 0x000000000000791b */ /* 0x037fe20003800000 */
.L_x_1064:
[----:B------:R-:W-:Y:S05]  /*22160*/  BSYNC B0 ;  /* 0x0000000000007941 */ /* 0x000fea0003800000 */
.L_x_1063:
[----:B------:R-:W-:Y:S05]  /*22170*/  BRA `(.L_x_1065) ;  /* 0xffffffd800287947 */ /* 0x000fea000383ffff */
.L_x_971:
[----:B------:R-:W-:Y:S01]  /*22180*/  BSSY B0, `(.L_x_1066) ;  /* 0x0000006000007945 */ /* 0x000fe20003800000 */
[----:B------:R-:W-:-:S07]  /*22190*/  IMAD.MOV.U32 R15, RZ, RZ, -0x1 ;  /* 0xffffffffff0f7424 */ /* 0x000fce00078e00ff */
[----:B01--45:R-:W-:Y:S05]  /*221a0*/  WARPSYNC.COLLECTIVE R15, `(.L_x_1067) ;  /* 0x000000000f0c7348 */ /* 0x033fea0003c00000 */
[----:B------:R-:W-:Y:S02]  /*221b0*/  ELECT P6, UR62, PT ;  /* 0x00000000003e782f */ /* 0x000fe400038c0000 */
[----:B------:R-:W-:Y:S01]  /*221c0*/  MOV R14, UR62 ;  /* 0x0000003e000e7c02 */ /* 0x000fe20008000f00 */
[----:B01--45:R-:W-:Y:S10]  /*221d0*/  ENDCOLLECTIVE ;  /* 0x000000000000791b */ /* 0x033ff40003800000 */
.L_x_1067:
[----:B------:R-:W-:Y:S05]  /*221e0*/  BSYNC B0 ;  /* 0x0000000000007941 */ /* 0x000fea0003800000 */
.L_x_1066:
[----:B------:R-:W-:Y:S05]  /*221f0*/  BRA `(.L_x_1068) ;  /* 0xffffffd8001c7947 */ /* 0x000fea000383ffff */
.L_x_973:
[----:B0-----:R0:W1:Y:S02]  /*22200*/  SYNCS.PHASECHK.TRANS64.TRYWAIT P0, [R6+URZ], R5 ;  /* 0x00000005060075a7 */ /* 0x001064000800017f */
[----:B-1----:R-:W-:Y:S05]  /*22210*/  @!P0 NANOSLEEP.SYNCS 0x989680 ;  /* 0x009896800000895d */ /* 0x002fea0003900000 */
[----:B------:R-:W1:Y:S02]  /*22220*/  @!P0 SYNCS.PHASECHK.TRANS64 P0, [R6+URZ], R5 ;  /* 0x00000005060085a7 */ /* 0x000e64000800007f */
[----:B-1----:R-:W-:Y:S05]  /*22230*/  @!P0 BRA `(.L_x_973) ;  /* 0xfffffffc00f08947 */ /* 0x002fea000383ffff */
[----:B------:R-:W-:Y:S05]  /*22240*/  BRA `(.L_x_1069) ;  /* 0xffffffd800587947 */ /* 0x000fea000383ffff */
.L_x_974:
[----:B-1----:R1:W2:Y:S02]  /*22250*/  SYNCS.PHASECHK.TRANS64.TRYWAIT P0, [R7+URZ], R2 ;  /* 0x00000002070075a7 */ /* 0x0022a4000800017f */
[----:B--2---:R-:W-:Y:S05]  /*22260*/  @!P0 NANOSLEEP.SYNCS 0x989680 ;  /* 0x009896800000895d */ /* 0x004fea0003900000 */
[----:B------:R-:W2:Y:S02]  /*22270*/  @!P0 SYNCS.PHASECHK.TRANS64 P0, [R7+URZ], R2 ;  /* 0x00000002070085a7 */ /* 0x000ea4000800007f */
[----:B--2---:R-:W-:Y:S05]  /*22280*/  @!P0 BRA `(.L_x_974) ;  /* 0xfffffffc00f08947 */ /* 0x004fea000383ffff */
[----:B------:R-:W-:Y:S05]  /*22290*/  BRA `(.L_x_1070) ;  /* 0xffffffd8004c7947 */ /* 0x000fea000383ffff */
.L_x_976:
[----:B--2---:R2:W3:Y:S02]  /*222a0*/  SYNCS.PHASECHK.TRANS64.TRYWAIT P0, [R4+URZ], R5 ;  /* 0x00000005040075a7 */ /* 0x0044e4000800017f */
[----:B---3--:R-:W-:Y:S05]  /*222b0*/  @!P0 NANOSLEEP.SYNCS 0x989680 ;  /* 0x009896800000895d */ /* 0x008fea0003900000 */
[----:B------:R-:W3:Y:S02]  /*222c0*/  @!P0 SYNCS.PHASECHK.TRANS64 P0, [R4+URZ], R5 ;  /* 0x00000005040085a7 */ /* 0x000ee4000800007f */
[----:B---3--:R-:W-:Y:S05]  /*222d0*/  @!P0 BRA `(.L_x_976) ;  /* 0xfffffffc00f08947 */ /* 0x008fea000383ffff */
[----:B------:R-:W-:Y:S05]  /*222e0*/  BRA `(.L_x_1071) ;  /* 0xffffffd800547947 */ /* 0x000fea000383ffff */
.L_x_1072:
        /* <DEDUP_REMOVED lines=9> */
.L_x_3196:


//--------------------- .text._ZN7cutlass13device_kernelIN5flash11enable_sm90INS1_16FlashAttnFwdSm90INS1_25CollectiveMainloopFwdSm90ILi2EN4cute5tupleIJNS5_1CILi1EEES8_S8_EEENS6_IJNS7_ILi128EEENS7_ILi96EEENS7_ILi192EEEEEELi128ENS_10bfloat16_tEfNS_4arch4Sm90ELb0ELb1ELb0ELb0ELb0ELb0ELb0ELb1ELb1ELb1ELb0ELb0EEENS1_21CollectiveEpilogueFwdINS6_IJSA_SA_SB_EEES9_SE_SG_Li256ELb0ELb1ELb0ELb0EEENS1_30DynamicPersistentTileSchedulerILi256ELi128ELb0ELb1ELb1EEEEEEEEEvNT_6ParamsE --------------------------
	.section	.text._ZN7cutlass13device_kernelIN5flash11enable_sm90INS1_16FlashAttnFwdSm90INS1_25CollectiveMainloopFwdSm90ILi2EN4cute5tupleIJNS5_1CILi1EEES8_S8_EEENS6_IJNS7_ILi128EEENS7_ILi96EEENS7_ILi192EEEEEELi128ENS_10bfloat16_tEfNS_4arch4Sm90ELb0ELb1ELb0ELb0ELb0ELb0ELb0ELb1ELb1ELb1ELb0ELb0EEENS1_21CollectiveEpilogueFwdINS6_IJSA_SA_SB_EEES9_SE_SG_Li256ELb0ELb1ELb0ELb0EEENS1_30DynamicPersistentTileSchedulerILi256ELi128ELb0ELb1ELb1EEEEEEEEEvNT_6ParamsE,"ax",@progbits
	.align	128
.text._ZN7cutlass13device_kernelIN5flash11enable_sm90INS1_16FlashAttnFwdSm90INS1_25CollectiveMainloopFwdSm90ILi2EN4cute5tupleIJNS5_1CILi1EEES8_S8_EEENS6_IJNS7_ILi128EEENS7_ILi96EEENS7_ILi192EEEEEELi128ENS_10bfloat16_tEfNS_4arch4Sm90ELb0ELb1ELb0ELb0ELb0ELb0ELb0ELb1ELb1ELb1ELb0ELb0EEENS1_21CollectiveEpilogueFwdINS6_IJSA_SA_SB_EEES9_SE_SG_Li256ELb0ELb1ELb0ELb0EEENS1_30DynamicPersistentTileSchedulerILi256ELi128ELb0ELb1ELb1EEEEEEEEEvNT_6ParamsE:
        .type           _ZN7cutlass13device_kernelIN5flash11enable_sm90INS1_16FlashAttnFwdSm90INS1_25CollectiveMainloopFwdSm90ILi2EN4cute5tupleIJNS5_1CILi1EEES8_S8_EEENS6_IJNS7_ILi128EEENS7_ILi96EEENS7_ILi192EEEEEELi128ENS_10bfloat16_tEfNS_4arch4Sm90ELb0ELb1ELb0ELb0ELb0ELb0ELb0ELb1ELb1ELb1ELb0ELb0EEENS1_21CollectiveEpilogueFwdINS6_IJSA_SA_SB_EEES9_SE_SG_Li256ELb0ELb1ELb0ELb0EEENS1_30DynamicPersistentTileSchedulerILi256ELi128ELb0ELb1ELb1EEEEEEEEEvNT_6ParamsE,@function
        .size           _ZN7cutlass13device_kernelIN5flash11enable_sm90INS1_16FlashAttnFwdSm90INS1_25CollectiveMainloopFwdSm90ILi2EN4cute5tupleIJNS5_1CILi1EEES8_S8_EEENS6_IJNS7_ILi128EEENS7_ILi96EEENS7_ILi192EEEEEELi128ENS_10bfloat16_tEfNS_4arch4Sm90ELb0ELb1ELb0ELb0ELb0ELb0ELb0ELb1ELb1ELb1ELb0ELb0EEENS1_21CollectiveEpilogueFwdINS6_IJSA_SA_SB_EEES9_SE_SG_Li256ELb0ELb1ELb0ELb0EEENS1_30DynamicPersistentTileSchedulerILi256ELi128ELb0ELb1ELb1EEEEEEEEEvNT_6ParamsE,(.L_x_3197 - _ZN7cutlass13device_kernelIN5flash11enable_sm90INS1_16FlashAttnFwdSm90INS1_25CollectiveMainloopFwdSm90ILi2EN4cute5tupleIJNS5_1CILi1EEES8_S8_EEENS6_IJNS7_ILi128EEENS7_ILi96EEENS7_ILi192EEEEEELi128ENS_10bfloat16_tEfNS_4arch4Sm90ELb0ELb1ELb0ELb0ELb0ELb0ELb0ELb1ELb1ELb1ELb0ELb0EEENS1_21CollectiveEpilogueFwdINS6_IJSA_SA_SB_EEES9_SE_SG_Li256ELb0ELb1ELb0ELb0EEENS1_30DynamicPersistentTileSchedulerILi256ELi128ELb0ELb1ELb1EEEEEEEEEvNT_6ParamsE)
        .other          _ZN7cutlass13device_kernelIN5flash11enable_sm90INS1_16FlashAttnFwdSm90INS1_25CollectiveMainloopFwdSm90ILi2EN4cute5tupleIJNS5_1CILi1EEES8_S8_EEENS6_IJNS7_ILi128EEENS7_ILi96EEENS7_ILi192EEEEEELi128ENS_10bfloat16_tEfNS_4arch4Sm90ELb0ELb1ELb0ELb0ELb0ELb0ELb0ELb1ELb1ELb1ELb0ELb0EEENS1_21CollectiveEpilogueFwdINS6_IJSA_SA_SB_EEES9_SE_SG_Li256ELb0ELb1ELb0ELb0EEENS1_30DynamicPersistentTileSchedulerILi256ELi128ELb0ELb1ELb1EEEEEEEEEvNT_6ParamsE,@"STO_CUDA_ENTRY STV_DEFAULT"
_ZN7cutlass13device_kernelIN5flash11enable_sm90INS1_16FlashAttnFwdSm90INS1_25CollectiveMainloopFwdSm90ILi2EN4cute5tupleIJNS5_1CILi1EEES8_S8_EEENS6_IJNS7_ILi128EEENS7_ILi96EEENS7_ILi192EEEEEELi128ENS_10bfloat16_tEfNS_4arch4Sm90ELb0ELb1ELb0ELb0ELb0ELb0ELb0ELb1ELb1ELb1ELb0ELb0EEENS1_21CollectiveEpilogueFwdINS6_IJSA_SA_SB_EEES9_SE_SG_Li256ELb0ELb1ELb0ELb0EEENS1_30DynamicPersistentTileSchedulerILi256ELi128ELb0ELb1ELb1EEEEEEEEEvNT_6ParamsE:
        /* <DEDUP_REMOVED lines=18> */
.L_x_1074:
[----:B------:R-:W-:Y:S05]  /*0120*/  BSYNC B0 ;  /* 0x0000000000007941 */ /* 0x000fea0003800000 */
.L_x_1073:
        /* <DEDUP_REMOVED lines=41> */
.L_x_1075:
        /* <DEDUP_REMOVED lines=22> */
.L_x_1076:
        /* <DEDUP_REMOVED lines=18> */
.L_x_1077:
        /* <DEDUP_REMOVED lines=22> */
.L_x_1078:
        /* <DEDUP_REMOVED lines=22> */
.L_x_1079:
        /* <DEDUP_REMOVED lines=8> */
.L_x_1081:
[----:B------:R-:W-:-:S08]  /*0980*/  NOP ;  /* 0x0000000000007918 */ /* 0x000fd00000000000 */
[----:B------:R-:W1:Y:S02]  /*0990*/  USETMAXREG.TRY_ALLOC.CTAPOOL UP0, 0xf0 ;  /* 0x000000f0000079c8 */ /* 0x000e640008000600 */
[----:B-1----:R-:W-:-:S13]  /*09a0*/  PLOP3.LUT P0, PT, PT, PT, UP0, 0x80, 0x0 ;  /* 0x000000000000781c */ /* 0x002fda0003f0f008 */
[----:B------:R-:W-:Y:S05]  /*09b0*/  @!P0 BRA `(.L_x_1081) ;  /* 0xfffffffc00f08947 */ /* 0x000fea000383ffff */
[----:B------:R-:W1:Y:S08]  /*09c0*/  S2UR UR4, SR_CTAID.X ;  /* 0x00000000000479c3 */ /* 0x000e700000002500 */
[----:B------:R-:W-:Y:S08]  /*09d0*/  BAR.ARV 0x4, 0x180 ;  /* 0x0106000000007b1d */ /* 0x000ff00000002000 */
[----:B------:R-:W1:Y:S08]  /*09e0*/  LDC R0, c[0x0][0xc38] ;  /* 0x00030e00ff007b82 */ /* 0x000e700000000800 */
[----:B------:R-:W-:Y:S06]  /*09f0*/  BAR.ARV 0x8, 0x180 ;  /* 0x0206000000007b1d */ /* 0x000fec0000002000 */
[----:B-1----:R-:W-:-:S13]  /*0a00*/  ISETP.LE.AND P0, PT, R0, UR4, PT ;  /* 0x0000000400007c0c */ /* 0x002fda000bf03270 */
[----:B------:R-:W-:Y:S05]  /*0a10*/  @P0 EXIT ;  /* 0x000000000000094d */ /* 0x000fea0003800000 */
[----:B------:R-:W2:Y:S01]  /*0a20*/  LDL R3, [R1+0x1c] ;  /* 0x00001c0001037983 */ /* 0x000ea20000100800 */
[----:B------:R-:W-:Y:S01]  /*0a30*/  IMAD.MOV.U32 R165, RZ, RZ, RZ ;  /* 0x000000ffffa57224 */ /* 0x000fe200078e00ff */
[----:B------:R-:W-:Y:S01]  /*0a40*/  UMOV UR38, URZ ;  /* 0x0000003f00267c82 */ /* 0x000fe20008000000 */
[----:B------:R-:W-:Y:S01]  /*0a50*/  UMOV UR36, URZ ;  /* 0x0000003f00247c82 */ /* 0x000fe20008000000 */
[----:B0-----:R-:W0:Y:S02]  /*0a60*/  S2R R2, SR_TID.X ;  /* 0x0000000000027919 */ /* 0x001e240000002100 */
[----:B0-----:R-:W-:-:S05]  /*0a70*/  VIADD R173, R2, 0xffffff80 ;  /* 0xffffff8002ad7836 */ /* 0x001fca0000000000 */
[----:B------:R-:W-:-:S04]  /*0a80*/  SHF.R.S32.HI R0, RZ, 0x1f, R173 ;  /* 0x0000001fff007819 */ /* 0x000fc800000114ad */
[CC--:B------:R-:W-:Y:S02]  /*0a90*/  LEA.HI R2, R0.reuse, R173.reuse, RZ, 0x7 ;  /* 0x000000ad00027211 */ /* 0x0c0fe400078f38ff */
[-C--:B------:R-:W-:Y:S02]  /*0aa0*/  LEA.HI R4, R0, R173.reuse, RZ, 0x5 ;  /* 0x000000ad00047211 */ /* 0x080fe400078f28ff */
[----:B------:R-:W-:Y:S02]  /*0ab0*/  LOP3.LUT R166, R2, 0xffffff80, RZ, 0xc0, !PT ;  /* 0xffffff8002a67812 */ /* 0x000fe400078ec0ff */
[-C--:B------:R-:W-:Y:S01]  /*0ac0*/  LEA.HI R11, R0, R173.reuse, RZ, 0x2 ;  /* 0x000000ad000b7211 */ /* 0x080fe200078f10ff */
[----:B------:R-:W-:Y:S01]  /*0ad0*/  IMAD.SHL.U32 R5, R4, 0x20, RZ ;  /* 0x0000002004057824 */ /* 0x000fe200078e00ff */
[----:B------:R-:W-:Y:S01]  /*0ae0*/  LEA.HI R164, R0, R173, RZ, 0x3 ;  /* 0x000000ad00a47211 */ /* 0x000fe200078f18ff */
[----:B------:R-:W-:Y:S01]  /*0af0*/  IMAD.IADD R166, R173, 0x1, -R166 ;  /* 0x00000001ada67824 */ /* 0x000fe200078e0aa6 */
[----:B------:R-:W-:-:S02]  /*0b00*/  SHF.R.S32.HI R167, RZ, 0x7, R2 ;  /* 0x00000007ffa77819 */ /* 0x000fc40000011402 */
[----:B------:R-:W-:Y:S02]  /*0b10*/  LOP3.LUT R162, R164, 0xfffffff8, RZ, 0xc0, !PT ;  /* 0xfffffff8a4a27812 */ /* 0x000fe400078ec0ff */
[----:B------:R-:W-:Y:S02]  /*0b20*/  SHF.R.S32.HI R7, RZ, 0x1f, R166 ;  /* 0x0000001fff077819 */ /* 0x000fe400000114a6 */
[----:B------:R-:W-:Y:S01]  /*0b30*/  LEA.HI R2, R2, R167, RZ, 0x1 ;  /* 0x000000a702027211 */ /* 0x000fe200078f08ff */
[----:B------:R-:W-:Y:S01]  /*0b40*/  IMAD.IADD R162, R173, 0x1, -R162 ;  /* 0x00000001ada27824 */ /* 0x000fe200078e0aa2 */
[CC--:B------:R-:W-:Y:S02]  /*0b50*/  LEA.HI R8, R7.reuse, R166.reuse, RZ, 0x2 ;  /* 0x000000a607087211 */ /* 0x0c0fe400078f10ff */
[----:B------:R-:W-:Y:S01]  /*0b60*/  LEA.HI R7, R7, R166, RZ, 0x5 ;  /* 0x000000a607077211 */ /* 0x000fe200078f28ff */
[----:B------:R-:W-:Y:S01]  /*0b70*/  IMAD.SHL.U32 R23, R162, 0x8, RZ ;  /* 0x00000008a2177824 */ /* 0x000fe200078e00ff */
[----:B------:R-:W-:-:S02]  /*0b80*/  SHF.R.S32.HI R9, RZ, 0x2, R8 ;  /* 0x00000002ff097819 */ /* 0x000fc40000011408 */
[----:B------:R-:W-:Y:S01]  /*0b90*/  SHF.R.S32.HI R10, RZ, 0x1f, R8 ;  /* 0x0000001fff0a7819 */ /* 0x000fe20000011408 */
[----:B------:R-:W-:Y:S01]  /*0ba0*/  VIADD R160, R23, 0x40 ;  /* 0x0000004017a07836 */ /* 0x000fe20000000000 */
[----:B------:R-:W-:Y:S02]  /*0bb0*/  LOP3.LUT R5, R5, 0xfffffc00, RZ, 0xc0, !PT ;  /* 0xfffffc0005057812 */ /* 0x000fe400078ec0ff */
[----:B------:R-:W-:Y:S02]  /*0bc0*/  LEA.HI R10, R10, R9, RZ, 0x3 ;  /* 0x000000090a0a7211 */ /* 0x000fe400078f18ff */
[----:B------:R-:W-:Y:S02]  /*0bd0*/  SHF.R.S32.HI R7, RZ, 0x5, R7 ;  /* 0x00000005ff077819 */ /* 0x000fe40000011407 */
[----:B------:R-:W-:Y:S02]  /*0be0*/  LOP3.LUT R10, R10, 0xfffffff8, RZ, 0xc0, !PT ;  /* 0xfffffff80a0a7812 */ /* 0x000fe400078ec0ff */
[----:B------:R-:W-:-:S02]  /*0bf0*/  LOP3.LUT R2, R2, 0x3fffffe, RZ, 0xc0, !PT ;  /* 0x03fffffe02027812 */ /* 0x000fc400078ec0ff */
[----:B------:R-:W-:Y:S01]  /*0c00*/  SHF.R.S32.HI R164, RZ, 0x3, R164 ;  /* 0x00000003ffa47819 */ /* 0x000fe200000114a4 */
[----:B------:R-:W-:Y:S01]  /*0c10*/  IMAD.IADD R10, R9, 0x1, -R10 ;  /* 0x00000001090a7824 */ /* 0x000fe200078e0a0a */
[----:B------:R-:W-:Y:S01]  /*0c20*/  SHF.R.S32.HI R172, RZ, 0x1f, R23 ;  /* 0x0000001fffac7819 */ /* 0x000fe20000011417 */
[----:B------:R-:W-:Y:S01]  /*0c30*/  IMAD.IADD R2, R167, 0x1, -R2 ;  /* 0x00000001a7027824 */ /* 0x000fe200078e0a02 */
[----:B------:R-:W-:Y:S01]  /*0c40*/  SHF.R.S32.HI R171, RZ, 0x1f, R160 ;  /* 0x0000001fffab7819 */ /* 0x000fe200000114a0 */
[----:B------:R-:W-:-:S04]  /*0c50*/  IMAD R7, R7, 0x10, R10 ;  /* 0x0000001007077824 */ /* 0x000fc800078e020a */
[----:B------:R-:W-:Y:S01]  /*0c60*/  IMAD R168, R2, 0x40, R7 ;  /* 0x0000004002a87824 */ /* 0x000fe200078e0207 */
[----:B--2---:R-:W-:Y:S02]  /*0c70*/  R2UR UR5, R3 ;  /* 0x00000000030572ca */ /* 0x004fe400000e0000 */
[----:B------:R-:W-:-:S04]  /*0c80*/  LEA.HI R3, R0, R173, RZ, 0x4 ;  /* 0x000000ad00037211 */ /* 0x000fc800078f20ff */
[----:B------:R-:W-:Y:S02]  /*0c90*/  SHF.R.S32.HI R6, RZ, 0x4, R3 ;  /* 0x00000004ff067819 */ /* 0x000fe40000011403 */
[C---:B------:R-:W-:Y:S02]  /*0ca0*/  LOP3.LUT R4, R3.reuse, 0x3fffff0, RZ, 0xc0, !PT ;  /* 0x03fffff003047812 */ /* 0x040fe400078ec0ff */
[----:B------:R-:W-:-:S03]  /*0cb0*/  LEA.HI R3, R3, R6, RZ, 0x1 ;  /* 0x0000000603037211 */ /* 0x000fc600078f08ff */
[----:B------:R-:W-:Y:S01]  /*0cc0*/  IMAD.IADD R4, R173, 0x1, -R4 ;  /* 0x00000001ad047824 */ /* 0x000fe200078e0a04 */
[----:B------:R-:W-:Y:S01]  /*0cd0*/  LOP3.LUT R3, R3, 0x1ffffffe, RZ, 0xc0, !PT ;  /* 0x1ffffffe03037812 */ /* 0x000fe200078ec0ff */
[----:B------:R-:W-:Y:S02]  /*0ce0*/  ULOP3.LUT UR5, UR5, 0x1, URZ, 0xfc, !UPT ;  /* 0x0000000105057892 */ /* 0x000fe4000f8efc3f */
[----:B------:R-:W-:Y:S02]  /*0cf0*/  IMAD R4, R4, 0x40, R5 ;  /* 0x0000004004047824 */ /* 0x000fe400078e0205 */
[----:B------:R-:W-:Y:S01]  /*0d00*/  IMAD.IADD R3, R6, 0x1, -R3 ;  /* 0x0000000106037824 */ /* 0x000fe200078e0a03 */
[----:B------:R-:W-:Y:S01]  /*0d10*/  LOP3.LUT R6, R11, 0xfffffffc, RZ, 0xc0, !PT ;  /* 0xfffffffc0b067812 */ /* 0x000fe200078ec0ff */
[----:B------:R-:W-:Y:S02]  /*0d20*/  IMAD.U32 R170, RZ, RZ, UR5 ;  /* 0x00000005ffaa7e24 */ /* 0x000fe4000f8e00ff */
[----:B------:R-:W-:Y:S01]  /*0d30*/  IMAD R169, R3, 0x8, R4 ;  /* 0x0000000803a97824 */ /* 0x000fe200078e0204 */
[----:B------:R-:W-:Y:S01]  /*0d40*/  LOP3.LUT R3, R8, 0x7ffffffc, RZ, 0xc0, !PT ;  /* 0x7ffffffc08037812 */ /* 0x000fe200078ec0ff */
[----:B------:R-:W-:-:S04]  /*0d50*/  IMAD.IADD R6, R173, 0x1, -R6 ;  /* 0x00000001ad067824 */ /* 0x000fc800078e0a06 */
[----:B------:R-:W-:Y:S01]  /*0d60*/  IMAD.IADD R18, R166, 0x1, -R3 ;  /* 0x00000001a6127824 */ /* 0x000fe200078e0a03 */
[----:B------:R-:W-:-:S04]  /*0d70*/  LEA.HI R0, R6, R6, RZ, 0x1 ;  /* 0x0000000606007211 */ /* 0x000fc800078f08ff */
[----:B------:R-:W-:Y:S01]  /*0d80*/  LOP3.LUT R5, R0, 0x1ffffffe, RZ, 0xc0, !PT ;  /* 0x1ffffffe00057812 */ /* 0x000fe200078ec0ff */
[----:B------:R-:W-:-:S04]  /*0d90*/  IMAD.U32 R0, RZ, RZ, UR4 ;  /* 0x00000004ff007e24 */ /* 0x000fc8000f8e00ff */
[----:B------:R-:W-:-:S04]  /*0da0*/  IMAD.IADD R5, R6, 0x1, -R5 ;  /* 0x0000000106057824 */ /* 0x000fc800078e0a05 */
[----:B------:R-:W-:-:S07]  /*0db0*/  IMAD R19, R5, 0x8, R168 ;  /* 0x0000000805137824 */ /* 0x000fce00078e02a8 */
.L_x_1178:
[----:B0----5:R-:W0:Y:S01]  /*0dc0*/  LDC R5, c[0x0][0xc60] ;  /* 0x00031800ff057b82 */ /* 0x021e220000000800 */
[----:B--2---:R-:W-:Y:S01]  /*0dd0*/  IMAD.MOV.U32 R2, RZ, RZ, R0 ;  /* 0x000000ffff027224 */ /* 0x004fe200078e0000 */
[----:B------:R-:W-:Y:S01]  /*0de0*/  ULDC UR4, c[0x0][0xc78] ;  /* 0x00031e0000047ab9 */ /* 0x000fe20000000800 */
[----:B0-----:R-:W-:-:S13]  /*0df0*/  ISETP.NE.AND P0, PT, R5, 0x1, PT ;  /* 0x000000010500780c */ /* 0x001fda0003f05270 */
[----:B---3--:R-:W0:Y:S08]  /*0e00*/  @P0 LDC R3, c[0x0][0xc64] ;  /* 0x00031900ff030b82 */ /* 0x008e300000000800 */
[----:B------:R-:W1:Y:S01]  /*0e10*/  @P0 LDC R4, c[0x0][0xc68] ;  /* 0x00031a00ff040b82 */ /* 0x000e620000000800 */
[----:B0-----:R-:W-:-:S05]  /*0e20*/  @P0 IMAD.HI.U32 R3, R0, R3, RZ ;  /* 0x0000000300030227 */ /* 0x001fca00078e00ff */
[----:B-1----:R-:W-:-:S04]  /*0e30*/  @P0 SHF.R.U32.HI R2, RZ, R4, R3 ;  /* 0x00000004ff020219 */ /* 0x002fc80000011603 */
[----:B------:R-:W-:Y:S01]  /*0e40*/  ISETP.GE.AND P0, PT, R2, UR4, PT ;  /* 0x0000000402007c0c */ /* 0x000fe2000bf06270 */
[----:B------:R-:W-:-:S04]  /*0e50*/  IMAD.MOV R3, RZ, RZ, -R2 ;  /* 0x000000ffff037224 */ /* 0x000fc800078e0a02 */
[----:B------:R-:W-:-:S08]  /*0e60*/  IMAD R15, R5, R3, R0 ;  /* 0x00000003050f7224 */ /* 0x000fd000078e0200 */
[----:B----4-:R-:W-:Y:S05]  /*0e70*/  @!P0 BRA `(.L_x_1082) ;  /* 0x0000000000208947 */ /* 0x010fea0003800000 */
[----:B------:R-:W0:Y:S01]  /*0e80*/  LDC R3, c[0x0][0xc6c] ;  /* 0x00031b00ff037b82 */ /* 0x000e220000000800 */
[----:B------:R-:W-:Y:S01]  /*0e90*/  IMAD.MOV.U32 R0, RZ, RZ, R15 ;  /* 0x000000ffff007224 */ /* 0x000fe200078e000f */
[----:B0-----:R-:W-:-:S13]  /*0ea0*/  ISETP.NE.AND P0, PT, R3, 0x1, PT ;  /* 0x000000010300780c */ /* 0x001fda0003f05270 */
[----:B------:R-:W0:Y:S02]  /*0eb0*/  @P0 LDC.64 R4, c[0x0][0xc70] ;  /* 0x00031c00ff040b82 */ /* 0x000e240000000a00 */
[----:B0-----:R-:W-:-:S05]  /*0ec0*/  @P0 IMAD.HI.U32 R4, R15, R4, RZ ;  /* 0x000000040f040227 */ /* 0x001fca00078e00ff */
[----:B------:R-:W-:-:S05]  /*0ed0*/  @P0 SHF.R.U32.HI R0, RZ, R5, R4 ;  /* 0x00000005ff000219 */ /* 0x000fca0000011604 */
[----:B------:R-:W-:Y:S01]  /*0ee0*/  IMAD R3, R0, R3, RZ ;  /* 0x0000000300037224 */ /* 0x000fe200078e02ff */
[----:B------:R-:W-:Y:S06]  /*0ef0*/  BRA `(.L_x_1083) ;  /* 0x00000000001c7947 */ /* 0x000fec0003800000 */
.L_x_1082:
[----:B------:R-:W0:Y:S01]  /*0f00*/  LDC R3, c[0x0][0xc54] ;  /* 0x00031500ff037b82 */ /* 0x000e220000000800 */
[----:B------:R-:W-:Y:S01]  /*0f10*/  IMAD.MOV.U32 R0, RZ, RZ, R15 ;  /* 0x000000ffff007224 */ /* 0x000fe200078e000f */
[----:B0-----:R-:W-:-:S13]  /*0f20*/  ISETP.NE.AND P0, PT, R3, 0x1, PT ;  /* 0x000000010300780c */ /* 0x001fda0003f05270 */
[----:B------:R-:W0:Y:S02]  /*0f30*/  @P0 LDC.64 R4, c[0x0][0xc58] ;  /* 0x00031600ff040b82 */ /* 0x000e240000000a00 */
[----:B0-----:R-:W-:-:S05]  /*0f40*/  @P0 IMAD.HI.U32 R4, R15, R4, RZ ;  /* 0x000000040f040227 */ /* 0x001fca00078e00ff */
[----:B------:R-:W-:-:S05]  /*0f50*/  @P0 SHF.R.U32.HI R0, RZ, R5, R4 ;  /* 0x00000005ff000219 */ /* 0x000fca0000011604 */
[----:B------:R-:W-:-:S07]  /*0f60*/  IMAD R3, R0, R3, RZ ;  /* 0x0000000300037224 */ /* 0x000fce00078e02ff */
.L_x_1083:
[----:B------:R-:W0:Y:S01]  /*0f70*/  LDC R163, c[0x0][0xc48] ;  /* 0x00031200ffa37b82 */ /* 0x000e220000000800 */
[----:B------:R-:W-:Y:S01]  /*0f80*/  LOP3.LUT R0, RZ, R0, RZ, 0x33, !PT ;  /* 0x00000000ff007212 */ /* 0x000fe200078e33ff */
[----:B------:R-:W-:Y:S01]  /*0f90*/  IMAD.IADD R3, R15, 0x1, -R3 ;  /* 0x000000010f037824 */ /* 0x000fe200078e0a03 */
[----:B------:R-:W-:Y:S01]  /*0fa0*/  ULDC UR4, c[0x0][0xc3c] ;  /* 0x00030f0000047ab9 */ /* 0x000fe20000000800 */
[----:B------:R-:W-:Y:S02]  /*0fb0*/  ULDC UR6, c[0x0][0xc54] ;  /* 0x0003150000067ab9 */ /* 0x000fe40000000800 */
[----:B------:R-:W-:Y:S01]  /*0fc0*/  VIADD R0, R0, UR4 ;  /* 0x0000000400007c36 */ /* 0x000fe20008000000 */
[----:B------:R-:W-:Y:S01]  /*0fd0*/  ULDC.64 UR4, c[0x0][0x418] ;  /* 0x0001060000047ab9 */ /* 0x000fe20000000a00 */
[----:B------:R-:W1:Y:S01]  /*0fe0*/  LDC R4, c[0x0][0x448] ;  /* 0x00011200ff047b82 */ /* 0x000e620000000800 */
[----:B------:R-:W-:Y:S01]  /*0ff0*/  IMAD R15, R2, UR6, R3 ;  /* 0x00000006020f7c24 */ /* 0x000fe2000f8e0203 */
[----:B------:R-:W-:Y:S01]  /*1000*/  ISETP.NE.U32.AND P0, PT, RZ, UR4, PT ;  /* 0x00000004ff007c0c */ /* 0x000fe2000bf05070 */
[----:B------:R-:W-:-:S02]  /*1010*/  IMAD.SHL.U32 R17, R0, 0x80, RZ ;  /* 0x0000008000117824 */ /* 0x000fc400078e00ff */
[----:B------:R-:W-:Y:S01]  /*1020*/  IMAD.MOV.U32 R161, RZ, RZ, R15 ;  /* 0x000000ffffa17224 */ /* 0x000fe200078e000f */
[----:B------:R-:W-:Y:S01]  /*1030*/  ISETP.NE.AND.EX P0, PT, RZ, UR5, PT, P0 ;  /* 0x00000005ff007c0c */ /* 0x000fe2000bf05300 */
[----:B------:R-:W-:Y:S01]  /*1040*/  VIADD R2, R17, 0x7f ;  /* 0x0000007f11027836 */ /* 0x000fe20000000000 */
[----:B------:R-:W2:Y:S01]  /*1050*/  LDC.64 R12, c[0x0][0x9e0] ;  /* 0x00027800ff0c7b82 */ /* 0x000ea20000000a00 */
[----:B0-----:R-:W-:-:S07]  /*1060*/  ISETP.NE.AND P2, PT, R163, 0x1, PT ;  /* 0x00000001a300780c */ /* 0x001fce0003f45270 */
[----:B------:R-:W0:Y:S01]  /*1070*/  LDC R8, c[0x0][0x288] ;  /* 0x0000a200ff087b82 */ /* 0x000e220000000800 */
[----:B-1----:R-:W-:-:S07]  /*1080*/  ISETP.NE.AND P1, PT, R4, 0x1, PT ;  /* 0x000000010400780c */ /* 0x002fce0003f25270 */
[----:B------:R-:W1:Y:S08]  /*1090*/  LDC R72, c[0x0][0x424] ;  /* 0x00010900ff487b82 */ /* 0x000e700000000800 */
[----:B------:R-:W3:Y:S08]  /*10a0*/  @P2 LDC R4, c[0x0][0xc4c] ;  /* 0x00031300ff042b82 */ /* 0x000ef00000000800 */
[----:B------:R-:W4:Y:S01]  /*10b0*/  @P2 LDC R7, c[0x0][0xc50] ;  /* 0x00031400ff072b82 */ /* 0x000f220000000800 */
[----:B0-----:R-:W-:-:S07]  /*10c0*/  IADD3 R5, -R8, 0x1, RZ ;  /* 0x0000000108057810 */ /* 0x001fce0007ffe1ff */
[----:B------:R-:W0:Y:S01]  /*10d0*/  @P1 LDC R11, c[0x0][0x44c] ;  /* 0x00011300ff0b1b82 */ /* 0x000e220000000800 */
[----:B-1----:R-:W-:-:S07]  /*10e0*/  SEL R72, R72, 0x1, P0 ;  /* 0x0000000148487807 */ /* 0x002fce0000000000 */
[----:B------:R-:W1:Y:S01]  /*10f0*/  @P1 LDC R6, c[0x0][0x450] ;  /* 0x00011400ff061b82 */ /* 0x000e620000000800 */
[----:B---3--:R-:W-:-:S07]  /*1100*/  @P2 IMAD.HI.U32 R0, R15, R4, RZ ;  /* 0x000000040f002227 */ /* 0x008fce00078e00ff */
[----:B------:R-:W3:Y:S01]  /*1110*/  LDC R9, c[0x0][0x2f0] ;  /* 0x0000bc00ff097b82 */ /* 0x000ee20000000800 */
[----:B----4-:R-:W-:Y:S02]  /*1120*/  @P2 SHF.R.U32.HI R161, RZ, R7, R0 ;  /* 0x00000007ffa12219 */ /* 0x010fe40000011600 */
[----:B--2---:R-:W-:-:S03]  /*1130*/  ISETP.GE.AND P2, PT, R13, 0x1, PT ;  /* 0x000000010d00780c */ /* 0x004fc60003f46270 */
[----:B------:R-:W-:Y:S02]  /*1140*/  IMAD.MOV R0, RZ, RZ, -R161 ;  /* 0x000000ffff007224 */ /* 0x000fe400078e0aa1 */
[----:B0-----:R-:W-:-:S04]  /*1150*/  @P1 IMAD.HI.U32 R3, R2, R11, RZ ;  /* 0x0000000b02031227 */ /* 0x001fc800078e00ff */
[----:B------:R-:W-:Y:S01]  /*1160*/  IMAD R163, R163, R0, R15 ;  /* 0x00000000a3a37224 */ /* 0x000fe200078e020f */
[----:B-1----:R-:W-:Y:S01]  /*1170*/  @P1 SHF.R.U32.HI R2, RZ, R6, R3 ;  /* 0x00000006ff021219 */ /* 0x002fe20000011603 */
[CC--:B---3--:R-:W-:Y:S02]  /*1180*/  IMAD R5, R72.reuse, R9.reuse, R5 ;  /* 0x0000000948057224 */ /* 0x0c8fe400078e0205 */
[----:B------:R-:W-:Y:S02]  /*1190*/  IMAD R16, R72, R9, RZ ;  /* 0x0000000948107224 */ /* 0x000fe400078e02ff */
[----:B------:R-:W-:-:S04]  /*11a0*/  IMAD.IADD R3, R5, 0x1, R2 ;  /* 0x0000000105037824 */ /* 0x000fc800078e0202 */
[----:B------:R-:W-:Y:S01]  /*11b0*/  IMAD.IADD R0, R3, 0x1, R12 ;  /* 0x0000000103007824 */ /* 0x000fe200078e020c */
[----:B------:R-:W-:Y:S06]  /*11c0*/  @!P2 BRA `(.L_x_1084) ;  /* 0x000000000040a947 */ /* 0x000fec0003800000 */
[C---:B------:R-:W-:Y:S01]  /*11d0*/  ISETP.GT.AND P0, PT, R3.reuse, RZ, PT ;  /* 0x000000ff0300720c */ /* 0x040fe20003f04270 */
[----:B------:R-:W-:-:S12]  /*11e0*/  VIADD R2, R3, 0xffffffff ;  /* 0xffffffff03027836 */ /* 0x000fd80000000000 */
[----:B------:R-:W-:Y:S05]  /*11f0*/  @P0 BRA `(.L_x_1085) ;  /* 0x00000000001c0947 */ /* 0x000fea0003800000 */
[----:B------:R-:W-:Y:S01]  /*1200*/  ISETP.NE.AND P0, PT, R13, 0x1, PT ;  /* 0x000000010d00780c */ /* 0x000fe20003f05270 */
[----:B------:R-:W-:-:S12]  /*1210*/  IMAD.MOV R3, RZ, RZ, -R3 ;  /* 0x000000ffff037224 */ /* 0x000fd800078e0a03 */
[----:B------:R-:W0:Y:S02]  /*1220*/  @P0 LDC.64 R4, c[0x0][0x9e8] ;  /* 0x00027a00ff040b82 */ /* 0x000e240000000a00 */
[----:B0-----:R-:W-:-:S05]  /*1230*/  @P0 IMAD.HI.U32 R2, R3, R4, RZ ;  /* 0x0000000403020227 */ /* 0x001fca00078e00ff */
[----:B------:R-:W-:-:S04]  /*1240*/  @P0 SHF.R.U32.HI R3, RZ, R5, R2 ;  /* 0x00000005ff030219 */ /* 0x000fc80000011602 */
[----:B------:R-:W-:Y:S01]  /*1250*/  LOP3.LUT R2, RZ, R3, RZ, 0x33, !PT ;  /* 0x00000003ff027212 */ /* 0x000fe200078e33ff */
[----:B------:R-:W-:Y:S06]  /*1260*/  BRA `(.L_x_1086) ;  /* 0x0000000000107947 */ /* 0x000fec0003800000 */
.L_x_1085:
[----:B------:R-:W-:-:S13]  /*1270*/  ISETP.NE.AND P0, PT, R13, 0x1, PT ;  /* 0x000000010d00780c */ /* 0x000fda0003f05270 */
[----:B------:R-:W0:Y:S02]  /*1280*/  @P0 LDC.64 R4, c[0x0][0x9e8] ;  /* 0x00027a00ff040b82 */ /* 0x000e240000000a00 */
[----:B0-----:R-:W-:-:S05]  /*1290*/  @P0 IMAD.HI.U32 R4, R2, R4, RZ ;  /* 0x0000000402040227 */ /* 0x001fca00078e00ff */
[----:B------:R-:W-:-:S07]  /*12a0*/  @P0 SHF.R.U32.HI R2, RZ, R5, R4 ;  /* 0x00000005ff020219 */ /* 0x000fce0000011604 */
.L_x_1086:
[----:B------:R-:W-:-:S05]  /*12b0*/  IMAD R3, R2, R13, R13 ;  /* 0x0000000d02037224 */ /* 0x000fca00078e020d */
[----:B------:R-:W-:-:S07]  /*12c0*/  VIMNMX R0, R0, R3, PT ;  /* 0x0000000300007248 */ /* 0x000fce0003fe0100 */
.L_x_1084:
[----:B------:R-:W0:Y:S01]  /*12d0*/  @P1 LDC R4, c[0x0][0x44c] ;  /* 0x00011300ff041b82 */ /* 0x000e220000000800 */
[----:B------:R-:W-:Y:S01]  /*12e0*/  VIADD R2, R0, 0x5f ;  /* 0x0000005f00027836 */ /* 0x000fe20000000000 */
[----:B------:R-:W-:Y:S01]  /*12f0*/  ULDC UR4, c[0x0][0x9dc] ;  /* 0x0002770000047ab9 */ /* 0x000fe20000000800 */
[----:B------:R-:W-:Y:S02]  /*1300*/  IMAD R0, R72, R9, 0x5f ;  /* 0x0000005f48007424 */ /* 0x000fe400078e0209 */
[----:B------:R-:W-:-:S03]  /*1310*/  IMAD.HI R2, R2, 0x2aaaaaab, RZ ;  /* 0x2aaaaaab02027827 */ /* 0x000fc600078e02ff */
[----:B------:R-:W1:Y:S01]  /*1320*/  @P1 LDC R11, c[0x0][0x450] ;  /* 0x00011400ff0b1b82 */ /* 0x000e620000000800 */
[----:B------:R-:W-:Y:S01]  /*1330*/  IMAD.HI R0, R0, 0x2aaaaaab, RZ ;  /* 0x2aaaaaab00007827 */ /* 0x000fe200078e02ff */
[----:B------:R-:W-:-:S03]  /*1340*/  SHF.R.U32.HI R5, RZ, 0x1f, R2 ;  /* 0x0000001fff057819 */ /* 0x000fc60000011602 */
[----:B------:R-:W-:Y:S01]  /*1350*/  IMAD.MOV.U32 R7, RZ, RZ, R17 ;  /* 0x000000ffff077224 */ /* 0x000fe200078e0011 */
[----:B------:R-:W-:Y:S01]  /*1360*/  SHF.R.U32.HI R3, RZ, 0x1f, R0 ;  /* 0x0000001fff037819 */ /* 0x000fe20000011600 */
[----:B------:R-:W-:Y:S01]  /*1370*/  IMAD R72, R72, R9, -R8 ;  /* 0x0000000948487224 */ /* 0x000fe200078e0a08 */
[----:B------:R-:W-:Y:S02]  /*1380*/  LEA.HI.SX32 R2, R2, R5, 0x1c ;  /* 0x0000000502027211 */ /* 0x000fe400078fe2ff */
[----:B------:R-:W-:-:S04]  /*1390*/  LEA.HI.SX32 R3, R0, R3, 0x1c ;  /* 0x0000000300037211 */ /* 0x000fc800078fe2ff */
[----:B------:R-:W-:Y:S01]  /*13a0*/  VIMNMX R73, R3, R2, PT ;  /* 0x0000000203497248 */ /* 0x000fe20003fe0100 */
[----:B0-----:R-:W-:-:S05]  /*13b0*/  @P1 IMAD.HI.U32 R4, R17, R4, RZ ;  /* 0x0000000411041227 */ /* 0x001fca00078e00ff */
[----:B-1----:R-:W-:-:S05]  /*13c0*/  @P1 SHF.R.U32.HI R7, RZ, R11, R4 ;  /* 0x0000000bff071219 */ /* 0x002fca0000011604 */
[----:B------:R-:W-:-:S04]  /*13d0*/  IMAD.IADD R0, R72, 0x1, R7 ;  /* 0x0000000148007824 */ /* 0x000fc800078e0207 */
[----:B------:R-:W-:Y:S01]  /*13e0*/  VIADD R2, R0, -UR4 ;  /* 0x8000000400027c36 */ /* 0x000fe20008000000 */
[----:B------:R-:W-:Y:S06]  /*13f0*/  @!P2 BRA `(.L_x_1087) ;  /* 0x00000000003ca947 */ /* 0x000fec0003800000 */
[----:B------:R-:W-:-:S13]  /*1400*/  ISETP.GT.AND P0, PT, R0, -0x1, PT ;  /* 0xffffffff0000780c */ /* 0x000fda0003f04270 */
[----:B------:R-:W-:Y:S05]  /*1410*/  @P0 BRA `(.L_x_1088) ;  /* 0x00000000001c0947 */ /* 0x000fea0003800000 */
[----:B------:R-:W-:Y:S02]  /*1420*/  ISETP.NE.AND P0, PT, R13, 0x1, PT ;  /* 0x000000010d00780c */ /* 0x000fe40003f05270 */
[----:B------:R-:W-:-:S11]  /*1430*/  LOP3.LUT R3, RZ, R0, RZ, 0x33, !PT ;  /* 0x00000000ff037212 */ /* 0x000fd600078e33ff */
[----:B------:R-:W0:Y:S02]  /*1440*/  @P0 LDC.64 R4, c[0x0][0x9e8] ;  /* 0x00027a00ff040b82 */ /* 0x000e240000000a00 */
[----:B0-----:R-:W-:-:S05]  /*1450*/  @P0 IMAD.HI.U32 R0, R3, R4, RZ ;  /* 0x0000000403000227 */ /* 0x001fca00078e00ff */
[----:B------:R-:W-:-:S04]  /*1460*/  @P0 SHF.R.U32.HI R3, RZ, R5, R0 ;  /* 0x00000005ff030219 */ /* 0x000fc80000011600 */
[----:B------:R-:W-:Y:S01]  /*1470*/  LOP3.LUT R0, RZ, R3, RZ, 0x33, !PT ;  /* 0x00000003ff007212 */ /* 0x000fe200078e33ff */
[----:B------:R-:W-:Y:S06]  /*1480*/  BRA `(.L_x_1089) ;  /* 0x0000000000107947 */ /* 0x000fec0003800000 */
.L_x_1088:
[----:B------:R-:W-:-:S13]  /*1490*/  ISETP.NE.AND P0, PT, R13, 0x1, PT ;  /* 0x000000010d00780c */ /* 0x000fda0003f05270 */
[----:B------:R-:W0:Y:S02]  /*14a0*/  @P0 LDC.64 R4, c[0x0][0x9e8] ;  /* 0x00027a00ff040b82 */ /* 0x000e240000000a00 */
[----:B0-----:R-:W-:-:S05]  /*14b0*/  @P0 IMAD.HI.U32 R4, R0, R4, RZ ;  /* 0x0000000400040227 */ /* 0x001fca00078e00ff */
[----:B------:R-:W-:-:S07]  /*14c0*/  @P0 SHF.R.U32.HI R0, RZ, R5, R4 ;  /* 0x00000005ff000219 */ /* 0x000fce0000011604 */
.L_x_1089:
[----:B------:R-:W-:-:S05]  /*14d0*/  IMAD R3, R0, R13, RZ ;  /* 0x0000000d00037224 */ /* 0x000fca00078e02ff */
[----:B------:R-:W-:-:S07]  /*14e0*/  VIMNMX R2, R2, R3, !PT ;  /* 0x0000000302027248 */ /* 0x000fce0007fe0100 */
.L_x_1087:
[----:B------:R-:W-:Y:S01]  /*14f0*/  IMAD.HI R2, R2, 0x2aaaaaab, RZ ;  /* 0x2aaaaaab02027827 */ /* 0x000fe200078e02ff */
[----:B------:R-:W-:Y:S02]  /*1500*/  PLOP3.LUT P0, PT, PT, PT, PT, 0x80, 0x0 ;  /* 0x000000000000781c */ /* 0x000fe40003f0f070 */
[----:B------:R-:W-:Y:S02]  /*1510*/  CS2R R88, SRZ ;  /* 0x0000000000587805 */ /* 0x000fe4000001ff00 */
[----:B------:R-:W-:Y:S02]  /*1520*/  CS2R R86, SRZ ;  /* 0x0000000000567805 */ /* 0x000fe4000001ff00 */
[----:B------:R-:W-:Y:S02]  /*1530*/  CS2R R84, SRZ ;  /* 0x0000000000547805 */ /* 0x000fe4000001ff00 */
[----:B------:R-:W-:Y:S02]  /*1540*/  SHF.R.U32.HI R3, RZ, 0x1f, R2 ;  /* 0x0000001fff037819 */ /* 0x000fe40000011602 */
[----:B------:R-:W-:-:S02]  /*1550*/  CS2R R82, SRZ ;  /* 0x0000000000527805 */ /* 0x000fc4000001ff00 */
[----:B------:R-:W-:Y:S01]  /*1560*/  CS2R R80, SRZ ;  /* 0x0000000000507805 */ /* 0x000fe2000001ff00 */
[----:B------:R-:W-:Y:S01]  /*1570*/  IMAD.MOV.U32 R50, RZ, RZ, RZ ;  /* 0x000000ffff327224 */ /* 0x000fe200078e00ff */
[----:B------:R-:W-:Y:S02]  /*1580*/  LEA.HI.SX32 R3, R2, R3, 0x1c ;  /* 0x0000000302037211 */ /* 0x000fe400078fe2ff */
[----:B------:R-:W-:Y:S02]  /*1590*/  CS2R R46, SRZ ;  /* 0x00000000002e7805 */ /* 0x000fe4000001ff00 */
[----:B------:R-:W-:Y:S02]  /*15a0*/  CS2R R76, SRZ ;  /* 0x00000000004c7805 */ /* 0x000fe4000001ff00 */
[----:B------:R-:W-:Y:S02]  /*15b0*/  CS2R R74, SRZ ;  /* 0x00000000004a7805 */ /* 0x000fe4000001ff00 */
[----:B------:R-:W-:-:S02]  /*15c0*/  VIMNMX R22, RZ, R3, !PT ;  /* 0x00000003ff167248 */ /* 0x000fc40007fe0100 */
[----:B------:R-:W-:Y:S02]  /*15d0*/  CS2R R44, SRZ ;  /* 0x00000000002c7805 */ /* 0x000fe4000001ff00 */
[----:B------:R-:W-:Y:S02]  /*15e0*/  CS2R R70, SRZ ;  /* 0x0000000000467805 */ /* 0x000fe4000001ff00 */
[----:B------:R-:W-:Y:S02]  /*15f0*/  CS2R R68, SRZ ;  /* 0x0000000000447805 */ /* 0x000fe4000001ff00 */
[----:B------:R-:W-:Y:S02]  /*1600*/  ISETP.GT.AND P1, PT, R73, R22, PT ;  /* 0x000000164900720c */ /* 0x000fe40003f24270 */
[----:B------:R-:W-:Y:S02]  /*1610*/  CS2R R66, SRZ ;  /* 0x0000000000427805 */ /* 0x000fe4000001ff00 */
[----:B------:R-:W-:-:S02]  /*1620*/  CS2R R64, SRZ ;  /* 0x0000000000407805 */ /* 0x000fc4000001ff00 */
[----:B------:R-:W-:Y:S02]  /*1630*/  CS2R R62, SRZ ;  /* 0x00000000003e7805 */ /* 0x000fe4000001ff00 */
[----:B------:R-:W-:Y:S02]  /*1640*/  CS2R R60, SRZ ;  /* 0x00000000003c7805 */ /* 0x000fe4000001ff00 */
[----:B------:R-:W-:Y:S02]  /*1650*/  CS2R R58, SRZ ;  /* 0x00000000003a7805 */ /* 0x000fe4000001ff00 */
[----:B------:R-:W-:Y:S01]  /*1660*/  CS2R R56, SRZ ;  /* 0x0000000000387805 */ /* 0x000fe2000001ff00 */
[----:B------:R-:W-:Y:S01]  /*1670*/  IMAD.MOV.U32 R55, RZ, RZ, RZ ;  /* 0x000000ffff377224 */ /* 0x000fe200078e00ff */
        /* <DEDUP_REMOVED lines=11> */
[----:B------:R-:W-:Y:S01]  /*1730*/  IMAD.MOV.U32 R108, RZ, RZ, RZ ;  /* 0x000000ffff6c7224 */ /* 0x000fe200078e00ff */
[----:B------:R-:W-:Y:S02]  /*1740*/  CS2R R6, SRZ ;  /* 0x0000000000067805 */ /* 0x000fe4000001ff00 */
[----:B------:R-:W-:Y:S01]  /*1750*/  CS2R R28, SRZ ;  /* 0x00000000001c7805 */ /* 0x000fe2000001ff00 */
[----:B------:R-:W-:Y:S02]  /*1760*/  IMAD.MOV.U32 R27, RZ, RZ, RZ ;  /* 0x000000ffff1b7224 */ /* 0x000fe400078e00ff */
[----:B------:R-:W-:-:S02]  /*1770*/  IMAD.MOV.U32 R110, RZ, RZ, RZ ;  /* 0x000000ffff6e7224 */ /* 0x000fc400078e00ff */
[----:B------:R-:W-:Y:S01]  /*1780*/  IMAD.MOV.U32 R3, RZ, RZ, RZ ;  /* 0x000000ffff037224 */ /* 0x000fe200078e00ff */
[----:B------:R-:W-:Y:S06]  /*1790*/  @!P1 BRA `(.L_x_1090) ;  /* 0x000000b400449947 */ /* 0x000fec0003800000 */
[----:B------:R-:W0:Y:S01]  /*17a0*/  SHFL.IDX PT, R0, R167, RZ, 0x1f ;  /* 0x00001fffa7007589 */ /* 0x000e2200000e0000 */
[----:B------:R-:W1:Y:S01]  /*17b0*/  S2UR UR6, SR_CgaCtaId ;  /* 0x00000000000679c3 */ /* 0x000e620000008800 */
[----:B------:R-:W-:Y:S01]  /*17c0*/  UMOV UR37, 0x400 ;  /* 0x0000040000257882 */ /* 0x000fe20000000000 */
        /* <DEDUP_REMOVED lines=28> */
.L_x_1091:
[----:B------:R-:W-:Y:S02]  /*1990*/  LEA.HI R0, R165, R165, RZ, 0x1 ;  /* 0x000000a5a5007211 */ /* 0x000fe400078f08ff */
[----:B------:R-:W-:Y:S02]  /*19a0*/  R2UR UR4, R170 ;  /* 0x00000000aa0472ca */ /* 0x000fe400000e0000 */
[----:B------:R-:W-:-:S05]  /*19b0*/  LOP3.LUT R0, R0, 0xfffffffe, RZ, 0xc0, !PT ;  /* 0xfffffffe00007812 */ /* 0x000fca00078ec0ff */
[----:B------:R-:W-:-:S05]  /*19c0*/  IMAD.IADD R0, R165, 0x1, -R0 ;  /* 0x00000001a5007824 */ /* 0x000fca00078e0a00 */
[----:B------:R-:W-:Y:S01]  /*19d0*/  SHF.L.U32 R0, R0, 0x1f, RZ ;  /* 0x0000001f00007819 */ /* 0x000fe200000006ff */
[----:B------:R-:W-:-:S03]  /*19e0*/  IMAD.U32 R2, RZ, RZ, UR4 ;  /* 0x00000004ff027e24 */ /* 0x000fc6000f8e00ff */
[----:B------:R-:W0:Y:S02]  /*19f0*/  SYNCS.PHASECHK.TRANS64.TRYWAIT P1, [UR37+0x2a800], R0 ;  /* 0x02a80000ff0075a7 */ /* 0x000e240008020165 */
[----:B------:R-:W-:Y:S01]  /*1a00*/  ISETP.NE.AND P0, PT, R2, 0x3, PT ;  /* 0x000000030200780c */ /* 0x000fe20003f05270 */
[----:B0-----:R-:W-:-:S12]  /*1a10*/  @!P1 BRA `(.L_x_1092) ;  /* 0x0000011c00ac9947 */ /* 0x001fd80003800000 */
.L_x_1288:
[----:B------:R-:W-:Y:S05]  /*1a20*/  @!P0 BRA `(.L_x_1093) ;  /* 0x0000000000048947 */ /* 0x000fea0003800000 */
[----:B------:R-:W-:Y:S01]  /*1a30*/  BPT.TRAP 0x1 ;  /* 0x000000040000795c */ /* 0x000fe20000300000 */
.L_x_1093:
[----:B------:R-:W-:Y:S02]  /*1a40*/  IMAD.U32 R7, RZ, RZ, UR36 ;  /* 0x00000024ff077e24 */ /* 0x000fe4000f8e00ff */
[----:B0-----:R-:W-:-:S03]  /*1a50*/  IMAD.U32 R0, RZ, RZ, UR38 ;  /* 0x00000026ff007e24 */ /* 0x001fc6000f8e00ff */
[----:B------:R-:W-:Y:S02]  /*1a60*/  LEA R7, R7, UR37, 0x3 ;  /* 0x0000002507077c11 */ /* 0x000fe4000f8e18ff */
[----:B------:R-:W-:-:S04]  /*1a70*/  SHF.L.U32 R0, R0, 0x1f, RZ ;  /* 0x0000001f00007819 */ /* 0x000fc800000006ff */
[----:B------:R0:W1:Y:S01]  /*1a80*/  SYNCS.PHASECHK.TRANS64.TRYWAIT P1, [R7+URZ+0x2a830], R0 ;  /* 0x02a83000070075a7 */ /* 0x000062000802017f */
[----:B------:R-:W-:Y:S05]  /*1a90*/  @!P0 BRA `(.L_x_1094) ;  /* 0x0000000000048947 */ /* 0x000fea0003800000 */
[----:B------:R-:W-:Y:S01]  /*1aa0*/  BPT.TRAP 0x1 ;  /* 0x000000040000795c */ /* 0x000fe20000300000 */
.L_x_1094:
[----:B------:R-:W2:Y:S01]  /*1ab0*/  LDL.LU R2, [R1+0xc] ;  /* 0x00000c0001027983 */ /* 0x000ea20000300800 */
[----:B------:R-:W3:Y:S02]  /*1ac0*/  S2R R3, SR_TID.X ;  /* 0x0000000000037919 */ /* 0x000ee40000002100 */
[----:B---3--:R-:W-:Y:S02]  /*1ad0*/  LOP3.LUT P2, RZ, R3, 0x7f, RZ, 0xc0, !PT ;  /* 0x0000007f03ff7812 */ /* 0x008fe4000784c0ff */
[----:B--2---:R-:W-:-:S11]  /*1ae0*/  LOP3.LUT R2, R2, 0xffefffff, RZ, 0xc0, !PT ;  /* 0xffefffff02027812 */ /* 0x004fd600078ec0ff */
[----:B------:R-:W-:-:S05]  /*1af0*/  @P2 LOP3.LUT R2, R2, 0x100000, RZ, 0xfc, !PT ;  /* 0x0010000002022812 */ /* 0x000fca00078efcff */
[----:B------:R2:W-:Y:S01]  /*1b00*/  STL [R1+0xc], R2 ;  /* 0x00000c0201007387 */ /* 0x0005e20000100800 */
[----:B-1----:R-:W-:Y:S05]  /*1b10*/  @P1 BRA `(.L_x_1095) ;  /* 0x0000000000081947 */ /* 0x002fea0003800000 */
[----:B------:R-:W1:Y:S02]  /*1b20*/  SYNCS.PHASECHK.TRANS64.TRYWAIT P1, [R7+URZ+0x2a830], R0 ;  /* 0x02a83000070075a7 */ /* 0x000e64000802017f */
[----:B-1----:R-:W-:Y:S05]  /*1b30*/  @!P1 BRA `(.L_x_1096) ;  /* 0x0000011c007c9947 */ /* 0x002fea0003800000 */
.L_x_1095:
[----:B------:R-:W-:Y:S05]  /*1b40*/  WARPSYNC.ALL ;  /* 0x0000000000007948 */ /* 0x000fea0003800000 */
[----:B------:R-:W-:Y:S01]  /*1b50*/  UIADD3 UR4, UR37, 0x18400, URZ ;  /* 0x0001840025047890 */ /* 0x000fe2000fffe03f */
[----:B------:R-:W-:Y:S01]  /*1b60*/  WARPGROUP.ARRIVE ;  /* 0x00000000000079c5 */ /* 0x000fe20000000000 */
[----:B------:R-:W-:Y:S01]  /*1b70*/  UMOV UR9, 0x40000040 ;  /* 0x4000004000097882 */ /* 0x000fe20000000000 */
[----:B------:R-:W-:Y:S01]  /*1b80*/  UMOV UR11, 0x40000040 ;  /* 0x40000040000b7882 */ /* 0x000fe20000000000 */
[----:B------:R-:W-:Y:S01]  /*1b90*/  USHF.R.U32.HI UR4, URZ, 0x4, UR4 ;  /* 0x000000043f047899 */ /* 0x000fe20008011604 */
[----:B------:R-:W-:Y:S01]  /*1ba0*/  IMAD.U32 R5, RZ, RZ, UR9 ;  /* 0x00000009ff057e24 */ /* 0x000fe2000f8e00ff */
[----:B------:R-:W-:Y:S01]  /*1bb0*/  UMOV UR13, 0x40000040 ;  /* 0x40000040000d7882 */ /* 0x000fe20000000000 */
[----:B------:R-:W-:Y:S01]  /*1bc0*/  UMOV UR15, 0x40000040 ;  /* 0x40000040000f7882 */ /* 0x000fe20000000000 */
[----:B------:R-:W-:Y:S01]  /*1bd0*/  ULOP3.LUT UR4, UR4, 0x3fff, URZ, 0xc0, !UPT ;  /* 0x00003fff04047892 */ /* 0x000fe2000f8ec03f */
[----:B------:R-:W3:Y:S01]  /*1be0*/  LDC R174, c[0x0][0x448] ;  /* 0x00011200ffae7b82 */ /* 0x000ee20000000800 */
[----:B------:R-:W-:Y:S01]  /*1bf0*/  UMOV UR17, 0x40000040 ;  /* 0x4000004000117882 */ /* 0x000fe20000000000 */
[----:B------:R-:W-:Y:S01]  /*1c00*/  UMOV UR19, 0x40000040 ;  /* 0x4000004000137882 */ /* 0x000fe20000000000 */
[----:B------:R-:W-:Y:S01]  /*1c10*/  ULOP3.LUT UR39, UR4, 0x10000, URZ, 0xfc, !UPT ;  /* 0x0001000004277892 */ /* 0x000fe2000f8efc3f */
[----:B------:R-:W4:Y:S01]  /*1c20*/  S2R R8, SR_TID.X ;  /* 0x0000000000087919 */ /* 0x000f220000002100 */
[----:B------:R-:W-:Y:S01]  /*1c30*/  ULOP3.LUT UR4, UR40, 0x10000, URZ, 0xfc, !UPT ;  /* 0x0001000028047892 */ /* 0x000fe2000f8efc3f */
[----:B01----:R-:W-:Y:S01]  /*1c40*/  IMAD.IADD R0, R19, 0x1, R17 ;  /* 0x0000000113007824 */ /* 0x003fe200078e0211 */
[----:B------:R-:W-:Y:S01]  /*1c50*/  UIMAD UR5, UR36, 0x900, UR39 ;  /* 0x00000900240578a4 */ /* 0x000fe2000f8e0227 */
[----:B------:R-:W0:Y:S01]  /*1c60*/  LDC.64 R14, c[0x0][0x9e0] ;  /* 0x00027800ff0e7b82 */ /* 0x000e220000000a00 */
[----:B------:R-:W-:Y:S01]  /*1c70*/  UIADD3 UR12, UR4, 0x4, URZ ;  /* 0x00000004040c7890 */ /* 0x000fe2000fffe03f */
[----:B--2---:R-:W-:Y:S01]  /*1c80*/  IMAD.MOV.U32 R2, RZ, RZ, R0 ;  /* 0x000000ffff027224 */ /* 0x004fe200078e0000 */
[----:B------:R-:W-:Y:S01]  /*1c90*/  UIADD3 UR14, UR5, 0x4, URZ ;  /* 0x00000004050e7890 */ /* 0x000fe2000fffe03f */
[----:B------:R-:W-:-:S02]  /*1ca0*/  UMOV UR8, UR4 ;  /* 0x0000000400087c82 */ /* 0x000fc40008000000 */
[----:B------:R-:W-:Y:S01]  /*1cb0*/  UMOV UR10, UR5 ;  /* 0x00000005000a7c82 */ /* 0x000fe20008000000 */
[----:B------:R-:W-:Y:S01]  /*1cc0*/  IMAD.U32 R4, RZ, RZ, UR8 ;  /* 0x00000008ff047e24 */ /* 0x000fe2000f8e00ff */
[----:B------:R-:W-:Y:S01]  /*1cd0*/  HGMMA.64x96x16.F32.BF16 R24, gdesc[UR8], RZ, !UPT, gsb0 ;  /* 0x01600000081879f0 */ /* 0x000fe2000c0018ff */
[----:B------:R-:W-:Y:S01]  /*1ce0*/  UIADD3 UR8, UR4, 0x2, URZ ;  /* 0x0000000204087890 */ /* 0x000fe2000fffe03f */
[----:B------:R-:W1:Y:S01]  /*1cf0*/  LDC R11, c[0x0][0x288] ;  /* 0x0000a200ff0b7b82 */ /* 0x000e620000000800 */
[----:B------:R-:W-:Y:S01]  /*1d00*/  UIADD3 UR10, UR5, 0x2, URZ ;  /* 0x00000002050a7890 */ /* 0x000fe2000fffe03f */
[----:B------:R-:W-:Y:S01]  /*1d10*/  UMOV UR9, 0x40000040 ;  /* 0x4000004000097882 */ /* 0x000fe20000000000 */
[----:B------:R-:W-:Y:S01]  /*1d20*/  UMOV UR11, 0x40000040 ;  /* 0x40000040000b7882 */ /* 0x000fe20000000000 */
[----:B------:R-:W-:Y:S01]  /*1d30*/  UIADD3 UR16, UR4, 0x6, URZ ;  /* 0x0000000604107890 */ /* 0x000fe2000fffe03f */
[----:B---3--:R-:W-:Y:S01]  /*1d40*/  ISETP.NE.AND P2, PT, R174, 0x1, PT ;  /* 0x00000001ae00780c */ /* 0x008fe20003f45270 */
[----:B------:R-:W-:-:S02]  /*1d50*/  UIADD3 UR18, UR5, 0x6, URZ ;  /* 0x0000000605127890 */ /* 0x000fc4000fffe03f */
[----:B------:R-:W-:Y:S02]  /*1d60*/  UIADD3 UR20, UR4, 0x400, URZ ;  /* 0x0000040004147890 */ /* 0x000fe4000fffe03f */
[----:B------:R-:W-:Y:S01]  /*1d70*/  UIADD3 UR22, UR5, 0x300, URZ ;  /* 0x0000030005167890 */ /* 0x000fe2000fffe03f */
[----:B------:R-:W-:Y:S01]  /*1d80*/  UMOV UR21, 0x40000040 ;  /* 0x4000004000157882 */ /* 0x000fe20000000000 */
[----:B------:R-:W-:Y:S01]  /*1d90*/  UMOV UR23, 0x40000040 ;  /* 0x4000004000177882 */ /* 0x000fe20000000000 */
[----:B------:R-:W-:Y:S02]  /*1da0*/  UIADD3 UR24, UR4, 0x402, URZ ;  /* 0x0000040204187890 */ /* 0x000fe4000fffe03f */
[----:B------:R-:W-:Y:S01]  /*1db0*/  UIADD3 UR26, UR5, 0x302, URZ ;  /* 0x00000302051a7890 */ /* 0x000fe2000fffe03f */
[----:B----4-:R-:W-:Y:S01]  /*1dc0*/  LOP3.LUT P1, RZ, R8, 0x7f, RZ, 0xc0, !PT ;  /* 0x0000007f08ff7812 */ /* 0x010fe2000782c0ff */
[----:B------:R-:W-:Y:S01]  /*1dd0*/  UMOV UR25, 0x40000040 ;  /* 0x4000004000197882 */ /* 0x000fe20000000000 */
[----:B------:R-:W-:Y:S01]  /*1de0*/  UMOV UR27, 0x40000040 ;  /* 0x40000040001b7882 */ /* 0x000fe20000000000 */
[----:B------:R-:W-:Y:S01]  /*1df0*/  UIADD3 UR28, UR4, 0x404, URZ ;  /* 0x00000404041c7890 */ /* 0x000fe2000fffe03f */
[----:B------:R-:W2:Y:S01]  /*1e00*/  @P2 LDC R3, c[0x0][0x44c] ;  /* 0x00011300ff032b82 */ /* 0x000ea20000000800 */
[----:B------:R-:W-:Y:S01]  /*1e10*/  UIADD3 UR30, UR5, 0x304, URZ ;  /* 0x00000304051e7890 */ /* 0x000fe2000fffe03f */
[----:B------:R-:W-:Y:S01]  /*1e20*/  UMOV UR29, 0x40000040 ;  /* 0x40000040001d7882 */ /* 0x000fe20000000000 */
[----:B------:R-:W-:Y:S01]  /*1e30*/  UMOV UR31, 0x40000040 ;  /* 0x40000040001f7882 */ /* 0x000fe20000000000 */
[----:B------:R-:W-:-:S02]  /*1e40*/  UIADD3 UR32, UR4, 0x406, URZ ;  /* 0x0000040604207890 */ /* 0x000fc4000fffe03f */
[----:B------:R-:W-:Y:S02]  /*1e50*/  UIADD3 UR34, UR5, 0x306, URZ ;  /* 0x0000030605227890 */ /* 0x000fe4000fffe03f */
[----:B------:R-:W3:Y:S01]  /*1e60*/  @P2 LDC R6, c[0x0][0x450] ;  /* 0x00011400ff062b82 */ /* 0x000ee20000000800 */
        /* <DEDUP_REMOVED lines=10> */
[----:B------:R-:W-:Y:S01]  /*1f10*/  UIADD3 UR48, UR4, 0x804, URZ ;  /* 0x0000080404307890 */ /* 0x000fe2000fffe03f */
[----:B--2---:R-:W-:Y:S01]  /*1f20*/  @P2 IMAD.HI.U32 R3, R0, R3, RZ ;  /* 0x0000000300032227 */ /* 0x004fe200078e00ff */
[----:B------:R-:W-:Y:S01]  /*1f30*/  UIADD3 UR50, UR5, 0x604, URZ ;  /* 0x0000060405327890 */ /* 0x000fe2000fffe03f */
[----:B------:R-:W-:Y:S01]  /*1f40*/  UMOV UR49, 0x40000040 ;  /* 0x4000004000317882 */ /* 0x000fe20000000000 */
[----:B------:R-:W-:Y:S01]  /*1f50*/  UMOV UR51, 0x40000040 ;  /* 0x4000004000337882 */ /* 0x000fe20000000000 */
[----:B------:R-:W-:Y:S01]  /*1f60*/  UIADD3 UR56, UR4, 0x806, URZ ;  /* 0x0000080604387890 */ /* 0x000fe2000fffe03f */
[----:B------:R-:W-:Y:S01]  /*1f70*/  @!P1 VIADD R0, R7, 0x2a840 ;  /* 0x0002a84007009836 */ /* 0x000fe20000000000 */
[----:B------:R-:W-:Y:S01]  /*1f80*/  UIADD3 UR58, UR5, 0x606, URZ ;  /* 0x00000606053a7890 */ /* 0x000fe2000fffe03f */
[----:B---3--:R-:W-:Y:S01]  /*1f90*/  @P2 SHF.R.U32.HI R2, RZ, R6, R3 ;  /* 0x00000006ff022219 */ /* 0x008fe20000011603 */
[----:B------:R-:W-:Y:S01]  /*1fa0*/  UMOV UR57, 0x40000040 ;  /* 0x4000004000397882 */ /* 0x000fe20000000000 */
[----:B------:R-:W-:Y:S01]  /*1fb0*/  UMOV UR59, 0x40000040 ;  /* 0x40000040003b7882 */ /* 0x000fe20000000000 */
[----:B------:R-:W-:Y:S01]  /*1fc0*/  IMAD.MOV.U32 R6, RZ, RZ, -0x60 ;  /* 0xffffffa0ff067424 */ /* 0x000fe200078e00ff */
[----:B------:R-:W-:Y:S01]  /*1fd0*/  @!P1 PRMT R0, RZ, 0x654, R0 ;  /* 0x00000654ff009816 */ /* 0x000fe20000000000 */
[----:B------:R-:W2:Y:S02]  /*1fe0*/  SHFL.IDX PT, R77, R2, RZ, 0x1c1f ;  /* 0x001c1fff024d7589 */ /* 0x000ea400000e0000 */
[----:B------:R-:W-:-:S04]  /*1ff0*/  IMAD R7, R73, R6, 0x61 ;  /* 0x0000006149077424 */ /* 0x000fc800078e0206 */
[----:B------:R-:W-:-:S04]  /*2000*/  IMAD R6, R18, -0x2, R7 ;  /* 0xfffffffe12067824 */ /* 0x000fc800078e0207 */
[C---:B------:R-:W-:Y:S01]  /*2010*/  VIADD R75, R6.reuse, 0xffffffff ;  /* 0xffffffff064b7836 */ /* 0x040fe20000000000 */
[----:B-1----:R-:W-:-:S05]  /*2020*/  IADD3 R9, R6, -R11, R16 ;  /* 0x8000000b06097210 */ /* 0x002fca0007ffe010 */
[----:B0-----:R-:W-:Y:S01]  /*2030*/  IMAD.IADD R20, R9, 0x1, R14 ;  /* 0x0000000109147824 */ /* 0x001fe200078e020e */
[----:B------:R-:W-:Y:S02]  /*2040*/  WARPGROUP.DEPBAR.LE gsb0, 0x0 ;  /* 0x00008000000079c5 */ /* 0x000fe40000010000 */
[----:B------:R-:W-:-:S06]  /*2050*/  WARPGROUP.ARRIVE ;  /* 0x00000000000079c5 */ /* 0x000fcc0000000000 */
[----:B------:R-:W-:Y:S03]  /*2060*/  HGMMA.64x96x16.F32.BF16 R24, gdesc[UR8], R24, gsb0 ;  /* 0x01600000081879f0 */ /* 0x000fe60008001818 */
        /* <DEDUP_REMOVED lines=29> */
[----:B------:R-:W-:Y:S01]  /*2240*/  HGMMA.64x96x16.F32.BF16 R24, gdesc[UR56], R24, gsb0 ;  /* 0x01600000381879f0 */ /* 0x000fe20008001818 */
[----:B------:R-:W-:Y:S02]  /*2250*/  ULDC UR59, c[0x0][0x9dc] ;  /* 0x00027700003b7ab9 */ /* 0x000fe40000000800 */
[----:B------:R-:W-:-:S06]  /*2260*/  ULOP3.LUT UR4, URZ, UR59, URZ, 0x33, !UPT ;  /* 0x0000003b3f047292 */ /* 0x000fcc000f8e333f */
[----:B------:R-:W-:Y:S02]  /*2270*/  VIADD R74, R9, UR4 ;  /* 0x00000004094a7c36 */ /* 0x000fe40008000000 */
[----:B------:R-:W-:Y:S01]  /*2280*/  VIADD R9, R7, 0xffffffff ;  /* 0xffffffff07097836 */ /* 0x000fe20000000000 */
[----:B------:R-:W-:Y:S02]  /*2290*/  WARPGROUP.DEPBAR.LE gsb0, 0x0 ;  /* 0x00008000000079c5 */ /* 0x000fe40000010000 */
[----:B------:R0:W-:Y:S01]  /*22a0*/  @!P1 SYNCS.ARRIVE.TRANS64.RED.A1T0 RZ, [R0+URZ], RZ ;  /* 0x000000ff00ff99a7 */ /* 0x0001e2000810043f */
[----:B------:R-:W-:-:S04]  /*22b0*/  ISETP.GE.AND P1, PT, R15, 0x1, PT ;  /* 0x000000010f00780c */ /* 0x000fc80003f26270 */
[----:B------:R-:W-:Y:S01]  /*22c0*/  P2R R21, PR, RZ, 0x2 ;  /* 0x00000002ff157803 */ /* 0x000fe20000000000 */
[----:B0-----:R-:W-:-:S04]  /*22d0*/  IMAD R0, R73, -0x60, R16 ;  /* 0xffffffa049007824 */ /* 0x001fc800078e0210 */
[----:B------:R-:W-:-:S04]  /*22e0*/  VIADD R3, R0, 0x60 ;  /* 0x0000006000037836 */ /* 0x000fc80000000000 */
[----:B------:R-:W-:Y:S02]  /*22f0*/  IMAD R13, R18, -0x2, R3 ;  /* 0xfffffffe120d7824 */ /* 0x000fe400078e0203 */
[----:B--2---:R-:W-:-:S03]  /*2300*/  IMAD.IADD R3, R74, 0x1, R77 ;  /* 0x000000014a037824 */ /* 0x004fc600078e024d */
[----:B------:R-:W-:Y:S01]  /*2310*/  VIADDMNMX R0, R77, R20, R13, PT ;  /* 0x000000144d007246 */ /* 0x000fe2000380010d */
[----:B------:R-:W-:Y:S06]  /*2320*/  @!P1 BRA `(.L_x_1097) ;  /* 0x00000000004c9947 */ /* 0x000fec0003800000 */
[----:B------:R-:W-:Y:S01]  /*2330*/  IADD3 R6, R16, -R11, R77 ;  /* 0x8000000b10067210 */ /* 0x000fe20007ffe04d */
[----:B------:R-:W-:Y:S03]  /*2340*/  BSSY B0, `(.L_x_1098) ;  /* 0x000000e000007945 */ /* 0x000fe60003800000 */
        /* <DEDUP_REMOVED lines=9> */
.L_x_1099:
[----:B------:R-:W-:-:S13]  /*23e0*/  ISETP.NE.AND P1, PT, R15, 0x1, PT ;  /* 0x000000010f00780c */ /* 0x000fda0003f25270 */
[----:B------:R-:W0:Y:S02]  /*23f0*/  @P1 LDC.64 R76, c[0x0][0x9e8] ;  /* 0x00027a00ff4c1b82 */ /* 0x000e240000000a00 */
[----:B0-----:R-:W-:-:S05]  /*2400*/  @P1 IMAD.HI.U32 R8, R6, R76, RZ ;  /* 0x0000004c06081227 */ /* 0x001fca00078e00ff */
[----:B------:R-:W-:-:S07]  /*2410*/  @P1 SHF.R.U32.HI R6, RZ, R77, R8 ;  /* 0x0000004dff061219 */ /* 0x000fce0000011608 */
.L_x_1100:
[----:B------:R-:W-:Y:S05]  /*2420*/  BSYNC B0 ;  /* 0x0000000000007941 */ /* 0x000fea0003800000 */
.L_x_1098:
[----:B------:R-:W-:-:S05]  /*2430*/  IMAD R6, R6, R15, R75 ;  /* 0x0000000f06067224 */ /* 0x000fca00078e024b */
[----:B------:R-:W-:Y:S02]  /*2440*/  VIMNMX R3, R3, R6, !PT ;  /* 0x0000000603037248 */ /* 0x000fe40007fe0100 */
[----:B------:R-:W-:-:S07]  /*2450*/  VIADDMNMX R0, R6, R15, R0, PT ;  /* 0x0000000f06007246 */ /* 0x000fce0003800100 */
.L_x_1097:
[C---:B------:R-:W-:Y:S02]  /*2460*/  ISETP.GE.AND P1, PT, R9.reuse, 0x2, PT ;  /* 0x000000020900780c */ /* 0x040fe40003f26270 */
[----:B------:R-:W-:Y:S02]  /*2470*/  ISETP.GE.AND P5, PT, R9, 0x9, PT ;  /* 0x000000090900780c */ /* 0x000fe40003fa6270 */
[----:B------:R-:W-:Y:S02]  /*2480*/  ISETP.GT.AND P2, PT, R3, 0x1, !P1 ;  /* 0x000000010300780c */ /* 0x000fe40004f44270 */
[C---:B------:R-:W-:Y:S02]  /*2490*/  ISETP.GE.AND P3, PT, R9.reuse, 0xa, PT ;  /* 0x0000000a0900780c */ /* 0x040fe40003f66270 */
[----:B------:R-:W-:Y:S02]  /*24a0*/  ISETP.LT.OR P2, PT, R0, 0x2, P2 ;  /* 0x000000020000780c */ /* 0x000fe40001741670 */
[----:B------:R-:W-:-:S02]  /*24b0*/  ISETP.GE.AND P6, PT, R9, 0x52, PT ;  /* 0x000000520900780c */ /* 0x000fc40003fc6270 */
[----:B------:R-:W-:Y:S02]  /*24c0*/  FSEL R77, R25, -INF , !P2 ;  /* 0xff800000194d7808 */ /* 0x000fe40005000000 */
[----:B------:R-:W-:Y:S02]  /*24d0*/  ISETP.GT.AND P2, PT, R3, 0x8, !P5 ;  /* 0x000000080300780c */ /* 0x000fe40006f44270 */
[----:B------:R-:W-:Y:S02]  /*24e0*/  P2R R25, PR, RZ, 0x8 ;  /* 0x00000008ff197803 */ /* 0x000fe40000000000 */
[----:B------:R-:W-:-:S04]  /*24f0*/  ISETP.LT.OR P2, PT, R0, 0x9, P2 ;  /* 0x000000090000780c */ /* 0x000fc80001741670 */
[----:B------:R-:W-:Y:S02]  /*2500*/  FSEL R79, R28, -INF , !P2 ;  /* 0xff8000001c4f7808 */ /* 0x000fe40005000000 */
[----:B------:R-:W-:Y:S02]  /*2510*/  ISETP.GT.AND P2, PT, R3, 0x9, !P3 ;  /* 0x000000090300780c */ /* 0x000fe40005f44270 */
[----:B------:R-:W-:Y:S02]  /*2520*/  ISETP.GE.AND P3, PT, R9, 0x11, PT ;  /* 0x000000110900780c */ /* 0x000fe40003f66270 */
[----:B------:R-:W-:Y:S02]  /*2530*/  ISETP.LT.OR P2, PT, R0, 0xa, P2 ;  /* 0x0000000a0000780c */ /* 0x000fe40001741670 */
[----:B------:R-:W-:Y:S02]  /*2540*/  P2R R76, PR, RZ, 0x8 ;  /* 0x00000008ff4c7803 */ /* 0x000fe40000000000 */
[----:B------:R-:W-:-:S02]  /*2550*/  FSEL R81, R29, -INF , !P2 ;  /* 0xff8000001d517808 */ /* 0x000fc40005000000 */
[----:B------:R-:W-:Y:S02]  /*2560*/  ISETP.GT.AND P2, PT, R3, 0x10, !P3 ;  /* 0x000000100300780c */ /* 0x000fe40005f44270 */
[----:B------:R-:W-:Y:S02]  /*2570*/  ISETP.GE.AND P3, PT, R9, 0x12, PT ;  /* 0x000000120900780c */ /* 0x000fe40003f66270 */
[----:B------:R-:W-:Y:S02]  /*2580*/  ISETP.LT.OR P2, PT, R0, 0x11, P2 ;  /* 0x000000110000780c */ /* 0x000fe40001741670 */
[----:B------:R-:W-:Y:S02]  /*2590*/  P2R R78, PR, RZ, 0x8 ;  /* 0x00000008ff4e7803 */ /* 0x000fe40000000000 */
[----:B------:R-:W-:Y:S02]  /*25a0*/  FSEL R83, R32, -INF , !P2 ;  /* 0xff80000020537808 */ /* 0x000fe40005000000 */
[----:B------:R-:W-:-:S02]  /*25b0*/  ISETP.GT.AND P2, PT, R3, 0x11, !P3 ;  /* 0x000000110300780c */ /* 0x000fc40005f44270 */
[----:B------:R-:W-:Y:S02]  /*25c0*/  ISETP.GE.AND P3, PT, R9, 0x19, PT ;  /* 0x000000190900780c */ /* 0x000fe40003f66270 */
[----:B------:R-:W-:Y:S02]  /*25d0*/  ISETP.LT.OR P2, PT, R0, 0x12, P2 ;  /* 0x000000120000780c */ /* 0x000fe40001741670 */
[----:B------:R-:W-:Y:S02]  /*25e0*/  P2R R80, PR, RZ, 0x8 ;  /* 0x00000008ff507803 */ /* 0x000fe40000000000 */
[----:B------:R-:W-:Y:S02]  /*25f0*/  FSEL R85, R33, -INF , !P2 ;  /* 0xff80000021557808 */ /* 0x000fe40005000000 */
[----:B------:R-:W-:Y:S02]  /*2600*/  ISETP.GT.AND P2, PT, R3, 0x18, !P3 ;  /* 0x000000180300780c */ /* 0x000fe40005f44270 */
[----:B------:R-:W-:-:S02]  /*2610*/  ISETP.GE.AND P3, PT, R9, 0x1a, PT ;  /* 0x0000001a0900780c */ /* 0x000fc40003f66270 */
[----:B------:R-:W-:Y:S02]  /*2620*/  ISETP.LT.OR P2, PT, R0, 0x19, P2 ;  /* 0x000000190000780c */ /* 0x000fe40001741670 */
[----:B------:R-:W-:Y:S02]  /*2630*/  P2R R28, PR, RZ, 0x8 ;  /* 0x00000008ff1c7803 */ /* 0x000fe40000000000 */
[----:B------:R-:W-:Y:S02]  /*2640*/  FSEL R87, R36, -INF , !P2 ;  /* 0xff80000024577808 */ /* 0x000fe40005000000 */
[----:B------:R-:W-:Y:S02]  /*2650*/  ISETP.GT.AND P2, PT, R3, 0x19, !P3 ;  /* 0x000000190300780c */ /* 0x000fe40005f44270 */
[----:B------:R-:W-:Y:S02]  /*2660*/  ISETP.GE.AND P3, PT, R9, 0x21, PT ;  /* 0x000000210900780c */ /* 0x000fe40003f66270 */
[----:B------:R-:W-:-:S02]  /*2670*/  ISETP.LT.OR P2, PT, R0, 0x1a, P2 ;  /* 0x0000001a0000780c */ /* 0x000fc40001741670 */
[----:B------:R-:W-:Y:S02]  /*2680*/  P2R R36, PR, RZ, 0x8 ;  /* 0x00000008ff247803 */ /* 0x000fe40000000000 */
[----:B------:R-:W-:Y:S02]  /*2690*/  FSEL R89, R37, -INF , !P2 ;  /* 0xff80000025597808 */ /* 0x000fe40005000000 */
[----:B------:R-:W-:Y:S02]  /*26a0*/  ISETP.GT.AND P2, PT, R3, 0x20, !P3 ;  /* 0x000000200300780c */ /* 0x000fe40005f44270 */
[----:B------:R-:W-:Y:S02]  /*26b0*/  ISETP.GE.AND P3, PT, R9, 0x22, PT ;  /* 0x000000220900780c */ /* 0x000fe40003f66270 */
[----:B------:R-:W-:Y:S02]  /*26c0*/  ISETP.LT.OR P2, PT, R0, 0x21, P2 ;  /* 0x000000210000780c */ /* 0x000fe40001741670 */
[----:B------:R-:W-:-:S02]  /*26d0*/  P2R R37, PR, RZ, 0x8 ;  /* 0x00000008ff257803 */ /* 0x000fc40000000000 */
        /* <DEDUP_REMOVED lines=8> */
[----:B------:R-:W-:-:S04]  /*2760*/  ISETP.LT.OR P2, PT, R0, 0x29, P2 ;  /* 0x000000290000780c */ /* 0x000fc80001741670 */
[----:B------:R-:W-:Y:S02]  /*2770*/  FSEL R93, R44, -INF , !P2 ;  /* 0xff8000002c5d7808 */ /* 0x000fe40005000000 */
[----:B------:R-:W-:Y:S02]  /*2780*/  ISETP.GT.AND P2, PT, R3, 0x29, !P3 ;  /* 0x000000290300780c */ /* 0x000fe40005f44270 */
[----:B------:R-:W-:Y:S02]  /*2790*/  P2R R44, PR, RZ, 0x8 ;  /* 0x00000008ff2c7803 */ /* 0x000fe40000000000 */
[----:B------:R-:W-:Y:S02]  /*27a0*/  ISETP.LT.OR P2, PT, R0, 0x2a, P2 ;  /* 0x0000002a0000780c */ /* 0x000fe40001741670 */
[----:B------:R-:W-:Y:S02]  /*27b0*/  ISETP.GE.AND P3, PT, R9, 0x31, PT ;  /* 0x000000310900780c */ /* 0x000fe40003f66270 */
[----:B------:R-:W-:-:S02]  /*27c0*/  FSEL R45, R45, -INF , !P2 ;  /* 0xff8000002d2d7808 */ /* 0x000fc40005000000 */
[----:B------:R-:W-:Y:S02]  /*27d0*/  ISETP.GT.AND P2, PT, R3, 0x30, !P3 ;  /* 0x000000300300780c */ /* 0x000fe40005f44270 */
[----:B------:R-:W-:Y:S02]  /*27e0*/  P2R R84, PR, RZ, 0x8 ;  /* 0x00000008ff547803 */ /* 0x000fe40000000000 */
[----:B------:R-:W-:Y:S02]  /*27f0*/  ISETP.LT.OR P2, PT, R0, 0x31, P2 ;  /* 0x000000310000780c */ /* 0x000fe40001741670 */
[----:B------:R-:W-:Y:S02]  /*2800*/  ISETP.GE.AND P3, PT, R9, 0x32, PT ;  /* 0x000000320900780c */ /* 0x000fe40003f66270 */
[----:B------:R-:W-:Y:S02]  /*2810*/  FSEL R95, R48, -INF , !P2 ;  /* 0xff800000305f7808 */ /* 0x000fe40005000000 */
[----:B------:R-:W-:-:S02]  /*2820*/  ISETP.GT.AND P2, PT, R3, 0x31, !P3 ;  /* 0x000000310300780c */ /* 0x000fc40005f44270 */
[----:B------:R-:W-:Y:S02]  /*2830*/  P2R R48, PR, RZ, 0x8 ;  /* 0x00000008ff307803 */ /* 0x000fe40000000000 */
[----:B------:R-:W-:Y:S02]  /*2840*/  ISETP.LT.OR P2, PT, R0, 0x32, P2 ;  /* 0x000000320000780c */ /* 0x000fe40001741670 */
[----:B------:R-:W-:Y:S02]  /*2850*/  ISETP.GE.AND P3, PT, R9, 0x39, PT ;  /* 0x000000390900780c */ /* 0x000fe40003f66270 */
[----:B------:R-:W-:Y:S02]  /*2860*/  FSEL R49, R49, -INF , !P2 ;  /* 0xff80000031317808 */ /* 0x000fe40005000000 */
[----:B------:R-:W-:Y:S02]  /*2870*/  ISETP.GT.AND P2, PT, R3, 0x38, !P3 ;  /* 0x000000380300780c */ /* 0x000fe40005f44270 */
[----:B------:R-:W-:-:S02]  /*2880*/  P2R R86, PR, RZ, 0x8 ;  /* 0x00000008ff567803 */ /* 0x000fc40000000000 */
[----:B------:R-:W-:Y:S02]  /*2890*/  ISETP.LT.OR P2, PT, R0, 0x39, P2 ;  /* 0x000000390000780c */ /* 0x000fe40001741670 */
[----:B------:R-:W-:Y:S02]  /*28a0*/  ISETP.GE.AND P3, PT, R9, 0x3a, PT ;  /* 0x0000003a0900780c */ /* 0x000fe40003f66270 */
[----:B------:R-:W-:Y:S02]  /*28b0*/  FSEL R97, R52, -INF , !P2 ;  /* 0xff80000034617808 */ /* 0x000fe40005000000 */
[----:B------:R-:W-:Y:S02]  /*28c0*/  ISETP.GT.AND P2, PT, R3, 0x39, !P3 ;  /* 0x000000390300780c */ /* 0x000fe40005f44270 */
[----:B------:R-:W-:Y:S02]  /*28d0*/  P2R R52, PR, RZ, 0x8 ;  /* 0x00000008ff347803 */ /* 0x000fe40000000000 */
[----:B------:R-:W-:-:S02]  /*28e0*/  ISETP.LT.OR P2, PT, R0, 0x3a, P2 ;  /* 0x0000003a0000780c */ /* 0x000fc40001741670 */
[----:B------:R-:W-:Y:S02]  /*28f0*/  ISETP.GE.AND P3, PT, R9, 0x41, PT ;  /* 0x000000410900780c */ /* 0x000fe40003f66270 */
[----:B------:R-:W-:Y:S02]  /*2900*/  FSEL R53, R53, -INF , !P2 ;  /* 0xff80000035357808 */ /* 0x000fe40005000000 */
[----:B------:R-:W-:Y:S02]  /*2910*/  ISETP.GT.AND P2, PT, R3, 0x40, !P3 ;  /* 0x000000400300780c */ /* 0x000fe40005f44270 */
[----:B------:R-:W-:Y:S02]  /*2920*/  P2R R88, PR, RZ, 0x8 ;  /* 0x00000008ff587803 */ /* 0x000fe40000000000 */
[----:B------:R-:W-:Y:S02]  /*2930*/  ISETP.LT.OR P2, PT, R0, 0x41, P2 ;  /* 0x000000410000780c */ /* 0x000fe40001741670 */
[----:B------:R-:W-:-:S02]  /*2940*/  ISETP.GE.AND P3, PT, R9, 0x42, PT ;  /* 0x000000420900780c */ /* 0x000fc40003f66270 */
        /* <DEDUP_REMOVED lines=18> */
[----:B------:R-:W-:-:S04]  /*2a70*/  ISETP.LT.OR P2, PT, R0, 0x51, P2 ;  /* 0x000000510000780c */ /* 0x000fc80001741670 */
[----:B------:R-:W-:Y:S02]  /*2a80*/  FSEL R64, R64, -INF , !P2 ;  /* 0xff80000040407808 */ /* 0x000fe40005000000 */
[----:B------:R-:W-:-:S04]  /*2a90*/  ISETP.GT.AND P2, PT, R3, 0x51, !P6 ;  /* 0x000000510300780c */ /* 0x000fc80007744270 */
[----:B------:R-:W-:-:S04]  /*2aa0*/  ISETP.LT.OR P2, PT, R0, 0x52, P2 ;  /* 0x000000520000780c */ /* 0x000fc80001741670 */
[----:B------:R-:W-:Y:S02]  /*2ab0*/  FSEL R8, R65, -INF , !P2 ;  /* 0xff80000041087808 */ /* 0x000fe40005000000 */
[----:B------:R-:W-:-:S04]  /*2ac0*/  ISETP.GE.AND P2, PT, R9, 0x59, PT ;  /* 0x000000590900780c */ /* 0x000fc80003f46270 */
[----:B------:R-:W-:-:S04]  /*2ad0*/  ISETP.GT.AND P3, PT, R3, 0x58, !P2 ;  /* 0x000000580300780c */ /* 0x000fc80005764270 */
[----:B------:R-:W-:-:S04]  /*2ae0*/  ISETP.LT.OR P3, PT, R0, 0x59, P3 ;  /* 0x000000590000780c */ /* 0x000fc80001f61670 */
[----:B------:R-:W-:Y:S02]  /*2af0*/  FSEL R68, R68, -INF , !P3 ;  /* 0xff80000044447808 */ /* 0x000fe40005800000 */
[----:B------:R-:W-:-:S04]  /*2b00*/  ISETP.GE.AND P3, PT, R9, 0x1, PT ;  /* 0x000000010900780c */ /* 0x000fc80003f66270 */
[----:B------:R-:W-:-:S04]  /*2b10*/  ISETP.GT.AND P4, PT, R3, RZ, !P3 ;  /* 0x000000ff0300720c */ /* 0x000fc80005f84270 */
[----:B------:R-:W-:-:S04]  /*2b20*/  ISETP.LT.OR P4, PT, R0, 0x1, P4 ;  /* 0x000000010000780c */ /* 0x000fc80002781670 */
[----:B------:R-:W-:Y:S02]  /*2b30*/  FSEL R29, R24, -INF , !P4 ;  /* 0xff800000181d7808 */ /* 0x000fe40006000000 */
[----:B------:R-:W-:-:S04]  /*2b40*/  ISETP.GE.AND P4, PT, R9, 0x5a, PT ;  /* 0x0000005a0900780c */ /* 0x000fc80003f86270 */
[----:B------:R-:W-:Y:S02]  /*2b50*/  P2R R65, PR, RZ, 0x10 ;  /* 0x00000010ff417803 */ /* 0x000fe40000000000 */
[----:B------:R-:W-:Y:S02]  /*2b60*/  ISETP.GT.AND P4, PT, R3, 0x59, !P4 ;  /* 0x000000590300780c */ /* 0x000fe40006784270 */
[----:B------:R-:W0:Y:S02]  /*2b70*/  SHFL.IDX PT, R3, R2, 0x1, 0x1c1f ;  /* 0x003c1f0002037f89 */ /* 0x000e2400000e0000 */
[----:B------:R-:W-:-:S04]  /*2b80*/  ISETP.LT.OR P4, PT, R0, 0x5a, P4 ;  /* 0x0000005a0000780c */ /* 0x000fc80002781670 */
[----:B------:R-:W-:Y:S02]  /*2b90*/  FSEL R6, R69, -INF , !P4 ;  /* 0xff80000045067808 */ /* 0x000fe40006000000 */
[----:B------:R-:W-:Y:S02]  /*2ba0*/  ISETP.GE.AND P4, PT, R15, 0x1, PT ;  /* 0x000000010f00780c */ /* 0x000fe40003f86270 */
[----:B0-----:R-:W-:Y:S01]  /*2bb0*/  VIADDMNMX R24, R3, R20, R13, PT ;  /* 0x0000001403187246 */ /* 0x001fe2000380010d */
[----:B------:R-:W-:-:S10]  /*2bc0*/  IMAD.IADD R7, R74, 0x1, R3 ;  /* 0x000000014a077824 */ /* 0x000fd400078e0203 */
[----:B------:R-:W-:Y:S05]  /*2bd0*/  @!P4 BRA `(.L_x_1101) ;  /* 0x00000000004cc947 */ /* 0x000fea0003800000 */
        /* <DEDUP_REMOVED lines=11> */
.L_x_1103:
[----:B------:R-:W-:-:S13]  /*2c90*/  ISETP.NE.AND P4, PT, R15, 0x1, PT ;  /* 0x000000010f00780c */ /* 0x000fda0003f85270 */
[----:B------:R-:W0:Y:S02]  /*2ca0*/  @P4 LDC.64 R2, c[0x0][0x9e8] ;  /* 0x00027a00ff024b82 */ /* 0x000e240000000a00 */
[----:B0-----:R-:W-:-:S05]  /*2cb0*/  @P4 IMAD.HI.U32 R2, R0, R2, RZ ;  /* 0x0000000200024227 */ /* 0x001fca00078e00ff */
[----:B------:R-:W-:-:S07]  /*2cc0*/  @P4 SHF.R.U32.HI R0, RZ, R3, R2 ;  /* 0x00000003ff004219 */ /* 0x000fce0000011602 */
.L_x_1104:
[----:B------:R-:W-:Y:S05]  /*2cd0*/  BSYNC B0 ;  /* 0x0000000000007941 */ /* 0x000fea0003800000 */
.L_x_1102:
[----:B------:R-:W-:-:S05]  /*2ce0*/  IMAD R0, R0, R15, R75 ;  /* 0x0000000f00007224 */ /* 0x000fca00078e024b */
[----:B------:R-:W-:Y:S02]  /*2cf0*/  VIMNMX R7, R7, R0, !PT ;  /* 0x0000000007077248 */ /* 0x000fe40007fe0100 */
[----:B------:R-:W-:-:S07]  /*2d00*/  VIADDMNMX R24, R0, R15, R24, PT ;  /* 0x0000000f00187246 */ /* 0x000fce0003800118 */
.L_x_1101:
[C---:B------:R-:W-:Y:S01]  /*2d10*/  ISETP.GT.AND P1, PT, R7.reuse, 0x1, !P1 ;  /* 0x000000010700780c */ /* 0x040fe20004f24270 */
[----:B------:R-:W-:Y:S01]  /*2d20*/  ULDC UR4, c[0x0][0x988] ;  /* 0x0002620000047ab9 */ /* 0x000fe20000000800 */
[----:B------:R-:W-:Y:S01]  /*2d30*/  ISETP.GT.AND P5, PT, R7, 0x8, !P5 ;  /* 0x000000080700780c */ /* 0x000fe20006fa4270 */
[----:B------:R-:W-:Y:S01]  /*2d40*/  IMAD.U32 R9, RZ, RZ, UR4 ;  /* 0x00000004ff097e24 */ /* 0x000fe2000f8e00ff */
[C---:B------:R-:W-:Y:S02]  /*2d50*/  ISETP.LT.OR P1, PT, R24.reuse, 0x2, P1 ;  /* 0x000000021800780c */ /* 0x040fe40000f21670 */
[----:B------:R-:W-:Y:S02]  /*2d60*/  ISETP.LT.OR P5, PT, R24, 0x9, P5 ;  /* 0x000000091800780c */ /* 0x000fe40002fa1670 */
[----:B------:R-:W-:Y:S02]  /*2d70*/  FSEL R27, R27, -INF , !P1 ;  /* 0xff8000001b1b7808 */ /* 0x000fe40004800000 */
[----:B------:R-:W-:-:S02]  /*2d80*/  ISETP.NE.AND P1, PT, R25, RZ, PT ;  /* 0x000000ff1900720c */ /* 0x000fc40003f25270 */
[----:B------:R-:W-:Y:S02]  /*2d90*/  FSEL R30, R30, -INF , !P5 ;  /* 0xff8000001e1e7808 */ /* 0x000fe40006800000 */
[----:B------:R-:W-:Y:S02]  /*2da0*/  ISETP.GT.AND P1, PT, R7, 0x9, !P1 ;  /* 0x000000090700780c */ /* 0x000fe40004f24270 */
[----:B------:R-:W-:Y:S02]  /*2db0*/  ISETP.NE.AND P5, PT, R28, RZ, PT ;  /* 0x000000ff1c00720c */ /* 0x000fe40003fa5270 */
[----:B------:R-:W-:Y:S02]  /*2dc0*/  ISETP.LT.OR P1, PT, R24, 0xa, P1 ;  /* 0x0000000a1800780c */ /* 0x000fe40000f21670 */
[----:B------:R-:W-:Y:S02]  /*2dd0*/  FMNMX.FTZ R3, R29, R77, !PT ;  /* 0x0000004d1d037209 */ /* 0x000fe40007810000 */
[----:B------:R-:W-:-:S02]  /*2de0*/  FSEL R28, R31, -INF , !P1 ;  /* 0xff8000001f1c7808 */ /* 0x000fc40004800000 */
[----:B------:R-:W-:Y:S02]  /*2df0*/  ISETP.NE.AND P1, PT, R76, RZ, PT ;  /* 0x000000ff4c00720c */ /* 0x000fe40003f25270 */
[----:B------:R-:W-:Y:S02]  /*2e00*/  ISETP.NE.AND P4, PT, R36, RZ, PT ;  /* 0x000000ff2400720c */ /* 0x000fe40003f85270 */
[----:B------:R-:W-:Y:S02]  /*2e10*/  ISETP.GT.AND P1, PT, R7, 0x10, !P1 ;  /* 0x000000100700780c */ /* 0x000fe40004f24270 */
[----:B------:R-:W-:Y:S02]  /*2e20*/  FMNMX.FTZ R3, R79, R3, !PT ;  /* 0x000000034f037209 */ /* 0x000fe40007810000 */
[----:B------:R-:W-:Y:S02]  /*2e30*/  ISETP.LT.OR P1, PT, R24, 0x11, P1 ;  /* 0x000000111800780c */ /* 0x000fe40000f21670 */
[----:B------:R-:W-:-:S02]  /*2e40*/  FMNMX.FTZ R3, R81, R3, !PT ;  /* 0x0000000351037209 */ /* 0x000fc40007810000 */
[----:B------:R-:W-:Y:S02]  /*2e50*/  FSEL R34, R34, -INF , !P1 ;  /* 0xff80000022227808 */ /* 0x000fe40004800000 */
[----:B------:R-:W-:Y:S02]  /*2e60*/  ISETP.NE.AND P1, PT, R78, RZ, PT ;  /* 0x000000ff4e00720c */ /* 0x000fe40003f25270 */
[----:B------:R-:W-:Y:S02]  /*2e70*/  FMNMX.FTZ R3, R83, R3, !PT ;  /* 0x0000000353037209 */ /* 0x000fe40007810000 */
[----:B------:R-:W-:Y:S02]  /*2e80*/  ISETP.GT.AND P1, PT, R7, 0x11, !P1 ;  /* 0x000000110700780c */ /* 0x000fe40004f24270 */
[----:B------:R-:W-:Y:S02]  /*2e90*/  FMNMX.FTZ R3, R85, R3, !PT ;  /* 0x0000000355037209 */ /* 0x000fe40007810000 */
[----:B------:R-:W-:-:S02]  /*2ea0*/  ISETP.LT.OR P1, PT, R24, 0x12, P1 ;  /* 0x000000121800780c */ /* 0x000fc40000f21670 */
[----:B------:R-:W-:Y:S02]  /*2eb0*/  FMNMX.FTZ R3, R87, R3, !PT ;  /* 0x0000000357037209 */ /* 0x000fe40007810000 */
[----:B------:R-:W-:Y:S02]  /*2ec0*/  FSEL R32, R35, -INF , !P1 ;  /* 0xff80000023207808 */ /* 0x000fe40004800000 */
[----:B------:R-:W-:Y:S02]  /*2ed0*/  ISETP.NE.AND P1, PT, R80, RZ, PT ;  /* 0x000000ff5000720c */ /* 0x000fe40003f25270 */
[----:B------:R-:W-:Y:S02]  /*2ee0*/  FMNMX.FTZ R3, R89, R3, !PT ;  /* 0x0000000359037209 */ /* 0x000fe40007810000 */
[----:B------:R-:W-:Y:S02]  /*2ef0*/  ISETP.GT.AND P1, PT, R7, 0x18, !P1 ;  /* 0x000000180700780c */ /* 0x000fe40004f24270 */
[----:B------:R-:W-:-:S02]  /*2f00*/  FMNMX.FTZ R3, R91, R3, !PT ;  /* 0x000000035b037209 */ /* 0x000fc40007810000 */
[----:B------:R-:W-:Y:S02]  /*2f10*/  ISETP.LT.OR P1, PT, R24, 0x19, P1 ;  /* 0x000000191800780c */ /* 0x000fe40000f21670 */
[----:B------:R-:W-:Y:S02]  /*2f20*/  FMNMX.FTZ R3, R41, R3, !PT ;  /* 0x0000000329037209 */ /* 0x000fe40007810000 */
[----:B------:R-:W-:Y:S02]  /*2f30*/  FSEL R38, R38, -INF , !P1 ;  /* 0xff80000026267808 */ /* 0x000fe40004800000 */
[----:B------:R-:W-:Y:S02]  /*2f40*/  ISETP.GT.AND P1, PT, R7, 0x19, !P5 ;  /* 0x000000190700780c */ /* 0x000fe40006f24270 */
[----:B------:R-:W-:Y:S02]  /*2f50*/  ISETP.NE.AND P5, PT, R40, RZ, PT ;  /* 0x000000ff2800720c */ /* 0x000fe40003fa5270 */
[----:B------:R-:W-:-:S02]  /*2f60*/  ISETP.LT.OR P1, PT, R24, 0x1a, P1 ;  /* 0x0000001a1800780c */ /* 0x000fc40000f21670 */
[----:B------:R-:W-:Y:S02]  /*2f70*/  FMNMX.FTZ R3, R93, R3, !PT ;  /* 0x000000035d037209 */ /* 0x000fe40007810000 */
[----:B------:R-:W-:Y:S02]  /*2f80*/  FSEL R36, R39, -INF , !P1 ;  /* 0xff80000027247808 */ /* 0x000fe40004800000 */
        /* <DEDUP_REMOVED lines=19> */
[----:B------:R-:W-:Y:S02]  /*30c0*/  ISETP.NE.AND P1, PT, R44, RZ, PT ;  /* 0x000000ff2c00720c */ /* 0x000fe40003f25270 */
[----:B------:R-:W-:Y:S02]  /*30d0*/  FMNMX.FTZ R3, R10, R3, !PT ;  /* 0x000000030a037209 */ /* 0x000fe40007810000 */
[----:B------:R-:W-:-:S02]  /*30e0*/  ISETP.GT.AND P1, PT, R7, 0x29, !P1 ;  /* 0x000000290700780c */ /* 0x000fc40004f24270 */
[----:B------:R-:W-:Y:S02]  /*30f0*/  FMNMX.FTZ R3, R64, R3, !PT ;  /* 0x0000000340037209 */ /* 0x000fe40007810000 */
[----:B------:R-:W-:Y:S02]  /*3100*/  ISETP.LT.OR P1, PT, R24, 0x2a, P1 ;  /* 0x0000002a1800780c */ /* 0x000fe40000f21670 */
[----:B------:R-:W-:Y:S02]  /*3110*/  FMNMX.FTZ R3, R8, R3, !PT ;  /* 0x0000000308037209 */ /* 0x000fe40007810000 */
[----:B------:R-:W-:Y:S02]  /*3120*/  FSEL R44, R47, -INF , !P1 ;  /* 0xff8000002f2c7808 */ /* 0x000fe40004800000 */
[----:B------:R-:W-:Y:S02]  /*3130*/  ISETP.NE.AND P1, PT, R84, RZ, PT ;  /* 0x000000ff5400720c */ /* 0x000fe40003f25270 */
[----:B------:R-:W-:-:S02]  /*3140*/  FMNMX.FTZ R3, R68, R3, !PT ;  /* 0x0000000344037209 */ /* 0x000fc40007810000 */
[C---:B------:R-:W-:Y:S02]  /*3150*/  ISETP.GT.AND P1, PT, R7.reuse, 0x30, !P1 ;  /* 0x000000300700780c */ /* 0x040fe40004f24270 */
[----:B------:R-:W-:Y:S02]  /*3160*/  FMNMX.FTZ R13, R6, R3, !PT ;  /* 0x00000003060d7209 */ /* 0x000fe40007810000 */
[----:B------:R-:W-:Y:S02]  /*3170*/  ISETP.LT.OR P1, PT, R24, 0x31, P1 ;  /* 0x000000311800780c */ /* 0x000fe40000f21670 */
[----:B------:R-:W-:Y:S02]  /*3180*/  ISETP.GT.AND P3, PT, R7, RZ, !P3 ;  /* 0x000000ff0700720c */ /* 0x000fe40005f64270 */
[----:B------:R-:W-:Y:S02]  /*3190*/  FSEL R50, R50, -INF , !P1 ;  /* 0xff80000032327808 */ /* 0x000fe40004800000 */
[----:B------:R-:W-:-:S02]  /*31a0*/  ISETP.NE.AND P1, PT, R48, RZ, PT ;  /* 0x000000ff3000720c */ /* 0x000fc40003f25270 */
[----:B------:R-:W-:Y:S02]  /*31b0*/  ISETP.LT.OR P3, PT, R24, 0x1, P3 ;  /* 0x000000011800780c */ /* 0x000fe40001f61670 */
[----:B------:R-:W-:Y:S02]  /*31c0*/  ISETP.GT.AND P1, PT, R7, 0x31, !P1 ;  /* 0x000000310700780c */ /* 0x000fe40004f24270 */
[----:B------:R-:W-:Y:S02]  /*31d0*/  FSEL R26, R26, -INF , !P3 ;  /* 0xff8000001a1a7808 */ /* 0x000fe40005800000 */
[----:B------:R-:W-:Y:S02]  /*31e0*/  ISETP.LT.OR P1, PT, R24, 0x32, P1 ;  /* 0x000000321800780c */ /* 0x000fe40000f21670 */
[----:B------:R-:W-:Y:S02]  /*31f0*/  ISETP.NE.AND P4, PT, R57, RZ, PT ;  /* 0x000000ff3900720c */ /* 0x000fe40003f85270 */
[----:B------:R-:W-:-:S02]  /*3200*/  FSEL R48, R51, -INF , !P1 ;  /* 0xff80000033307808 */ /* 0x000fc40004800000 */
[----:B------:R-:W-:Y:S02]  /*3210*/  ISETP.NE.AND P1, PT, R86, RZ, PT ;  /* 0x000000ff5600720c */ /* 0x000fe40003f25270 */
[C---:B------:R-:W-:Y:S02]  /*3220*/  ISETP.GT.AND P6, PT, R7.reuse, 0x51, !P6 ;  /* 0x000000510700780c */ /* 0x040fe400077c4270 */
[C---:B------:R-:W-:Y:S02]  /*3230*/  ISETP.GT.AND P1, PT, R7.reuse, 0x38, !P1 ;  /* 0x000000380700780c */ /* 0x040fe40004f24270 */
[----:B------:R-:W-:Y:S02]  /*3240*/  ISETP.GT.AND P2, PT, R7, 0x58, !P2 ;  /* 0x000000580700780c */ /* 0x000fe40005744270 */
[C---:B------:R-:W-:Y:S02]  /*3250*/  ISETP.LT.OR P1, PT, R24.reuse, 0x39, P1 ;  /* 0x000000391800780c */ /* 0x040fe40000f21670 */
[----:B------:R-:W-:-:S02]  /*3260*/  ISETP.LT.OR P6, PT, R24, 0x52, P6 ;  /* 0x000000521800780c */ /* 0x000fc400037c1670 */
[----:B------:R-:W-:Y:S02]  /*3270*/  FSEL R54, R54, -INF , !P1 ;  /* 0xff80000036367808 */ /* 0x000fe40004800000 */
[----:B------:R-:W-:Y:S02]  /*3280*/  ISETP.NE.AND P1, PT, R52, RZ, PT ;  /* 0x000000ff3400720c */ /* 0x000fe40003f25270 */
[----:B------:R-:W0:Y:S01]  /*3290*/  SHFL.BFLY PT, R52, R13, 0x2, 0x1f ;  /* 0x0c401f000d347f89 */ /* 0x000e2200000e0000 */
[----:B------:R-:W-:Y:S02]  /*32a0*/  ISETP.LT.OR P2, PT, R24, 0x59, P2 ;  /* 0x000000591800780c */ /* 0x000fe40001741670 */
[----:B------:R-:W-:Y:S02]  /*32b0*/  ISETP.GT.AND P1, PT, R7, 0x39, !P1 ;  /* 0x000000390700780c */ /* 0x000fe40004f24270 */
[----:B------:R-:W-:Y:S02]  /*32c0*/  FSEL R70, R70, -INF , !P2 ;  /* 0xff80000046467808 */ /* 0x000fe40005000000 */
[----:B------:R-:W-:-:S04]  /*32d0*/  ISETP.LT.OR P1, PT, R24, 0x3a, P1 ;  /* 0x0000003a1800780c */ /* 0x000fc80000f21670 */
[----:B------:R-:W-:Y:S02]  /*32e0*/  FSEL R20, R55, -INF , !P1 ;  /* 0xff80000037147808 */ /* 0x000fe40004800000 */
[----:B------:R-:W-:-:S04]  /*32f0*/  ISETP.NE.AND P1, PT, R88, RZ, PT ;  /* 0x000000ff5800720c */ /* 0x000fc80003f25270 */
[----:B------:R-:W-:-:S04]  /*3300*/  ISETP.GT.AND P1, PT, R7, 0x40, !P1 ;  /* 0x000000400700780c */ /* 0x000fc80004f24270 */
[----:B------:R-:W-:Y:S02]  /*3310*/  ISETP.LT.OR P1, PT, R24, 0x41, P1 ;  /* 0x000000411800780c */ /* 0x000fe40000f21670 */
[----:B0-----:R-:W-:Y:S02]  /*3320*/  FMNMX.FTZ R52, R13, R52, !PT ;  /* 0x000000340d347209 */ /* 0x001fe40007810000 */
[----:B------:R-:W-:Y:S02]  /*3330*/  FMNMX.FTZ R13, R26, R27, !PT ;  /* 0x0000001b1a0d7209 */ /* 0x000fe40007810000 */
[----:B------:R-:W-:Y:S01]  /*3340*/  FSEL R58, R58, -INF , !P1 ;  /* 0xff8000003a3a7808 */ /* 0x000fe20004800000 */
[----:B------:R-:W0:Y:S01]  /*3350*/  SHFL.BFLY PT, R3, R52, 0x1, 0x1f ;  /* 0x0c201f0034037f89 */ /* 0x000e2200000e0000 */
[----:B------:R-:W-:Y:S02]  /*3360*/  FMNMX.FTZ R13, R30, R13, !PT ;  /* 0x0000000d1e0d7209 */ /* 0x000fe40007810000 */
[----:B------:R-:W-:-:S02]  /*3370*/  ISETP.NE.AND P1, PT, R56, RZ, PT ;  /* 0x000000ff3800720c */ /* 0x000fc40003f25270 */
[----:B------:R-:W-:Y:S02]  /*3380*/  FMNMX.FTZ R13, R28, R13, !PT ;  /* 0x0000000d1c0d7209 */ /* 0x000fe40007810000 */
[----:B------:R-:W-:Y:S02]  /*3390*/  ISETP.GT.AND P1, PT, R7, 0x41, !P1 ;  /* 0x000000410700780c */ /* 0x000fe40004f24270 */
[----:B------:R-:W-:Y:S02]  /*33a0*/  FMNMX.FTZ R13, R34, R13, !PT ;  /* 0x0000000d220d7209 */ /* 0x000fe40007810000 */
[----:B------:R-:W-:Y:S02]  /*33b0*/  ISETP.LT.OR P1, PT, R24, 0x42, P1 ;  /* 0x000000421800780c */ /* 0x000fe40000f21670 */
[----:B------:R-:W-:Y:S02]  /*33c0*/  FMNMX.FTZ R13, R32, R13, !PT ;  /* 0x0000000d200d7209 */ /* 0x000fe40007810000 */
[----:B------:R-:W-:-:S02]  /*33d0*/  FSEL R2, R59, -INF , !P1 ;  /* 0xff8000003b027808 */ /* 0x000fc40004800000 */
        /* <DEDUP_REMOVED lines=9> */
[----:B0-----:R-:W-:Y:S02]  /*3470*/  FMNMX.FTZ R3, R52, R3, !PT ;  /* 0x0000000334037209 */ /* 0x001fe40007810000 */
[----:B------:R-:W-:Y:S02]  /*3480*/  FMNMX.FTZ R13, R44, R13, !PT ;  /* 0x0000000d2c0d7209 */ /* 0x000fe40007810000 */
[----:B------:R-:W-:Y:S01]  /*3490*/  ISETP.LT.OR P1, PT, R24, 0x4a, P1 ;  /* 0x0000004a1800780c */ /* 0x000fe20000f21670 */
[----:B------:R-:W-:Y:S01]  /*34a0*/  FMUL.FTZ R25, R3, R9 ;  /* 0x0000000903197220 */ /* 0x000fe20000410000 */
[----:B------:R-:W-:-:S02]  /*34b0*/  FMNMX.FTZ R13, R50, R13, !PT ;  /* 0x0000000d320d7209 */ /* 0x000fc40007810000 */
[----:B------:R-:W-:Y:S02]  /*34c0*/  FSEL R0, R63, -INF , !P1 ;  /* 0xff8000003f007808 */ /* 0x000fe40004800000 */
[----:B------:R-:W-:Y:S02]  /*34d0*/  FMNMX.FTZ R13, R48, R13, !PT ;  /* 0x0000000d300d7209 */ /* 0x000fe40007810000 */
[----:B------:R-:W-:Y:S02]  /*34e0*/  FSETP.NEU.FTZ.AND P1, PT, R3, -INF , PT ;  /* 0xff8000000300780b */ /* 0x000fe40003f3d000 */
[----:B------:R-:W-:Y:S02]  /*34f0*/  FMNMX.FTZ R13, R54, R13, !PT ;  /* 0x0000000d360d7209 */ /* 0x000fe40007810000 */
[----:B------:R-:W-:Y:S02]  /*3500*/  ISETP.NE.AND P4, PT, R61, RZ, PT ;  /* 0x000000ff3d00720c */ /* 0x000fe40003f85270 */
[----:B------:R-:W-:-:S02]  /*3510*/  FMNMX.FTZ R13, R20, R13, !PT ;  /* 0x0000000d140d7209 */ /* 0x000fc40007810000 */
[----:B------:R-:W-:Y:S02]  /*3520*/  FSEL R74, R25, RZ, P1 ;  /* 0x000000ff194a7208 */ /* 0x000fe40000800000 */
[----:B------:R-:W-:Y:S02]  /*3530*/  FMNMX.FTZ R13, R58, R13, !PT ;  /* 0x0000000d3a0d7209 */ /* 0x000fe40007810000 */
[----:B------:R-:W-:Y:S01]  /*3540*/  ISETP.GT.AND P1, PT, R7, 0x50, !P4 ;  /* 0x000000500700780c */ /* 0x000fe20006724270 */
[--C-:B------:R-:W-:Y:S01]  /*3550*/  FFMA.FTZ R39, R45, R9, -R74.reuse ;  /* 0x000000092d277223 */ /* 0x100fe2000001084a */
[----:B------:R-:W-:Y:S01]  /*3560*/  FMNMX.FTZ R13, R2, R13, !PT ;  /* 0x0000000d020d7209 */ /* 0x000fe20007810000 */
[--C-:B------:R-:W-:Y:S01]  /*3570*/  FFMA.FTZ R25, R29, R9, -R74.reuse ;  /* 0x000000091d197223 */ /* 0x100fe2000001084a */
[----:B------:R-:W-:Y:S01]  /*3580*/  ISETP.LT.OR P1, PT, R24, 0x51, P1 ;  /* 0x000000511800780c */ /* 0x000fe20000f21670 */
[----:B------:R0:W-:Y:S01]  /*3590*/  MUFU.EX2 R150, R39 ;  /* 0x0000002700967308 */ /* 0x0001e20000000800 */
[----:B------:R-:W-:Y:S01]  /*35a0*/  FMNMX.FTZ R13, R62, R13, !PT ;  /* 0x0000000d3e0d7209 */ /* 0x000fe20007810000 */
[-CC-:B------:R-:W-:Y:S01]  /*35b0*/  FFMA.FTZ R29, R77, R9.reuse, -R74.reuse ;  /* 0x000000094d1d7223 */ /* 0x180fe2000001084a */
[----:B------:R-:W-:Y:S01]  /*35c0*/  ISETP.NE.AND P4, PT, R65, RZ, PT ;  /* 0x000000ff4100720c */ /* 0x000fe20003f85270 */
[-CC-:B------:R-:W-:Y:S01]  /*35d0*/  FFMA.FTZ R31, R79, R9.reuse, -R74.reuse ;  /* 0x000000094f1f7223 */ /* 0x180fe2000001084a */
[----:B------:R-:W-:Y:S01]  /*35e0*/  FSEL R66, R66, -INF , !P1 ;  /* 0xff80000042427808 */ /* 0x000fe20004800000 */
[--C-:B------:R-:W-:Y:S01]  /*35f0*/  FFMA.FTZ R33, R81, R9, -R74.reuse ;  /* 0x0000000951217223 */ /* 0x100fe2000001084a */
[----:B------:R-:W-:Y:S01]  /*3600*/  FMNMX.FTZ R13, R0, R13, !PT ;  /* 0x0000000d000d7209 */ /* 0x000fe20007810000 */
[----:B------:R-:W-:Y:S01]  /*3610*/  MUFU.EX2 R25, R25 ;  /* 0x0000001900197308 */ /* 0x000fe20000000800 */
[----:B------:R-:W-:Y:S01]  /*3620*/  ISETP.GT.AND P1, PT, R7, 0x59, !P4 ;  /* 0x000000590700780c */ /* 0x000fe20006724270 */
[-CC-:B------:R-:W-:Y:S01]  /*3630*/  FFMA.FTZ R7, R41, R9.reuse, -R74.reuse ;  /* 0x0000000929077223 */ /* 0x180fe2000001084a */
[----:B------:R-:W-:Y:S01]  /*3640*/  FSEL R52, R67, -INF , !P6 ;  /* 0xff80000043347808 */ /* 0x000fe20007000000 */
[--C-:B0-----:R-:W-:Y:S01]  /*3650*/  FFMA.FTZ R39, R8, R9, -R74.reuse ;  /* 0x0000000908277223 */ /* 0x101fe2000001084a */
[----:B------:R-:W-:Y:S01]  /*3660*/  FMNMX.FTZ R13, R66, R13, !PT ;  /* 0x0000000d420d7209 */ /* 0x000fe20007810000 */
[--C-:B------:R-:W-:Y:S01]  /*3670*/  FFMA.FTZ R35, R83, R9, -R74.reuse ;  /* 0x0000000953237223 */ /* 0x100fe2000001084a */
[----:B------:R-:W-:Y:S01]  /*3680*/  ISETP.LT.OR P1, PT, R24, 0x5a, P1 ;  /* 0x0000005a1800780c */ /* 0x000fe20000f21670 */
[----:B------:R-:W-:Y:S01]  /*3690*/  MUFU.EX2 R148, R7 ;  /* 0x0000000700947308 */ /* 0x000fe20000000800 */
[----:B------:R-:W-:Y:S01]  /*36a0*/  FMNMX.FTZ R13, R52, R13, !PT ;  /* 0x0000000d340d7209 */ /* 0x000fe20007810000 */
[-CC-:B------:R-:W-:Y:S01]  /*36b0*/  FFMA.FTZ R43, R49, R9.reuse, -R74.reuse ;  /* 0x00000009312b7223 */ /* 0x180fe2000001084a */
[----:B------:R-:W-:Y:S01]  /*36c0*/  FSEL R24, R71, -INF , !P1 ;  /* 0xff80000047187808 */ /* 0x000fe20004800000 */
[--C-:B------:R-:W-:Y:S01]  /*36d0*/  FFMA.FTZ R6, R6, R9, -R74.reuse ;  /* 0x0000000906067223 */ /* 0x100fe2000001084a */
[----:B------:R-:W-:Y:S01]  /*36e0*/  FMNMX.FTZ R13, R70, R13, !PT ;  /* 0x0000000d460d7209 */ /* 0x000fe20007810000 */
[-CC-:B------:R-:W-:Y:S01]  /*36f0*/  FFMA.FTZ R47, R53, R9.reuse, -R74.reuse ;  /* 0x00000009352f7223 */ /* 0x180fe2000001084a */
[--C-:B------:R-:W-:Y:S01]  /*3700*/  FFMA.FTZ R37, R87, R9, -R74.reuse ;  /* 0x0000000957257223 */ /* 0x100fe2000001084a */
[----:B------:R0:W1:Y:S01]  /*3710*/  MUFU.EX2 R156, R29 ;  /* 0x0000001d009c7308 */ /* 0x0000620000000800 */
[----:B------:R-:W-:Y:S01]  /*3720*/  FMNMX.FTZ R13, R24, R13, !PT ;  /* 0x0000000d180d7209 */ /* 0x000fe20007810000 */
[-CC-:B------:R-:W-:Y:S01]  /*3730*/  FFMA.FTZ R10, R10, R9.reuse, -R74.reuse ;  /* 0x000000090a0a7223 */ /* 0x180fe2000001084a */
[-CC-:B------:R-:W-:Y:S01]  /*3740*/  FFMA.FTZ R41, R95, R9.reuse, -R74.reuse ;  /* 0x000000095f297223 */ /* 0x180fe2000001084a */
[-CC-:B------:R-:W-:Y:S01]  /*3750*/  FFMA.FTZ R45, R97, R9.reuse, -R74.reuse ;  /* 0x00000009612d7223 */ /* 0x180fe2000001084a */
[----:B------:R-:W-:Y:S01]  /*3760*/  ISETP.NE.AND P4, PT, R174, 0x1, PT ;  /* 0x00000001ae00780c */ /* 0x000fe20003f85270 */
[----:B------:R-:W2:Y:S01]  /*3770*/  SHFL.BFLY PT, R56, R13, 0x2, 0x1f ;  /* 0x0c401f000d387f89 */ /* 0x000ea200000e0000 */
[-CC-:B------:R-:W-:Y:S01]  /*3780*/  FFMA.FTZ R49, R99, R9.reuse, -R74.reuse ;  /* 0x0000000963317223 */ /* 0x180fe2000001084a */
[----:B------:R-:W3:Y:S01]  /*3790*/  MUFU.EX2 R31, R31 ;  /* 0x0000001f001f7308 */ /* 0x000ee20000000800 */
[-CC-:B0-----:R-:W-:Y:S01]  /*37a0*/  FFMA.FTZ R29, R85, R9.reuse, -R74.reuse ;  /* 0x00000009551d7223 */ /* 0x181fe2000001084a */
[-CC-:B------:R-:W-:Y:S01]  /*37b0*/  FFMA.FTZ R12, R12, R9.reuse, -R74.reuse ;  /* 0x000000090c0c7223 */ /* 0x180fe2000001084a */
[-CC-:B------:R-:W-:Y:S01]  /*37c0*/  FFMA.FTZ R60, R60, R9.reuse, -R74.reuse ;  /* 0x000000093c3c7223 */ /* 0x180fe2000001084a */
[-CC-:B------:R-:W-:Y:S01]  /*37d0*/  FFMA.FTZ R64, R64, R9.reuse, -R74.reuse ;  /* 0x0000000940407223 */ /* 0x180fe2000001084a */
[----:B------:R-:W-:Y:S01]  /*37e0*/  FFMA.FTZ R68, R68, R9, -R74 ;  /* 0x0000000944447223 */ /* 0x000fe2000001084a */
[----:B------:R-:W-:-:S02]  /*37f0*/  IMAD.MOV.U32 R53, RZ, RZ, R17 ;  /* 0x000000ffff357224 */ /* 0x000fc400078e0011 */
[----:B------:R0:W4:Y:S02]  /*3800*/  MUFU.EX2 R158, R33 ;  /* 0x00000021009e7308 */ /* 0x0001240000000800 */
[----:B------:R-:W5:Y:S06]  /*3810*/  @P4 LDC R55, c[0x0][0x450] ;  /* 0x00011400ff374b82 */ /* 0x000f6c0000000800 */
[----:B------:R-:W4:Y:S01]  /*3820*/  MUFU.EX2 R35, R35 ;  /* 0x0000002300237308 */ /* 0x000f220000000800 */
[----:B0-----:R-:W-:Y:S01]  /*3830*/  FFMA.FTZ R33, R89, R9, -R74 ;  /* 0x0000000959217223 */ /* 0x001fe2000001084a */
[----:B--2---:R-:W-:-:S06]  /*3840*/  FMNMX.FTZ R56, R13, R56, !PT ;  /* 0x000000380d387209 */ /* 0x004fcc0007810000 */
[----:B------:R-:W-:Y:S01]  /*3850*/  MUFU.EX2 R144, R43 ;  /* 0x0000002b00907308 */ /* 0x000fe20000000800 */
[----:B------:R-:W0:Y:S07]  /*3860*/  SHFL.BFLY PT, R7, R56, 0x1, 0x1f ;  /* 0x0c201f0038077f89 */ /* 0x000e2e00000e0000 */
[----:B------:R1:W-:Y:S08]  /*3870*/  MUFU.EX2 R43, R6 ;  /* 0x00000006002b7308 */ /* 0x0003f00000000800 */
[----:B------:R3:W-:Y:S01]  /*3880*/  MUFU.EX2 R146, R47 ;  /* 0x0000002f00927308 */ /* 0x0007e20000000800 */
[----:B-1----:R-:W-:Y:S01]  /*3890*/  FADD.FTZ R6, R25, R156 ;  /* 0x0000009c19067221 */ /* 0x002fe20000010000 */
[----:B------:R-:W-:-:S06]  /*38a0*/  F2FP.BF16.F32.PACK_AB R156, R156, R25 ;  /* 0x000000199c9c723e */ /* 0x000fcc00000010ff */
[----:B------:R1:W-:Y:S01]  /*38b0*/  MUFU.EX2 R152, R29 ;  /* 0x0000001d00987308 */ /* 0x0003e20000000800 */
[----:B---3--:R-:W-:Y:S01]  /*38c0*/  FADD.FTZ R47, R31, R6 ;  /* 0x000000061f2f7221 */ /* 0x008fe20000010000 */
[----:B0-----:R-:W-:-:S03]  /*38d0*/  FMNMX.FTZ R8, R56, R7, !PT ;  /* 0x0000000738087209 */ /* 0x001fc60007810000 */
[C---:B----4-:R-:W-:Y:S01]  /*38e0*/  FADD.FTZ R6, R158.reuse, R47 ;  /* 0x0000002f9e067221 */ /* 0x050fe20000010000 */
[----:B------:R-:W-:Y:S01]  /*38f0*/  F2FP.BF16.F32.PACK_AB R158, R158, R31 ;  /* 0x0000001f9e9e723e */ /* 0x000fe200000010ff */
[CC--:B------:R-:W-:Y:S01]  /*3900*/  FMUL.FTZ R7, R8.reuse, R9.reuse ;  /* 0x0000000908077220 */ /* 0x0c0fe20000410000 */
[----:B------:R-:W-:Y:S01]  /*3910*/  FSETP.NEU.FTZ.AND P1, PT, R8, -INF , PT ;  /* 0xff8000000800780b */ /* 0x000fe20003f3d000 */
[----:B------:R-:W-:Y:S01]  /*3920*/  MUFU.EX2 R37, R37 ;  /* 0x0000002500257308 */ /* 0x000fe20000000800 */
[----:B------:R-:W-:Y:S01]  /*3930*/  FADD.FTZ R51, R35, R6 ;  /* 0x0000000623337221 */ /* 0x000fe20000010000 */
[----:B-1----:R-:W-:Y:S01]  /*3940*/  FFMA.FTZ R29, R91, R9, -R74 ;  /* 0x000000095b1d7223 */ /* 0x002fe2000001084a */
[----:B------:R-:W-:-:S05]  /*3950*/  FSEL R7, R7, RZ, P1 ;  /* 0x000000ff07077208 */ /* 0x000fca0000800000 */
        /* <DEDUP_REMOVED lines=14> */
[----:B------:R-:W0:Y:S01]  /*3a40*/  MUFU.EX2 R27, R27 ;  /* 0x0000001b001b7308 */ /* 0x000e220000000800 */
        /* <DEDUP_REMOVED lines=8> */
[-CC-:B------:R-:W-:Y:S01]  /*3ad0*/  FFMA.FTZ R66, R66, R9.reuse, -R7.reuse ;  /* 0x0000000942427223 */ /* 0x180fe20000010807 */
[-CC-:B------:R-:W-:Y:S01]  /*3ae0*/  FFMA.FTZ R52, R52, R9.reuse, -R7.reuse ;  /* 0x0000000934347223 */ /* 0x180fe20000010807 */
[-CC-:B------:R-:W-:Y:S01]  /*3af0*/  FFMA.FTZ R70, R70, R9.reuse, -R7.reuse ;  /* 0x0000000946467223 */ /* 0x180fe20000010807 */
[----:B------:R-:W-:-:S04]  /*3b00*/  FFMA.FTZ R24, R24, R9, -R7 ;  /* 0x0000000918187223 */ /* 0x000fc80000010807 */
[----:B------:R2:W3:Y:S01]  /*3b10*/  MUFU.EX2 R159, R28 ;  /* 0x0000001c009f7308 */ /* 0x0004e20000000800 */
[----:B0-----:R-:W-:Y:S01]  /*3b20*/  FADD.FTZ R47, R26, R27 ;  /* 0x0000001b1a2f7221 */ /* 0x001fe20000010000 */
[----:B------:R-:W-:-:S06]  /*3b30*/  F2FP.BF16.F32.PACK_AB R157, R27, R26 ;  /* 0x0000001a1b9d723e */ /* 0x000fcc00000010ff */
[----:B------:R-:W0:Y:S01]  /*3b40*/  MUFU.EX2 R34, R34 ;  /* 0x0000002200227308 */ /* 0x000e220000000800 */
[----:B-1----:R-:W-:Y:S01]  /*3b50*/  FADD.FTZ R6, R30, R47 ;  /* 0x0000002f1e067221 */ /* 0x002fe20000010000 */
[----:B--2---:R-:W1:Y:S06]  /*3b60*/  @P4 LDC R28, c[0x0][0x44c] ;  /* 0x00011300ff1c4b82 */ /* 0x004e6c0000000800 */
[----:B------:R-:W2:Y:S01]  /*3b70*/  MUFU.EX2 R153, R32 ;  /* 0x0000002000997308 */ /* 0x000ea20000000800 */
[C---:B---3--:R-:W-:Y:S01]  /*3b80*/  FADD.FTZ R47, R159.reuse, R6 ;  /* 0x000000069f2f7221 */ /* 0x048fe20000010000 */
[----:B------:R-:W-:-:S06]  /*3b90*/  F2FP.BF16.F32.PACK_AB R159, R159, R30 ;  /* 0x0000001e9f9f723e */ /* 0x000fcc00000010ff */
[----:B------:R-:W3:Y:S01]  /*3ba0*/  MUFU.EX2 R38, R38 ;  /* 0x0000002600267308 */ /* 0x000ee20000000800 */
[----:B0-----:R-:W-:-:S07]  /*3bb0*/  FADD.FTZ R6, R34, R47 ;  /* 0x0000002f22067221 */ /* 0x001fce0000010000 */
[----:B------:R0:W-:Y:S01]  /*3bc0*/  MUFU.EX2 R154, R33 ;  /* 0x00000021009a7308 */ /* 0x0001e20000000800 */
[----:B--2---:R-:W-:Y:S01]  /*3bd0*/  FADD.FTZ R47, R153, R6 ;  /* 0x00000006992f7221 */ /* 0x004fe20000010000 */
[----:B-1----:R-:W-:Y:S01]  /*3be0*/  @P4 IMAD.HI.U32 R28, R17, R28, RZ ;  /* 0x0000001c111c4227 */ /* 0x002fe200078e00ff */
[----:B------:R-:W-:-:S04]  /*3bf0*/  F2FP.BF16.F32.PACK_AB R153, R153, R34 ;  /* 0x000000229999723e */ /* 0x000fc800000010ff */
[----:B-----5:R-:W-:Y:S01]  /*3c00*/  @P4 SHF.R.U32.HI R53, RZ, R55, R28 ;  /* 0x00000037ff354219 */ /* 0x020fe2000001161c */
[----:B------:R-:W1:Y:S01]  /*3c10*/  MUFU.EX2 R155, R36 ;  /* 0x00000024009b7308 */ /* 0x000e620000000800 */
[----:B0-----:R-:W-:Y:S01]  /*3c20*/  FFMA.FTZ R33, R93, R9, -R74 ;  /* 0x000000095d217223 */ /* 0x001fe2000001084a */
[----:B---3--:R-:W-:Y:S01]  /*3c30*/  FADD.FTZ R6, R38, R47 ;  /* 0x0000002f26067221 */ /* 0x008fe20000010000 */
[----:B------:R-:W-:-:S05]  /*3c40*/  ISETP.GE.AND P4, PT, R15, 0x1, PT ;  /* 0x000000010f00780c */ /* 0x000fca0003f86270 */
[----:B------:R-:W-:Y:S08]  /*3c50*/  MUFU.EX2 R29, R29 ;  /* 0x0000001d001d7308 */ /* 0x000ff00000000800 */
[----:B------:R-:W0:Y:S01]  /*3c60*/  MUFU.EX2 R42, R42 ;  /* 0x0000002a002a7308 */ /* 0x000e220000000800 */
[C---:B-1----:R-:W-:Y:S01]  /*3c70*/  FADD.FTZ R47, R155.reuse, R6 ;  /* 0x000000069b2f7221 */ /* 0x042fe20000010000 */
[----:B------:R-:W-:-:S06]  /*3c80*/  F2FP.BF16.F32.PACK_AB R155, R155, R38 ;  /* 0x000000269b9b723e */ /* 0x000fcc00000010ff */
[----:B------:R1:W-:Y:S08]  /*3c90*/  MUFU.EX2 R13, R10 ;  /* 0x0000000a000d7308 */ /* 0x0003f00000000800 */
[----:B------:R-:W2:Y:S01]  /*3ca0*/  MUFU.EX2 R149, R40 ;  /* 0x0000002800957308 */ /* 0x000ea20000000800 */
[----:B-1----:R-:W-:Y:S01]  /*3cb0*/  FADD.FTZ R10, R152, R51 ;  /* 0x00000033980a7221 */ /* 0x002fe20000010000 */
[----:B0-----:R-:W-:Y:S01]  /*3cc0*/  FADD.FTZ R6, R42, R47 ;  /* 0x0000002f2a067221 */ /* 0x001fe20000010000 */
[----:B------:R-:W-:-:S02]  /*3cd0*/  F2FP.BF16.F32.PACK_AB R152, R152, R35 ;  /* 0x000000239898723e */ /* 0x000fc400000010ff */
[----:B------:R-:W-:-:S03]  /*3ce0*/  FADD.FTZ R51, R37, R10 ;  /* 0x0000000a25337221 */ /* 0x000fc60000010000 */
[----:B------:R-:W0:Y:S01]  /*3cf0*/  MUFU.EX2 R33, R33 ;  /* 0x0000002100217308 */ /* 0x000e220000000800 */
[C---:B------:R-:W-:Y:S01]  /*3d00*/  FADD.FTZ R10, R154.reuse, R51 ;  /* 0x000000339a0a7221 */ /* 0x040fe20000010000 */
[----:B------:R-:W-:-:S03]  /*3d10*/  F2FP.BF16.F32.PACK_AB R154, R154, R37 ;  /* 0x000000259a9a723e */ /* 0x000fc600000010ff */
[----:B------:R-:W-:-:S03]  /*3d20*/  FADD.FTZ R51, R29, R10 ;  /* 0x0000000a1d337221 */ /* 0x000fc60000010000 */
[----:B------:R-:W-:Y:S01]  /*3d30*/  MUFU.EX2 R46, R46 ;  /* 0x0000002e002e7308 */ /* 0x000fe20000000800 */
[C---:B------:R-:W-:Y:S01]  /*3d40*/  FADD.FTZ R10, R148.reuse, R51 ;  /* 0x00000033940a7221 */ /* 0x040fe20000010000 */
[C---:B--2---:R-:W-:Y:S01]  /*3d50*/  FADD.FTZ R47, R149.reuse, R6 ;  /* 0x00000006952f7221 */ /* 0x044fe20000010000 */
[----:B------:R-:W-:Y:S02]  /*3d60*/  F2FP.BF16.F32.PACK_AB R148, R148, R29 ;  /* 0x0000001d9494723e */ /* 0x000fe400000010ff */
[----:B------:R-:W-:-:S03]  /*3d70*/  F2FP.BF16.F32.PACK_AB R149, R149, R42 ;  /* 0x0000002a9595723e */ /* 0x000fc600000010ff */
[----:B------:R-:W-:Y:S01]  /*3d80*/  MUFU.EX2 R151, R44 ;  /* 0x0000002c00977308 */ /* 0x000fe20000000800 */
[----:B0-----:R-:W-:-:S04]  /*3d90*/  FADD.FTZ R51, R33, R10 ;  /* 0x0000000a21337221 */ /* 0x001fc80000010000 */
[C---:B------:R-:W-:Y:S01]  /*3da0*/  FADD.FTZ R10, R150.reuse, R51 ;  /* 0x00000033960a7221 */ /* 0x040fe20000010000 */
[----:B------:R-:W-:Y:S02]  /*3db0*/  F2FP.BF16.F32.PACK_AB R150, R150, R33 ;  /* 0x000000219696723e */ /* 0x000fe400000010ff */
[----:B------:R-:W0:Y:S08]  /*3dc0*/  MUFU.EX2 R41, R41 ;  /* 0x0000002900297308 */ /* 0x000e300000000800 */
[----:B------:R-:W-:Y:S08]  /*3dd0*/  MUFU.EX2 R50, R50 ;  /* 0x0000003200327308 */ /* 0x000ff00000000800 */
[----:B------:R-:W-:Y:S01]  /*3de0*/  MUFU.EX2 R145, R48 ;  /* 0x0000003000917308 */ /* 0x000fe20000000800 */
[----:B0-----:R-:W-:-:S04]  /*3df0*/  FADD.FTZ R51, R41, R10 ;  /* 0x0000000a29337221 */ /* 0x001fc80000010000 */
[C---:B------:R-:W-:Y:S01]  /*3e00*/  FADD.FTZ R6, R144.reuse, R51 ;  /* 0x0000003390067221 */ /* 0x040fe20000010000 */
[----:B------:R-:W-:Y:S02]  /*3e10*/  F2FP.BF16.F32.PACK_AB R144, R144, R41 ;  /* 0x000000299090723e */ /* 0x000fe400000010ff */
[----:B------:R-:W0:Y:S08]  /*3e20*/  MUFU.EX2 R45, R45 ;  /* 0x0000002d002d7308 */ /* 0x000e300000000800 */
[----:B------:R-:W-:Y:S08]  /*3e30*/  MUFU.EX2 R54, R54 ;  /* 0x0000003600367308 */ /* 0x000ff00000000800 */
[----:B------:R1:W-:Y:S08]  /*3e40*/  MUFU.EX2 R141, R2 ;  /* 0x00000002008d7308 */ /* 0x0003f00000000800 */
[----:B------:R-:W-:Y:S01]  /*3e50*/  MUFU.EX2 R147, R20 ;  /* 0x0000001400937308 */ /* 0x000fe20000000800 */
[----:B-1----:R-:W-:Y:S01]  /*3e60*/  FADD.FTZ R2, R46, R47 ;  /* 0x0000002f2e027221 */ /* 0x002fe20000010000 */
[----:B0-----:R-:W-:-:S03]  /*3e70*/  FADD.FTZ R47, R45, R6 ;  /* 0x000000062d2f7221 */ /* 0x001fc60000010000 */
[----:B------:R-:W-:Y:S01]  /*3e80*/  FADD.FTZ R7, R151, R2 ;  /* 0x0000000297077221 */ /* 0x000fe20000010000 */
[----:B------:R-:W-:Y:S01]  /*3e90*/  FADD.FTZ R6, R146, R47 ;  /* 0x0000002f92067221 */ /* 0x000fe20000010000 */
[----:B------:R-:W-:Y:S01]  /*3ea0*/  IMAD.IADD R47, R72, 0x1, R53 ;  /* 0x00000001482f7824 */ /* 0x000fe200078e0235 */
[----:B------:R-:W0:Y:S01]  /*3eb0*/  MUFU.EX2 R49, R49 ;  /* 0x0000003100317308 */ /* 0x000e220000000800 */
[----:B------:R-:W-:Y:S01]  /*3ec0*/  FADD.FTZ R2, R50, R7 ;  /* 0x0000000732027221 */ /* 0x000fe20000010000 */
[----:B------:R-:W-:Y:S01]  /*3ed0*/  F2FP.BF16.F32.PACK_AB R146, R146, R45 ;  /* 0x0000002d9292723e */ /* 0x000fe200000010ff */
[----:B------:R-:W-:Y:S01]  /*3ee0*/  IMAD.IADD R14, R47, 0x1, R14 ;  /* 0x000000012f0e7824 */ /* 0x000fe200078e020e */
[----:B------:R-:W-:Y:S01]  /*3ef0*/  F2FP.BF16.F32.PACK_AB R151, R151, R46 ;  /* 0x0000002e9797723e */ /* 0x000fe200000010ff */
[C---:B------:R-:W-:Y:S01]  /*3f00*/  FADD.FTZ R7, R145.reuse, R2 ;  /* 0x0000000291077221 */ /* 0x040fe20000010000 */
[----:B------:R-:W-:Y:S02]  /*3f10*/  F2FP.BF16.F32.PACK_AB R145, R145, R50 ;  /* 0x000000329191723e */ /* 0x000fe400000010ff */
[----:B------:R-:W-:Y:S08]  /*3f20*/  MUFU.EX2 R58, R58 ;  /* 0x0000003a003a7308 */ /* 0x000ff00000000800 */
[----:B------:R-:W1:Y:S01]  /*3f30*/  MUFU.EX2 R12, R12 ;  /* 0x0000000c000c7308 */ /* 0x000e620000000800 */
[----:B0-----:R-:W-:-:S07]  /*3f40*/  FADD.FTZ R25, R49, R6 ;  /* 0x0000000631197221 */ /* 0x001fce0000010000 */
[----:B------:R-:W0:Y:S08]  /*3f50*/  MUFU.EX2 R60, R60 ;  /* 0x0000003c003c7308 */ /* 0x000e300000000800 */
[----:B------:R-:W2:Y:S01]  /*3f60*/  MUFU.EX2 R62, R62 ;  /* 0x0000003e003e7308 */ /* 0x000ea20000000800 */
[C---:B-1----:R-:W-:Y:S01]  /*3f70*/  FADD.FTZ R25, R12.reuse, R25 ;  /* 0x000000190c197221 */ /* 0x042fe20000010000 */
[----:B------:R-:W-:-:S06]  /*3f80*/  F2FP.BF16.F32.PACK_AB R140, R12, R49 ;  /* 0x000000310c8c723e */ /* 0x000fcc00000010ff */
[----:B------:R1:W3:Y:S01]  /*3f90*/  MUFU.EX2 R143, R0 ;  /* 0x00000000008f7308 */ /* 0x0002e20000000800 */
[----:B0-----:R-:W-:Y:S01]  /*3fa0*/  FADD.FTZ R2, R60, R25 ;  /* 0x000000193c027221 */ /* 0x001fe20000010000 */
[----:B------:R-:W-:-:S03]  /*3fb0*/  F2FP.BF16.F32.PACK_AB R142, R13, R60 ;  /* 0x0000003c0d8e723e */ /* 0x000fc600000010ff */
[----:B------:R-:W-:-:S03]  /*3fc0*/  FADD.FTZ R25, R13, R2 ;  /* 0x000000020d197221 */ /* 0x000fc60000010000 */
[----:B------:R-:W0:Y:S01]  /*3fd0*/  MUFU.EX2 R66, R66 ;  /* 0x0000004200427308 */ /* 0x000e220000000800 */
[----:B-1----:R-:W-:-:S04]  /*3fe0*/  FADD.FTZ R0, R54, R7 ;  /* 0x0000000736007221 */ /* 0x002fc80000010000 */
[C---:B------:R-:W-:Y:S01]  /*3ff0*/  FADD.FTZ R7, R147.reuse, R0 ;  /* 0x0000000093077221 */ /* 0x040fe20000010000 */
[----:B------:R-:W-:Y:S02]  /*4000*/  F2FP.BF16.F32.PACK_AB R147, R147, R54 ;  /* 0x000000369393723e */ /* 0x000fe400000010ff */
[----:B------:R-:W1:Y:S01]  /*4010*/  MUFU.EX2 R64, R64 ;  /* 0x0000004000407308 */ /* 0x000e620000000800 */
[----:B------:R-:W-:-:S04]  /*4020*/  FADD.FTZ R0, R58, R7 ;  /* 0x000000073a007221 */ /* 0x000fc80000010000 */
[C---:B------:R-:W-:Y:S01]  /*4030*/  FADD.FTZ R7, R141.reuse, R0 ;  /* 0x000000008d077221 */ /* 0x040fe20000010000 */
[----:B------:R-:W-:Y:S02]  /*4040*/  F2FP.BF16.F32.PACK_AB R141, R141, R58 ;  /* 0x0000003a8d8d723e */ /* 0x000fe400000010ff */
[----:B------:R-:W4:Y:S01]  /*4050*/  MUFU.EX2 R137, R52 ;  /* 0x0000003400897308 */ /* 0x000f220000000800 */
[----:B--2---:R-:W-:-:S04]  /*4060*/  FADD.FTZ R0, R62, R7 ;  /* 0x000000073e007221 */ /* 0x004fc80000010000 */
[C---:B---3--:R-:W-:Y:S01]  /*4070*/  FADD.FTZ R13, R143.reuse, R0 ;  /* 0x000000008f0d7221 */ /* 0x048fe20000010000 */
[----:B------:R-:W-:Y:S02]  /*4080*/  F2FP.BF16.F32.PACK_AB R143, R143, R62 ;  /* 0x0000003e8f8f723e */ /* 0x000fe400000010ff */
[----:B------:R-:W2:Y:S01]  /*4090*/  MUFU.EX2 R39, R39 ;  /* 0x0000002700277308 */ /* 0x000ea20000000800 */
[----:B0-----:R-:W-:Y:S01]  /*40a0*/  FADD.FTZ R0, R66, R13 ;  /* 0x0000000d42007221 */ /* 0x001fe20000010000 */
[----:B-1----:R-:W-:-:S06]  /*40b0*/  FADD.FTZ R2, R64, R25 ;  /* 0x0000001940027221 */ /* 0x002fcc0000010000 */
[----:B------:R-:W0:Y:S01]  /*40c0*/  MUFU.EX2 R70, R70 ;  /* 0x0000004600467308 */ /* 0x000e220000000800 */
[C---:B----4-:R-:W-:Y:S01]  /*40d0*/  FADD.FTZ R13, R137.reuse, R0 ;  /* 0x00000000890d7221 */ /* 0x050fe20000010000 */
[----:B------:R-:W-:-:S06]  /*40e0*/  F2FP.BF16.F32.PACK_AB R137, R137, R66 ;  /* 0x000000428989723e */ /* 0x000fcc00000010ff */
[----:B------:R-:W1:Y:S01]  /*40f0*/  MUFU.EX2 R68, R68 ;  /* 0x0000004400447308 */ /* 0x000e620000000800 */
[C---:B--2---:R-:W-:Y:S01]  /*4100*/  FADD.FTZ R25, R39.reuse, R2 ;  /* 0x0000000227197221 */ /* 0x044fe20000010000 */
[----:B------:R-:W-:-:S06]  /*4110*/  F2FP.BF16.F32.PACK_AB R136, R39, R64 ;  /* 0x000000402788723e */ /* 0x000fcc00000010ff */
[----:B------:R-:W2:Y:S01]  /*4120*/  MUFU.EX2 R139, R24 ;  /* 0x00000018008b7308 */ /* 0x000ea20000000800 */
[----:B0-----:R-:W-:Y:S01]  /*4130*/  FADD.FTZ R6, R70, R13 ;  /* 0x0000000d46067221 */ /* 0x001fe20000010000 */
[----:B------:R-:W-:Y:S02]  /*4140*/  VIADD R13, R73, 0xfffffffe ;  /* 0xfffffffe490d7836 */ /* 0x000fe40000000000 */
[----:B-1----:R-:W-:Y:S01]  /*4150*/  FADD.FTZ R2, R68, R25 ;  /* 0x0000001944027221 */ /* 0x002fe20000010000 */
[----:B------:R-:W-:-:S03]  /*4160*/  F2FP.BF16.F32.PACK_AB R138, R43, R68 ;  /* 0x000000442b8a723e */ /* 0x000fc600000010ff */
[----:B------:R-:W-:Y:S01]  /*4170*/  FADD.FTZ R7, R43, R2 ;  /* 0x000000022b077221 */ /* 0x000fe20000010000 */
[C---:B--2---:R-:W-:Y:S01]  /*4180*/  FADD.FTZ R6, R139.reuse, R6 ;  /* 0x000000068b067221 */ /* 0x044fe20000010000 */
[----:B------:R-:W-:Y:S01]  /*4190*/  F2FP.BF16.F32.PACK_AB R139, R139, R70 ;  /* 0x000000468b8b723e */ /* 0x000fe200000010ff */
        /* <DEDUP_REMOVED lines=11> */
.L_x_1106:
[----:B------:R-:W-:-:S13]  /*4250*/  ISETP.NE.AND P1, PT, R15, 0x1, PT ;  /* 0x000000010f00780c */ /* 0x000fda0003f25270 */
[----:B------:R-:W0:Y:S02]  /*4260*/  @P1 LDC.64 R24, c[0x0][0x9e8] ;  /* 0x00027a00ff181b82 */ /* 0x000e240000000a00 */
[----:B0-----:R-:W-:-:S05]  /*4270*/  @P1 IMAD.HI.U32 R2, R0, R24, RZ ;  /* 0x0000001800021227 */ /* 0x001fca00078e00ff */
[----:B------:R-:W-:-:S07]  /*4280*/  @P1 SHF.R.U32.HI R0, RZ, R25, R2 ;  /* 0x00000019ff001219 */ /* 0x000fce0000011602 */
.L_x_1107:
[----:B------:R-:W-:-:S05]  /*4290*/  IMAD R15, R0, R15, R15 ;  /* 0x0000000f000f7224 */ /* 0x000fca00078e020f */
[----:B------:R-:W-:-:S07]  /*42a0*/  VIMNMX R14, R14, R15, PT ;  /* 0x0000000f0e0e7248 */ /* 0x000fce0003fe0100 */
.L_x_1105:
[----:B------:R-:W-:Y:S01]  /*42b0*/  IMAD.HI R14, R14, 0x2aaaaaab, RZ ;  /* 0x2aaaaaab0e0e7827 */ /* 0x000fe200078e02ff */
[----:B------:R-:W-:Y:S02]  /*42c0*/  CS2R R86, SRZ ;  /* 0x0000000000567805 */ /* 0x000fe4000001ff00 */
[----:B------:R-:W-:Y:S02]  /*42d0*/  CS2R R84, SRZ ;  /* 0x0000000000547805 */ /* 0x000fe4000001ff00 */
[----:B------:R-:W-:Y:S01]  /*42e0*/  CS2R R82, SRZ ;  /* 0x0000000000527805 */ /* 0x000fe2000001ff00 */
[----:B------:R-:W-:Y:S01]  /*42f0*/  IMAD.MOV.U32 R2, RZ, RZ, 0x3f800000 ;  /* 0x3f800000ff027424 */ /* 0x000fe200078e00ff */
[----:B------:R-:W-:Y:S01]  /*4300*/  SHF.R.U32.HI R15, RZ, 0x1f, R14 ;  /* 0x0000001fff0f7819 */ /* 0x000fe2000001160e */
[----:B------:R-:W-:Y:S01]  /*4310*/  IMAD.MOV.U32 R0, RZ, RZ, 0x3f800000 ;  /* 0x3f800000ff007424 */ /* 0x000fe200078e00ff */
[----:B------:R-:W-:Y:S02]  /*4320*/  CS2R R80, SRZ ;  /* 0x0000000000507805 */ /* 0x000fe4000001ff00 */
[----:B------:R-:W-:-:S02]  /*4330*/  CS2R R78, SRZ ;  /* 0x00000000004e7805 */ /* 0x000fc4000001ff00 */
[----:B------:R-:W-:Y:S02]  /*4340*/  LEA.HI.SX32 R15, R14, R15, 0x1c ;  /* 0x0000000f0e0f7211 */ /* 0x000fe400078fe2ff */
[----:B------:R-:W-:Y:S02]  /*4350*/  CS2R R76, SRZ ;  /* 0x00000000004c7805 */ /* 0x000fe4000001ff00 */
[----:B------:R-:W-:Y:S02]  /*4360*/  CS2R R74, SRZ ;  /* 0x00000000004a7805 */ /* 0x000fe4000001ff00 */
[----:B------:R-:W-:Y:S02]  /*4370*/  CS2R R72, SRZ ;  /* 0x0000000000487805 */ /* 0x000fe4000001ff00 */
[----:B------:R-:W-:Y:S02]  /*4380*/  VIMNMX R10, R22, R15, !PT ;  /* 0x0000000f160a7248 */ /* 0x000fe40007fe0100 */
[----:B------:R-:W-:-:S02]  /*4390*/  CS2R R70, SRZ ;  /* 0x0000000000467805 */ /* 0x000fc4000001ff00 */
[----:B------:R-:W-:Y:S02]  /*43a0*/  CS2R R68, SRZ ;  /* 0x0000000000447805 */ /* 0x000fe4000001ff00 */
[----:B------:R-:W-:Y:S02]  /*43b0*/  CS2R R66, SRZ ;  /* 0x0000000000427805 */ /* 0x000fe4000001ff00 */
        /* <DEDUP_REMOVED lines=21> */
[----:B------:R-:W-:Y:S01]  /*4510*/  CS2R R24, SRZ ;  /* 0x0000000000187805 */ /* 0x000fe2000001ff00 */
[----:B------:R-:W-:Y:S06]  /*4520*/  @!P1 BRA `(.L_x_1108) ;  /* 0x0000002c006c9947 */ /* 0x000fec0003800000 */
[----:B------:R-:W-:Y:S01]  /*4530*/  IMAD.MOV.U32 R2, RZ, RZ, 0x3f800000 ;  /* 0x3f800000ff027424 */ /* 0x000fe200078e00ff */
[----:B------:R-:W-:Y:S01]  /*4540*/  ULDC UR58, c[0x0][0x9e4] ;  /* 0x00027900003a7ab9 */ /* 0x000fe20000000800 */
[----:B------:R-:W-:Y:S01]  /*4550*/  IMAD.MOV.U32 R87, RZ, RZ, RZ ;  /* 0x000000ffff577224 */ /* 0x000fe200078e00ff */
[----:B------:R-:W-:Y:S01]  /*4560*/  ULDC UR59, c[0x0][0x9dc] ;  /* 0x00027700003b7ab9 */ /* 0x000fe20000000800 */
[----:B------:R-:W-:-:S05]  /*4570*/  ULDC UR60, c[0x0][0x9e0] ;  /* 0x00027800003c7ab9 */ /* 0x000fca0000000800 */
.L_x_1125:
[----:B------:R-:W-:-:S04]  /*4580*/  UIADD3 UR4, UR36, 0x1, URZ ;  /* 0x0000000124047890 */ /* 0x000fc8000fffe03f */
[----:B------:R-:W-:-:S04]  /*4590*/  UISETP.NE.AND UP0, UPT, UR4, 0x2, UPT ;  /* 0x000000020400788c */ /* 0x000fc8000bf05270 */
[----:B------:R-:W-:Y:S02]  /*45a0*/  USEL UR7, URZ, 0x1, UP0 ;  /* 0x000000013f077887 */ /* 0x000fe40008000000 */
[----:B------:R-:W-:Y:S02]  /*45b0*/  USEL UR4, UR4, URZ, UP0 ;  /* 0x0000003f04047287 */ /* 0x000fe40008000000 */
[----:B------:R-:W-:Y:S01]  /*45c0*/  ULOP3.LUT UR7, UR38, UR7, URZ, 0x3c, !UPT ;  /* 0x0000000726077292 */ /* 0x000fe2000f8e3c3f */
[----:B------:R-:W-:Y:S11]  /*45d0*/  @!P0 BRA `(.L_x_1109) ;  /* 0x0000000000048947 */ /* 0x000ff60003800000 */
[----:B------:R-:W-:Y:S01]  /*45e0*/  BPT.TRAP 0x1 ;  /* 0x000000040000795c */ /* 0x000fe20000300000 */
.L_x_1109:
[----:B------:R-:W-:Y:S01]  /*45f0*/  ULEA UR6, UR4, UR37, 0x3 ;  /* 0x0000002504067291 */ /* 0x000fe2000f8e183f */
[----:B------:R-:W-:-:S05]  /*4600*/  IMAD.U32 R9, RZ, RZ, UR7 ;  /* 0x00000007ff097e24 */ /* 0x000fca000f8e00ff */
[----:B------:R-:W-:-:S04]  /*4610*/  SHF.L.U32 R9, R9, 0x1f, RZ ;  /* 0x0000001f09097819 */ /* 0x000fc800000006ff */
[----:B------:R0:W1:Y:S01]  /*4620*/  SYNCS.PHASECHK.TRANS64.TRYWAIT P1, [UR6+0x2a830], R9 ;  /* 0x02a83009ff0075a7 */ /* 0x0000620008020146 */
[----:B------:R-:W-:Y:S05]  /*4630*/  @!P0 BRA `(.L_x_1110) ;  /* 0x0000000000048947 */ /* 0x000fea0003800000 */
[----:B------:R-:W-:Y:S01]  /*4640*/  BPT.TRAP 0x1 ;  /* 0x000000040000795c */ /* 0x000fe20000300000 */
.L_x_1110:
[----:B-1----:R-:W-:Y:S05]  /*4650*/  @P1 BRA `(.L_x_1111) ;  /* 0x0000000000081947 */ /* 0x002fea0003800000 */
[----:B------:R-:W1:Y:S02]  /*4660*/  SYNCS.PHASECHK.TRANS64.TRYWAIT P1, [UR6+0x2a830], R9 ;  /* 0x02a83009ff0075a7 */ /* 0x000e640008020146 */
[----:B-1----:R-:W-:Y:S05]  /*4670*/  @!P1 BRA `(.L_x_1112) ;  /* 0x000000f000c09947 */ /* 0x002fea0003800000 */
.L_x_1111:
        /* <DEDUP_REMOVED lines=15> */
[----:B------:R-:W-:Y:S01]  /*4770*/  HGMMA.64x96x16.F32.BF16 R88, gdesc[UR52], RZ, !UPT, gsb0 ;  /* 0x01600000345879f0 */ /* 0x000fe2000c0018ff */
        /* <DEDUP_REMOVED lines=113> */
[----:B------:R-:W-:Y:S05]  /*4e90*/  @!P0 BRA `(.L_x_1113) ;  /* 0x0000000000048947 */ /* 0x000fea0003800000 */
[----:B------:R-:W-:Y:S01]  /*4ea0*/  BPT.TRAP 0x1 ;  /* 0x000000040000795c */ /* 0x000fe20000300000 */
.L_x_1113:
[----:B------:R-:W-:Y:S01]  /*4eb0*/  ULEA UR11, UR36, UR37, 0x3 ;  /* 0x00000025240b7291 */ /* 0x000fe2000f8e183f */
[----:B------:R-:W-:-:S05]  /*4ec0*/  IMAD.U32 R0, RZ, RZ, UR38 ;  /* 0x00000026ff007e24 */ /* 0x000fca000f8e00ff */
[----:B------:R-:W-:-:S04]  /*4ed0*/  SHF.L.U32 R0, R0, 0x1f, RZ ;  /* 0x0000001f00007819 */ /* 0x000fc800000006ff */
[----:B------:R2:W3:Y:S01]  /*4ee0*/  SYNCS.PHASECHK.TRANS64.TRYWAIT P1, [UR11+0x2a850], R0 ;  /* 0x02a85000ff0075a7 */ /* 0x0004e2000802014b */
[----:B------:R-:W-:Y:S05]  /*4ef0*/  @!P0 BRA `(.L_x_1114) ;  /* 0x0000000000048947 */ /* 0x000fea0003800000 */
[----:B------:R-:W-:Y:S01]  /*4f00*/  BPT.TRAP 0x1 ;  /* 0x000000040000795c */ /* 0x000fe20000300000 */
.L_x_1114:
[----:B---3--:R-:W-:Y:S05]  /*4f10*/  @P1 BRA `(.L_x_1115) ;  /* 0x0000000000081947 */ /* 0x008fea0003800000 */
[----:B------:R-:W3:Y:S02]  /*4f20*/  SYNCS.PHASECHK.TRANS64.TRYWAIT P1, [UR11+0x2a850], R0 ;  /* 0x02a85000ff0075a7 */ /* 0x000ee4000802014b */
[----:B---3--:R-:W-:Y:S05]  /*4f30*/  @!P1 BRA `(.L_x_1116) ;  /* 0x000000e800a89947 */ /* 0x008fea0003800000 */
.L_x_1115:
[----:B------:R-:W-:Y:S01]  /*4f40*/  UIADD3 UR5, UR37, 0x400, URZ ;  /* 0x0000040025057890 */ /* 0x000fe2000fffe03f */
[----:B------:R-:W-:Y:S01]  /*4f50*/  WARPGROUP.ARRIVE ;  /* 0x00000000000079c5 */ /* 0x000fe20000000000 */
[----:B------:R-:W-:Y:S01]  /*4f60*/  UMOV UR15, 0x40000040 ;  /* 0x40000040000f7882 */ /* 0x000fe20000000000 */
[----:B------:R-:W-:Y:S01]  /*4f70*/  ISETP.NE.AND P3, PT, R174, 0x1, PT ;  /* 0x00000001ae00780c */ /* 0x000fe20003f65270 */
[----:B------:R-:W-:-:S03]  /*4f80*/  USHF.R.U32.HI UR5, URZ, 0x4, UR5 ;  /* 0x000000043f057899 */ /* 0x000fc60008011605 */
[----:B------:R-:W3:Y:S01]  /*4f90*/  S2R R175, SR_TID.X ;  /* 0x0000000000af7919 */ /* 0x000ee20000002100 */
[----:B01----:R-:W-:Y:S01]  /*4fa0*/  IMAD.IADD R9, R19, 0x1, R17 ;  /* 0x0000000113097824 */ /* 0x003fe200078e0211 */
[----:B------:R-:W0:Y:S01]  /*4fb0*/  LDC R11, c[0x0][0x288] ;  /* 0x0000a200ff0b7b82 */ /* 0x000e220000000800 */
[----:B------:R-:W-:Y:S01]  /*4fc0*/  ULOP3.LUT UR5, UR5, 0x3fff, URZ, 0xc0, !UPT ;  /* 0x00003fff05057892 */ /* 0x000fe2000f8ec03f */
[----:B------:R-:W-:-:S03]  /*4fd0*/  ISETP.NE.AND P1, PT, R21, RZ, PT ;  /* 0x000000ff1500720c */ /* 0x000fc60003f25270 */
[----:B------:R-:W-:-:S04]  /*4fe0*/  ULOP3.LUT UR5, UR5, 0x3000000, URZ, 0xfc, !UPT ;  /* 0x0300000005057892 */ /* 0x000fc8000f8efc3f */
[----:B------:R-:W-:Y:S01]  /*4ff0*/  UIMAD UR10, UR36, 0x600, UR5 ;  /* 0x00000600240a78a4 */ /* 0x000fe2000f8e0205 */
[----:B--2---:R-:W1:Y:S01]  /*5000*/  @P3 LDC R0, c[0x0][0x44c] ;  /* 0x00011300ff003b82 */ /* 0x004e620000000800 */
[----:B------:R-:W-:-:S05]  /*5010*/  ULOP3.LUT UR5, URZ, UR59, URZ, 0x33, !UPT ;  /* 0x0000003b3f057292 */ /* 0x000fca000f8e333f */
[----:B------:R-:W-:Y:S02]  /*5020*/  UMOV UR14, UR10 ;  /* 0x0000000a000e7c82 */ /* 0x000fe40008000000 */
[----:B------:R-:W-:Y:S01]  /*5030*/  HGMMA.64x128x16.F32.BF16 R24, R156, gdesc[UR12].tnspB, R24, gsb0 ;  /* 0x41e0000c9c187df0 */ /* 0x000fe20008001818 */
[----:B------:R-:W-:Y:S01]  /*5040*/  UIADD3 UR14, UR10, 0x80, URZ ;  /* 0x000000800a0e7890 */ /* 0x000fe2000fffe03f */
[----:B------:R-:W2:Y:S01]  /*5050*/  @P3 LDC R15, c[0x0][0x450] ;  /* 0x00011400ff0f3b82 */ /* 0x000ea20000000800 */
[----:B------:R-:W-:Y:S01]  /*5060*/  UMOV UR15, 0x40000040 ;  /* 0x40000040000f7882 */ /* 0x000fe20000000000 */
[----:B---3--:R-:W-:Y:S01]  /*5070*/  LOP3.LUT P2, RZ, R175, 0x7f, RZ, 0xc0, !PT ;  /* 0x0000007fafff7812 */ /* 0x008fe2000784c0ff */
[----:B-1----:R-:W-:-:S05]  /*5080*/  @P3 IMAD.HI.U32 R0, R9, R0, RZ ;  /* 0x0000000009003227 */ /* 0x002fca00078e00ff */
[----:B--2---:R-:W-:Y:S01]  /*5090*/  @P3 SHF.R.U32.HI R9, RZ, R15, R0 ;  /* 0x0000000fff093219 */ /* 0x004fe20000011600 */
[----:B------:R-:W-:-:S06]  /*50a0*/  IMAD.U32 R0, RZ, RZ, UR6 ;  /* 0x00000006ff007e24 */ /* 0x000fcc000f8e00ff */
[----:B------:R-:W-:-:S05]  /*50b0*/  @!P2 VIADD R0, R0, 0x2a840 ;  /* 0x0002a8400000a836 */ /* 0x000fca0000000000 */
[----:B------:R-:W-:Y:S01]  /*50c0*/  @!P2 PRMT R0, RZ, 0x654, R0 ;  /* 0x00000654ff00a816 */ /* 0x000fe20000000000 */
        /* <DEDUP_REMOVED lines=22> */
[----:B------:R-:W-:Y:S01]  /*5230*/  WARPGROUP.ARRIVE ;  /* 0x00000000000079c5 */ /* 0x000fe20000000000 */
[----:B------:R-:W-:-:S04]  /*5240*/  IMAD R140, R13, -0x60, RZ ;  /* 0xffffffa00d8c7824 */ /* 0x000fc800078e02ff */
[----:B------:R-:W-:Y:S02]  /*5250*/  VIADD R15, R140, 0x1 ;  /* 0x000000018c0f7836 */ /* 0x000fe40000000000 */
[----:B------:R-:W-:Y:S02]  /*5260*/  HGMMA.64x128x16.F32.BF16 R24, R136, gdesc[UR12].tnspB, R24, gsb0 ;  /* 0x41e0000c88187df0 */ /* 0x000fe40008001818 */
[----:B------:R-:W-:-:S04]  /*5270*/  IMAD R15, R18, -0x2, R15 ;  /* 0xfffffffe120f7824 */ /* 0x000fc800078e020f */
[C---:B------:R-:W-:Y:S01]  /*5280*/  VIADD R144, R15.reuse, 0xffffffff ;  /* 0xffffffff0f907836 */ /* 0x040fe20000000000 */
[----:B------:R-:W-:Y:S02]  /*5290*/  WARPGROUP.DEPBAR.LE gsb0, 0x0 ;  /* 0x00008000000079c5 */ /* 0x000fe40000010000 */
[----:B------:R-:W1:Y:S01]  /*52a0*/  SHFL.IDX PT, R139, R9, RZ, 0x1c1f ;  /* 0x001c1fff098b7589 */ /* 0x000e6200000e0000 */
[----:B------:R0:W-:Y:S02]  /*52b0*/  @!P2 SYNCS.ARRIVE.TRANS64.RED.A1T0 RZ, [R0+URZ], RZ ;  /* 0x000000ff00ffa9a7 */ /* 0x0001e4000810043f */
[----:B0-----:R-:W-:-:S05]  /*52c0*/  IADD3 R0, R15, -R11, R16 ;  /* 0x8000000b0f007210 */ /* 0x001fca0007ffe010 */
[C---:B------:R-:W-:Y:S02]  /*52d0*/  VIADD R141, R0.reuse, UR60 ;  /* 0x0000003c008d7c36 */ /* 0x040fe40008000000 */
[----:B------:R-:W-:Y:S02]  /*52e0*/  VIADD R142, R0, UR5 ;  /* 0x00000005008e7c36 */ /* 0x000fe40008000000 */
[--C-:B-1----:R-:W-:Y:S02]  /*52f0*/  IMAD.IADD R15, R141, 0x1, R139.reuse ;  /* 0x000000018d0f7824 */ /* 0x102fe400078e028b */
[----:B------:R-:W-:Y:S01]  /*5300*/  IMAD.IADD R137, R142, 0x1, R139 ;  /* 0x000000018e897824 */ /* 0x000fe200078e028b */
[----:B------:R-:W-:Y:S06]  /*5310*/  @!P1 BRA `(.L_x_1117) ;  /* 0x0000000000549947 */ /* 0x000fec0003800000 */
[----:B------:R-:W-:Y:S01]  /*5320*/  IADD3 R139, R16, -R11, R139 ;  /* 0x8000000b108b7210 */ /* 0x000fe20007ffe08b */
[----:B------:R-:W-:Y:S03]  /*5330*/  BSSY B0, `(.L_x_1118) ;  /* 0x0000010000007945 */ /* 0x000fe60003800000 */
[----:B------:R-:W-:-:S13]  /*5340*/  ISETP.GT.AND P1, PT, R139, -0x1, PT ;  /* 0xffffffff8b00780c */ /* 0x000fda0003f24270 */
[----:B------:R-:W-:Y:S05]  /*5350*/  @P1 BRA `(.L_x_1119) ;  /* 0x0000000000201947 */ /* 0x000fea0003800000 */
[----:B------:R-:W-:Y:S01]  /*5360*/  IMAD.U32 R2, RZ, RZ, UR58 ;  /* 0x0000003aff027e24 */ /* 0x000fe2000f8e00ff */
[----:B------:R-:W-:-:S04]  /*5370*/  LOP3.LUT R139, RZ, R139, RZ, 0x33, !PT ;  /* 0x0000008bff8b7212 */ /* 0x000fc800078e33ff */
[----:B------:R-:W-:-:S13]  /*5380*/  ISETP.NE.AND P1, PT, R2, 0x1, PT ;  /* 0x000000010200780c */ /* 0x000fda0003f25270 */
[----:B------:R-:W0:Y:S02]  /*5390*/  @P1 LDC.64 R146, c[0x0][0x9e8] ;  /* 0x00027a00ff921b82 */ /* 0x000e240000000a00 */
[----:B0-----:R-:W-:-:S05]  /*53a0*/  @P1 IMAD.HI.U32 R0, R139, R146, RZ ;  /* 0x000000928b001227 */ /* 0x001fca00078e00ff */
[----:B------:R-:W-:-:S04]  /*53b0*/  @P1 SHF.R.U32.HI R139, RZ, R147, R0 ;  /* 0x00000093ff8b1219 */ /* 0x000fc80000011600 */
[----:B------:R-:W-:Y:S01]  /*53c0*/  LOP3.LUT R139, RZ, R139, RZ, 0x33, !PT ;  /* 0x0000008bff8b7212 */ /* 0x000fe200078e33ff */
[----:B------:R-:W-:Y:S06]  /*53d0*/  BRA `(.L_x_1120) ;  /* 0x0000000000147947 */ /* 0x000fec0003800000 */
.L_x_1119:
[----:B------:R-:W-:-:S05]  /*53e0*/  IMAD.U32 R2, RZ, RZ, UR58 ;  /* 0x0000003aff027e24 */ /* 0x000fca000f8e00ff */
[----:B------:R-:W-:-:S13]  /*53f0*/  ISETP.NE.AND P1, PT, R2, 0x1, PT ;  /* 0x000000010200780c */ /* 0x000fda0003f25270 */
[----:B------:R-:W0:Y:S02]  /*5400*/  @P1 LDC.64 R146, c[0x0][0x9e8] ;  /* 0x00027a00ff921b82 */ /* 0x000e240000000a00 */
[----:B0-----:R-:W-:-:S05]  /*5410*/  @P1 IMAD.HI.U32 R0, R139, R146, RZ ;  /* 0x000000928b001227 */ /* 0x001fca00078e00ff */
[----:B------:R-:W-:-:S07]  /*5420*/  @P1 SHF.R.U32.HI R139, RZ, R147, R0 ;  /* 0x00000093ff8b1219 */ /* 0x000fce0000011600 */
.L_x_1120:
[----:B------:R-:W-:Y:S05]  /*5430*/  BSYNC B0 ;  /* 0x0000000000007941 */ /* 0x000fea0003800000 */
.L_x_1118:
[----:B------:R-:W-:-:S05]  /*5440*/  IMAD R0, R139, R2, R144 ;  /* 0x000000028b007224 */ /* 0x000fca00078e0290 */
[----:B------:R-:W-:Y:S02]  /*5450*/  VIADDMNMX R15, R0, R2, R15, PT ;  /* 0x00000002000f7246 */ /* 0x000fe4000380010f */
[----:B------:R-:W-:-:S07]  /*5460*/  VIMNMX R137, R137, R0, !PT ;  /* 0x0000000089897248 */ /* 0x000fce0007fe0100 */
.L_x_1117:
[C---:B------:R-:W-:Y:S01]  /*5470*/  ISETP.GE.AND P1, PT, R140.reuse, 0x2, PT ;  /* 0x000000028c00780c */ /* 0x040fe20003f26270 */
[----:B------:R-:W0:Y:S01]  /*5480*/  SHFL.IDX PT, R9, R9, 0x1, 0x1c1f ;  /* 0x003c1f0009097f89 */ /* 0x000e2200000e0000 */
[C---:B------:R-:W-:Y:S02]  /*5490*/  ISETP.GE.AND P4, PT, R140.reuse, 0xa, PT ;  /* 0x0000000a8c00780c */ /* 0x040fe40003f86270 */
[----:B------:R-:W-:Y:S02]  /*54a0*/  ISETP.GT.AND P2, PT, R137, 0x1, !P1 ;  /* 0x000000018900780c */ /* 0x000fe40004f44270 */
[----:B------:R-:W-:Y:S02]  /*54b0*/  P2R R139, PR, RZ, 0x10 ;  /* 0x00000010ff8b7803 */ /* 0x000fe40000000000 */
[----:B------:R-:W-:Y:S02]  /*54c0*/  ISETP.LT.OR P3, PT, R15, 0x2, P2 ;  /* 0x000000020f00780c */ /* 0x000fe40001761670 */
[----:B------:R-:W-:-:S02]  /*54d0*/  ISETP.GE.AND P2, PT, R140, 0x9, PT ;  /* 0x000000098c00780c */ /* 0x000fc40003f46270 */
[----:B------:R-:W-:Y:S02]  /*54e0*/  FSEL R186, R89, -INF , !P3 ;  /* 0xff80000059ba7808 */ /* 0x000fe40005800000 */
[----:B------:R-:W-:-:S04]  /*54f0*/  ISETP.GT.AND P3, PT, R137, 0x8, !P2 ;  /* 0x000000088900780c */ /* 0x000fc80005764270 */
[----:B------:R-:W-:-:S04]  /*5500*/  ISETP.LT.OR P3, PT, R15, 0x9, P3 ;  /* 0x000000090f00780c */ /* 0x000fc80001f61670 */
[----:B------:R-:W-:Y:S02]  /*5510*/  FSEL R184, R92, -INF , !P3 ;  /* 0xff8000005cb87808 */ /* 0x000fe40005800000 */
[----:B------:R-:W-:Y:S01]  /*5520*/  ISETP.GT.AND P3, PT, R137, 0x9, !P4 ;  /* 0x000000098900780c */ /* 0x000fe20006764270 */
[----:B0-----:R-:W-:Y:S01]  /*5530*/  IMAD.IADD R89, R142, 0x1, R9 ;  /* 0x000000018e597824 */ /* 0x001fe200078e0209 */
        /* <DEDUP_REMOVED lines=10> */
[C---:B------:R-:W-:Y:S02]  /*55e0*/  ISETP.GE.AND P4, PT, R140.reuse, 0x19, PT ;  /* 0x000000198c00780c */ /* 0x040fe40003f86270 */
        /* <DEDUP_REMOVED lines=69> */
[----:B------:R-:W-:-:S04]  /*5a40*/  ISETP.LT.OR P3, PT, R15, 0x4a, P3 ;  /* 0x0000004a0f00780c */ /* 0x000fc80001f61670 */
[----:B------:R-:W-:Y:S02]  /*5a50*/  FSEL R12, R125, -INF , !P3 ;  /* 0xff8000007d0c7808 */ /* 0x000fe40005800000 */
[----:B------:R-:W-:-:S04]  /*5a60*/  ISETP.GE.AND P3, PT, R140, 0x51, PT ;  /* 0x000000518c00780c */ /* 0x000fc80003f66270 */
        /* <DEDUP_REMOVED lines=12> */
[----:B------:R-:W-:Y:S02]  /*5b30*/  P2R R97, PR, RZ, 0x40 ;  /* 0x00000040ff617803 */ /* 0x000fe40000000000 */
[----:B------:R-:W-:-:S04]  /*5b40*/  ISETP.GT.AND P6, PT, R137, RZ, !P6 ;  /* 0x000000ff8900720c */ /* 0x000fc800077c4270 */
[----:B------:R-:W-:-:S04]  /*5b50*/  ISETP.LT.OR P6, PT, R15, 0x1, P6 ;  /* 0x000000010f00780c */ /* 0x000fc800037c1670 */
[----:B------:R-:W-:Y:S02]  /*5b60*/  FSEL R188, R88, -INF , !P6 ;  /* 0xff80000058bc7808 */ /* 0x000fe40007000000 */
[----:B------:R-:W-:-:S04]  /*5b70*/  ISETP.GE.AND P6, PT, R140, 0x5a, PT ;  /* 0x0000005a8c00780c */ /* 0x000fc80003fc6270 */
[----:B------:R-:W-:Y:S02]  /*5b80*/  P2R R125, PR, RZ, 0x40 ;  /* 0x00000040ff7d7803 */ /* 0x000fe40000000000 */
[----:B------:R-:W-:-:S04]  /*5b90*/  ISETP.GT.AND P6, PT, R137, 0x59, !P6 ;  /* 0x000000598900780c */ /* 0x000fc800077c4270 */
[----:B------:R-:W-:Y:S01]  /*5ba0*/  ISETP.LT.OR P6, PT, R15, 0x5a, P6 ;  /* 0x0000005a0f00780c */ /* 0x000fe200037c1670 */
[----:B------:R-:W-:-:S03]  /*5bb0*/  IMAD.IADD R15, R141, 0x1, R9 ;  /* 0x000000018d0f7824 */ /* 0x000fc600078e0209 */
[----:B------:R-:W-:Y:S02]  /*5bc0*/  FSEL R88, R133, -INF , !P6 ;  /* 0xff80000085587808 */ /* 0x000fe40007000000 */
[----:B------:R-:W-:-:S13]  /*5bd0*/  ISETP.NE.AND P6, PT, R21, RZ, PT ;  /* 0x000000ff1500720c */ /* 0x000fda0003fc5270 */
[----:B------:R-:W-:Y:S05]  /*5be0*/  @!P6 BRA `(.L_x_1121) ;  /* 0x000000000054e947 */ /* 0x000fea0003800000 */
        /* <DEDUP_REMOVED lines=12> */
.L_x_1123:
[----:B------:R-:W-:-:S05]  /*5cb0*/  IMAD.U32 R93, RZ, RZ, UR58 ;  /* 0x0000003aff5d7e24 */ /* 0x000fca000f8e00ff */
[----:B------:R-:W-:-:S13]  /*5cc0*/  ISETP.NE.AND P6, PT, R93, 0x1, PT ;  /* 0x000000015d00780c */ /* 0x000fda0003fc5270 */
[----:B------:R-:W0:Y:S02]  /*5cd0*/  @P6 LDC.64 R140, c[0x0][0x9e8] ;  /* 0x00027a00ff8c6b82 */ /* 0x000e240000000a00 */
[----:B0-----:R-:W-:-:S05]  /*5ce0*/  @P6 IMAD.HI.U32 R140, R9, R140, RZ ;  /* 0x0000008c098c6227 */ /* 0x001fca00078e00ff */
[----:B------:R-:W-:-:S07]  /*5cf0*/  @P6 SHF.R.U32.HI R9, RZ, R141, R140 ;  /* 0x0000008dff096219 */ /* 0x000fce000001168c */
.L_x_1124:
[----:B------:R-:W-:Y:S05]  /*5d00*/  BSYNC B0 ;  /* 0x0000000000007941 */ /* 0x000fea0003800000 */
.L_x_1122:
[----:B------:R-:W-:-:S05]  /*5d10*/  IMAD R140, R9, R93, R144 ;  /* 0x0000005d098c7224 */ /* 0x000fca00078e0290 */
[----:B------:R-:W-:Y:S02]  /*5d20*/  VIADDMNMX R15, R140, R93, R15, PT ;  /* 0x0000005d8c0f7246 */ /* 0x000fe4000380010f */
[----:B------:R-:W-:-:S07]  /*5d30*/  VIMNMX R89, R89, R140, !PT ;  /* 0x0000008c59597248 */ /* 0x000fce0007fe0100 */
.L_x_1121:
[C---:B------:R-:W-:Y:S01]  /*5d40*/  ISETP.GT.AND P1, PT, R89.reuse, 0x1, !P1 ;  /* 0x000000015900780c */ /* 0x040fe20004f24270 */
[----:B------:R-:W-:Y:S01]  /*5d50*/  UMOV UR38, UR7 ;  /* 0x0000000700267c82 */ /* 0x000fe20008000000 */
[----:B------:R-:W-:Y:S01]  /*5d60*/  ISETP.GT.AND P2, PT, R89, 0x8, !P2 ;  /* 0x000000085900780c */ /* 0x000fe20005744270 */
[----:B------:R-:W-:Y:S01]  /*5d70*/  UMOV UR36, UR4 ;  /* 0x0000000400247c82 */ /* 0x000fe20008000000 */
        /* <DEDUP_REMOVED lines=8> */
[----:B------:R-:W-:Y:S02]  /*5e00*/  ISETP.NE.AND P6, PT, R101, RZ, PT ;  /* 0x000000ff6500720c */ /* 0x000fe40003fc5270 */
[----:B------:R-:W-:-:S02]  /*5e10*/  FSEL R150, R95, -INF , !P1 ;  /* 0xff8000005f967808 */ /* 0x000fc40004800000 */
[----:B------:R-:W-:Y:S02]  /*5e20*/  ISETP.NE.AND P1, PT, R143, RZ, PT ;  /* 0x000000ff8f00720c */ /* 0x000fe40003f25270 */
[----:B------:R-:W-:Y:S02]  /*5e30*/  FMNMX.FTZ R9, R188, R3, !PT ;  /* 0x00000003bc097209 */ /* 0x000fe40007810000 */
        /* <DEDUP_REMOVED lines=20> */
[----:B------:R-:W-:Y:S02]  /*5f80*/  FMNMX.FTZ R9, R96, R9, !PT ;  /* 0x0000000960097209 */ /* 0x000fe40007810000 */
        /* <DEDUP_REMOVED lines=30> */
[----:B------:R-:W-:-:S02]  /*6170*/  ISETP.GT.AND P3, PT, R89, 0x50, !P3 ;  /* 0x000000505900780c */ /* 0x000fc40005f64270 */
[----:B------:R-:W-:Y:S02]  /*6180*/  ISETP.GT.AND P1, PT, R89, 0x30, !P1 ;  /* 0x000000305900780c */ /* 0x000fe40004f24270 */
[----:B------:R-:W-:Y:S02]  /*6190*/  FMNMX.FTZ R9, R132, R9, !PT ;  /* 0x0000000984097209 */ /* 0x000fe40007810000 */
[C---:B------:R-:W-:Y:S02]  /*61a0*/  ISETP.LT.OR P1, PT, R15.reuse, 0x31, P1 ;  /* 0x000000310f00780c */ /* 0x040fe40000f21670 */
[----:B------:R-:W-:Y:S02]  /*61b0*/  ISETP.LT.OR P3, PT, R15, 0x51, P3 ;  /* 0x000000510f00780c */ /* 0x000fe40001f61670 */
[----:B------:R-:W-:Y:S02]  /*61c0*/  FSEL R114, R114, -INF , !P1 ;  /* 0xff80000072727808 */ /* 0x000fe40004800000 */
[----:B------:R-:W-:-:S02]  /*61d0*/  ISETP.NE.AND P1, PT, R153, RZ, PT ;  /* 0x000000ff9900720c */ /* 0x000fc40003f25270 */
[----:B------:R-:W-:Y:S02]  /*61e0*/  FMNMX.FTZ R91, R88, R9, !PT ;  /* 0x00000009585b7209 */ /* 0x000fe40007810000 */
[----:B------:R-:W-:Y:S01]  /*61f0*/  ISETP.GT.AND P1, PT, R89, 0x31, !P1 ;  /* 0x000000315900780c */ /* 0x000fe20004f24270 */
[----:B------:R-:W0:Y:S01]  /*6200*/  LDC R9, c[0x0][0x988] ;  /* 0x00026200ff097b82 */ /* 0x000e220000000800 */
[----:B------:R-:W-:Y:S02]  /*6210*/  FSEL R180, R130, -INF , !P3 ;  /* 0xff80000082b47808 */ /* 0x000fe40005800000 */
[----:B------:R-:W-:Y:S01]  /*6220*/  ISETP.LT.OR P1, PT, R15, 0x32, P1 ;  /* 0x000000320f00780c */ /* 0x000fe20000f21670 */
[----:B------:R-:W1:Y:S01]  /*6230*/  SHFL.BFLY PT, R130, R91, 0x2, 0x1f ;  /* 0x0c401f005b827f89 */ /* 0x000e6200000e0000 */
[----:B------:R-:W-:Y:S02]  /*6240*/  ISETP.NE.AND P2, PT, R121, RZ, PT ;  /* 0x000000ff7900720c */ /* 0x000fe40003f45270 */
[----:B------:R-:W-:-:S02]  /*6250*/  FSEL R110, R115, -INF , !P1 ;  /* 0xff800000736e7808 */ /* 0x000fc40004800000 */
[----:B------:R-:W-:Y:S02]  /*6260*/  ISETP.NE.AND P1, PT, R113, RZ, PT ;  /* 0x000000ff7100720c */ /* 0x000fe40003f25270 */
[----:B------:R-:W-:Y:S02]  /*6270*/  ISETP.NE.AND P6, PT, R157, RZ, PT ;  /* 0x000000ff9d00720c */ /* 0x000fe40003fc5270 */
[C---:B------:R-:W-:Y:S02]  /*6280*/  ISETP.GT.AND P1, PT, R89.reuse, 0x38, !P1 ;  /* 0x000000385900780c */ /* 0x040fe40004f24270 */
[----:B------:R-:W-:Y:S02]  /*6290*/  ISETP.GT.AND P4, PT, R89, 0x51, !P4 ;  /* 0x000000515900780c */ /* 0x000fe40006784270 */
[C---:B------:R-:W-:Y:S02]  /*62a0*/  ISETP.LT.OR P1, PT, R15.reuse, 0x39, P1 ;  /* 0x000000390f00780c */ /* 0x040fe40000f21670 */
[----:B------:R-:W-:-:S02]  /*62b0*/  ISETP.LT.OR P4, PT, R15, 0x52, P4 ;  /* 0x000000520f00780c */ /* 0x000fc40002781670 */
[----:B------:R-:W-:Y:S02]  /*62c0*/  FSEL R118, R118, -INF , !P1 ;  /* 0xff80000076767808 */ /* 0x000fe40004800000 */
[----:B------:R-:W-:Y:S02]  /*62d0*/  ISETP.NE.AND P1, PT, R154, RZ, PT ;  /* 0x000000ff9a00720c */ /* 0x000fe40003f25270 */
[C---:B------:R-:W-:Y:S02]  /*62e0*/  ISETP.GT.AND P5, PT, R89.reuse, 0x58, !P5 ;  /* 0x000000585900780c */ /* 0x040fe40006fa4270 */
[----:B------:R-:W-:Y:S02]  /*62f0*/  ISETP.GT.AND P1, PT, R89, 0x39, !P1 ;  /* 0x000000395900780c */ /* 0x000fe40004f24270 */
[----:B-1----:R-:W-:Y:S02]  /*6300*/  FMNMX.FTZ R93, R91, R130, !PT ;  /* 0x000000825b5d7209 */ /* 0x002fe40007810000 */
[----:B------:R-:W-:-:S02]  /*6310*/  ISETP.LT.OR P1, PT, R15, 0x3a, P1 ;  /* 0x0000003a0f00780c */ /* 0x000fc40000f21670 */
[----:B------:R-:W-:Y:S01]  /*6320*/  FSEL R182, R131, -INF , !P4 ;  /* 0xff80000083b67808 */ /* 0x000fe20006000000 */
[----:B------:R-:W1:Y:S01]  /*6330*/  SHFL.BFLY PT, R130, R93, 0x1, 0x1f ;  /* 0x0c201f005d827f89 */ /* 0x000e6200000e0000 */
[----:B------:R-:W-:Y:S02]  /*6340*/  FSEL R154, R119, -INF , !P1 ;  /* 0xff800000779a7808 */ /* 0x000fe40004800000 */
[----:B------:R-:W-:Y:S02]  /*6350*/  ISETP.NE.AND P1, PT, R117, RZ, PT ;  /* 0x000000ff7500720c */ /* 0x000fe40003f25270 */
[----:B------:R-:W-:Y:S02]  /*6360*/  ISETP.LT.OR P5, PT, R15, 0x59, P5 ;  /* 0x000000590f00780c */ /* 0x000fe40002fa1670 */
[----:B------:R-:W-:Y:S02]  /*6370*/  ISETP.GT.AND P1, PT, R89, 0x40, !P1 ;  /* 0x000000405900780c */ /* 0x000fe40004f24270 */
[----:B------:R-:W-:-:S02]  /*6380*/  FSEL R134, R134, -INF , !P5 ;  /* 0xff80000086867808 */ /* 0x000fc40006800000 */
[----:B------:R-:W-:-:S04]  /*6390*/  ISETP.LT.OR P1, PT, R15, 0x41, P1 ;  /* 0x000000410f00780c */ /* 0x000fc80000f21670 */
[----:B------:R-:W-:Y:S02]  /*63a0*/  FSEL R122, R122, -INF , !P1 ;  /* 0xff8000007a7a7808 */ /* 0x000fe40004800000 */
[----:B------:R-:W-:-:S04]  /*63b0*/  ISETP.NE.AND P1, PT, R155, RZ, PT ;  /* 0x000000ff9b00720c */ /* 0x000fc80003f25270 */
[----:B------:R-:W-:Y:S02]  /*63c0*/  ISETP.GT.AND P1, PT, R89, 0x41, !P1 ;  /* 0x000000415900780c */ /* 0x000fe40004f24270 */
[----:B-1----:R-:W-:Y:S02]  /*63d0*/  FMNMX.FTZ R130, R93, R130, !PT ;  /* 0x000000825d827209 */ /* 0x002fe40007810000 */
[----:B------:R-:W-:-:S04]  /*63e0*/  ISETP.LT.OR P1, PT, R15, 0x42, P1 ;  /* 0x000000420f00780c */ /* 0x000fc80000f21670 */
[----:B------:R-:W-:Y:S02]  /*63f0*/  FSEL R158, R123, -INF , !P1 ;  /* 0xff8000007b9e7808 */ /* 0x000fe40004800000 */
[----:B------:R-:W-:-:S04]  /*6400*/  ISETP.GT.AND P1, PT, R89, 0x48, !P2 ;  /* 0x000000485900780c */ /* 0x000fc80005724270 */
[----:B------:R-:W-:-:S04]  /*6410*/  ISETP.LT.OR P1, PT, R15, 0x49, P1 ;  /* 0x000000490f00780c */ /* 0x000fc80000f21670 */
[----:B------:R-:W-:Y:S02]  /*6420*/  FSEL R126, R126, -INF , !P1 ;  /* 0xff8000007e7e7808 */ /* 0x000fe40004800000 */
[----:B------:R-:W-:Y:S02]  /*6430*/  ISETP.GT.AND P1, PT, R89, 0x49, !P6 ;  /* 0x000000495900780c */ /* 0x000fe40007724270 */
[----:B------:R-:W-:Y:S02]  /*6440*/  ISETP.NE.AND P6, PT, R97, RZ, PT ;  /* 0x000000ff6100720c */ /* 0x000fe40003fc5270 */
[----:B------:R-:W-:-:S04]  /*6450*/  ISETP.LT.OR P1, PT, R15, 0x4a, P1 ;  /* 0x0000004a0f00780c */ /* 0x000fc80000f21670 */
[----:B------:R-:W-:Y:S02]  /*6460*/  FSEL R176, R127, -INF , !P1 ;  /* 0xff8000007fb07808 */ /* 0x000fe40004800000 */
[----:B------:R-:W-:Y:S02]  /*6470*/  ISETP.GT.AND P1, PT, R89, RZ, !P6 ;  /* 0x000000ff5900720c */ /* 0x000fe40007724270 */
[----:B------:R-:W-:Y:S02]  /*6480*/  ISETP.NE.AND P6, PT, R125, RZ, PT ;  /* 0x000000ff7d00720c */ /* 0x000fe40003fc5270 */
[----:B------:R-:W-:Y:S02]  /*6490*/  ISETP.LT.OR P1, PT, R15, 0x1, P1 ;  /* 0x000000010f00780c */ /* 0x000fe40000f21670 */
[----:B------:R-:W-:Y:S02]  /*64a0*/  ISETP.GT.AND P2, PT, R89, 0x59, !P6 ;  /* 0x000000595900780c */ /* 0x000fe40007744270 */
[----:B------:R-:W-:Y:S01]  /*64b0*/  FSEL R111, R90, -INF , !P1 ;  /* 0xff8000005a6f7808 */ /* 0x000fe20004800000 */
[C---:B0-----:R-:W-:Y:S01]  /*64c0*/  FMUL.FTZ R90, R130.reuse, R9 ;  /* 0x00000009825a7220 */ /* 0x041fe20000410000 */
[----:B------:R-:W-:-:S02]  /*64d0*/  FSETP.NEU.FTZ.AND P1, PT, R130, -INF , PT ;  /* 0xff8000008200780b */ /* 0x000fc40003f3d000 */
[----:B------:R-:W-:Y:S02]  /*64e0*/  FMNMX.FTZ R91, R111, R8, !PT ;  /* 0x000000086f5b7209 */ /* 0x000fe40007810000 */
[----:B------:R-:W-:Y:S02]  /*64f0*/  FSEL R113, R90, RZ, P1 ;  /* 0x000000ff5a717208 */ /* 0x000fe40000800000 */
[----:B------:R-:W-:Y:S02]  /*6500*/  FMNMX.FTZ R93, R152, R91, !PT ;  /* 0x0000005b985d7209 */ /* 0x000fe40007810000 */
[----:B------:R-:W-:Y:S01]  /*6510*/  ISETP.LT.OR P2, PT, R15, 0x5a, P2 ;  /* 0x0000005a0f00780c */ /* 0x000fe20001741670 */
[--C-:B------:R-:W-:Y:S01]  /*6520*/  FFMA.FTZ R104, R104, R9, -R113.reuse ;  /* 0x0000000968687223 */ /* 0x100fe20000010871 */
[----:B------:R-:W-:Y:S01]  /*6530*/  FMNMX.FTZ R93, R94, R93, !PT ;  /* 0x0000005d5e5d7209 */ /* 0x000fe20007810000 */
[-CC-:B------:R-:W-:Y:S01]  /*6540*/  FFMA.FTZ R15, R108, R9.reuse, -R113.reuse ;  /* 0x000000096c0f7223 */ /* 0x180fe20000010871 */
[-CC-:B------:R-:W-:Y:S01]  /*6550*/  FFMA.FTZ R107, R2, R9.reuse, -R113.reuse ;  /* 0x00000009026b7223 */ /* 0x180fe20000010871 */
[--C-:B------:R-:W-:Y:S01]  /*6560*/  FFMA.FTZ R89, R112, R9, -R113.reuse ;  /* 0x0000000970597223 */ /* 0x100fe20000010871 */
[----:B------:R-:W-:Y:S01]  /*6570*/  FMNMX.FTZ R93, R150, R93, !PT ;  /* 0x0000005d965d7209 */ /* 0x000fe20007810000 */
[-CC-:B------:R-:W-:Y:S01]  /*6580*/  FFMA.FTZ R112, R12, R9.reuse, -R113.reuse ;  /* 0x000000090c707223 */ /* 0x180fe20000010871 */
[----:B------:R-:W-:Y:S01]  /*6590*/  FSEL R2, R130, RZ, P1 ;  /* 0x000000ff82027208 */ /* 0x000fe20000800000 */
[--C-:B------:R-:W-:Y:S01]  /*65a0*/  FFMA.FTZ R136, R136, R9, -R113.reuse ;  /* 0x0000000988887223 */ /* 0x100fe20000010871 */
[----:B------:R-:W-:Y:S01]  /*65b0*/  FMNMX.FTZ R93, R98, R93, !PT ;  /* 0x0000005d625d7209 */ /* 0x000fe20007810000 */
[-CC-:B------:R-:W-:Y:S01]  /*65c0*/  FFMA.FTZ R188, R188, R9.reuse, -R113.reuse ;  /* 0x00000009bcbc7223 */ /* 0x180fe20000010871 */
[----:B------:R-:W-:Y:S01]  /*65d0*/  FFMA.FTZ R90, R186, R9, -R113 ;  /* 0x00000009ba5a7223 */ /* 0x000fe20000010871 */
[----:B------:R-:W-:Y:S01]  /*65e0*/  FADD.FTZ R2, -R2, R3 ;  /* 0x0000000302027221 */ /* 0x000fe20000010100 */
[----:B------:R-:W-:Y:S01]  /*65f0*/  FMNMX.FTZ R95, R148, R93, !PT ;  /* 0x0000005d945f7209 */ /* 0x000fe20007810000 */
[-CC-:B------:R-:W-:Y:S01]  /*6600*/  FFMA.FTZ R184, R184, R9.reuse, -R113.reuse ;  /* 0x00000009b8b87223 */ /* 0x180fe20000010871 */
[-CC-:B------:R-:W-:Y:S01]  /*6610*/  FFMA.FTZ R178, R178, R9.reuse, -R113.reuse ;  /* 0x00000009b2b27223 */ /* 0x180fe20000010871 */
[----:B------:R-:W-:Y:S01]  /*6620*/  FMUL.FTZ R2, R2, R9 ;  /* 0x0000000902027220 */ /* 0x000fe20000410000 */
        /* <DEDUP_REMOVED lines=13> */
[----:B------:R-:W-:Y:S01]  /*6700*/  FFMA.FTZ R88, R88, R9, -R113 ;  /* 0x0000000958587223 */ /* 0x000fe20000010871 */
[----:B------:R-:W-:Y:S01]  /*6710*/  MUFU.EX2 R91, R188 ;  /* 0x000000bc005b7308 */ /* 0x000fe20000000800 */
[----:B------:R-:W-:-:S02]  /*6720*/  LOP3.LUT P6, RZ, R175, 0x7f, RZ, 0xc0, !PT ;  /* 0x0000007fafff7812 */ /* 0x000fc400078cc0ff */
[----:B------:R-:W-:-:S04]  /*6730*/  FMNMX.FTZ R97, R140, R97, !PT ;  /* 0x000000618c617209 */ /* 0x000fc80007810000 */
[----:B------:R-:W-:Y:S01]  /*6740*/  FMNMX.FTZ R97, R142, R97, !PT ;  /* 0x000000618e617209 */ /* 0x000fe20007810000 */
[----:B------:R-:W0:Y:S03]  /*6750*/  MUFU.EX2 R90, R90 ;  /* 0x0000005a005a7308 */ /* 0x000e260000000800 */
[----:B------:R-:W-:-:S04]  /*6760*/  FMNMX.FTZ R97, R114, R97, !PT ;  /* 0x0000006172617209 */ /* 0x000fc80007810000 */
[----:B------:R-:W-:Y:S01]  /*6770*/  FMNMX.FTZ R99, R110, R97, !PT ;  /* 0x000000616e637209 */ /* 0x000fe20007810000 */
[----:B------:R-:W-:Y:S03]  /*6780*/  MUFU.EX2 R93, R184 ;  /* 0x000000b8005d7308 */ /* 0x000fe60000000800 */
[----:B------:R-:W-:-:S04]  /*6790*/  FMNMX.FTZ R99, R118, R99, !PT ;  /* 0x0000006376637209 */ /* 0x000fc80007810000 */
[----:B------:R-:W-:Y:S01]  /*67a0*/  FMNMX.FTZ R99, R154, R99, !PT ;  /* 0x000000639a637209 */ /* 0x000fe20007810000 */
[----:B------:R1:W-:Y:S03]  /*67b0*/  MUFU.EX2 R97, R136 ;  /* 0x0000008800617308 */ /* 0x0003e60000000800 */
[----:B------:R-:W-:-:S04]  /*67c0*/  FMNMX.FTZ R99, R122, R99, !PT ;  /* 0x000000637a637209 */ /* 0x000fc80007810000 */
[----:B------:R-:W-:Y:S01]  /*67d0*/  FMNMX.FTZ R101, R158, R99, !PT ;  /* 0x000000639e657209 */ /* 0x000fe20007810000 */
[----:B------:R-:W-:Y:S01]  /*67e0*/  MUFU.EX2 R178, R178 ;  /* 0x000000b200b27308 */ /* 0x000fe20000000800 */
[----:B-1----:R-:W-:Y:S02]  /*67f0*/  FFMA.FTZ R136, R128, R9, -R113 ;  /* 0x0000000980887223 */ /* 0x002fe40000010871 */
[----:B------:R-:W-:-:S04]  /*6800*/  FMNMX.FTZ R101, R126, R101, !PT ;  /* 0x000000657e657209 */ /* 0x000fc80007810000 */
[----:B------:R-:W-:Y:S01]  /*6810*/  FMNMX.FTZ R101, R176, R101, !PT ;  /* 0x00000065b0657209 */ /* 0x000fe20007810000 */
[----:B------:R1:W-:Y:S03]  /*6820*/  MUFU.EX2 R99, R104 ;  /* 0x0000006800637308 */ /* 0x0003e60000000800 */
[----:B------:R-:W-:-:S04]  /*6830*/  FMNMX.FTZ R101, R180, R101, !PT ;  /* 0x00000065b4657209 */ /* 0x000fc80007810000 */
[----:B------:R-:W-:Y:S01]  /*6840*/  FMNMX.FTZ R101, R182, R101, !PT ;  /* 0x00000065b6657209 */ /* 0x000fe20007810000 */
[----:B------:R0:W-:Y:S01]  /*6850*/  MUFU.EX2 R95, R156 ;  /* 0x0000009c005f7308 */ /* 0x0001e20000000800 */
[----:B-1----:R-:W-:Y:S02]  /*6860*/  FSEL R104, R135, -INF , !P2 ;  /* 0xff80000087687808 */ /* 0x002fe40005000000 */
[----:B------:R-:W-:-:S04]  /*6870*/  FMNMX.FTZ R101, R134, R101, !PT ;  /* 0x0000006586657209 */ /* 0x000fc80007810000 */
[----:B------:R-:W-:Y:S01]  /*6880*/  FMNMX.FTZ R105, R104, R101, !PT ;  /* 0x0000006568697209 */ /* 0x000fe20007810000 */
[--C-:B------:R-:W-:Y:S01]  /*6890*/  FFMA.FTZ R101, R116, R9, -R113.reuse ;  /* 0x0000000974657223 */ /* 0x100fe20000010871 */
[----:B------:R-:W-:Y:S01]  /*68a0*/  MUFU.EX2 R138, R138 ;  /* 0x0000008a008a7308 */ /* 0x000fe20000000800 */
[----:B0-----:R-:W-:Y:S02]  /*68b0*/  F2FP.BF16.F32.PACK_AB R156, R90, R91 ;  /* 0x0000005b5a9c723e */ /* 0x001fe400000010ff */
[----:B------:R-:W0:Y:S05]  /*68c0*/  SHFL.BFLY PT, R108, R105, 0x2, 0x1f ;  /* 0x0c401f00696c7f89 */ /* 0x000e2a00000e0000 */
[----:B------:R-:W-:Y:S08]  /*68d0*/  MUFU.EX2 R100, R100 ;  /* 0x0000006400647308 */ /* 0x000ff00000000800 */
[----:B------:R-:W-:Y:S08]  /*68e0*/  MUFU.EX2 R96, R96 ;  /* 0x0000006000607308 */ /* 0x000ff00000000800 */
[----:B------:R-:W-:Y:S01]  /*68f0*/  MUFU.EX2 R15, R15 ;  /* 0x0000000f000f7308 */ /* 0x000fe20000000800 */
[----:B0-----:R-:W-:Y:S01]  /*6900*/  FMNMX.FTZ R109, R105, R108, !PT ;  /* 0x0000006c696d7209 */ /* 0x001fe20007810000 */
[-CC-:B------:R-:W-:Y:S01]  /*6910*/  FFMA.FTZ R108, R0, R9.reuse, -R113.reuse ;  /* 0x00000009006c7223 */ /* 0x180fe20000010871 */
[----:B------:R-:W-:-:S03]  /*6920*/  FFMA.FTZ R105, R124, R9, -R113 ;  /* 0x000000097c697223 */ /* 0x000fc60000010871 */
[----:B------:R-:W0:Y:S02]  /*6930*/  SHFL.BFLY PT, R0, R109, 0x1, 0x1f ;  /* 0x0c201f006d007f89 */ /* 0x000e2400000e0000 */
[----:B------:R-:W-:Y:S08]  /*6940*/  MUFU.EX2 R14, R14 ;  /* 0x0000000e000e7308 */ /* 0x000ff00000000800 */
[----:B------:R-:W-:Y:S08]  /*6950*/  MUFU.EX2 R89, R89 ;  /* 0x0000005900597308 */ /* 0x000ff00000000800 */
[----:B------:R-:W-:Y:S01]  /*6960*/  MUFU.EX2 R92, R92 ;  /* 0x0000005c005c7308 */ /* 0x000fe20000000800 */
[----:B0-----:R-:W-:-:S07]  /*6970*/  FMNMX.FTZ R12, R109, R0, !PT ;  /* 0x000000006d0c7209 */ /* 0x001fce0007810000 */
[----:B------:R-:W-:Y:S01]  /*6980*/  MUFU.EX2 R101, R101 ;  /* 0x0000006500657308 */ /* 0x000fe20000000800 */
[C---:B------:R-:W-:Y:S01]  /*6990*/  FSETP.NEU.FTZ.AND P1, PT, R12.reuse, -INF , PT ;  /* 0xff8000000c00780b */ /* 0x040fe20003f3d000 */
[----:B------:R-:W-:-:S03]  /*69a0*/  FMUL.FTZ R0, R12, R9 ;  /* 0x000000090c007220 */ /* 0x000fc60000410000 */
[----:B------:R-:W-:-:S03]  /*69b0*/  FSEL R3, R12, RZ, P1 ;  /* 0x000000ff0c037208 */ /* 0x000fc60000800000 */
[----:B------:R-:W-:Y:S01]  /*69c0*/  MUFU.EX2 R20, R20 ;  /* 0x0000001400147308 */ /* 0x000fe20000000800 */
[----:B------:R-:W-:Y:S02]  /*69d0*/  FSEL R113, R0, RZ, P1 ;  /* 0x000000ff00717208 */ /* 0x000fe40000800000 */
[C---:B------:R-:W-:Y:S01]  /*69e0*/  ISETP.GT.AND P1, PT, R13.reuse, R10, PT ;  /* 0x0000000a0d00720c */ /* 0x040fe20003f24270 */
[----:B------:R-:W-:Y:S02]  /*69f0*/  VIADD R13, R13, 0xffffffff ;  /* 0xffffffff0d0d7836 */ /* 0x000fe40000000000 */
[-CC-:B------:R-:W-:Y:S01]  /*6a00*/  FFMA.FTZ R157, R111, R9.reuse, -R113.reuse ;  /* 0x000000096f9d7223 */ /* 0x180fe20000010871 */
[-CC-:B------:R-:W-:Y:S01]  /*6a10*/  FFMA.FTZ R116, R152, R9.reuse, -R113.reuse ;  /* 0x0000000998747223 */ /* 0x180fe20000010871 */
[----:B------:R0:W1:Y:S01]  /*6a20*/  MUFU.EX2 R0, R2 ;  /* 0x0000000200007308 */ /* 0x0000620000000800 */
        /* <DEDUP_REMOVED lines=8> */
[----:B0-----:R-:W-:Y:S01]  /*6ab0*/  FADD.FTZ R2, -R3, R8 ;  /* 0x0000000803027221 */ /* 0x001fe20000010100 */
[-CC-:B------:R-:W-:Y:S01]  /*6ac0*/  FFMA.FTZ R106, R144, R9.reuse, -R113.reuse ;  /* 0x00000009906a7223 */ /* 0x180fe20000010871 */
[-CC-:B------:R-:W-:Y:S01]  /*6ad0*/  FFMA.FTZ R151, R140, R9.reuse, -R113.reuse ;  /* 0x000000098c977223 */ /* 0x180fe20000010871 */
[-CC-:B------:R-:W-:Y:S01]  /*6ae0*/  FFMA.FTZ R142, R142, R9.reuse, -R113.reuse ;  /* 0x000000098e8e7223 */ /* 0x180fe20000010871 */
[-C--:B------:R-:W-:Y:S01]  /*6af0*/  FMUL.FTZ R2, R2, R9.reuse ;  /* 0x0000000902027220 */ /* 0x080fe20000410000 */
[-CC-:B------:R-:W-:Y:S01]  /*6b00*/  FFMA.FTZ R114, R114, R9.reuse, -R113.reuse ;  /* 0x0000000972727223 */ /* 0x180fe20000010871 */
[----:B------:R-:W-:Y:S01]  /*6b10*/  FFMA.FTZ R110, R110, R9, -R113 ;  /* 0x000000096e6e7223 */ /* 0x000fe20000010871 */
[----:B------:R-:W-:Y:S01]  /*6b20*/  MUFU.EX2 R116, R116 ;  /* 0x0000007400747308 */ /* 0x000fe20000000800 */
[----:B-1----:R-:W-:Y:S01]  /*6b30*/  FFMA.FTZ R7, R0, R7, R91 ;  /* 0x0000000700077223 */ /* 0x002fe2000001005b */
[-CC-:B------:R-:W-:Y:S01]  /*6b40*/  FFMA.FTZ R118, R118, R9.reuse, -R113.reuse ;  /* 0x0000000976767223 */ /* 0x180fe20000010871 */
[-CC-:B------:R-:W-:Y:S01]  /*6b50*/  FFMA.FTZ R154, R154, R9.reuse, -R113.reuse ;  /* 0x000000099a9a7223 */ /* 0x180fe20000010871 */
[-C--:B------:R-:W-:Y:S01]  /*6b60*/  FFMA.FTZ R122, R122, R9.reuse, -R113 ;  /* 0x000000097a7a7223 */ /* 0x080fe20000010871 */
[----:B------:R-:W-:Y:S01]  /*6b70*/  FADD.FTZ R120, R90, R7 ;  /* 0x000000075a787221 */ /* 0x000fe20000010000 */
[-CC-:B------:R-:W-:Y:S01]  /*6b80*/  FFMA.FTZ R158, R158, R9.reuse, -R113.reuse ;  /* 0x000000099e9e7223 */ /* 0x180fe20000010871 */
[-CC-:B------:R-:W-:Y:S01]  /*6b90*/  FFMA.FTZ R126, R126, R9.reuse, -R113.reuse ;  /* 0x000000097e7e7223 */ /* 0x180fe20000010871 */
[----:B------:R-:W0:Y:S01]  /*6ba0*/  MUFU.EX2 R2, R2 ;  /* 0x0000000200027308 */ /* 0x000e220000000800 */
[----:B------:R-:W-:Y:S01]  /*6bb0*/  FADD.FTZ R3, R93, R120 ;  /* 0x000000785d037221 */ /* 0x000fe20000010000 */
[-CC-:B------:R-:W-:Y:S01]  /*6bc0*/  FFMA.FTZ R176, R176, R9.reuse, -R113.reuse ;  /* 0x00000009b0b07223 */ /* 0x180fe20000010871 */
[-CC-:B------:R-:W-:Y:S01]  /*6bd0*/  FFMA.FTZ R180, R180, R9.reuse, -R113.reuse ;  /* 0x00000009b4b47223 */ /* 0x180fe20000010871 */
[-C--:B------:R-:W-:Y:S01]  /*6be0*/  FFMA.FTZ R182, R182, R9.reuse, -R113 ;  /* 0x00000009b6b67223 */ /* 0x080fe20000010871 */
[----:B------:R-:W-:Y:S01]  /*6bf0*/  FADD.FTZ R120, R178, R3 ;  /* 0x00000003b2787221 */ /* 0x000fe20000010000 */
[-CC-:B------:R-:W-:Y:S01]  /*6c00*/  FFMA.FTZ R134, R134, R9.reuse, -R113.reuse ;  /* 0x0000000986867223 */ /* 0x180fe20000010871 */
[----:B------:R-:W-:Y:S01]  /*6c10*/  FFMA.FTZ R104, R104, R9, -R113 ;  /* 0x0000000968687223 */ /* 0x000fe20000010871 */
[----:B------:R-:W1:Y:S01]  /*6c20*/  MUFU.EX2 R159, R159 ;  /* 0x0000009f009f7308 */ /* 0x000e620000000800 */
[----:B------:R-:W-:Y:S01]  /*6c30*/  FADD.FTZ R7, R95, R120 ;  /* 0x000000785f077221 */ /* 0x000fe20000010000 */
[----:B------:R-:W-:Y:S01]  /*6c40*/  IMAD.U32 R111, RZ, RZ, UR11 ;  /* 0x0000000bff6f7e24 */ /* 0x000fe2000f8e00ff */
[----:B------:R-:W-:-:S02]  /*6c50*/  F2FP.BF16.F32.PACK_AB R152, R138, R95 ;  /* 0x0000005f8a98723e */ /* 0x000fc400000010ff */
[----:B------:R-:W-:Y:S01]  /*6c60*/  FADD.FTZ R120, R138, R7 ;  /* 0x000000078a787221 */ /* 0x000fe20000010000 */
[----:B------:R-:W-:Y:S01]  /*6c70*/  @!P6 VIADD R111, R111, 0x2a860 ;  /* 0x0002a8606f6fe836 */ /* 0x000fe20000000000 */
[----:B------:R-:W-:Y:S01]  /*6c80*/  F2FP.BF16.F32.PACK_AB R148, R96, R99 ;  /* 0x000000636094723e */ /* 0x000fe200000010ff */
[----:B------:R-:W2:Y:S01]  /*6c90*/  MUFU.EX2 R94, R94 ;  /* 0x0000005e005e7308 */ /* 0x000ea20000000800 */
[----:B0-----:R-:W-:Y:S01]  /*6ca0*/  FFMA.FTZ R3, R2, R6, R157 ;  /* 0x0000000602037223 */ /* 0x001fe2000001009d */
[----:B------:R-:W-:Y:S01]  /*6cb0*/  FADD.FTZ R7, R97, R120 ;  /* 0x0000007861077221 */ /* 0x000fe20000010000 */
[----:B------:R-:W-:Y:S02]  /*6cc0*/  @!P6 PRMT R111, RZ, 0x654, R111 ;  /* 0x00000654ff6fe816 */ /* 0x000fe4000000006f */
[----:B------:R-:W-:Y:S01]  /*6cd0*/  FADD.FTZ R6, R116, R3 ;  /* 0x0000000374067221 */ /* 0x000fe20000010000 */
[----:B------:R-:W-:Y:S01]  /*6ce0*/  F2FP.BF16.F32.PACK_AB R150, R14, R15 ;  /* 0x0000000f0e96723e */ /* 0x000fe200000010ff */
[----:B------:R0:W-:Y:S01]  /*6cf0*/  @!P6 SYNCS.ARRIVE.TRANS64.RED.A1T0 RZ, [R111+URZ], RZ ;  /* 0x000000ff6fffe9a7 */ /* 0x0001e2000810043f */
[----:B------:R-:W3:Y:S01]  /*6d00*/  MUFU.EX2 R153, R153 ;  /* 0x0000009900997308 */ /* 0x000ee20000000800 */
[----:B-1----:R-:W-:Y:S01]  /*6d10*/  FADD.FTZ R3, R159, R6 ;  /* 0x000000069f037221 */ /* 0x002fe20000010000 */
[----:B------:R-:W-:-:S02]  /*6d20*/  F2FP.BF16.F32.PACK_AB R144, R92, R89 ;  /* 0x000000595c90723e */ /* 0x000fc400000010ff */
[----:B------:R-:W-:Y:S02]  /*6d30*/  F2FP.BF16.F32.PACK_AB R146, R20, R101 ;  /* 0x000000651492723e */ /* 0x000fe400000010ff */
[----:B------:R-:W-:Y:S02]  /*6d40*/  F2FP.BF16.F32.PACK_AB R157, R116, R157 ;  /* 0x0000009d749d723e */ /* 0x000fe400000010ff */
[----:B------:R-:W1:Y:S01]  /*6d50*/  MUFU.EX2 R98, R98 ;  /* 0x0000006200627308 */ /* 0x000e620000000800 */
[C---:B--2---:R-:W-:Y:S01]  /*6d60*/  FADD.FTZ R6, R94.reuse, R3 ;  /* 0x000000035e067221 */ /* 0x044fe20000010000 */
[----:B------:R-:W-:-:S06]  /*6d70*/  F2FP.BF16.F32.PACK_AB R159, R94, R159 ;  /* 0x0000009f5e9f723e */ /* 0x000fcc00000010ff */
[----:B------:R-:W2:Y:S01]  /*6d80*/  MUFU.EX2 R155, R155 ;  /* 0x0000009b009b7308 */ /* 0x000ea20000000800 */
[----:B---3--:R-:W-:-:S07]  /*6d90*/  FADD.FTZ R3, R153, R6 ;  /* 0x0000000699037221 */ /* 0x008fce0000010000 */
[----:B------:R-:W3:Y:S01]  /*6da0*/  MUFU.EX2 R102, R102 ;  /* 0x0000006600667308 */ /* 0x000ee20000000800 */
[C---:B-1----:R-:W-:Y:S01]  /*6db0*/  FADD.FTZ R6, R98.reuse, R3 ;  /* 0x0000000362067221 */ /* 0x042fe20000010000 */
[----:B------:R-:W-:-:S06]  /*6dc0*/  F2FP.BF16.F32.PACK_AB R153, R98, R153 ;  /* 0x000000996299723e */ /* 0x000fcc00000010ff */
[----:B------:R-:W1:Y:S01]  /*6dd0*/  MUFU.EX2 R149, R149 ;  /* 0x0000009500957308 */ /* 0x000e620000000800 */
[----:B--2---:R-:W-:-:S07]  /*6de0*/  FADD.FTZ R3, R155, R6 ;  /* 0x000000069b037221 */ /* 0x004fce0000010000 */
[----:B------:R-:W2:Y:S01]  /*6df0*/  MUFU.EX2 R106, R106 ;  /* 0x0000006a006a7308 */ /* 0x000ea20000000800 */
[C---:B---3--:R-:W-:Y:S01]  /*6e00*/  FADD.FTZ R6, R102.reuse, R3 ;  /* 0x0000000366067221 */ /* 0x048fe20000010000 */
[----:B------:R-:W-:-:S06]  /*6e10*/  F2FP.BF16.F32.PACK_AB R155, R102, R155 ;  /* 0x0000009b669b723e */ /* 0x000fcc00000010ff */
[----:B------:R-:W3:Y:S01]  /*6e20*/  MUFU.EX2 R151, R151 ;  /* 0x0000009700977308 */ /* 0x000ee20000000800 */
[----:B-1----:R-:W-:-:S07]  /*6e30*/  FADD.FTZ R3, R149, R6 ;  /* 0x0000000695037221 */ /* 0x002fce0000010000 */
[----:B------:R-:W1:Y:S01]  /*6e40*/  MUFU.EX2 R8, R142 ;  /* 0x0000008e00087308 */ /* 0x000e620000000800 */
[C---:B--2---:R-:W-:Y:S01]  /*6e50*/  FADD.FTZ R6, R106.reuse, R3 ;  /* 0x000000036a067221 */ /* 0x044fe20000010000 */
[----:B------:R-:W-:-:S06]  /*6e60*/  F2FP.BF16.F32.PACK_AB R149, R106, R149 ;  /* 0x000000956a95723e */ /* 0x000fcc00000010ff */
[----:B------:R2:W4:Y:S01]  /*6e70*/  MUFU.EX2 R124, R114 ;  /* 0x00000072007c7308 */ /* 0x0005220000000800 */
[----:B---3--:R-:W-:-:S07]  /*6e80*/  FADD.FTZ R3, R151, R6 ;  /* 0x0000000697037221 */ /* 0x008fce0000010000 */
[----:B------:R3:W5:Y:S01]  /*6e90*/  MUFU.EX2 R145, R110 ;  /* 0x0000006e00917308 */ /* 0x0007620000000800 */
[----:B--2---:R-:W-:Y:S01]  /*6ea0*/  FADD.FTZ R114, R100, R7 ;  /* 0x0000000764727221 */ /* 0x004fe20000010000 */
[C---:B-1----:R-:W-:Y:S01]  /*6eb0*/  FADD.FTZ R3, R8.reuse, R3 ;  /* 0x0000000308037221 */ /* 0x042fe20000010000 */
[----:B------:R-:W-:Y:S01]  /*6ec0*/  F2FP.BF16.F32.PACK_AB R151, R8, R151 ;  /* 0x000000970897723e */ /* 0x000fe200000010ff */
[----:B------:R-:W-:Y:S02]  /*6ed0*/  IMAD.MOV.U32 R8, RZ, RZ, R12 ;  /* 0x000000ffff087224 */ /* 0x000fe400078e000c */
[----:B------:R-:W-:Y:S02]  /*6ee0*/  FADD.FTZ R7, R99, R114 ;  /* 0x0000007263077221 */ /* 0x000fe40000010000 */
[----:B------:R-:W1:Y:S02]  /*6ef0*/  MUFU.EX2 R118, R118 ;  /* 0x0000007600767308 */ /* 0x000e640000000800 */
[----:B---3--:R-:W-:Y:S01]  /*6f00*/  FADD.FTZ R110, R96, R7 ;  /* 0x00000007606e7221 */ /* 0x008fe20000010000 */
[----:B----4-:R-:W-:-:S03]  /*6f10*/  FADD.FTZ R3, R124, R3 ;  /* 0x000000037c037221 */ /* 0x010fc60000010000 */
[----:B------:R-:W-:Y:S02]  /*6f20*/  FADD.FTZ R7, R15, R110 ;  /* 0x0000006e0f077221 */ /* 0x000fe40000010000 */
[----:B------:R2:W3:Y:S02]  /*6f30*/  MUFU.EX2 R147, R154 ;  /* 0x0000009a00937308 */ /* 0x0004e40000000800 */
[----:B------:R-:W-:Y:S01]  /*6f40*/  FADD.FTZ R110, R14, R7 ;  /* 0x000000070e6e7221 */ /* 0x000fe20000010000 */
[C---:B-----5:R-:W-:Y:S01]  /*6f50*/  FADD.FTZ R3, R145.reuse, R3 ;  /* 0x0000000391037221 */ /* 0x060fe20000010000 */
[----:B------:R-:W-:Y:S02]  /*6f60*/  F2FP.BF16.F32.PACK_AB R145, R145, R124 ;  /* 0x0000007c9191723e */ /* 0x000fe400000010ff */
[----:B------:R-:W-:Y:S02]  /*6f70*/  FADD.FTZ R7, R89, R110 ;  /* 0x0000006e59077221 */ /* 0x000fe40000010000 */
[----:B------:R-:W4:Y:S02]  /*6f80*/  MUFU.EX2 R122, R122 ;  /* 0x0000007a007a7308 */ /* 0x000f240000000800 */
[----:B------:R-:W-:Y:S01]  /*6f90*/  FADD.FTZ R110, R92, R7 ;  /* 0x000000075c6e7221 */ /* 0x000fe20000010000 */
[----:B-1----:R-:W-:Y:S01]  /*6fa0*/  FADD.FTZ R3, R118, R3 ;  /* 0x0000000376037221 */ /* 0x002fe20000010000 */
[----:B--2---:R-:W-:-:S02]  /*6fb0*/  F2FP.BF16.F32.PACK_AB R154, R100, R97 ;  /* 0x00000061649a723e */ /* 0x004fc400000010ff */
[----:B------:R-:W-:Y:S02]  /*6fc0*/  FADD.FTZ R7, R101, R110 ;  /* 0x0000006e65077221 */ /* 0x000fe40000010000 */
[----:B------:R-:W1:Y:S01]  /*6fd0*/  MUFU.EX2 R103, R103 ;  /* 0x0000006700677308 */ /* 0x000e620000000800 */
[C---:B---3--:R-:W-:Y:S01]  /*6fe0*/  FADD.FTZ R3, R147.reuse, R3 ;  /* 0x0000000393037221 */ /* 0x048fe20000010000 */
[----:B------:R-:W-:Y:S01]  /*6ff0*/  FADD.FTZ R6, R20, R7 ;  /* 0x0000000714067221 */ /* 0x000fe20000010000 */
[----:B------:R-:W-:-:S05]  /*7000*/  F2FP.BF16.F32.PACK_AB R147, R147, R118 ;  /* 0x000000769393723e */ /* 0x000fca00000010ff */
[----:B------:R2:W3:Y:S01]  /*7010*/  MUFU.EX2 R141, R158 ;  /* 0x0000009e008d7308 */ /* 0x0004e20000000800 */
[----:B----4-:R-:W-:-:S07]  /*7020*/  FADD.FTZ R3, R122, R3 ;  /* 0x000000037a037221 */ /* 0x010fce0000010000 */
[----:B------:R-:W4:Y:S01]  /*7030*/  MUFU.EX2 R108, R108 ;  /* 0x0000006c006c7308 */ /* 0x000f220000000800 */
[----:B-1----:R-:W-:Y:S01]  /*7040*/  FADD.FTZ R7, R103, R6 ;  /* 0x0000000667077221 */ /* 0x002fe20000010000 */
[----:B--2---:R-:W-:-:S06]  /*7050*/  F2FP.BF16.F32.PACK_AB R158, R178, R93 ;  /* 0x0000005db29e723e */ /* 0x004fcc00000010ff */
[----:B------:R-:W1:Y:S01]  /*7060*/  MUFU.EX2 R126, R126 ;  /* 0x0000007e007e7308 */ /* 0x000e620000000800 */
[C---:B---3--:R-:W-:Y:S01]  /*7070*/  FADD.FTZ R3, R141.reuse, R3 ;  /* 0x000000038d037221 */ /* 0x048fe20000010000 */
[----:B------:R-:W-:-:S06]  /*7080*/  F2FP.BF16.F32.PACK_AB R141, R141, R122 ;  /* 0x0000007a8d8d723e */ /* 0x000fcc00000010ff */
[----:B------:R-:W2:Y:S01]  /*7090*/  MUFU.EX2 R105, R105 ;  /* 0x0000006900697308 */ /* 0x000ea20000000800 */
[C---:B----4-:R-:W-:Y:S01]  /*70a0*/  FADD.FTZ R6, R108.reuse, R7 ;  /* 0x000000076c067221 */ /* 0x050fe20000010000 */
[----:B------:R-:W-:-:S06]  /*70b0*/  F2FP.BF16.F32.PACK_AB R140, R108, R103 ;  /* 0x000000676c8c723e */ /* 0x000fcc00000010ff */
[----:B------:R-:W3:Y:S01]  /*70c0*/  MUFU.EX2 R143, R176 ;  /* 0x000000b0008f7308 */ /* 0x000ee20000000800 */
[----:B-1----:R-:W-:-:S07]  /*70d0*/  FADD.FTZ R3, R126, R3 ;  /* 0x000000037e037221 */ /* 0x002fce0000010000 */
[----:B------:R-:W1:Y:S01]  /*70e0*/  MUFU.EX2 R112, R112 ;  /* 0x0000007000707308 */ /* 0x000e620000000800 */
[----:B--2---:R-:W-:-:S07]  /*70f0*/  FADD.FTZ R7, R105, R6 ;  /* 0x0000000669077221 */ /* 0x004fce0000010000 */
[----:B------:R-:W2:Y:S01]  /*7100*/  MUFU.EX2 R180, R180 ;  /* 0x000000b400b47308 */ /* 0x000ea20000000800 */
[C---:B---3--:R-:W-:Y:S01]  /*7110*/  FADD.FTZ R3, R143.reuse, R3 ;  /* 0x000000038f037221 */ /* 0x048fe20000010000 */
[----:B------:R-:W-:-:S06]  /*7120*/  F2FP.BF16.F32.PACK_AB R143, R143, R126 ;  /* 0x0000007e8f8f723e */ /* 0x000fcc00000010ff */
[----:B------:R-:W3:Y:S01]  /*7130*/  MUFU.EX2 R136, R136 ;  /* 0x0000008800887308 */ /* 0x000ee20000000800 */
[C---:B-1----:R-:W-:Y:S01]  /*7140*/  FADD.FTZ R7, R112.reuse, R7 ;  /* 0x0000000770077221 */ /* 0x042fe20000010000 */
[----:B------:R-:W-:-:S06]  /*7150*/  F2FP.BF16.F32.PACK_AB R142, R112, R105 ;  /* 0x00000069708e723e */ /* 0x000fcc00000010ff */
[----:B------:R-:W1:Y:S01]  /*7160*/  MUFU.EX2 R137, R182 ;  /* 0x000000b600897308 */ /* 0x000e620000000800 */
[----:B--2---:R-:W-:-:S07]  /*7170*/  FADD.FTZ R3, R180, R3 ;  /* 0x00000003b4037221 */ /* 0x004fce0000010000 */
[----:B------:R-:W2:Y:S01]  /*7180*/  MUFU.EX2 R107, R107 ;  /* 0x0000006b006b7308 */ /* 0x000ea20000000800 */
[----:B---3--:R-:W-:-:S07]  /*7190*/  FADD.FTZ R6, R136, R7 ;  /* 0x0000000788067221 */ /* 0x008fce0000010000 */
[----:B------:R-:W3:Y:S01]  /*71a0*/  MUFU.EX2 R134, R134 ;  /* 0x0000008600867308 */ /* 0x000ee20000000800 */
[C---:B-1----:R-:W-:Y:S01]  /*71b0*/  FADD.FTZ R3, R137.reuse, R3 ;  /* 0x0000000389037221 */ /* 0x042fe20000010000 */
[----:B------:R-:W-:-:S06]  /*71c0*/  F2FP.BF16.F32.PACK_AB R137, R137, R180 ;  /* 0x000000b48989723e */ /* 0x000fcc00000010ff */
[----:B------:R-:W1:Y:S01]  /*71d0*/  MUFU.EX2 R109, R132 ;  /* 0x00000084006d7308 */ /* 0x000e620000000800 */
[C---:B--2---:R-:W-:Y:S01]  /*71e0*/  FADD.FTZ R6, R107.reuse, R6 ;  /* 0x000000066b067221 */ /* 0x044fe20000010000 */
[----:B------:R-:W-:-:S06]  /*71f0*/  F2FP.BF16.F32.PACK_AB R136, R107, R136 ;  /* 0x000000886b88723e */ /* 0x000fcc00000010ff */
[----:B------:R-:W2:Y:S01]  /*7200*/  MUFU.EX2 R104, R104 ;  /* 0x0000006800687308 */ /* 0x000ea20000000800 */
[----:B---3--:R-:W-:-:S07]  /*7210*/  FADD.FTZ R3, R134, R3 ;  /* 0x0000000386037221 */ /* 0x008fce0000010000 */
[----:B------:R-:W3:Y:S01]  /*7220*/  MUFU.EX2 R88, R88 ;  /* 0x0000005800587308 */ /* 0x000ee20000000800 */
[----:B-1----:R-:W-:Y:S01]  /*7230*/  FADD.FTZ R7, R109, R6 ;  /* 0x000000066d077221 */ /* 0x002fe20000010000 */
[C---:B--2---:R-:W-:Y:S01]  /*7240*/  FADD.FTZ R6, R104.reuse, R3 ;  /* 0x0000000368067221 */ /* 0x044fe20000010000 */
[----:B------:R-:W-:Y:S01]  /*7250*/  F2FP.BF16.F32.PACK_AB R139, R104, R134 ;  /* 0x00000086688b723e */ /* 0x000fe200000010ff */
[----:B------:R-:W-:Y:S02]  /*7260*/  IMAD.MOV.U32 R3, RZ, RZ, R130 ;  /* 0x000000ffff037224 */ /* 0x000fe400078e0082 */
[C---:B---3--:R-:W-:Y:S01]  /*7270*/  FADD.FTZ R7, R88.reuse, R7 ;  /* 0x0000000758077221 */ /* 0x048fe20000010000 */
[----:B------:R-:W-:Y:S01]  /*7280*/  F2FP.BF16.F32.PACK_AB R138, R88, R109 ;  /* 0x0000006d588a723e */ /* 0x000fe200000010ff */
[----:B0-----:R-:W-:Y:S06]  /*7290*/  @P1 BRA `(.L_x_1125) ;  /* 0xffffffd000b81947 */ /* 0x001fec000383ffff */
[----:B------:R-:W-:Y:S01]  /*72a0*/  IMAD.MOV.U32 R8, RZ, RZ, R12 ;  /* 0x000000ffff087224 */ /* 0x000fe200078e000c */
[----:B------:R-:W-:Y:S01]  /*72b0*/  UMOV UR36, UR4 ;  /* 0x0000000400247c82 */ /* 0x000fe20008000000 */
[----:B------:R-:W-:Y:S01]  /*72c0*/  IMAD.MOV.U32 R3, RZ, RZ, R130 ;  /* 0x000000ffff037224 */ /* 0x000fe200078e0082 */
[----:B------:R-:W-:-:S06]  /*72d0*/  UMOV UR38, UR7 ;  /* 0x0000000700267c82 */ /* 0x000fcc0008000000 */
.L_x_1108:
[----:B------:R-:W0:Y:S01]  /*72e0*/  LDC R14, c[0x0][0x448] ;  /* 0x00011200ff0e7b82 */ /* 0x000e220000000800 */
[----:B------:R-:W-:Y:S01]  /*72f0*/  VIADD R12, R17, 0x7f ;  /* 0x0000007f110c7836 */ /* 0x000fe20000000000 */
[----:B------:R-:W-:-:S06]  /*7300*/  IADD3 R11, R16, 0x1, -R11 ;  /* 0x00000001100b7810 */ /* 0x000fcc0007ffe80b */
[----:B------:R-:W1:Y:S01]  /*7310*/  LDC R10, c[0x0][0x9e4] ;  /* 0x00027900ff0a7b82 */ /* 0x000e620000000800 */
[----:B0-----:R-:W-:-:S13]  /*7320*/  ISETP.NE.AND P1, PT, R14, 0x1, PT ;  /* 0x000000010e00780c */ /* 0x001fda0003f25270 */
[----:B------:R-:W0:Y:S08]  /*7330*/  @P1 LDC R15, c[0x0][0x44c] ;  /* 0x00011300ff0f1b82 */ /* 0x000e300000000800 */
[----:B------:R-:W2:Y:S01]  /*7340*/  @P1 LDC R20, c[0x0][0x450] ;  /* 0x00011400ff141b82 */ /* 0x000ea20000000800 */
[----:B0-----:R-:W-:-:S05]  /*7350*/  @P1 IMAD.HI.U32 R15, R12, R15, RZ ;  /* 0x0000000f0c0f1227 */ /* 0x001fca00078e00ff */
[----:B--2---:R-:W-:Y:S02]  /*7360*/  @P1 SHF.R.U32.HI R12, RZ, R20, R15 ;  /* 0x00000014ff0c1219 */ /* 0x004fe4000001160f */
[----:B-1----:R-:W-:-:S03]  /*7370*/  ISETP.GE.AND P1, PT, R10, 0x1, PT ;  /* 0x000000010a00780c */ /* 0x002fc60003f26270 */
[----:B------:R-:W-:-:S04]  /*7380*/  IMAD.IADD R11, R11, 0x1, R12 ;  /* 0x000000010b0b7824 */ /* 0x000fc800078e020c */
[----:B------:R-:W-:-:S06]  /*7390*/  VIADD R12, R11, -UR59 ;  /* 0x8000003b0b0c7c36 */ /* 0x000fcc0008000000 */
[----:B------:R-:W-:Y:S05]  /*73a0*/  @!P1 BRA `(.L_x_1126) ;  /* 0x00000000003c9947 */ /* 0x000fea0003800000 */
        /* <DEDUP_REMOVED lines=9> */
.L_x_1127:
[----:B------:R-:W-:-:S13]  /*7440*/  ISETP.NE.AND P1, PT, R10, 0x1, PT ;  /* 0x000000010a00780c */ /* 0x000fda0003f25270 */
[----:B------:R-:W0:Y:S02]  /*7450*/  @P1 LDC.64 R20, c[0x0][0x9e8] ;  /* 0x00027a00ff141b82 */ /* 0x000e240000000a00 */
[----:B0-----:R-:W-:-:S05]  /*7460*/  @P1 IMAD.HI.U32 R20, R11, R20, RZ ;  /* 0x000000140b141227 */ /* 0x001fca00078e00ff */
[----:B------:R-:W-:-:S07]  /*7470*/  @P1 SHF.R.U32.HI R11, RZ, R21, R20 ;  /* 0x00000015ff0b1219 */ /* 0x000fce0000011614 */
.L_x_1128:
[----:B------:R-:W-:-:S05]  /*7480*/  IMAD R11, R11, R10, RZ ;  /* 0x0000000a0b0b7224 */ /* 0x000fca00078e02ff */
[----:B------:R-:W-:-:S07]  /*7490*/  VIMNMX R12, R12, R11, !PT ;  /* 0x0000000b0c0c7248 */ /* 0x000fce0007fe0100 */
.L_x_1126:
[----:B------:R-:W-:-:S04]  /*74a0*/  VIADD R12, R12, 0x5f ;  /* 0x0000005f0c0c7836 */ /* 0x000fc80000000000 */
[----:B------:R-:W-:-:S05]  /*74b0*/  IMAD.HI R12, R12, 0x2aaaaaab, RZ ;  /* 0x2aaaaaab0c0c7827 */ /* 0x000fca00078e02ff */
[----:B------:R-:W-:-:S04]  /*74c0*/  SHF.R.U32.HI R11, RZ, 0x1f, R12 ;  /* 0x0000001fff0b7819 */ /* 0x000fc8000001160c */
[----:B------:R-:W-:-:S04]  /*74d0*/  LEA.HI.SX32 R11, R12, R11, 0x1c ;  /* 0x0000000b0c0b7211 */ /* 0x000fc800078fe2ff */
[----:B------:R-:W-:-:S04]  /*74e0*/  VIMNMX R12, R22, R11, !PT ;  /* 0x0000000b160c7248 */ /* 0x000fc80007fe0100 */
[----:B------:R-:W-:-:S13]  /*74f0*/  ISETP.GE.AND P1, PT, R13, R12, PT ;  /* 0x0000000c0d00720c */ /* 0x000fda0003f26270 */
[----:B------:R-:W-:Y:S05]  /*7500*/  @!P1 BRA `(.L_x_1129) ;  /* 0x0000001c00109947 */ /* 0x000fea0003800000 */
[----:B------:R-:W-:Y:S01]  /*7510*/  IMAD.MOV.U32 R11, RZ, RZ, R8 ;  /* 0x000000ffff0b7224 */ /* 0x000fe200078e0008 */
[----:B------:R-:W-:Y:S01]  /*7520*/  UMOV UR6, UR38 ;  /* 0x0000002600067c82 */ /* 0x000fe20008000000 */
[----:B------:R-:W-:Y:S01]  /*7530*/  IMAD.MOV.U32 R15, RZ, RZ, R3 ;  /* 0x000000ffff0f7224 */ /* 0x000fe200078e0003 */
[----:B------:R-:W-:-:S06]  /*7540*/  UMOV UR4, UR36 ;  /* 0x0000002400047c82 */ /* 0x000fcc0008000000 */
.L_x_1138:
[----:B------:R-:W-:-:S04]  /*7550*/  UIADD3 UR7, UR4, 0x1, URZ ;  /* 0x0000000104077890 */ /* 0x000fc8000fffe03f */
[----:B------:R-:W-:-:S04]  /*7560*/  UISETP.NE.AND UP0, UPT, UR7, 0x2, UPT ;  /* 0x000000020700788c */ /* 0x000fc8000bf05270 */
[----:B------:R-:W-:Y:S02]  /*7570*/  USEL UR7, UR7, URZ, UP0 ;  /* 0x0000003f07077287 */ /* 0x000fe40008000000 */
[----:B------:R-:W-:-:S04]  /*7580*/  USEL UR38, URZ, 0x1, UP0 ;  /* 0x000000013f267887 */ /* 0x000fc80008000000 */
[----:B------:R-:W-:Y:S01]  /*7590*/  ULOP3.LUT UR38, UR6, UR38, URZ, 0x3c, !UPT ;  /* 0x0000002606267292 */ /* 0x000fe2000f8e3c3f */
[----:B------:R-:W-:Y:S01]  /*75a0*/  UMOV UR36, UR7 ;  /* 0x0000000700247c82 */ /* 0x000fe20008000000 */
[----:B------:R-:W-:Y:S10]  /*75b0*/  @!P0 BRA `(.L_x_1130) ;  /* 0x0000000000048947 */ /* 0x000ff40003800000 */
[----:B------:R-:W-:Y:S01]  /*75c0*/  BPT.TRAP 0x1 ;  /* 0x000000040000795c */ /* 0x000fe20000300000 */
.L_x_1130:
[----:B------:R-:W-:Y:S01]  /*75d0*/  ULEA UR5, UR36, UR37, 0x3 ;  /* 0x0000002524057291 */ /* 0x000fe2000f8e183f */
[----:B------:R-:W-:-:S05]  /*75e0*/  IMAD.U32 R3, RZ, RZ, UR38 ;  /* 0x00000026ff037e24 */ /* 0x000fca000f8e00ff */
[----:B------:R-:W-:-:S04]  /*75f0*/  SHF.L.U32 R3, R3, 0x1f, RZ ;  /* 0x0000001f03037819 */ /* 0x000fc800000006ff */
[----:B------:R0:W1:Y:S01]  /*7600*/  SYNCS.PHASECHK.TRANS64.TRYWAIT P1, [UR5+0x2a830], R3 ;  /* 0x02a83003ff0075a7 */ /* 0x0000620008020145 */
[----:B------:R-:W-:Y:S05]  /*7610*/  @!P0 BRA `(.L_x_1131) ;  /* 0x0000000000048947 */ /* 0x000fea0003800000 */
[----:B------:R-:W-:Y:S01]  /*7620*/  BPT.TRAP 0x1 ;  /* 0x000000040000795c */ /* 0x000fe20000300000 */
.L_x_1131:
[----:B-1----:R-:W-:Y:S05]  /*7630*/  @P1 BRA `(.L_x_1132) ;  /* 0x0000000000081947 */ /* 0x002fea0003800000 */
[----:B------:R-:W1:Y:S02]  /*7640*/  SYNCS.PHASECHK.TRANS64.TRYWAIT P1, [UR5+0x2a830], R3 ;  /* 0x02a83003ff0075a7 */ /* 0x000e640008020145 */
[----:B-1----:R-:W-:Y:S05]  /*7650*/  @!P1 BRA `(.L_x_1133) ;  /* 0x000000c000f89947 */ /* 0x002fea0003800000 */
.L_x_1132:
        /* <DEDUP_REMOVED lines=131> */
.L_x_1134:
[----:B------:R-:W-:Y:S01]  /*7e90*/  ULEA UR10, UR4, UR37, 0x3 ;  /* 0x00000025040a7291 */ /* 0x000fe2000f8e183f */
[----:B------:R-:W-:-:S05]  /*7ea0*/  IMAD.U32 R0, RZ, RZ, UR6 ;  /* 0x00000006ff007e24 */ /* 0x000fca000f8e00ff */
[----:B------:R-:W-:-:S04]  /*7eb0*/  SHF.L.U32 R0, R0, 0x1f, RZ ;  /* 0x0000001f00007819 */ /* 0x000fc800000006ff */
[----:B------:R2:W3:Y:S01]  /*7ec0*/  SYNCS.PHASECHK.TRANS64.TRYWAIT P1, [UR10+0x2a850], R0 ;  /* 0x02a85000ff0075a7 */ /* 0x0004e2000802014a */
[----:B------:R-:W-:Y:S05]  /*7ed0*/  @!P0 BRA `(.L_x_1135) ;  /* 0x0000000000048947 */ /* 0x000fea0003800000 */
[----:B------:R-:W-:Y:S01]  /*7ee0*/  BPT.TRAP 0x1 ;  /* 0x000000040000795c */ /* 0x000fe20000300000 */
.L_x_1135:
[----:B---3--:R-:W-:Y:S05]  /*7ef0*/  @P1 BRA `(.L_x_1136) ;  /* 0x0000000000081947 */ /* 0x008fea0003800000 */
[----:B------:R-:W3:Y:S02]  /*7f00*/  SYNCS.PHASECHK.TRANS64.TRYWAIT P1, [UR10+0x2a850], R0 ;  /* 0x02a85000ff0075a7 */ /* 0x000ee4000802014a */
[----:B---3--:R-:W-:Y:S05]  /*7f10*/  @!P1 BRA `(.L_x_1137) ;  /* 0x000000b800e09947 */ /* 0x008fea0003800000 */
.L_x_1136:
[----:B------:R-:W-:Y:S01]  /*7f20*/  UIADD3 UR5, UR37, 0x400, URZ ;  /* 0x0000040025057890 */ /* 0x000fe2000fffe03f */
[----:B------:R-:W-:Y:S01]  /*7f30*/  WARPGROUP.ARRIVE ;  /* 0x00000000000079c5 */ /* 0x000fe20000000000 */
[----:B------:R-:W-:Y:S01]  /*7f40*/  UMOV UR15, 0x40000040 ;  /* 0x40000040000f7882 */ /* 0x000fe20000000000 */
[----:B0-2---:R-:W-:Y:S01]  /*7f50*/  FMNMX.FTZ R0, R88, R15, !PT ;  /* 0x0000000f58007209 */ /* 0x005fe20007810000 */
[----:B------:R-:W-:Y:S01]  /*7f60*/  USHF.R.U32.HI UR5, URZ, 0x4, UR5 ;  /* 0x000000043f057899 */ /* 0x000fe20008011605 */
[----:B------:R-:W0:Y:S02]  /*7f70*/  LDC R9, c[0x0][0x988] ;  /* 0x00026200ff097b82 */ /* 0x000e240000000800 */
[----:B------:R-:W2:Y:S01]  /*7f80*/  S2R R175, SR_TID.X ;  /* 0x0000000000af7919 */ /* 0x000ea20000002100 */
[----:B-1----:R-:W-:Y:S01]  /*7f90*/  FMNMX.FTZ R3, R89, R0, !PT ;  /* 0x0000000059037209 */ /* 0x002fe20007810000 */
[----:B------:R-:W-:-:S03]  /*7fa0*/  ULOP3.LUT UR5, UR5, 0x3fff, URZ, 0xc0, !UPT ;  /* 0x00003fff05057892 */ /* 0x000fc6000f8ec03f */
[----:B------:R-:W-:Y:S01]  /*7fb0*/  FMNMX.FTZ R0, R92, R3, !PT ;  /* 0x000000035c007209 */ /* 0x000fe20007810000 */
[----:B------:R-:W-:-:S03]  /*7fc0*/  ULOP3.LUT UR5, UR5, 0x3000000, URZ, 0xfc, !UPT ;  /* 0x0300000005057892 */ /* 0x000fc6000f8efc3f */
[----:B------:R-:W-:Y:S01]  /*7fd0*/  FMNMX.FTZ R3, R93, R0, !PT ;  /* 0x000000005d037209 */ /* 0x000fe20007810000 */
[----:B------:R-:W-:-:S03]  /*7fe0*/  UIMAD UR4, UR4, 0x600, UR5 ;  /* 0x00000600040478a4 */ /* 0x000fc6000f8e0205 */
[----:B------:R-:W-:Y:S01]  /*7ff0*/  FMNMX.FTZ R0, R96, R3, !PT ;  /* 0x0000000360007209 */ /* 0x000fe20007810000 */
[----:B------:R-:W-:-:S03]  /*8000*/  UIADD3 UR6, UR4, 0x80, URZ ;  /* 0x0000008004067890 */ /* 0x000fc6000fffe03f */
        /* <DEDUP_REMOVED lines=8> */
[----:B------:R-:W-:Y:S02]  /*8090*/  FMNMX.FTZ R0, R104, R3, !PT ;  /* 0x0000000368007209 */ /* 0x000fe40007810000 */
[----:B--2---:R-:W-:Y:S02]  /*80a0*/  LOP3.LUT P1, RZ, R175, 0x7f, RZ, 0xc0, !PT ;  /* 0x0000007fafff7812 */ /* 0x004fe4000782c0ff */
        /* <DEDUP_REMOVED lines=15> */
[----:B------:R-:W1:Y:S02]  /*81a0*/  SHFL.BFLY PT, R3, R0, 0x2, 0x1f ;  /* 0x0c401f0000037f89 */ /* 0x000e6400000e0000 */
[----:B-1----:R-:W-:-:S05]  /*81b0*/  FMNMX.FTZ R8, R0, R3, !PT ;  /* 0x0000000300087209 */ /* 0x002fca0007810000 */
[----:B------:R-:W1:Y:S02]  /*81c0*/  SHFL.BFLY PT, R3, R8, 0x1, 0x1f ;  /* 0x0c201f0008037f89 */ /* 0x000e6400000e0000 */
[----:B-1----:R-:W-:-:S05]  /*81d0*/  FMNMX.FTZ R3, R8, R3, !PT ;  /* 0x0000000308037209 */ /* 0x002fca0007810000 */
[C---:B------:R-:W-:Y:S01]  /*81e0*/  FADD.FTZ R2, -R3.reuse, R15 ;  /* 0x0000000f03027221 */ /* 0x040fe20000010100 */
[----:B0-----:R-:W-:-:S03]  /*81f0*/  FMUL.FTZ R174, R3, R9 ;  /* 0x0000000903ae7220 */ /* 0x001fc60000410000 */
[----:B------:R-:W-:Y:S01]  /*8200*/  FMUL.FTZ R20, R2, R9 ;  /* 0x0000000902147220 */ /* 0x000fe20000410000 */
[----:B------:R-:W-:Y:S01]  /*8210*/  FMNMX.FTZ R2, R90, R11, !PT ;  /* 0x0000000b5a027209 */ /* 0x000fe20007810000 */
[-CC-:B------:R-:W-:Y:S01]  /*8220*/  FFMA.FTZ R15, R88, R9.reuse, -R174.reuse ;  /* 0x00000009580f7223 */ /* 0x180fe200000108ae */
[----:B------:R-:W-:Y:S02]  /*8230*/  WARPGROUP.DEPBAR.LE gsb0, 0x0 ;  /* 0x00008000000079c5 */ /* 0x000fe40000010000 */
[----:B------:R-:W-:Y:S01]  /*8240*/  WARPGROUP.ARRIVE ;  /* 0x00000000000079c5 */ /* 0x000fe20000000000 */
[----:B------:R-:W-:Y:S01]  /*8250*/  FMNMX.FTZ R21, R91, R2, !PT ;  /* 0x000000025b157209 */ /* 0x000fe20007810000 */
[-CC-:B------:R-:W-:Y:S01]  /*8260*/  FFMA.FTZ R156, R89, R9.reuse, -R174.reuse ;  /* 0x00000009599c7223 */ /* 0x180fe200000108ae */
[----:B------:R0:W-:Y:S01]  /*8270*/  MUFU.EX2 R0, R20 ;  /* 0x0000001400007308 */ /* 0x0001e20000000800 */
[--C-:B------:R-:W-:Y:S01]  /*8280*/  FFMA.FTZ R158, R92, R9, -R174.reuse ;  /* 0x000000095c9e7223 */ /* 0x100fe200000108ae */
[----:B------:R-:W-:Y:S01]  /*8290*/  FMNMX.FTZ R2, R94, R21, !PT ;  /* 0x000000155e027209 */ /* 0x000fe20007810000 */
[----:B------:R-:W-:Y:S01]  /*82a0*/  HGMMA.64x128x16.F32.BF16 R24, R152, gdesc[UR12].tnspB, R24, gsb0 ;  /* 0x41e0000c98187df0 */ /* 0x000fe20008001818 */
[----:B------:R-:W-:Y:S01]  /*82b0*/  UMOV UR14, UR6 ;  /* 0x00000006000e7c82 */ /* 0x000fe20008000000 */
[----:B------:R-:W-:Y:S01]  /*82c0*/  UMOV UR15, 0x40000040 ;  /* 0x40000040000f7882 */ /* 0x000fe20000000000 */
[----:B------:R-:W-:Y:S01]  /*82d0*/  UIADD3 UR6, UR4, 0x180, URZ ;  /* 0x0000018004067890 */ /* 0x000fe2000fffe03f */
[----:B------:R-:W-:Y:S01]  /*82e0*/  FMNMX.FTZ R21, R95, R2, !PT ;  /* 0x000000025f157209 */ /* 0x000fe20007810000 */
[----:B------:R-:W1:Y:S01]  /*82f0*/  MUFU.EX2 R15, R15 ;  /* 0x0000000f000f7308 */ /* 0x000e620000000800 */
[-CC-:B0-----:R-:W-:Y:S01]  /*8300*/  FFMA.FTZ R20, R120, R9.reuse, -R174.reuse ;  /* 0x0000000978147223 */ /* 0x181fe200000108ae */
[--C-:B------:R-:W-:Y:S01]  /*8310*/  FFMA.FTZ R88, R124, R9, -R174.reuse ;  /* 0x000000097c587223 */ /* 0x100fe200000108ae */
[----:B------:R-:W-:Y:S01]  /*8320*/  FMNMX.FTZ R2, R98, R21, !PT ;  /* 0x0000001562027209 */ /* 0x000fe20007810000 */
[-CC-:B------:R-:W-:Y:S01]  /*8330*/  FFMA.FTZ R92, R128, R9.reuse, -R174.reuse ;  /* 0x00000009805c7223 */ /* 0x180fe200000108ae */
[----:B------:R-:W-:-:S02]  /*8340*/  FFMA.FTZ R133, R133, R9, -R174 ;  /* 0x0000000985857223 */ /* 0x000fc400000108ae */
[----:B------:R-:W-:Y:S01]  /*8350*/  FMNMX.FTZ R21, R99, R2, !PT ;  /* 0x0000000263157209 */ /* 0x000fe20007810000 */
[----:B------:R-:W0:Y:S03]  /*8360*/  MUFU.EX2 R156, R156 ;  /* 0x0000009c009c7308 */ /* 0x000e260000000800 */
[----:B------:R-:W-:Y:S01]  /*8370*/  FMNMX.FTZ R2, R102, R21, !PT ;  /* 0x0000001566027209 */ /* 0x000fe20007810000 */
[----:B------:R-:W-:-:S03]  /*8380*/  FFMA.FTZ R21, R93, R9, -R174 ;  /* 0x000000095d157223 */ /* 0x000fc600000108ae */
[----:B------:R-:W-:Y:S01]  /*8390*/  FMNMX.FTZ R89, R103, R2, !PT ;  /* 0x0000000267597209 */ /* 0x000fe20007810000 */
[----:B------:R-:W-:Y:S01]  /*83a0*/  MUFU.EX2 R158, R158 ;  /* 0x0000009e009e7308 */ /* 0x000fe20000000800 */
[----:B-1----:R-:W-:Y:S02]  /*83b0*/  FFMA.FTZ R7, R0, R7, R15 ;  /* 0x0000000700077223 */ /* 0x002fe4000001000f */
[----:B------:R-:W-:-:S04]  /*83c0*/  FMNMX.FTZ R2, R106, R89, !PT ;  /* 0x000000596a027209 */ /* 0x000fc80007810000 */
[----:B------:R-:W-:Y:S01]  /*83d0*/  FMNMX.FTZ R89, R107, R2, !PT ;  /* 0x000000026b597209 */ /* 0x000fe20007810000 */
[----:B------:R-:W-:Y:S01]  /*83e0*/  MUFU.EX2 R21, R21 ;  /* 0x0000001500157308 */ /* 0x000fe20000000800 */
[C---:B0-----:R-:W-:Y:S01]  /*83f0*/  FADD.FTZ R7, R156.reuse, R7 ;  /* 0x000000079c077221 */ /* 0x041fe20000010000 */
[----:B------:R-:W-:Y:S01]  /*8400*/  F2FP.BF16.F32.PACK_AB R156, R156, R15 ;  /* 0x0000000f9c9c723e */ /* 0x000fe200000010ff */
[----:B------:R-:W-:Y:S01]  /*8410*/  IMAD.MOV.U32 R15, RZ, RZ, R3 ;  /* 0x000000ffff0f7224 */ /* 0x000fe200078e0003 */
[----:B------:R-:W-:Y:S01]  /*8420*/  FMNMX.FTZ R2, R110, R89, !PT ;  /* 0x000000596e027209 */ /* 0x000fe20007810000 */
[----:B------:R-:W-:-:S03]  /*8430*/  FFMA.FTZ R89, R97, R9, -R174 ;  /* 0x0000000961597223 */ /* 0x000fc600000108ae */
[----:B------:R-:W-:Y:S01]  /*8440*/  FMNMX.FTZ R93, R111, R2, !PT ;  /* 0x000000026f5d7209 */ /* 0x000fe20007810000 */
[----:B------:R-:W-:Y:S03]  /*8450*/  MUFU.EX2 R20, R20 ;  /* 0x0000001400147308 */ /* 0x000fe60000000800 */
[----:B------:R-:W-:-:S04]  /*8460*/  FMNMX.FTZ R2, R114, R93, !PT ;  /* 0x0000005d72027209 */ /* 0x000fc80007810000 */
[----:B------:R-:W-:Y:S01]  /*8470*/  FMNMX.FTZ R93, R115, R2, !PT ;  /* 0x00000002735d7209 */ /* 0x000fe20007810000 */
[----:B------:R-:W-:Y:S03]  /*8480*/  MUFU.EX2 R89, R89 ;  /* 0x0000005900597308 */ /* 0x000fe60000000800 */
        /* <DEDUP_REMOVED lines=8> */
[-CC-:B------:R-:W-:Y:S01]  /*8510*/  FFMA.FTZ R97, R105, R9.reuse, -R174.reuse ;  /* 0x0000000969617223 */ /* 0x180fe200000108ae */
[-CC-:B------:R-:W-:Y:S01]  /*8520*/  FFMA.FTZ R105, R113, R9.reuse, -R174.reuse ;  /* 0x0000000971697223 */ /* 0x180fe200000108ae */
[-CC-:B------:R-:W-:Y:S01]  /*8530*/  FFMA.FTZ R113, R121, R9.reuse, -R174.reuse ;  /* 0x0000000979717223 */ /* 0x180fe200000108ae */
[----:B------:R-:W-:Y:S01]  /*8540*/  FMNMX.FTZ R101, R127, R2, !PT ;  /* 0x000000027f657209 */ /* 0x000fe20007810000 */
[----:B------:R-:W-:Y:S01]  /*8550*/  FFMA.FTZ R121, R129, R9, -R174 ;  /* 0x0000000981797223 */ /* 0x000fe200000108ae */
[----:B------:R-:W-:Y:S02]  /*8560*/  MUFU.EX2 R92, R92 ;  /* 0x0000005c005c7308 */ /* 0x000fe40000000800 */
[----:B------:R-:W-:-:S04]  /*8570*/  FMNMX.FTZ R2, R130, R101, !PT ;  /* 0x0000006582027209 */ /* 0x000fc80007810000 */
[----:B------:R-:W-:Y:S02]  /*8580*/  FMNMX.FTZ R101, R131, R2, !PT ;  /* 0x0000000283657209 */ /* 0x000fe40007810000 */
[----:B------:R-:W-:Y:S02]  /*8590*/  MUFU.EX2 R97, R97 ;  /* 0x0000006100617308 */ /* 0x000fe40000000800 */
[----:B------:R-:W-:Y:S01]  /*85a0*/  FMNMX.FTZ R2, R134, R101, !PT ;  /* 0x0000006586027209 */ /* 0x000fe20007810000 */
[-CC-:B------:R-:W-:Y:S01]  /*85b0*/  FFMA.FTZ R101, R109, R9.reuse, -R174.reuse ;  /* 0x000000096d657223 */ /* 0x180fe200000108ae */
[-CC-:B------:R-:W-:Y:S01]  /*85c0*/  FFMA.FTZ R109, R117, R9.reuse, -R174.reuse ;  /* 0x00000009756d7223 */ /* 0x180fe200000108ae */
[----:B------:R-:W-:Y:S01]  /*85d0*/  FFMA.FTZ R117, R125, R9, -R174 ;  /* 0x000000097d757223 */ /* 0x000fe200000108ae */
[----:B------:R-:W-:Y:S02]  /*85e0*/  FMNMX.FTZ R2, R135, R2, !PT ;  /* 0x0000000287027209 */ /* 0x000fe40007810000 */
        /* <DEDUP_REMOVED lines=10> */
[----:B------:R-:W-:-:S03]  /*8690*/  FFMA.FTZ R96, R132, R9, -R174 ;  /* 0x0000000984607223 */ /* 0x000fc600000108ae */
[----:B------:R-:W-:Y:S01]  /*86a0*/  HGMMA.64x128x16.F32.BF16 R24, R148, gdesc[UR12].tnspB, R24, gsb0 ;  /* 0x41e0000c94187df0 */ /* 0x000fe20008001818 */
[----:B------:R-:W-:Y:S01]  /*86b0*/  UMOV UR14, UR6 ;  /* 0x00000006000e7c82 */ /* 0x000fe20008000000 */
[----:B------:R-:W-:Y:S01]  /*86c0*/  UMOV UR15, 0x40000040 ;  /* 0x40000040000f7882 */ /* 0x000fe20000000000 */
[----:B------:R-:W-:Y:S01]  /*86d0*/  UIADD3 UR6, UR4, 0x200, URZ ;  /* 0x0000020004067890 */ /* 0x000fe2000fffe03f */
[----:B------:R-:W-:Y:S01]  /*86e0*/  MUFU.EX2 R152, R152 ;  /* 0x0000009800987308 */ /* 0x000fe20000000800 */
[----:B------:R-:W-:-:S07]  /*86f0*/  UIADD3 UR4, UR4, 0x280, URZ ;  /* 0x0000028004047890 */ /* 0x000fce000fffe03f */
[----:B------:R-:W-:Y:S08]  /*8700*/  MUFU.EX2 R154, R154 ;  /* 0x0000009a009a7308 */ /* 0x000ff00000000800 */
[----:B------:R-:W-:Y:S01]  /*8710*/  MUFU.EX2 R96, R96 ;  /* 0x0000006000607308 */ /* 0x000fe20000000800 */
[----:B------:R-:W-:Y:S02]  /*8720*/  WARPGROUP.DEPBAR.LE gsb0, 0x0 ;  /* 0x00008000000079c5 */ /* 0x000fe40000010000 */
[----:B------:R-:W-:Y:S01]  /*8730*/  WARPGROUP.ARRIVE ;  /* 0x00000000000079c5 */ /* 0x000fe20000000000 */
[-CC-:B------:R-:W-:Y:S01]  /*8740*/  FFMA.FTZ R148, R104, R9.reuse, -R174.reuse ;  /* 0x0000000968947223 */ /* 0x180fe200000108ae */
[----:B------:R-:W-:-:S04]  /*8750*/  FFMA.FTZ R150, R108, R9, -R174 ;  /* 0x000000096c967223 */ /* 0x000fc800000108ae */
[----:B------:R-:W-:Y:S01]  /*8760*/  HGMMA.64x128x16.F32.BF16 R24, R144, gdesc[UR12].tnspB, R24, gsb0 ;  /* 0x41e0000c90187df0 */ /* 0x000fe20008001818 */
[----:B------:R-:W-:Y:S01]  /*8770*/  UMOV UR14, UR6 ;  /* 0x00000006000e7c82 */ /* 0x000fe20008000000 */
[----:B------:R-:W-:Y:S01]  /*8780*/  UMOV UR15, 0x40000040 ;  /* 0x40000040000f7882 */ /* 0x000fe20000000000 */
[----:B------:R-:W-:Y:S01]  /*8790*/  UMOV UR6, UR4 ;  /* 0x0000000400067c82 */ /* 0x000fe20008000000 */
[----:B------:R-:W-:Y:S01]  /*87a0*/  MUFU.EX2 R148, R148 ;  /* 0x0000009400947308 */ /* 0x000fe20000000800 */
[----:B------:R-:W-:-:S07]  /*87b0*/  UMOV UR4, UR36 ;  /* 0x0000002400047c82 */ /* 0x000fce0008000000 */
[----:B------:R-:W-:Y:S01]  /*87c0*/  MUFU.EX2 R150, R150 ;  /* 0x0000009600967308 */ /* 0x000fe20000000800 */
[----:B------:R-:W-:Y:S02]  /*87d0*/  WARPGROUP.DEPBAR.LE gsb0, 0x0 ;  /* 0x00008000000079c5 */ /* 0x000fe40000010000 */
[----:B------:R-:W-:Y:S01]  /*87e0*/  WARPGROUP.ARRIVE ;  /* 0x00000000000079c5 */ /* 0x000fe20000000000 */
[----:B------:R-:W0:Y:S01]  /*87f0*/  SHFL.BFLY PT, R145, R2, 0x2, 0x1f ;  /* 0x0c401f0002917f89 */ /* 0x000e2200000e0000 */
[-CC-:B------:R-:W-:Y:S01]  /*8800*/  FFMA.FTZ R144, R112, R9.reuse, -R174.reuse ;  /* 0x0000000970907223 */ /* 0x180fe200000108ae */
[----:B------:R-:W-:-:S03]  /*8810*/  FFMA.FTZ R146, R116, R9, -R174 ;  /* 0x0000000974927223 */ /* 0x000fc600000108ae */
[----:B------:R-:W-:Y:S02]  /*8820*/  HGMMA.64x128x16.F32.BF16 R24, R140, gdesc[UR12].tnspB, R24, gsb0 ;  /* 0x41e0000c8c187df0 */ /* 0x000fe40008001818 */
[----:B------:R-:W-:Y:S08]  /*8830*/  MUFU.EX2 R144, R144 ;  /* 0x0000009000907308 */ /* 0x000ff00000000800 */
[----:B------:R-:W-:Y:S01]  /*8840*/  MUFU.EX2 R146, R146 ;  /* 0x0000009200927308 */ /* 0x000fe20000000800 */
[----:B0-----:R-:W-:-:S05]  /*8850*/  FMNMX.FTZ R145, R2, R145, !PT ;  /* 0x0000009102917209 */ /* 0x001fca0007810000 */
[----:B------:R-:W0:Y:S02]  /*8860*/  SHFL.BFLY PT, R8, R145, 0x1, 0x1f ;  /* 0x0c201f0091087f89 */ /* 0x000e2400000e0000 */
[----:B0-----:R-:W-:-:S05]  /*8870*/  FMNMX.FTZ R8, R145, R8, !PT ;  /* 0x0000000891087209 */ /* 0x001fca0007810000 */
[CC--:B------:R-:W-:Y:S01]  /*8880*/  FMUL.FTZ R100, R8.reuse, R9.reuse ;  /* 0x0000000908647220 */ /* 0x0c0fe20000410000 */
[----:B------:R-:W-:Y:S02]  /*8890*/  FADD.FTZ R2, -R8, R11 ;  /* 0x0000000b08027221 */ /* 0x000fe40000010100 */
[----:B------:R-:W-:Y:S01]  /*88a0*/  MUFU.EX2 R11, R133 ;  /* 0x00000085000b7308 */ /* 0x000fe20000000800 */
[-CC-:B------:R-:W-:Y:S01]  /*88b0*/  FFMA.FTZ R90, R90, R9.reuse, -R100.reuse ;  /* 0x000000095a5a7223 */ /* 0x180fe20000010864 */
[-C--:B------:R-:W-:Y:S01]  /*88c0*/  FMUL.FTZ R2, R2, R9.reuse ;  /* 0x0000000902027220 */ /* 0x080fe20000410000 */
        /* <DEDUP_REMOVED lines=14> */
[----:B0-----:R-:W-:Y:S01]  /*89b0*/  IMAD.U32 R90, RZ, RZ, UR7 ;  /* 0x00000007ff5a7e24 */ /* 0x001fe2000f8e00ff */
[----:B------:R-:W-:Y:S01]  /*89c0*/  UMOV UR7, 0x40000040 ;  /* 0x4000004000077882 */ /* 0x000fe20000000000 */
[-CC-:B------:R-:W-:Y:S01]  /*89d0*/  FFMA.FTZ R115, R115, R9.reuse, -R100.reuse ;  /* 0x0000000973737223 */ /* 0x180fe20000010864 */
[-CC-:B------:R-:W-:Y:S01]  /*89e0*/  FFMA.FTZ R118, R118, R9.reuse, -R100.reuse ;  /* 0x0000000976767223 */ /* 0x180fe20000010864 */
[-CC-:B------:R-:W-:Y:S01]  /*89f0*/  FFMA.FTZ R119, R119, R9.reuse, -R100.reuse ;  /* 0x0000000977777223 */ /* 0x180fe20000010864 */
[----:B------:R-:W-:Y:S01]  /*8a00*/  @!P1 LEA R90, R90, UR37, 0x3 ;  /* 0x000000255a5a9c11 */ /* 0x000fe2000f8e18ff */
[-CC-:B------:R-:W-:Y:S01]  /*8a10*/  FFMA.FTZ R122, R122, R9.reuse, -R100.reuse ;  /* 0x000000097a7a7223 */ /* 0x180fe20000010864 */
[----:B------:R-:W0:Y:S01]  /*8a20*/  MUFU.EX2 R91, R91 ;  /* 0x0000005b005b7308 */ /* 0x000e220000000800 */
[-CC-:B------:R-:W-:Y:S01]  /*8a30*/  FFMA.FTZ R123, R123, R9.reuse, -R100.reuse ;  /* 0x000000097b7b7223 */ /* 0x180fe20000010864 */
[----:B------:R-:W-:Y:S01]  /*8a40*/  FFMA.FTZ R126, R126, R9, -R100 ;  /* 0x000000097e7e7223 */ /* 0x000fe20000010864 */
[----:B------:R-:W-:-:S02]  /*8a50*/  @!P1 VIADD R90, R90, 0x2a840 ;  /* 0x0002a8405a5a9836 */ /* 0x000fc40000000000 */
[-CC-:B------:R-:W-:Y:S01]  /*8a60*/  FFMA.FTZ R127, R127, R9.reuse, -R100.reuse ;  /* 0x000000097f7f7223 */ /* 0x180fe20000010864 */
[-CC-:B------:R-:W-:Y:S01]  /*8a70*/  FFMA.FTZ R130, R130, R9.reuse, -R100.reuse ;  /* 0x0000000982827223 */ /* 0x180fe20000010864 */
[-CC-:B------:R-:W-:Y:S01]  /*8a80*/  FFMA.FTZ R131, R131, R9.reuse, -R100.reuse ;  /* 0x0000000983837223 */ /* 0x180fe20000010864 */
[-C--:B------:R-:W-:Y:S01]  /*8a90*/  FFMA.FTZ R134, R134, R9.reuse, -R100 ;  /* 0x0000000986867223 */ /* 0x080fe20000010864 */
[----:B------:R2:W3:Y:S01]  /*8aa0*/  MUFU.EX2 R159, R94 ;  /* 0x0000005e009f7308 */ /* 0x0004e20000000800 */
[----:B------:R-:W-:Y:S01]  /*8ab0*/  @!P1 PRMT R90, RZ, 0x654, R90 ;  /* 0x00000654ff5a9816 */ /* 0x000fe2000000005a */
[----:B-1----:R-:W-:Y:S01]  /*8ac0*/  FFMA.FTZ R6, R2, R6, R157 ;  /* 0x0000000602067223 */ /* 0x002fe2000001009d */
[----:B------:R-:W-:-:S05]  /*8ad0*/  FFMA.FTZ R100, R135, R9, -R100 ;  /* 0x0000000987647223 */ /* 0x000fca0000010864 */
[----:B------:R-:W1:Y:S01]  /*8ae0*/  MUFU.EX2 R95, R95 ;  /* 0x0000005f005f7308 */ /* 0x000e620000000800 */
[----:B--2---:R-:W-:Y:S02]  /*8af0*/  IMAD.U32 R94, RZ, RZ, UR10 ;  /* 0x0000000aff5e7e24 */ /* 0x004fe4000f8e00ff */
[C---:B0-----:R-:W-:Y:S01]  /*8b00*/  FADD.FTZ R6, R91.reuse, R6 ;  /* 0x000000065b067221 */ /* 0x041fe20000010000 */
[----:B------:R-:W-:-:S04]  /*8b10*/  F2FP.BF16.F32.PACK_AB R157, R91, R157 ;  /* 0x0000009d5b9d723e */ /* 0x000fc800000010ff */
[----:B------:R-:W0:Y:S01]  /*8b20*/  MUFU.EX2 R153, R98 ;  /* 0x0000006200997308 */ /* 0x000e220000000800 */
[----:B---3--:R-:W-:-:S07]  /*8b30*/  FADD.FTZ R6, R159, R6 ;  /* 0x000000069f067221 */ /* 0x008fce0000010000 */
[----:B------:R-:W2:Y:S01]  /*8b40*/  MUFU.EX2 R99, R99 ;  /* 0x0000006300637308 */ /* 0x000ea20000000800 */
[C---:B-1----:R-:W-:Y:S01]  /*8b50*/  FADD.FTZ R6, R95.reuse, R6 ;  /* 0x000000065f067221 */ /* 0x042fe20000010000 */
[----:B------:R-:W-:-:S06]  /*8b60*/  F2FP.BF16.F32.PACK_AB R159, R95, R159 ;  /* 0x0000009f5f9f723e */ /* 0x000fcc00000010ff */
[----:B------:R-:W1:Y:S01]  /*8b70*/  MUFU.EX2 R155, R102 ;  /* 0x00000066009b7308 */ /* 0x000e620000000800 */
[----:B0-----:R-:W-:-:S07]  /*8b80*/  FADD.FTZ R6, R153, R6 ;  /* 0x0000000699067221 */ /* 0x001fce0000010000 */
[----:B------:R-:W0:Y:S01]  /*8b90*/  MUFU.EX2 R103, R103 ;  /* 0x0000006700677308 */ /* 0x000e220000000800 */
[C---:B--2---:R-:W-:Y:S01]  /*8ba0*/  FADD.FTZ R6, R99.reuse, R6 ;  /* 0x0000000663067221 */ /* 0x044fe20000010000 */
[----:B------:R-:W-:-:S06]  /*8bb0*/  F2FP.BF16.F32.PACK_AB R153, R99, R153 ;  /* 0x000000996399723e */ /* 0x000fcc00000010ff */
[----:B------:R-:W2:Y:S01]  /*8bc0*/  MUFU.EX2 R149, R106 ;  /* 0x0000006a00957308 */ /* 0x000ea20000000800 */
[----:B-1----:R-:W-:Y:S01]  /*8bd0*/  FADD.FTZ R6, R155, R6 ;  /* 0x000000069b067221 */ /* 0x002fe20000010000 */
[----:B------:R-:W-:Y:S02]  /*8be0*/  WARPGROUP.DEPBAR.LE gsb0, 0x0 ;  /* 0x00008000000079c5 */ /* 0x000fe40000010000 */
[----:B------:R-:W-:-:S04]  /*8bf0*/  WARPGROUP.ARRIVE ;  /* 0x00000000000079c5 */ /* 0x000fc80000000000 */
[----:B------:R-:W1:Y:S01]  /*8c00*/  MUFU.EX2 R107, R107 ;  /* 0x0000006b006b7308 */ /* 0x000e620000000800 */
[----:B0-----:R-:W-:Y:S01]  /*8c10*/  FADD.FTZ R6, R103, R6 ;  /* 0x0000000667067221 */ /* 0x001fe20000010000 */
[----:B------:R-:W-:Y:S02]  /*8c20*/  F2FP.BF16.F32.PACK_AB R140, R113, R20 ;  /* 0x00000014718c723e */ /* 0x000fe400000010ff */
[----:B------:R-:W-:Y:S01]  /*8c30*/  F2FP.BF16.F32.PACK_AB R155, R103, R155 ;  /* 0x0000009b679b723e */ /* 0x000fe200000010ff */
[----:B------:R-:W-:Y:S01]  /*8c40*/  HGMMA.64x128x16.F32.BF16 R24, R136, gdesc[UR4].tnspB, R24, gsb0 ;  /* 0x41e0000488187df0 */ /* 0x000fe20008001818 */
[----:B------:R-:W-:Y:S01]  /*8c50*/  UMOV UR6, UR38 ;  /* 0x0000002600067c82 */ /* 0x000fe20008000000 */
[----:B------:R-:W-:Y:S01]  /*8c60*/  F2FP.BF16.F32.PACK_AB R142, R117, R88 ;  /* 0x00000058758e723e */ /* 0x000fe200000010ff */
        /* <DEDUP_REMOVED lines=25> */
[----:B------:R-:W-:Y:S01]  /*8e00*/  MUFU.EX2 R131, R131 ;  /* 0x0000008300837308 */ /* 0x000fe20000000800 */
[----:B-1----:R-:W-:-:S07]  /*8e10*/  FADD.FTZ R6, R143, R6 ;  /* 0x000000068f067221 */ /* 0x002fce0000010000 */
[----:B------:R-:W-:Y:S01]  /*8e20*/  MUFU.EX2 R100, R100 ;  /* 0x0000006400647308 */ /* 0x000fe20000000800 */
[C---:B0-----:R-:W-:Y:S01]  /*8e30*/  FADD.FTZ R6, R127.reuse, R6 ;  /* 0x000000067f067221 */ /* 0x041fe20000010000 */
[----:B------:R-:W-:Y:S01]  /*8e40*/  F2FP.BF16.F32.PACK_AB R143, R127, R143 ;  /* 0x0000008f7f8f723e */ /* 0x000fe200000010ff */
[----:B------:R-:W-:Y:S02]  /*8e50*/  WARPGROUP.DEPBAR.LE gsb0, 0x0 ;  /* 0x00008000000079c5 */ /* 0x000fe40000010000 */
[----:B------:R0:W-:Y:S03]  /*8e60*/  @!P1 SYNCS.ARRIVE.TRANS64.RED.A1T0 RZ, [R90+URZ], RZ ;  /* 0x000000ff5aff99a7 */ /* 0x0001e6000810043f */
[----:B------:R-:W1:Y:S01]  /*8e70*/  MUFU.EX2 R137, R130 ;  /* 0x0000008200897308 */ /* 0x000e620000000800 */
[----:B------:R-:W-:Y:S02]  /*8e80*/  F2FP.BF16.F32.PACK_AB R138, R11, R96 ;  /* 0x000000600b8a723e */ /* 0x000fe400000010ff */
[----:B------:R-:W-:Y:S01]  /*8e90*/  F2FP.BF16.F32.PACK_AB R136, R121, R92 ;  /* 0x0000005c7988723e */ /* 0x000fe200000010ff */
[----:B0-----:R-:W-:-:S04]  /*8ea0*/  @!P1 VIADD R90, R94, 0x2a860 ;  /* 0x0002a8605e5a9836 */ /* 0x001fc80000000000 */
[----:B------:R-:W0:Y:S01]  /*8eb0*/  MUFU.EX2 R139, R134 ;  /* 0x00000086008b7308 */ /* 0x000e220000000800 */
[----:B------:R-:W-:-:S04]  /*8ec0*/  @!P1 PRMT R90, RZ, 0x654, R90 ;  /* 0x00000654ff5a9816 */ /* 0x000fc8000000005a */
[----:B------:R2:W-:Y:S01]  /*8ed0*/  @!P1 SYNCS.ARRIVE.TRANS64.RED.A1T0 RZ, [R90+URZ], RZ ;  /* 0x000000ff5aff99a7 */ /* 0x0005e2000810043f */
[----:B------:R-:W-:Y:S01]  /*8ee0*/  ISETP.GT.AND P1, PT, R13, R12, PT ;  /* 0x0000000c0d00720c */ /* 0x000fe20003f24270 */
[----:B-1----:R-:W-:Y:S01]  /*8ef0*/  FADD.FTZ R6, R137, R6 ;  /* 0x0000000689067221 */ /* 0x002fe20000010000 */
[----:B------:R-:W-:Y:S01]  /*8f00*/  F2FP.BF16.F32.PACK_AB R137, R131, R137 ;  /* 0x000000898389723e */ /* 0x000fe200000010ff */
[----:B------:R-:W-:Y:S02]  /*8f10*/  VIADD R13, R13, 0xffffffff ;  /* 0xffffffff0d0d7836 */ /* 0x000fe40000000000 */
[----:B------:R-:W-:Y:S01]  /*8f20*/  FADD.FTZ R6, R131, R6 ;  /* 0x0000000683067221 */ /* 0x000fe20000010000 */
[----:B--2---:R-:W-:Y:S01]  /*8f30*/  FADD.FTZ R90, R158, R7 ;  /* 0x000000079e5a7221 */ /* 0x004fe20000010000 */
[----:B------:R-:W-:Y:S02]  /*8f40*/  F2FP.BF16.F32.PACK_AB R158, R21, R158 ;  /* 0x0000009e159e723e */ /* 0x000fe400000010ff */
[----:B0-----:R-:W-:Y:S01]  /*8f50*/  FADD.FTZ R6, R139, R6 ;  /* 0x000000068b067221 */ /* 0x001fe20000010000 */
[----:B------:R-:W-:Y:S01]  /*8f60*/  F2FP.BF16.F32.PACK_AB R139, R100, R139 ;  /* 0x0000008b648b723e */ /* 0x000fe200000010ff */
[----:B------:R-:W-:-:S02]  /*8f70*/  FADD.FTZ R7, R21, R90 ;  /* 0x0000005a15077221 */ /* 0x000fc40000010000 */
[----:B------:R-:W-:Y:S02]  /*8f80*/  FADD.FTZ R6, R100, R6 ;  /* 0x0000000664067221 */ /* 0x000fe40000010000 */
[----:B------:R-:W-:Y:S01]  /*8f90*/  FADD.FTZ R90, R152, R7 ;  /* 0x00000007985a7221 */ /* 0x000fe20000010000 */
[----:B------:R-:W-:-:S03]  /*8fa0*/  F2FP.BF16.F32.PACK_AB R152, R89, R152 ;  /* 0x000000985998723e */ /* 0x000fc600000010ff */
[----:B------:R-:W-:-:S04]  /*8fb0*/  FADD.FTZ R7, R89, R90 ;  /* 0x0000005a59077221 */ /* 0x000fc80000010000 */
        /* <DEDUP_REMOVED lines=15> */
[----:B------:R-:W-:-:S04]  /*90b0*/  FADD.FTZ R90, R20, R7 ;  /* 0x00000007145a7221 */ /* 0x000fc80000010000 */
[----:B------:R-:W-:-:S04]  /*90c0*/  FADD.FTZ R7, R113, R90 ;  /* 0x0000005a71077221 */ /* 0x000fc80000010000 */
[----:B------:R-:W-:-:S04]  /*90d0*/  FADD.FTZ R90, R88, R7 ;  /* 0x00000007585a7221 */ /* 0x000fc80000010000 */
[----:B------:R-:W-:-:S04]  /*90e0*/  FADD.FTZ R7, R117, R90 ;  /* 0x0000005a75077221 */ /* 0x000fc80000010000 */
[----:B------:R-:W-:-:S04]  /*90f0*/  FADD.FTZ R20, R92, R7 ;  /* 0x000000075c147221 */ /* 0x000fc80000010000 */
[----:B------:R-:W-:-:S04]  /*9100*/  FADD.FTZ R7, R121, R20 ;  /* 0x0000001479077221 */ /* 0x000fc80000010000 */
[----:B------:R-:W-:-:S04]  /*9110*/  FADD.FTZ R20, R96, R7 ;  /* 0x0000000760147221 */ /* 0x000fc80000010000 */
[----:B------:R-:W-:Y:S01]  /*9120*/  FADD.FTZ R7, R11, R20 ;  /* 0x000000140b077221 */ /* 0x000fe20000010000 */
[----:B------:R-:W-:Y:S01]  /*9130*/  IMAD.MOV.U32 R11, RZ, RZ, R8 ;  /* 0x000000ffff0b7224 */ /* 0x000fe200078e0008 */
[----:B------:R-:W-:Y:S06]  /*9140*/  @P1 BRA `(.L_x_1138) ;  /* 0xffffffe400001947 */ /* 0x000fec000383ffff */
.L_x_1129:
[----:B------:R-:W-:-:S13]  /*9150*/  ISETP.GE.AND P1, PT, R13, R22, PT ;  /* 0x000000160d00720c */ /* 0x000fda0003f26270 */
[----:B------:R-:W-:Y:S05]  /*9160*/  @!P1 BRA `(.L_x_1139) ;  /* 0x0000002c007c9947 */ /* 0x000fea0003800000 */
[----:B------:R-:W-:Y:S01]  /*9170*/  IMAD.MOV.U32 R11, RZ, RZ, R8 ;  /* 0x000000ffff0b7224 */ /* 0x000fe200078e0008 */
[----:B------:R-:W-:Y:S01]  /*9180*/  UMOV UR6, UR38 ;  /* 0x0000002600067c82 */ /* 0x000fe20008000000 */
[----:B------:R-:W-:Y:S01]  /*9190*/  IMAD.MOV.U32 R12, RZ, RZ, R3 ;  /* 0x000000ffff0c7224 */ /* 0x000fe200078e0003 */
[----:B------:R-:W-:Y:S01]  /*91a0*/  UMOV UR4, UR36 ;  /* 0x0000002400047c82 */ /* 0x000fe20008000000 */
[----:B------:R-:W-:Y:S01]  /*91b0*/  ULDC UR58, c[0x0][0x9e4] ;  /* 0x00027900003a7ab9 */ /* 0x000fe20000000800 */
[----:B------:R-:W-:Y:S01]  /*91c0*/  ULDC UR59, c[0x0][0x288] ;  /* 0x0000a200003b7ab9 */ /* 0x000fe20000000800 */
[----:B------:R-:W-:Y:S01]  /*91d0*/  ULDC UR60, c[0x0][0x9dc] ;  /* 0x00027700003c7ab9 */ /* 0x000fe20000000800 */
[----:B------:R-:W-:-:S05]  /*91e0*/  ULDC UR61, c[0x0][0x9e0] ;  /* 0x00027800003d7ab9 */ /* 0x000fca0000000800 */
.L_x_1156:
        /* <DEDUP_REMOVED lines=8> */
.L_x_1140:
[----:B------:R-:W-:Y:S01]  /*9270*/  ULEA UR5, UR36, UR37, 0x3 ;  /* 0x0000002524057291 */ /* 0x000fe2000f8e183f */
[----:B------:R-:W-:-:S05]  /*9280*/  IMAD.U32 R3, RZ, RZ, UR38 ;  /* 0x00000026ff037e24 */ /* 0x000fca000f8e00ff */
[----:B------:R-:W-:-:S04]  /*9290*/  SHF.L.U32 R3, R3, 0x1f, RZ ;  /* 0x0000001f03037819 */ /* 0x000fc800000006ff */
[----:B------:R0:W1:Y:S01]  /*92a0*/  SYNCS.PHASECHK.TRANS64.TRYWAIT P1, [UR5+0x2a830], R3 ;  /* 0x02a83003ff0075a7 */ /* 0x0000620008020145 */
[----:B------:R-:W-:Y:S05]  /*92b0*/  @!P0 BRA `(.L_x_1141) ;  /* 0x0000000000048947 */ /* 0x000fea0003800000 */
[----:B------:R-:W-:Y:S01]  /*92c0*/  BPT.TRAP 0x1 ;  /* 0x000000040000795c */ /* 0x000fe20000300000 */
.L_x_1141:
[----:B-1----:R-:W-:Y:S05]  /*92d0*/  @P1 BRA `(.L_x_1142) ;  /* 0x0000000000081947 */ /* 0x002fea0003800000 */
[----:B------:R-:W1:Y:S02]  /*92e0*/  SYNCS.PHASECHK.TRANS64.TRYWAIT P1, [UR5+0x2a830], R3 ;  /* 0x02a83003ff0075a7 */ /* 0x000e640008020145 */
[----:B-1----:R-:W-:Y:S05]  /*92f0*/  @!P1 BRA `(.L_x_1143) ;  /* 0x000000a800009947 */ /* 0x002fea0003800000 */
.L_x_1142:
        /* <DEDUP_REMOVED lines=131> */
.L_x_1144:
[----:B------:R-:W-:Y:S01]  /*9b30*/  ULEA UR14, UR4, UR37, 0x3 ;  /* 0x00000025040e7291 */ /* 0x000fe2000f8e183f */
[----:B------:R-:W-:-:S05]  /*9b40*/  IMAD.U32 R0, RZ, RZ, UR6 ;  /* 0x00000006ff007e24 */ /* 0x000fca000f8e00ff */
[----:B------:R-:W-:-:S04]  /*9b50*/  SHF.L.U32 R0, R0, 0x1f, RZ ;  /* 0x0000001f00007819 */ /* 0x000fc800000006ff */
[----:B------:R2:W3:Y:S01]  /*9b60*/  SYNCS.PHASECHK.TRANS64.TRYWAIT P1, [UR14+0x2a850], R0 ;  /* 0x02a85000ff0075a7 */ /* 0x0004e2000802014e */
[----:B------:R-:W-:Y:S05]  /*9b70*/  @!P0 BRA `(.L_x_1145) ;  /* 0x0000000000048947 */ /* 0x000fea0003800000 */
[----:B------:R-:W-:Y:S01]  /*9b80*/  BPT.TRAP 0x1 ;  /* 0x000000040000795c */ /* 0x000fe20000300000 */
.L_x_1145:
[----:B---3--:R-:W-:Y:S05]  /*9b90*/  @P1 BRA `(.L_x_1146) ;  /* 0x0000000000081947 */ /* 0x008fea0003800000 */
[----:B------:R-:W3:Y:S02]  /*9ba0*/  SYNCS.PHASECHK.TRANS64.TRYWAIT P1, [UR14+0x2a850], R0 ;  /* 0x02a85000ff0075a7 */ /* 0x000ee4000802014e */
[----:B---3--:R-:W-:Y:S05]  /*9bb0*/  @!P1 BRA `(.L_x_1147) ;  /* 0x0000009c00e89947 */ /* 0x008fea0003800000 */
.L_x_1146:
[----:B------:R-:W-:Y:S01]  /*9bc0*/  UIADD3 UR5, UR37, 0x400, URZ ;  /* 0x0000040025057890 */ /* 0x000fe2000fffe03f */
[----:B------:R-:W-:Y:S01]  /*9bd0*/  WARPGROUP.ARRIVE ;  /* 0x00000000000079c5 */ /* 0x000fe20000000000 */
[----:B------:R-:W-:-:S05]  /*9be0*/  UMOV UR11, 0x40000040 ;  /* 0x40000040000b7882 */ /* 0x000fca0000000000 */
[----:B------:R-:W3:Y:S01]  /*9bf0*/  S2R R175, SR_TID.X ;  /* 0x0000000000af7919 */ /* 0x000ee20000002100 */
[----:B------:R-:W-:Y:S01]  /*9c00*/  USHF.R.U32.HI UR5, URZ, 0x4, UR5 ;  /* 0x000000043f057899 */ /* 0x000fe20008011605 */
[----:B------:R-:W-:Y:S01]  /*9c10*/  ISETP.NE.AND P2, PT, R14, 0x1, PT ;  /* 0x000000010e00780c */ /* 0x000fe20003f45270 */
[----:B01----:R-:W-:Y:S02]  /*9c20*/  IMAD.IADD R3, R19, 0x1, R17 ;  /* 0x0000000113037824 */ /* 0x003fe400078e0211 */
[----:B------:R-:W-:Y:S01]  /*9c30*/  ULOP3.LUT UR5, UR5, 0x3fff, URZ, 0xc0, !UPT ;  /* 0x00003fff05057892 */ /* 0x000fe2000f8ec03f */
[----:B------:R-:W-:-:S03]  /*9c40*/  IMAD.U32 R8, RZ, RZ, UR7 ;  /* 0x00000007ff087e24 */ /* 0x000fc6000f8e00ff */
[----:B------:R-:W-:-:S04]  /*9c50*/  ULOP3.LUT UR5, UR5, 0x3000000, URZ, 0xfc, !UPT ;  /* 0x0300000005057892 */ /* 0x000fc8000f8efc3f */
[----:B------:R-:W-:Y:S02]  /*9c60*/  UIMAD UR4, UR4, 0x600, UR5 ;  /* 0x00000600040478a4 */ /* 0x000fe4000f8e0205 */
[----:B--2---:R-:W0:Y:S02]  /*9c70*/  @P2 LDC R0, c[0x0][0x44c] ;  /* 0x00011300ff002b82 */ /* 0x004e240000000800 */
[----:B------:R-:W-:-:S03]  /*9c80*/  UIADD3 UR6, UR4, 0x80, URZ ;  /* 0x0000008004067890 */ /* 0x000fc6000fffe03f */
[----:B------:R-:W-:Y:S02]  /*9c90*/  UMOV UR10, UR4 ;  /* 0x00000004000a7c82 */ /* 0x000fe40008000000 */
[----:B------:R-:W-:Y:S01]  /*9ca0*/  HGMMA.64x128x16.F32.BF16 R24, R156, gdesc[UR8].tnspB, R24, gsb0 ;  /* 0x41e000089c187df0 */ /* 0x000fe20008001818 */
[----:B------:R-:W-:Y:S01]  /*9cb0*/  UMOV UR11, 0x40000040 ;  /* 0x40000040000b7882 */ /* 0x000fe20000000000 */
[----:B------:R-:W-:Y:S01]  /*9cc0*/  UMOV UR10, UR6 ;  /* 0x00000006000a7c82 */ /* 0x000fe20008000000 */
[----:B------:R-:W-:Y:S01]  /*9cd0*/  UIADD3 UR6, UR4, 0x100, URZ ;  /* 0x0000010004067890 */ /* 0x000fe2000fffe03f */
[----:B------:R-:W1:Y:S01]  /*9ce0*/  @P2 LDC R9, c[0x0][0x450] ;  /* 0x00011400ff092b82 */ /* 0x000e620000000800 */
[----:B---3--:R-:W-:Y:S01]  /*9cf0*/  LOP3.LUT P1, RZ, R175, 0x7f, RZ, 0xc0, !PT ;  /* 0x0000007fafff7812 */ /* 0x008fe2000782c0ff */
[----:B0-----:R-:W-:-:S12]  /*9d00*/  @P2 IMAD.HI.U32 R2, R3, R0, RZ ;  /* 0x0000000003022227 */ /* 0x001fd800078e00ff */
[----:B------:R-:W-:Y:S02]  /*9d10*/  @!P1 LEA R0, R8, UR37, 0x3 ;  /* 0x0000002508009c11 */ /* 0x000fe4000f8e18ff */
[----:B-1----:R-:W-:-:S03]  /*9d20*/  @P2 SHF.R.U32.HI R3, RZ, R9, R2 ;  /* 0x00000009ff032219 */ /* 0x002fc60000011602 */
[----:B------:R-:W-:Y:S02]  /*9d30*/  @!P1 VIADD R0, R0, 0x2a840 ;  /* 0x0002a84000009836 */ /* 0x000fe40000000000 */
[----:B------:R-:W0:Y:S03]  /*9d40*/  SHFL.IDX PT, R21, R3, RZ, 0x1c1f ;  /* 0x001c1fff03157589 */ /* 0x000e2600000e0000 */
[----:B------:R-:W-:Y:S01]  /*9d50*/  @!P1 PRMT R0, RZ, 0x654, R0 ;  /* 0x00000654ff009816 */ /* 0x000fe20000000000 */
        /* <DEDUP_REMOVED lines=20> */
[----:B------:R-:W-:Y:S01]  /*9ea0*/  HGMMA.64x128x16.F32.BF16 R24, R140, gdesc[UR8].tnspB, R24, gsb0 ;  /* 0x41e000088c187df0 */ /* 0x000fe20008001818 */
[----:B------:R-:W-:Y:S01]  /*9eb0*/  UMOV UR10, UR4 ;  /* 0x00000004000a7c82 */ /* 0x000fe20008000000 */
[----:B------:R-:W-:Y:S01]  /*9ec0*/  UMOV UR11, 0x40000040 ;  /* 0x40000040000b7882 */ /* 0x000fe20000000000 */
[----:B------:R-:W-:Y:S01]  /*9ed0*/  ULOP3.LUT UR4, URZ, UR60, URZ, 0x33, !UPT ;  /* 0x0000003c3f047292 */ /* 0x000fe2000f8e333f */
[----:B------:R-:W-:Y:S02]  /*9ee0*/  WARPGROUP.DEPBAR.LE gsb0, 0x0 ;  /* 0x00008000000079c5 */ /* 0x000fe40000010000 */
[----:B------:R-:W-:-:S06]  /*9ef0*/  WARPGROUP.ARRIVE ;  /* 0x00000000000079c5 */ /* 0x000fcc0000000000 */
[----:B------:R-:W-:Y:S03]  /*9f00*/  HGMMA.64x128x16.F32.BF16 R24, R136, gdesc[UR8].tnspB, R24, gsb0 ;  /* 0x41e0000888187df0 */ /* 0x000fe60008001818 */
[----:B------:R-:W-:Y:S02]  /*9f10*/  WARPGROUP.DEPBAR.LE gsb0, 0x0 ;  /* 0x00008000000079c5 */ /* 0x000fe40000010000 */
[----:B------:R-:W-:Y:S01]  /*9f20*/  IMAD R137, R13, -0x60, RZ ;  /* 0xffffffa00d897824 */ /* 0x000fe200078e02ff */
[----:B------:R1:W-:Y:S01]  /*9f30*/  @!P1 SYNCS.ARRIVE.TRANS64.RED.A1T0 RZ, [R0+URZ], RZ ;  /* 0x000000ff00ff99a7 */ /* 0x0003e2000810043f */
[----:B------:R-:W-:Y:S02]  /*9f40*/  ISETP.GE.AND P1, PT, R10, 0x1, PT ;  /* 0x000000010a00780c */ /* 0x000fe40003f26270 */
[----:B------:R-:W-:-:S04]  /*9f50*/  VIADD R9, R137, 0x1 ;  /* 0x0000000189097836 */ /* 0x000fc80000000000 */
[----:B------:R-:W-:-:S04]  /*9f60*/  IMAD R9, R18, -0x2, R9 ;  /* 0xfffffffe12097824 */ /* 0x000fc800078e0209 */
[C---:B------:R-:W-:Y:S01]  /*9f70*/  VIADD R142, R9.reuse, 0xffffffff ;  /* 0xffffffff098e7836 */ /* 0x040fe20000000000 */
[----:B-1----:R-:W-:-:S05]  /*9f80*/  IADD3 R0, R9, -UR59, R16 ;  /* 0x8000003b09007c10 */ /* 0x002fca000fffe010 */
[C---:B------:R-:W-:Y:S02]  /*9f90*/  VIADD R139, R0.reuse, UR61 ;  /* 0x0000003d008b7c36 */ /* 0x040fe40008000000 */
[----:B------:R-:W-:Y:S02]  /*9fa0*/  VIADD R140, R0, UR4 ;  /* 0x00000004008c7c36 */ /* 0x000fe40008000000 */
[--C-:B0-----:R-:W-:Y:S02]  /*9fb0*/  IMAD.IADD R9, R139, 0x1, R21.reuse ;  /* 0x000000018b097824 */ /* 0x101fe400078e0215 */
[----:B------:R-:W-:Y:S01]  /*9fc0*/  IMAD.IADD R15, R140, 0x1, R21 ;  /* 0x000000018c0f7824 */ /* 0x000fe200078e0215 */
[----:B------:R-:W-:Y:S06]  /*9fd0*/  @!P1 BRA `(.L_x_1148) ;  /* 0x0000000000549947 */ /* 0x000fec0003800000 */
[----:B------:R-:W-:Y:S01]  /*9fe0*/  IADD3 R21, R16, -UR59, R21 ;  /* 0x8000003b10157c10 */ /* 0x000fe2000fffe015 */
        /* <DEDUP_REMOVED lines=11> */
.L_x_1150:
[----:B------:R-:W-:-:S05]  /*a0a0*/  IMAD.U32 R2, RZ, RZ, UR58 ;  /* 0x0000003aff027e24 */ /* 0x000fca000f8e00ff */
[----:B------:R-:W-:-:S13]  /*a0b0*/  ISETP.NE.AND P1, PT, R2, 0x1, PT ;  /* 0x000000010200780c */ /* 0x000fda0003f25270 */
[----:B------:R-:W0:Y:S02]  /*a0c0*/  @P1 LDC.64 R144, c[0x0][0x9e8] ;  /* 0x00027a00ff901b82 */ /* 0x000e240000000a00 */
[----:B0-----:R-:W-:-:S05]  /*a0d0*/  @P1 IMAD.HI.U32 R0, R21, R144, RZ ;  /* 0x0000009015001227 */ /* 0x001fca00078e00ff */
[----:B------:R-:W-:-:S07]  /*a0e0*/  @P1 SHF.R.U32.HI R21, RZ, R145, R0 ;  /* 0x00000091ff151219 */ /* 0x000fce0000011600 */
.L_x_1151:
[----:B------:R-:W-:Y:S05]  /*a0f0*/  BSYNC B0 ;  /* 0x0000000000007941 */ /* 0x000fea0003800000 */
.L_x_1149:
[----:B------:R-:W-:-:S05]  /*a100*/  IMAD R0, R21, R2, R142 ;  /* 0x0000000215007224 */ /* 0x000fca00078e028e */
[----:B------:R-:W-:Y:S02]  /*a110*/  VIADDMNMX R9, R0, R2, R9, PT ;  /* 0x0000000200097246 */ /* 0x000fe40003800109 */
[----:B------:R-:W-:-:S07]  /*a120*/  VIMNMX R15, R15, R0, !PT ;  /* 0x000000000f0f7248 */ /* 0x000fce0007fe0100 */
.L_x_1148:
[C---:B------:R-:W-:Y:S01]  /*a130*/  ISETP.GE.AND P1, PT, R137.reuse, 0x2, PT ;  /* 0x000000028900780c */ /* 0x040fe20003f26270 */
[----:B------:R-:W0:Y:S01]  /*a140*/  SHFL.IDX PT, R3, R3, 0x1, 0x1c1f ;  /* 0x003c1f0003037f89 */ /* 0x000e2200000e0000 */
[----:B------:R-:W-:Y:S02]  /*a150*/  ISETP.GE.AND P4, PT, R137, 0xa, PT ;  /* 0x0000000a8900780c */ /* 0x000fe40003f86270 */
        /* <DEDUP_REMOVED lines=111> */
[----:B------:R-:W-:Y:S01]  /*a850*/  ISETP.GT.AND P6, PT, R15, 0x59, !P6 ;  /* 0x000000590f00780c */ /* 0x000fe200077c4270 */
[----:B------:R-:W-:-:S03]  /*a860*/  IMAD.IADD R15, R139, 0x1, R3 ;  /* 0x000000018b0f7824 */ /* 0x000fc600078e0203 */
[----:B------:R-:W-:-:S04]  /*a870*/  ISETP.LT.OR P6, PT, R9, 0x5a, P6 ;  /* 0x0000005a0900780c */ /* 0x000fc800037c1670 */
[----:B------:R-:W-:Y:S02]  /*a880*/  FSEL R88, R133, -INF , !P6 ;  /* 0xff80000085587808 */ /* 0x000fe40007000000 */
[----:B------:R-:W-:-:S13]  /*a890*/  ISETP.GE.AND P6, PT, R10, 0x1, PT ;  /* 0x000000010a00780c */ /* 0x000fda0003fc6270 */
[----:B------:R-:W-:Y:S05]  /*a8a0*/  @!P6 BRA `(.L_x_1152) ;  /* 0x000000000054e947 */ /* 0x000fea0003800000 */
        /* <DEDUP_REMOVED lines=12> */
.L_x_1154:
[----:B------:R-:W-:-:S05]  /*a970*/  IMAD.U32 R9, RZ, RZ, UR58 ;  /* 0x0000003aff097e24 */ /* 0x000fca000f8e00ff */
[----:B------:R-:W-:-:S13]  /*a980*/  ISETP.NE.AND P6, PT, R9, 0x1, PT ;  /* 0x000000010900780c */ /* 0x000fda0003fc5270 */
[----:B------:R-:W0:Y:S02]  /*a990*/  @P6 LDC.64 R140, c[0x0][0x9e8] ;  /* 0x00027a00ff8c6b82 */ /* 0x000e240000000a00 */
[----:B0-----:R-:W-:-:S05]  /*a9a0*/  @P6 IMAD.HI.U32 R140, R3, R140, RZ ;  /* 0x0000008c038c6227 */ /* 0x001fca00078e00ff */
[----:B------:R-:W-:-:S07]  /*a9b0*/  @P6 SHF.R.U32.HI R3, RZ, R141, R140 ;  /* 0x0000008dff036219 */ /* 0x000fce000001168c */
.L_x_1155:
[----:B------:R-:W-:Y:S05]  /*a9c0*/  BSYNC B0 ;  /* 0x0000000000007941 */ /* 0x000fea0003800000 */
.L_x_1153:
[----:B------:R-:W-:-:S05]  /*a9d0*/  IMAD R140, R3, R9, R142 ;  /* 0x00000009038c7224 */ /* 0x000fca00078e028e */
[----:B------:R-:W-:Y:S02]  /*a9e0*/  VIADDMNMX R15, R140, R9, R15, PT ;  /* 0x000000098c0f7246 */ /* 0x000fe4000380010f */
[----:B------:R-:W-:-:S07]  /*a9f0*/  VIMNMX R21, R21, R140, !PT ;  /* 0x0000008c15157248 */ /* 0x000fce0007fe0100 */
.L_x_1152:
[C---:B------:R-:W-:Y:S01]  /*aa00*/  ISETP.GT.AND P1, PT, R21.reuse, 0x1, !P1 ;  /* 0x000000011500780c */ /* 0x040fe20004f24270 */
[----:B------:R-:W0:Y:S01]  /*aa10*/  LDC R9, c[0x0][0x988] ;  /* 0x00026200ff097b82 */ /* 0x000e220000000800 */
[----:B------:R-:W-:Y:S01]  /*aa20*/  ISETP.GT.AND P2, PT, R21, 0x8, !P2 ;  /* 0x000000081500780c */ /* 0x000fe20005744270 */
[----:B------:R-:W-:Y:S01]  /*aa30*/  UMOV UR6, UR38 ;  /* 0x0000002600067c82 */ /* 0x000fe20008000000 */
[C---:B------:R-:W-:Y:S01]  /*aa40*/  ISETP.LT.OR P1, PT, R15.reuse, 0x2, P1 ;  /* 0x000000020f00780c */ /* 0x040fe20000f21670 */
[----:B------:R-:W-:Y:S01]  /*aa50*/  UMOV UR4, UR36 ;  /* 0x0000002400047c82 */ /* 0x000fe20008000000 */
        /* <DEDUP_REMOVED lines=59> */
[----:B------:R-:W-:Y:S02]  /*ae10*/  ISETP.NE.AND P6, PT, R156, RZ, PT ;  /* 0x000000ff9c00720c */ /* 0x000fe40003fc5270 */
[----:B------:R-:W-:Y:S02]  /*ae20*/  FSEL R142, R111, -INF , !P1 ;  /* 0xff8000006f8e7808 */ /* 0x000fe40004800000 */
[----:B------:R-:W-:Y:S02]  /*ae30*/  ISETP.NE.AND P1, PT, R109, RZ, PT ;  /* 0x000000ff6d00720c */ /* 0x000fe40003f25270 */
[----:B------:R-:W-:-:S02]  /*ae40*/  FMNMX.FTZ R3, R2, R3, !PT ;  /* 0x0000000302037209 */ /* 0x000fc40007810000 */
[----:B------:R-:W-:Y:S02]  /*ae50*/  ISETP.GT.AND P1, PT, R21, 0x30, !P1 ;  /* 0x000000301500780c */ /* 0x000fe40004f24270 */
[----:B------:R-:W-:Y:S02]  /*ae60*/  FMNMX.FTZ R3, R132, R3, !PT ;  /* 0x0000000384037209 */ /* 0x000fe40007810000 */
[----:B------:R-:W-:Y:S02]  /*ae70*/  ISETP.LT.OR P1, PT, R15, 0x31, P1 ;  /* 0x000000310f00780c */ /* 0x000fe40000f21670 */
[----:B------:R-:W-:Y:S02]  /*ae80*/  FMNMX.FTZ R91, R88, R3, !PT ;  /* 0x00000003585b7209 */ /* 0x000fe40007810000 */
[----:B------:R-:W-:Y:S02]  /*ae90*/  FSEL R114, R114, -INF , !P1 ;  /* 0xff80000072727808 */ /* 0x000fe40004800000 */
[----:B------:R-:W-:Y:S01]  /*aea0*/  ISETP.NE.AND P1, PT, R151, RZ, PT ;  /* 0x000000ff9700720c */ /* 0x000fe20003f25270 */
[----:B------:R-:W1:Y:S01]  /*aeb0*/  SHFL.BFLY PT, R186, R91, 0x2, 0x1f ;  /* 0x0c401f005bba7f89 */ /* 0x000e6200000e0000 */
[----:B------:R-:W-:-:S02]  /*aec0*/  ISETP.NE.AND P2, PT, R121, RZ, PT ;  /* 0x000000ff7900720c */ /* 0x000fc40003f45270 */
[C---:B------:R-:W-:Y:S02]  /*aed0*/  ISETP.GT.AND P1, PT, R21.reuse, 0x31, !P1 ;  /* 0x000000311500780c */ /* 0x040fe40004f24270 */
[----:B------:R-:W-:Y:S02]  /*aee0*/  ISETP.GT.AND P3, PT, R21, 0x50, !P3 ;  /* 0x000000501500780c */ /* 0x000fe40005f64270 */
[C---:B------:R-:W-:Y:S02]  /*aef0*/  ISETP.LT.OR P1, PT, R15.reuse, 0x32, P1 ;  /* 0x000000320f00780c */ /* 0x040fe40000f21670 */
[----:B------:R-:W-:Y:S02]  /*af00*/  ISETP.LT.OR P3, PT, R15, 0x51, P3 ;  /* 0x000000510f00780c */ /* 0x000fe40001f61670 */
[----:B------:R-:W-:Y:S02]  /*af10*/  FSEL R110, R115, -INF , !P1 ;  /* 0xff800000736e7808 */ /* 0x000fe40004800000 */
[----:B------:R-:W-:-:S02]  /*af20*/  ISETP.NE.AND P1, PT, R113, RZ, PT ;  /* 0x000000ff7100720c */ /* 0x000fc40003f25270 */
[C---:B------:R-:W-:Y:S02]  /*af30*/  ISETP.GT.AND P4, PT, R21.reuse, 0x51, !P4 ;  /* 0x000000511500780c */ /* 0x040fe40006784270 */
[----:B------:R-:W-:Y:S02]  /*af40*/  ISETP.GT.AND P1, PT, R21, 0x38, !P1 ;  /* 0x000000381500780c */ /* 0x000fe40004f24270 */
[----:B------:R-:W-:Y:S02]  /*af50*/  FSEL R130, R130, -INF , !P3 ;  /* 0xff80000082827808 */ /* 0x000fe40005800000 */
[C---:B------:R-:W-:Y:S02]  /*af60*/  ISETP.LT.OR P1, PT, R15.reuse, 0x39, P1 ;  /* 0x000000390f00780c */ /* 0x040fe40000f21670 */
[----:B------:R-:W-:Y:S02]  /*af70*/  ISETP.LT.OR P4, PT, R15, 0x52, P4 ;  /* 0x000000520f00780c */ /* 0x000fe40002781670 */
[----:B------:R-:W-:-:S02]  /*af80*/  FSEL R118, R118, -INF , !P1 ;  /* 0xff80000076767808 */ /* 0x000fc40004800000 */
[----:B------:R-:W-:Y:S02]  /*af90*/  ISETP.NE.AND P1, PT, R153, RZ, PT ;  /* 0x000000ff9900720c */ /* 0x000fe40003f25270 */
[C---:B------:R-:W-:Y:S02]  /*afa0*/  ISETP.GT.AND P5, PT, R21.reuse, 0x58, !P5 ;  /* 0x000000581500780c */ /* 0x040fe40006fa4270 */
[----:B------:R-:W-:Y:S02]  /*afb0*/  ISETP.GT.AND P1, PT, R21, 0x39, !P1 ;  /* 0x000000391500780c */ /* 0x000fe40004f24270 */
[----:B------:R-:W-:Y:S02]  /*afc0*/  FSEL R178, R131, -INF , !P4 ;  /* 0xff80000083b27808 */ /* 0x000fe40006000000 */
[C---:B------:R-:W-:Y:S02]  /*afd0*/  ISETP.LT.OR P1, PT, R15.reuse, 0x3a, P1 ;  /* 0x0000003a0f00780c */ /* 0x040fe40000f21670 */
[----:B------:R-:W-:-:S02]  /*afe0*/  ISETP.LT.OR P5, PT, R15, 0x59, P5 ;  /* 0x000000590f00780c */ /* 0x000fc40002fa1670 */
[----:B------:R-:W-:Y:S02]  /*aff0*/  FSEL R156, R119, -INF , !P1 ;  /* 0xff800000779c7808 */ /* 0x000fe40004800000 */
[----:B------:R-:W-:Y:S02]  /*b000*/  ISETP.NE.AND P1, PT, R117, RZ, PT ;  /* 0x000000ff7500720c */ /* 0x000fe40003f25270 */
[----:B------:R-:W-:Y:S02]  /*b010*/  FSEL R134, R134, -INF , !P5 ;  /* 0xff80000086867808 */ /* 0x000fe40006800000 */
[----:B------:R-:W-:-:S04]  /*b020*/  ISETP.GT.AND P1, PT, R21, 0x40, !P1 ;  /* 0x000000401500780c */ /* 0x000fc80004f24270 */
[----:B------:R-:W-:-:S04]  /*b030*/  ISETP.LT.OR P1, PT, R15, 0x41, P1 ;  /* 0x000000410f00780c */ /* 0x000fc80000f21670 */
[----:B------:R-:W-:Y:S02]  /*b040*/  FSEL R122, R122, -INF , !P1 ;  /* 0xff8000007a7a7808 */ /* 0x000fe40004800000 */
[----:B------:R-:W-:-:S04]  /*b050*/  ISETP.NE.AND P1, PT, R155, RZ, PT ;  /* 0x000000ff9b00720c */ /* 0x000fc80003f25270 */
[----:B------:R-:W-:-:S04]  /*b060*/  ISETP.GT.AND P1, PT, R21, 0x41, !P1 ;  /* 0x000000411500780c */ /* 0x000fc80004f24270 */
[----:B------:R-:W-:-:S04]  /*b070*/  ISETP.LT.OR P1, PT, R15, 0x42, P1 ;  /* 0x000000420f00780c */ /* 0x000fc80000f21670 */
[----:B------:R-:W-:Y:S02]  /*b080*/  FSEL R158, R123, -INF , !P1 ;  /* 0xff8000007b9e7808 */ /* 0x000fe40004800000 */
[----:B------:R-:W-:-:S04]  /*b090*/  ISETP.GT.AND P1, PT, R21, 0x48, !P2 ;  /* 0x000000481500780c */ /* 0x000fc80005724270 */
[----:B------:R-:W-:-:S04]  /*b0a0*/  ISETP.LT.OR P1, PT, R15, 0x49, P1 ;  /* 0x000000490f00780c */ /* 0x000fc80000f21670 */
[----:B------:R-:W-:Y:S02]  /*b0b0*/  FSEL R126, R126, -INF , !P1 ;  /* 0xff8000007e7e7808 */ /* 0x000fe40004800000 */
[----:B------:R-:W-:Y:S02]  /*b0c0*/  ISETP.GT.AND P1, PT, R21, 0x49, !P6 ;  /* 0x000000491500780c */ /* 0x000fe40007724270 */
[----:B------:R-:W-:Y:S02]  /*b0d0*/  ISETP.NE.AND P6, PT, R93, RZ, PT ;  /* 0x000000ff5d00720c */ /* 0x000fe40003fc5270 */
[----:B-1----:R-:W-:Y:S02]  /*b0e0*/  FMNMX.FTZ R93, R91, R186, !PT ;  /* 0x000000ba5b5d7209 */ /* 0x002fe40007810000 */
[----:B------:R-:W-:-:S03]  /*b0f0*/  ISETP.LT.OR P1, PT, R15, 0x4a, P1 ;  /* 0x0000004a0f00780c */ /* 0x000fc60000f21670 */
[----:B------:R-:W1:Y:S01]  /*b100*/  SHFL.BFLY PT, R186, R93, 0x1, 0x1f ;  /* 0x0c201f005dba7f89 */ /* 0x000e6200000e0000 */
[----:B------:R-:W-:Y:S02]  /*b110*/  FSEL R176, R127, -INF , !P1 ;  /* 0xff8000007fb07808 */ /* 0x000fe40004800000 */
[----:B------:R-:W-:Y:S02]  /*b120*/  ISETP.GT.AND P1, PT, R21, RZ, !P6 ;  /* 0x000000ff1500720c */ /* 0x000fe40007724270 */
[----:B------:R-:W-:Y:S02]  /*b130*/  ISETP.NE.AND P6, PT, R125, RZ, PT ;  /* 0x000000ff7d00720c */ /* 0x000fe40003fc5270 */
[----:B------:R-:W-:Y:S02]  /*b140*/  ISETP.LT.OR P1, PT, R15, 0x1, P1 ;  /* 0x000000010f00780c */ /* 0x000fe40000f21670 */
[----:B------:R-:W-:Y:S02]  /*b150*/  ISETP.GT.AND P2, PT, R21, 0x59, !P6 ;  /* 0x000000591500780c */ /* 0x000fe40007744270 */
[----:B------:R-:W-:-:S02]  /*b160*/  LOP3.LUT P6, RZ, R175, 0x7f, RZ, 0xc0, !PT ;  /* 0x0000007fafff7812 */ /* 0x000fc400078cc0ff */
[----:B------:R-:W-:Y:S02]  /*b170*/  ISETP.LT.OR P2, PT, R15, 0x5a, P2 ;  /* 0x0000005a0f00780c */ /* 0x000fe40001741670 */
[----:B-1----:R-:W-:Y:S02]  /*b180*/  FMNMX.FTZ R3, R93, R186, !PT ;  /* 0x000000ba5d037209 */ /* 0x002fe40007810000 */
[----:B------:R-:W-:Y:S02]  /*b190*/  FSEL R186, R90, -INF , !P1 ;  /* 0xff8000005aba7808 */ /* 0x000fe40004800000 */
[C---:B------:R-:W-:Y:S01]  /*b1a0*/  FSETP.NEU.FTZ.AND P1, PT, R3.reuse, -INF , PT ;  /* 0xff8000000300780b */ /* 0x040fe20003f3d000 */
[C---:B0-----:R-:W-:Y:S01]  /*b1b0*/  FMUL.FTZ R90, R3.reuse, R9 ;  /* 0x00000009035a7220 */ /* 0x041fe20000410000 */
[----:B------:R-:W-:Y:S02]  /*b1c0*/  FMNMX.FTZ R91, R186, R11, !PT ;  /* 0x0000000bba5b7209 */ /* 0x000fe40007810000 */
[----:B------:R-:W-:-:S02]  /*b1d0*/  FSEL R109, R3, RZ, P1 ;  /* 0x000000ff036d7208 */ /* 0x000fc40000800000 */
[----:B------:R-:W-:Y:S02]  /*b1e0*/  FMNMX.FTZ R91, R152, R91, !PT ;  /* 0x0000005b985b7209 */ /* 0x000fe40007810000 */
[----:B------:R-:W-:Y:S02]  /*b1f0*/  FSEL R111, R90, RZ, P1 ;  /* 0x000000ff5a6f7208 */ /* 0x000fe40000800000 */
[----:B------:R-:W-:-:S03]  /*b200*/  FMNMX.FTZ R91, R94, R91, !PT ;  /* 0x0000005b5e5b7209 */ /* 0x000fc60007810000 */
        /* <DEDUP_REMOVED lines=11> */
[--C-:B------:R-:W-:Y:S01]  /*b2c0*/  FFMA.FTZ R174, R174, R9, -R111.reuse ;  /* 0x00000009aeae7223 */ /* 0x100fe2000001086f */
[----:B------:R-:W-:Y:S01]  /*b2d0*/  MUFU.EX2 R89, R89 ;  /* 0x0000005900597308 */ /* 0x000fe20000000800 */
        /* <DEDUP_REMOVED lines=13> */
[----:B------:R-:W-:-:S02]  /*b3b0*/  FFMA.FTZ R105, R128, R9, -R111 ;  /* 0x0000000980697223 */ /* 0x000fc4000001086f */
        /* <DEDUP_REMOVED lines=12> */
[----:B------:R0:W-:Y:S01]  /*b480*/  MUFU.EX2 R97, R104 ;  /* 0x0000006800617308 */ /* 0x0001e20000000800 */
[----:B------:R-:W-:-:S04]  /*b490*/  FMNMX.FTZ R99, R126, R99, !PT ;  /* 0x000000637e637209 */ /* 0x000fc80007810000 */
[----:B------:R-:W-:-:S03]  /*b4a0*/  FMNMX.FTZ R99, R176, R99, !PT ;  /* 0x00000063b0637209 */ /* 0x000fc60007810000 */
[----:B------:R1:W-:Y:S01]  /*b4b0*/  MUFU.EX2 R95, R138 ;  /* 0x0000008a005f7308 */ /* 0x0003e20000000800 */
[----:B------:R-:W-:Y:S02]  /*b4c0*/  FMNMX.FTZ R99, R130, R99, !PT ;  /* 0x0000006382637209 */ /* 0x000fe40007810000 */
[----:B0-----:R-:W-:Y:S02]  /*b4d0*/  FSEL R104, R135, -INF , !P2 ;  /* 0xff80000087687808 */ /* 0x001fe40005000000 */
[----:B------:R-:W-:-:S03]  /*b4e0*/  FMNMX.FTZ R99, R178, R99, !PT ;  /* 0x00000063b2637209 */ /* 0x000fc60007810000 */
[----:B------:R-:W-:Y:S01]  /*b4f0*/  MUFU.EX2 R136, R136 ;  /* 0x0000008800887308 */ /* 0x000fe20000000800 */
[----:B------:R-:W-:Y:S01]  /*b500*/  FMNMX.FTZ R99, R134, R99, !PT ;  /* 0x0000006386637209 */ /* 0x000fe20007810000 */
[----:B-1----:R-:W-:-:S03]  /*b510*/  FFMA.FTZ R138, R132, R9, -R111 ;  /* 0x00000009848a7223 */ /* 0x002fc6000001086f */
[----:B------:R-:W-:Y:S01]  /*b520*/  FMNMX.FTZ R103, R104, R99, !PT ;  /* 0x0000006368677209 */ /* 0x000fe20007810000 */
[-CC-:B------:R-:W-:Y:S01]  /*b530*/  FFMA.FTZ R99, R116, R9.reuse, -R111.reuse ;  /* 0x0000000974637223 */ /* 0x180fe2000001086f */
[-CC-:B------:R-:W-:Y:S01]  /*b540*/  FFMA.FTZ R116, R2, R9.reuse, -R111.reuse ;  /* 0x0000000902747223 */ /* 0x180fe2000001086f */
[----:B------:R-:W-:Y:S02]  /*b550*/  MUFU.EX2 R100, R100 ;  /* 0x0000006400647308 */ /* 0x000fe40000000800 */
[----:B------:R-:W0:Y:S06]  /*b560*/  SHFL.BFLY PT, R108, R103, 0x2, 0x1f ;  /* 0x0c401f00676c7f89 */ /* 0x000e2c00000e0000 */
        /* <DEDUP_REMOVED lines=10> */
[----:B0-----:R-:W-:Y:S01]  /*b610*/  FMNMX.FTZ R8, R107, R0, !PT ;  /* 0x000000006b087209 */ /* 0x001fe20007810000 */
[----:B------:R-:W-:Y:S01]  /*b620*/  FADD.FTZ R0, -R109, R12 ;  /* 0x0000000c6d007221 */ /* 0x000fe20000010100 */
[----:B------:R-:W-:-:S05]  /*b630*/  FFMA.FTZ R107, R88, R9, -R111 ;  /* 0x00000009586b7223 */ /* 0x000fca000001086f */
[----:B------:R-:W-:Y:S01]  /*b640*/  MUFU.EX2 R101, R101 ;  /* 0x0000006500657308 */ /* 0x000fe20000000800 */
[C---:B------:R-:W-:Y:S01]  /*b650*/  FSETP.NEU.FTZ.AND P1, PT, R8.reuse, -INF , PT ;  /* 0xff8000000800780b */ /* 0x040fe20003f3d000 */
[-C--:B------:R-:W-:Y:S01]  /*b660*/  FMUL.FTZ R2, R8, R9.reuse ;  /* 0x0000000908027220 */ /* 0x080fe20000410000 */
[----:B------:R-:W-:Y:S01]  /*b670*/  FMUL.FTZ R0, R0, R9 ;  /* 0x0000000900007220 */ /* 0x000fe20000410000 */
[----:B------:R-:W-:-:S03]  /*b680*/  IMAD.U32 R111, RZ, RZ, UR14 ;  /* 0x0000000eff6f7e24 */ /* 0x000fc6000f8e00ff */
[----:B------:R-:W-:Y:S01]  /*b690*/  FSEL R109, R2, RZ, P1 ;  /* 0x000000ff026d7208 */ /* 0x000fe20000800000 */
[----:B------:R-:W-:Y:S01]  /*b6a0*/  MUFU.EX2 R108, R108 ;  /* 0x0000006c006c7308 */ /* 0x000fe20000000800 */
[----:B------:R-:W-:Y:S01]  /*b6b0*/  FSEL R2, R8, RZ, P1 ;  /* 0x000000ff08027208 */ /* 0x000fe20000800000 */
[----:B------:R-:W-:Y:S01]  /*b6c0*/  @!P6 VIADD R111, R111, 0x2a860 ;  /* 0x0002a8606f6fe836 */ /* 0x000fe20000000000 */
[----:B------:R-:W-:Y:S01]  /*b6d0*/  ISETP.GT.AND P1, PT, R13, R22, PT ;  /* 0x000000160d00720c */ /* 0x000fe20003f24270 */
[-CC-:B------:R-:W-:Y:S01]  /*b6e0*/  FFMA.FTZ R157, R186, R9.reuse, -R109.reuse ;  /* 0x00000009ba9d7223 */ /* 0x180fe2000001086d */
[-C--:B------:R-:W-:Y:S01]  /*b6f0*/  FFMA.FTZ R12, R152, R9.reuse, -R109 ;  /* 0x00000009980c7223 */ /* 0x080fe2000001086d */
[----:B------:R-:W-:Y:S01]  /*b700*/  FADD.FTZ R2, -R2, R11 ;  /* 0x0000000b02027221 */ /* 0x000fe20000010100 */
[-CC-:B------:R-:W-:Y:S01]  /*b710*/  FFMA.FTZ R159, R94, R9.reuse, -R109.reuse ;  /* 0x000000095e9f7223 */ /* 0x180fe2000001086d */
[----:B------:R-:W0:Y:S01]  /*b720*/  MUFU.EX2 R0, R0 ;  /* 0x0000000000007308 */ /* 0x000e220000000800 */
[-CC-:B------:R-:W-:Y:S01]  /*b730*/  FFMA.FTZ R88, R150, R9.reuse, -R109.reuse ;  /* 0x0000000996587223 */ /* 0x180fe2000001086d */
[-C--:B------:R-:W-:Y:S01]  /*b740*/  FMUL.FTZ R2, R2, R9.reuse ;  /* 0x0000000902027220 */ /* 0x080fe20000410000 */
        /* <DEDUP_REMOVED lines=12> */
[----:B------:R-:W-:Y:S01]  /*b810*/  FFMA.FTZ R156, R156, R9, -R109 ;  /* 0x000000099c9c7223 */ /* 0x000fe2000001086d */
[----:B------:R-:W1:Y:S01]  /*b820*/  MUFU.EX2 R2, R2 ;  /* 0x0000000200027308 */ /* 0x000e620000000800 */
[----:B0-----:R-:W-:Y:S01]  /*b830*/  FFMA.FTZ R7, R0, R7, R89 ;  /* 0x0000000700077223 */ /* 0x001fe20000010059 */
        /* <DEDUP_REMOVED lines=10> */
[----:B------:R-:W-:Y:S01]  /*b8e0*/  FFMA.FTZ R104, R104, R9, -R109 ;  /* 0x0000000968687223 */ /* 0x000fe2000001086d */
[----:B------:R-:W-:Y:S01]  /*b8f0*/  FADD.FTZ R120, R180, R7 ;  /* 0x00000007b4787221 */ /* 0x000fe20000010000 */
[----:B------:R-:W-:Y:S01]  /*b900*/  @!P6 PRMT R111, RZ, 0x654, R111 ;  /* 0x00000654ff6fe816 */ /* 0x000fe2000000006f */
[----:B------:R-:W-:Y:S01]  /*b910*/  VIADD R13, R13, 0xffffffff ;  /* 0xffffffff0d0d7836 */ /* 0x000fe20000000000 */
[----:B------:R-:W2:Y:S01]  /*b920*/  MUFU.EX2 R159, R159 ;  /* 0x0000009f009f7308 */ /* 0x000ea20000000800 */
[----:B-1----:R-:W-:Y:S01]  /*b930*/  FFMA.FTZ R7, R2, R6, R157 ;  /* 0x0000000602077223 */ /* 0x002fe2000001009d */
[----:B------:R-:W-:Y:S01]  /*b940*/  FADD.FTZ R11, R93, R120 ;  /* 0x000000785d0b7221 */ /* 0x000fe20000010000 */
[----:B------:R-:W-:Y:S01]  /*b950*/  F2FP.BF16.F32.PACK_AB R150, R20, R15 ;  /* 0x0000000f1496723e */ /* 0x000fe200000010ff */
[----:B------:R1:W-:Y:S01]  /*b960*/  @!P6 SYNCS.ARRIVE.TRANS64.RED.A1T0 RZ, [R111+URZ], RZ ;  /* 0x000000ff6fffe9a7 */ /* 0x0003e2000810043f */
[C---:B------:R-:W-:Y:S01]  /*b970*/  F2FP.BF16.F32.PACK_AB R152, R154.reuse, R93 ;  /* 0x0000005d9a98723e */ /* 0x040fe200000010ff */
[----:B------:R-:W-:Y:S01]  /*b980*/  FADD.FTZ R120, R154, R11 ;  /* 0x0000000b9a787221 */ /* 0x000fe20000010000 */
[----:B------:R-:W-:Y:S01]  /*b990*/  F2FP.BF16.F32.PACK_AB R154, R136, R95 ;  /* 0x0000005f889a723e */ /* 0x000fe200000010ff */
[----:B------:R-:W3:Y:S01]  /*b9a0*/  MUFU.EX2 R88, R88 ;  /* 0x0000005800587308 */ /* 0x000ee20000000800 */
[C---:B0-----:R-:W-:Y:S01]  /*b9b0*/  FADD.FTZ R6, R12.reuse, R7 ;  /* 0x000000070c067221 */ /* 0x041fe20000010000 */
[----:B------:R-:W-:Y:S01]  /*b9c0*/  FADD.FTZ R11, R95, R120 ;  /* 0x000000785f0b7221 */ /* 0x000fe20000010000 */
[----:B------:R-:W-:Y:S01]  /*b9d0*/  F2FP.BF16.F32.PACK_AB R157, R12, R157 ;  /* 0x0000009d0c9d723e */ /* 0x000fe200000010ff */
[----:B------:R-:W-:Y:S01]  /*b9e0*/  IMAD.MOV.U32 R12, RZ, RZ, R3 ;  /* 0x000000ffff0c7224 */ /* 0x000fe200078e0003 */
[----:B------:R-:W-:-:S02]  /*b9f0*/  F2FP.BF16.F32.PACK_AB R148, R100, R97 ;  /* 0x000000616494723e */ /* 0x000fc400000010ff */
[----:B------:R-:W-:Y:S01]  /*ba00*/  F2FP.BF16.F32.PACK_AB R144, R96, R21 ;  /* 0x000000156090723e */ /* 0x000fe200000010ff */
[----:B------:R-:W0:Y:S01]  /*ba10*/  MUFU.EX2 R153, R153 ;  /* 0x0000009900997308 */ /* 0x000e220000000800 */
[----:B--2---:R-:W-:Y:S01]  /*ba20*/  FADD.FTZ R7, R159, R6 ;  /* 0x000000069f077221 */ /* 0x004fe20000010000 */
[----:B------:R-:W-:Y:S02]  /*ba30*/  F2FP.BF16.F32.PACK_AB R146, R92, R99 ;  /* 0x000000635c92723e */ /* 0x000fe400000010ff */
[----:B------:R-:W-:-:S04]  /*ba40*/  F2FP.BF16.F32.PACK_AB R140, R108, R101 ;  /* 0x000000656c8c723e */ /* 0x000fc800000010ff */
[----:B------:R-:W2:Y:S01]  /*ba50*/  MUFU.EX2 R94, R94 ;  /* 0x0000005e005e7308 */ /* 0x000ea20000000800 */
[C---:B---3--:R-:W-:Y:S01]  /*ba60*/  FADD.FTZ R6, R88.reuse, R7 ;  /* 0x0000000758067221 */ /* 0x048fe20000010000 */
[----:B------:R-:W-:-:S06]  /*ba70*/  F2FP.BF16.F32.PACK_AB R159, R88, R159 ;  /* 0x0000009f589f723e */ /* 0x000fcc00000010ff */
[----:B------:R-:W3:Y:S01]  /*ba80*/  MUFU.EX2 R155, R155 ;  /* 0x0000009b009b7308 */ /* 0x000ee20000000800 */
[----:B0-----:R-:W-:-:S07]  /*ba90*/  FADD.FTZ R7, R153, R6 ;  /* 0x0000000699077221 */ /* 0x001fce0000010000 */
[----:B------:R-:W0:Y:S01]  /*baa0*/  MUFU.EX2 R98, R98 ;  /* 0x0000006200627308 */ /* 0x000e220000000800 */
[C---:B--2---:R-:W-:Y:S01]  /*bab0*/  FADD.FTZ R6, R94.reuse, R7 ;  /* 0x000000075e067221 */ /* 0x044fe20000010000 */
[----:B------:R-:W-:-:S06]  /*bac0*/  F2FP.BF16.F32.PACK_AB R153, R94, R153 ;  /* 0x000000995e99723e */ /* 0x000fcc00000010ff */
[----:B------:R-:W2:Y:S01]  /*bad0*/  MUFU.EX2 R149, R149 ;  /* 0x0000009500957308 */ /* 0x000ea20000000800 */
[----:B---3--:R-:W-:-:S07]  /*bae0*/  FADD.FTZ R7, R155, R6 ;  /* 0x000000069b077221 */ /* 0x008fce0000010000 */
[----:B------:R3:W-:Y:S01]  /*baf0*/  MUFU.EX2 R124, R114 ;  /* 0x00000072007c7308 */ /* 0x0007e20000000800 */
[C---:B0-----:R-:W-:Y:S01]  /*bb00*/  FADD.FTZ R6, R98.reuse, R7 ;  /* 0x0000000762067221 */ /* 0x041fe20000010000 */
[----:B------:R-:W-:-:S06]  /*bb10*/  F2FP.BF16.F32.PACK_AB R155, R98, R155 ;  /* 0x0000009b629b723e */ /* 0x000fcc00000010ff */
[----:B------:R-:W0:Y:S01]  /*bb20*/  MUFU.EX2 R102, R102 ;  /* 0x0000006600667308 */ /* 0x000e220000000800 */
[----:B---3--:R-:W-:Y:S01]  /*bb30*/  FADD.FTZ R114, R136, R11 ;  /* 0x0000000b88727221 */ /* 0x008fe20000010000 */
[----:B--2---:R-:W-:-:S03]  /*bb40*/  FADD.FTZ R7, R149, R6 ;  /* 0x0000000695077221 */ /* 0x004fc60000010000 */
[----:B------:R-:W-:-:S03]  /*bb50*/  FADD.FTZ R11, R97, R114 ;  /* 0x00000072610b7221 */ /* 0x000fc60000010000 */
[----:B------:R-:W2:Y:S08]  /*bb60*/  MUFU.EX2 R151, R151 ;  /* 0x0000009700977308 */ /* 0x000eb00000000800 */
[----:B------:R3:W-:Y:S01]  /*bb70*/  MUFU.EX2 R145, R110 ;  /* 0x0000006e00917308 */ /* 0x0007e20000000800 */
[C---:B0-----:R-:W-:Y:S01]  /*bb80*/  FADD.FTZ R6, R102.reuse, R7 ;  /* 0x0000000766067221 */ /* 0x041fe20000010000 */
[----:B------:R-:W-:-:S06]  /*bb90*/  F2FP.BF16.F32.PACK_AB R149, R102, R149 ;  /* 0x000000956695723e */ /* 0x000fcc00000010ff */
[----:B------:R-:W0:Y:S01]  /*bba0*/  MUFU.EX2 R106, R106 ;  /* 0x0000006a006a7308 */ /* 0x000e220000000800 */
[----:B---3--:R-:W-:Y:S01]  /*bbb0*/  FADD.FTZ R110, R100, R11 ;  /* 0x0000000b646e7221 */ /* 0x008fe20000010000 */
[----:B--2---:R-:W-:-:S03]  /*bbc0*/  FADD.FTZ R7, R151, R6 ;  /* 0x0000000697077221 */ /* 0x004fc60000010000 */
[----:B------:R-:W-:-:S03]  /*bbd0*/  FADD.FTZ R11, R15, R110 ;  /* 0x0000006e0f0b7221 */ /* 0x000fc60000010000 */
[----:B------:R-:W2:Y:S01]  /*bbe0*/  MUFU.EX2 R118, R118 ;  /* 0x0000007600767308 */ /* 0x000ea20000000800 */
[----:B------:R-:W-:-:S04]  /*bbf0*/  FADD.FTZ R110, R20, R11 ;  /* 0x0000000b146e7221 */ /* 0x000fc80000010000 */
[----:B------:R-:W-:-:S03]  /*bc00*/  FADD.FTZ R11, R21, R110 ;  /* 0x0000006e150b7221 */ /* 0x000fc60000010000 */
[----:B------:R3:W4:Y:S01]  /*bc10*/  MUFU.EX2 R147, R156 ;  /* 0x0000009c00937308 */ /* 0x0007220000000800 */
[----:B------:R-:W-:Y:S01]  /*bc20*/  FADD.FTZ R110, R96, R11 ;  /* 0x0000000b606e7221 */ /* 0x000fe20000010000 */
[C---:B0-----:R-:W-:Y:S01]  /*bc30*/  FADD.FTZ R7, R106.reuse, R7 ;  /* 0x000000076a077221 */ /* 0x041fe20000010000 */
[----:B------:R-:W-:Y:S02]  /*bc40*/  F2FP.BF16.F32.PACK_AB R151, R106, R151 ;  /* 0x000000976a97723e */ /* 0x000fe400000010ff */
[----:B------:R-:W-:Y:S01]  /*bc50*/  FADD.FTZ R11, R99, R110 ;  /* 0x0000006e630b7221 */ /* 0x000fe20000010000 */
[----:B------:R-:W-:Y:S02]  /*bc60*/  FADD.FTZ R7, R124, R7 ;  /* 0x000000077c077221 */ /* 0x000fe40000010000 */
[----:B------:R-:W0:Y:S01]  /*bc70*/  MUFU.EX2 R103, R103 ;  /* 0x0000006700677308 */ /* 0x000e220000000800 */
[----:B------:R-:W-:Y:S01]  /*bc80*/  FADD.FTZ R6, R92, R11 ;  /* 0x0000000b5c067221 */ /* 0x000fe20000010000 */
[----:B------:R-:W-:Y:S01]  /*bc90*/  FADD.FTZ R7, R145, R7 ;  /* 0x0000000791077221 */ /* 0x000fe20000010000 */
[----:B---3--:R-:W-:-:S02]  /*bca0*/  F2FP.BF16.F32.PACK_AB R156, R90, R89 ;  /* 0x000000595a9c723e */ /* 0x008fc400000010ff */
[----:B------:R-:W-:Y:S01]  /*bcb0*/  FADD.FTZ R11, R101, R6 ;  /* 0x00000006650b7221 */ /* 0x000fe20000010000 */
[----:B--2---:R-:W-:Y:S01]  /*bcc0*/  FADD.FTZ R7, R118, R7 ;  /* 0x0000000776077221 */ /* 0x004fe20000010000 */
[----:B------:R-:W-:Y:S01]  /*bcd0*/  F2FP.BF16.F32.PACK_AB R145, R145, R124 ;  /* 0x0000007c9191723e */ /* 0x000fe200000010ff */
[----:B------:R-:W2:Y:S01]  /*bce0*/  MUFU.EX2 R122, R122 ;  /* 0x0000007a007a7308 */ /* 0x000ea20000000800 */
[----:B------:R-:W-:Y:S01]  /*bcf0*/  FADD.FTZ R6, R108, R11 ;  /* 0x0000000b6c067221 */ /* 0x000fe20000010000 */
[C---:B----4-:R-:W-:Y:S01]  /*bd00*/  FADD.FTZ R7, R147.reuse, R7 ;  /* 0x0000000793077221 */ /* 0x050fe20000010000 */
[----:B------:R-:W-:-:S05]  /*bd10*/  F2FP.BF16.F32.PACK_AB R147, R147, R118 ;  /* 0x000000769393723e */ /* 0x000fca00000010ff */
[----:B------:R-:W3:Y:S01]  /*bd20*/  MUFU.EX2 R112, R112 ;  /* 0x0000007000707308 */ /* 0x000ee20000000800 */
[----:B0-----:R-:W-:-:S07]  /*bd30*/  FADD.FTZ R11, R103, R6 ;  /* 0x00000006670b7221 */ /* 0x001fce0000010000 */
[----:B------:R0:W4:Y:S01]  /*bd40*/  MUFU.EX2 R141, R158 ;  /* 0x0000009e008d7308 */ /* 0x0001220000000800 */
[----:B--2---:R-:W-:-:S07]  /*bd50*/  FADD.FTZ R7, R122, R7 ;  /* 0x000000077a077221 */ /* 0x004fce0000010000 */
[----:B------:R-:W2:Y:S01]  /*bd60*/  MUFU.EX2 R105, R105 ;  /* 0x0000006900697308 */ /* 0x000ea20000000800 */
[----:B---3--:R-:W-:Y:S01]  /*bd70*/  FADD.FTZ R6, R112, R11 ;  /* 0x0000000b70067221 */ /* 0x008fe20000010000 */
[----:B0-----:R-:W-:Y:S02]  /*bd80*/  F2FP.BF16.F32.PACK_AB R158, R180, R91 ;  /* 0x0000005bb49e723e */ /* 0x001fe400000010ff */
[----:B------:R-:W-:-:S04]  /*bd90*/  F2FP.BF16.F32.PACK_AB R142, R112, R103 ;  /* 0x00000067708e723e */ /* 0x000fc800000010ff */
[----:B------:R-:W0:Y:S01]  /*bda0*/  MUFU.EX2 R126, R126 ;  /* 0x0000007e007e7308 */ /* 0x000e220000000800 */
[C---:B----4-:R-:W-:Y:S01]  /*bdb0*/  FADD.FTZ R7, R141.reuse, R7 ;  /* 0x000000078d077221 */ /* 0x050fe20000010000 */
[----:B------:R-:W-:-:S06]  /*bdc0*/  F2FP.BF16.F32.PACK_AB R141, R141, R122 ;  /* 0x0000007a8d8d723e */ /* 0x000fcc00000010ff */
[----:B------:R-:W3:Y:S01]  /*bdd0*/  MUFU.EX2 R143, R176 ;  /* 0x000000b0008f7308 */ /* 0x000ee20000000800 */
[----:B--2---:R-:W-:-:S07]  /*bde0*/  FADD.FTZ R11, R105, R6 ;  /* 0x00000006690b7221 */ /* 0x004fce0000010000 */
[----:B------:R-:W2:Y:S01]  /*bdf0*/  MUFU.EX2 R137, R130 ;  /* 0x0000008200897308 */ /* 0x000ea20000000800 */
[----:B0-----:R-:W-:-:S07]  /*be00*/  FADD.FTZ R6, R126, R7 ;  /* 0x000000077e067221 */ /* 0x001fce0000010000 */
[----:B------:R-:W0:Y:S01]  /*be10*/  MUFU.EX2 R116, R116 ;  /* 0x0000007400747308 */ /* 0x000e220000000800 */
[C---:B---3--:R-:W-:Y:S01]  /*be20*/  FADD.FTZ R6, R143.reuse, R6 ;  /* 0x000000068f067221 */ /* 0x048fe20000010000 */
[----:B------:R-:W-:-:S06]  /*be30*/  F2FP.BF16.F32.PACK_AB R143, R143, R126 ;  /* 0x0000007e8f8f723e */ /* 0x000fcc00000010ff */
[----:B------:R-:W3:Y:S01]  /*be40*/  MUFU.EX2 R178, R178 ;  /* 0x000000b200b27308 */ /* 0x000ee20000000800 */
[----:B--2---:R-:W-:-:S07]  /*be50*/  FADD.FTZ R6, R137, R6 ;  /* 0x0000000689067221 */ /* 0x004fce0000010000 */
[----:B------:R-:W2:Y:S01]  /*be60*/  MUFU.EX2 R138, R138 ;  /* 0x0000008a008a7308 */ /* 0x000ea20000000800 */
[C---:B0-----:R-:W-:Y:S01]  /*be70*/  FADD.FTZ R11, R116.reuse, R11 ;  /* 0x0000000b740b7221 */ /* 0x041fe20000010000 */
[----:B------:R-:W-:-:S06]  /*be80*/  F2FP.BF16.F32.PACK_AB R136, R116, R105 ;  /* 0x000000697488723e */ /* 0x000fcc00000010ff */
[----:B------:R-:W0:Y:S01]  /*be90*/  MUFU.EX2 R139, R134 ;  /* 0x00000086008b7308 */ /* 0x000e220000000800 */
[C---:B---3--:R-:W-:Y:S01]  /*bea0*/  FADD.FTZ R6, R178.reuse, R6 ;  /* 0x00000006b2067221 */ /* 0x048fe20000010000 */
[----:B------:R-:W-:-:S06]  /*beb0*/  F2FP.BF16.F32.PACK_AB R137, R178, R137 ;  /* 0x00000089b289723e */ /* 0x000fcc00000010ff */
[----:B------:R-:W3:Y:S01]  /*bec0*/  MUFU.EX2 R107, R107 ;  /* 0x0000006b006b7308 */ /* 0x000ee20000000800 */
[----:B--2---:R-:W-:Y:S01]  /*bed0*/  FADD.FTZ R20, R138, R11 ;  /* 0x0000000b8a147221 */ /* 0x004fe20000010000 */
[----:B------:R-:W-:-:S06]  /*bee0*/  IMAD.MOV.U32 R11, RZ, RZ, R8 ;  /* 0x000000ffff0b7224 */ /* 0x000fcc00078e0008 */
[----:B------:R-:W2:Y:S01]  /*bef0*/  MUFU.EX2 R104, R104 ;  /* 0x0000006800687308 */ /* 0x000ea20000000800 */
[----:B0-----:R-:W-:Y:S01]  /*bf00*/  FADD.FTZ R6, R139, R6 ;  /* 0x000000068b067221 */ /* 0x001fe20000010000 */
[C---:B---3--:R-:W-:Y:S01]  /*bf10*/  FADD.FTZ R7, R107.reuse, R20 ;  /* 0x000000146b077221 */ /* 0x048fe20000010000 */
[----:B------:R-:W-:Y:S02]  /*bf20*/  F2FP.BF16.F32.PACK_AB R138, R107, R138 ;  /* 0x0000008a6b8a723e */ /* 0x000fe400000010ff */
[C---:B--2---:R-:W-:Y:S01]  /*bf30*/  FADD.FTZ R6, R104.reuse, R6 ;  /* 0x0000000668067221 */ /* 0x044fe20000010000 */
[----:B------:R-:W-:Y:S01]  /*bf40*/  F2FP.BF16.F32.PACK_AB R139, R104, R139 ;  /* 0x0000008b688b723e */ /* 0x000fe200000010ff */
[----:B-1----:R-:W-:Y:S06]  /*bf50*/  @P1 BRA `(.L_x_1156) ;  /* 0xffffffd000a41947 */ /* 0x002fec000383ffff */
.L_x_1139:
        /* <DEDUP_REMOVED lines=67> */
.L_x_1157:
[----:B------:R-:W-:Y:S01]  /*c390*/  ULEA UR5, UR36, UR37, 0x3 ;  /* 0x0000002524057291 */ /* 0x000fe2000f8e183f */
[----:B------:R-:W-:-:S05]  /*c3a0*/  IMAD.U32 R0, RZ, RZ, UR38 ;  /* 0x00000026ff007e24 */ /* 0x000fca000f8e00ff */
[----:B------:R-:W-:-:S04]  /*c3b0*/  SHF.L.U32 R0, R0, 0x1f, RZ ;  /* 0x0000001f00007819 */ /* 0x000fc800000006ff */
[----:B------:R0:W1:Y:S01]  /*c3c0*/  SYNCS.PHASECHK.TRANS64.TRYWAIT P1, [UR5+0x2a850], R0 ;  /* 0x02a85000ff0075a7 */ /* 0x0000620008020145 */
[----:B------:R-:W-:Y:S05]  /*c3d0*/  @!P0 BRA `(.L_x_1158) ;  /* 0x0000000000048947 */ /* 0x000fea0003800000 */
[----:B------:R-:W-:Y:S01]  /*c3e0*/  BPT.TRAP 0x1 ;  /* 0x000000040000795c */ /* 0x000fe20000300000 */
.L_x_1158:
[----:B-1----:R-:W-:Y:S05]  /*c3f0*/  @P1 BRA `(.L_x_1159) ;  /* 0x0000000000081947 */ /* 0x002fea0003800000 */
[----:B------:R-:W1:Y:S02]  /*c400*/  SYNCS.PHASECHK.TRANS64.TRYWAIT P0, [UR5+0x2a850], R0 ;  /* 0x02a85000ff0075a7 */ /* 0x000e640008000145 */
[----:B-1----:R-:W-:Y:S05]  /*c410*/  @!P0 BRA `(.L_x_1160) ;  /* 0x0000007400e88947 */ /* 0x002fea0003800000 */
.L_x_1159:
[----:B------:R-:W-:Y:S01]  /*c420*/  UIADD3 UR37, UR37, 0x400, URZ ;  /* 0x0000040025257890 */ /* 0x000fe2000fffe03f */
[----:B------:R-:W-:Y:S01]  /*c430*/  WARPGROUP.ARRIVE ;  /* 0x00000000000079c5 */ /* 0x000fe20000000000 */
[----:B------:R-:W-:Y:S01]  /*c440*/  UMOV UR7, 0x40000040 ;  /* 0x4000004000077882 */ /* 0x000fe20000000000 */
[----:B-1----:R-:W1:Y:S01]  /*c450*/  SHFL.BFLY PT, R5, R6, 0x2, 0x1f ;  /* 0x0c401f0006057f89 */ /* 0x002e6200000e0000 */
[----:B------:R-:W-:Y:S01]  /*c460*/  USHF.R.U32.HI UR37, URZ, 0x4, UR37 ;  /* 0x000000043f257899 */ /* 0x000fe20008011625 */
[----:B------:R-:W-:Y:S02]  /*c470*/  IMAD.MOV.U32 R4, RZ, RZ, RZ ;  /* 0x000000ffff047224 */ /* 0x000fe400078e00ff */
[----:B0-----:R-:W0:Y:S01]  /*c480*/  SHFL.BFLY PT, R0, R7, 0x2, 0x1f ;  /* 0x0c401f0007007f89 */ /* 0x001e2200000e0000 */
[----:B------:R-:W-:Y:S01]  /*c490*/  ULOP3.LUT UR37, UR37, 0x3fff, URZ, 0xc0, !UPT ;  /* 0x00003fff25257892 */ /* 0x000fe2000f8ec03f */
[----:B------:R-:W-:Y:S01]  /*c4a0*/  IMAD.MOV.U32 R10, RZ, RZ, RZ ;  /* 0x000000ffff0a7224 */ /* 0x000fe200078e00ff */
[----:B------:R-:W2:Y:S02]  /*c4b0*/  S2R R13, SR_TID.X ;  /* 0x00000000000d7919 */ /* 0x000ea40000002100 */
[----:B------:R-:W-:Y:S01]  /*c4c0*/  ULOP3.LUT UR4, UR37, 0x3000000, URZ, 0xfc, !UPT ;  /* 0x0300000025047892 */ /* 0x000fe2000f8efc3f */
[----:B------:R-:W-:-:S02]  /*c4d0*/  IMAD.MOV.U32 R88, RZ, RZ, -0x800000 ;  /* 0xff800000ff587424 */ /* 0x000fc400078e00ff */
[----:B------:R-:W-:Y:S01]  /*c4e0*/  IMAD.MOV.U32 R89, RZ, RZ, -0x800000 ;  /* 0xff800000ff597424 */ /* 0x000fe200078e00ff */
[----:B------:R-:W-:Y:S01]  /*c4f0*/  UIMAD UR4, UR36, 0x600, UR4 ;  /* 0x00000600240478a4 */ /* 0x000fe2000f8e0204 */
[----:B------:R-:W-:Y:S01]  /*c500*/  VIADD R165, R165, 0x1 ;  /* 0x00000001a5a57836 */ /* 0x000fe20000000000 */
[----:B------:R-:W-:-:S04]  /*c510*/  UIADD3 UR36, UR36, 0x1, URZ ;  /* 0x0000000124247890 */ /* 0x000fc8000fffe03f */
[----:B------:R-:W-:Y:S01]  /*c520*/  UISETP.NE.AND UP0, UPT, UR36, 0x2, UPT ;  /* 0x000000022400788c */ /* 0x000fe2000bf05270 */
[----:B------:R-:W-:Y:S02]  /*c530*/  UMOV UR6, UR4 ;  /* 0x0000000400067c82 */ /* 0x000fe40008000000 */
[----:B------:R-:W-:Y:S01]  /*c540*/  HGMMA.64x128x16.F32.BF16 R24, R156, gdesc[UR4].tnspB, R24, gsb0 ;  /* 0x41e000049c187df0 */ /* 0x000fe20008001818 */
[----:B------:R-:W-:Y:S01]  /*c550*/  UIADD3 UR6, UR4, 0x80, URZ ;  /* 0x0000008004067890 */ /* 0x000fe2000fffe03f */
[----:B-1----:R-:W-:Y:S01]  /*c560*/  FADD.FTZ R2, R5, R6 ;  /* 0x0000000605027221 */ /* 0x002fe20000010000 */
[----:B------:R-:W-:Y:S01]  /*c570*/  UMOV UR7, 0x40000040 ;  /* 0x4000004000077882 */ /* 0x000fe20000000000 */
[----:B------:R-:W-:Y:S01]  /*c580*/  USEL UR36, UR36, URZ, UP0 ;  /* 0x0000003f24247287 */ /* 0x000fe20008000000 */
[----:B0-----:R-:W-:Y:S02]  /*c590*/  FADD.FTZ R0, R0, R7 ;  /* 0x0000000700007221 */ /* 0x001fe40000010000 */
[----:B------:R-:W0:Y:S04]  /*c5a0*/  SHFL.BFLY PT, R11, R2, 0x1, 0x1f ;  /* 0x0c201f00020b7f89 */ /* 0x000e2800000e0000 */
[----:B------:R-:W1:Y:S01]  /*c5b0*/  SHFL.BFLY PT, R5, R0, 0x1, 0x1f ;  /* 0x0c201f0000057f89 */ /* 0x000e6200000e0000 */
[----:B--2---:R-:W-:Y:S01]  /*c5c0*/  LOP3.LUT P2, RZ, R13, 0x7f, RZ, 0xc0, !PT ;  /* 0x0000007f0dff7812 */ /* 0x004fe2000784c0ff */
[----:B0-----:R-:W-:Y:S01]  /*c5d0*/  FADD.FTZ R11, R2, R11 ;  /* 0x0000000b020b7221 */ /* 0x001fe20000010000 */
[----:B------:R-:W-:-:S02]  /*c5e0*/  IMAD.U32 R2, RZ, RZ, UR5 ;  /* 0x00000005ff027e24 */ /* 0x000fc4000f8e00ff */
[----:B-1----:R-:W-:Y:S02]  /*c5f0*/  FADD.FTZ R12, R0, R5 ;  /* 0x00000005000c7221 */ /* 0x002fe40000010000 */
[----:B------:R-:W-:-:S07]  /*c600*/  FSETP.NE.FTZ.AND P1, PT, R11, RZ, PT ;  /* 0x000000ff0b00720b */ /* 0x000fce0003f35000 */
[----:B------:R-:W-:Y:S01]  /*c610*/  @!P2 VIADD R2, R2, 0x2a860 ;  /* 0x0002a8600202a836 */ /* 0x000fe20000000000 */
[----:B------:R-:W-:-:S04]  /*c620*/  FSETP.NE.FTZ.AND P0, PT, R12, RZ, PT ;  /* 0x000000ff0c00720b */ /* 0x000fc80003f15000 */
[----:B------:R-:W-:Y:S01]  /*c630*/  @!P2 PRMT R2, RZ, 0x654, R2 ;  /* 0x00000654ff02a816 */ /* 0x000fe20000000002 */
[----:B------:R-:W0:Y:S01]  /*c640*/  @P1 MUFU.LG2 R7, R11 ;  /* 0x0000000b00071308 */ /* 0x000e220000000c00 */
[----:B------:R-:W-:-:S07]  /*c650*/  @P1 FMUL.FTZ R6, R9, 0.69314718246459960938 ;  /* 0x3f31721809061820 */ /* 0x000fce0000410000 */
[----:B------:R-:W-:Y:S01]  /*c660*/  @P0 FMUL.FTZ R0, R9, 0.69314718246459960938 ;  /* 0x3f31721809000820 */ /* 0x000fe20000410000 */
[----:B------:R-:W1:Y:S08]  /*c670*/  @P0 MUFU.LG2 R5, R12 ;  /* 0x0000000c00050308 */ /* 0x000e700000000c00 */
[----:B------:R-:W2:Y:S01]  /*c680*/  @P0 MUFU.RCP R4, R12 ;  /* 0x0000000c00040308 */ /* 0x000ea20000001000 */
[----:B0-----:R-:W-:-:S04]  /*c690*/  @P1 FMUL.FTZ R7, R7, 0.69314718246459960938 ;  /* 0x3f31721807071820 */ /* 0x001fc80000410000 */
[----:B------:R-:W-:-:S03]  /*c6a0*/  @P1 FFMA.FTZ R88, R6, R8, R7 ;  /* 0x0000000806581223 */ /* 0x000fc60000010007 */
[----:B------:R-:W0:Y:S01]  /*c6b0*/  @P1 MUFU.RCP R10, R11 ;  /* 0x0000000b000a1308 */ /* 0x000e220000001000 */
[----:B-1----:R-:W-:-:S04]  /*c6c0*/  @P0 FMUL.FTZ R5, R5, 0.69314718246459960938 ;  /* 0x3f31721805050820 */ /* 0x002fc80000410000 */
[----:B------:R-:W-:Y:S01]  /*c6d0*/  @P0 FFMA.FTZ R89, R0, R3, R5 ;  /* 0x0000000300590223 */ /* 0x000fe20000010005 */
[----:B------:R-:W-:Y:S01]  /*c6e0*/  PLOP3.LUT P0, PT, PT, PT, PT, 0x8, 0x0 ;  /* 0x000000000000781c */ /* 0x000fe20003f0e170 */
        /* <DEDUP_REMOVED lines=21> */
[----:B------:R-:W-:-:S04]  /*c840*/  USEL UR4, URZ, 0x1, UP0 ;  /* 0x000000013f047887 */ /* 0x000fc80008000000 */
[----:B------:R-:W-:Y:S01]  /*c850*/  ULOP3.LUT UR38, UR38, UR4, URZ, 0x3c, !UPT ;  /* 0x0000000426267292 */ /* 0x000fe2000f8e3c3f */
[----:B------:R-:W-:Y:S02]  /*c860*/  WARPGROUP.DEPBAR.LE gsb0, 0x0 ;  /* 0x00008000000079c5 */ /* 0x000fe40000010000 */
[----:B------:R-:W-:-:S06]  /*c870*/  WARPGROUP.ARRIVE ;  /* 0x00000000000079c5 */ /* 0x000fcc0000000000 */
[----:B------:R-:W-:Y:S03]  /*c880*/  HGMMA.64x128x16.F32.BF16 R24, R136, gdesc[UR4].tnspB, R24, gsb0 ;  /* 0x41e0000488187df0 */ /* 0x000fe60008001818 */
[----:B------:R-:W-:Y:S02]  /*c890*/  WARPGROUP.DEPBAR.LE gsb0, 0x0 ;  /* 0x00008000000079c5 */ /* 0x000fe40000010000 */
[----:B------:R1:W-:Y:S01]  /*c8a0*/  @!P2 SYNCS.ARRIVE.TRANS64.RED.A1T0 RZ, [R2+URZ], RZ ;  /* 0x000000ff02ffa9a7 */ /* 0x0003e2000810043f */
[-C--:B--2---:R-:W-:Y:S01]  /*c8b0*/  FMUL.FTZ R6, R28, R4.reuse ;  /* 0x000000041c067220 */ /* 0x084fe20000410000 */
[-C--:B------:R-:W-:Y:S01]  /*c8c0*/  FMUL.FTZ R90, R44, R4.reuse ;  /* 0x000000042c5a7220 */ /* 0x080fe20000410000 */
[----:B------:R-:W-:Y:S01]  /*c8d0*/  FMUL.FTZ R93, R45, R4 ;  /* 0x000000042d5d7220 */ /* 0x000fe20000410000 */
[-C--:B0-----:R-:W-:Y:S01]  /*c8e0*/  FMUL.FTZ R101, R46, R10.reuse ;  /* 0x0000000a2e657220 */ /* 0x081fe20000410000 */
        /* <DEDUP_REMOVED lines=59> */
[----:B-1----:R-:W-:-:S07]  /*cca0*/  FMUL.FTZ R87, R87, R10 ;  /* 0x0000000a57577220 */ /* 0x002fce0000410000 */
.L_x_1090:
[----:B------:R-:W0:Y:S01]  /*ccb0*/  S2R R5, SR_CgaCtaId ;  /* 0x0000000000057919 */ /* 0x000e220000008800 */
[----:B------:R-:W-:Y:S01]  /*ccc0*/  MOV R16, 0x400 ;  /* 0x0000040000107802 */ /* 0x000fe20000000f00 */
[----:B------:R-:W-:Y:S01]  /*ccd0*/  BSSY B0, `(.L_x_1161) ;  /* 0x00001c7000007945 */ /* 0x000fe20003800000 */
[----:B------:R-:W-:Y:S02]  /*cce0*/  BAR.SYNC.DEFER_BLOCKING 0x5, 0x180 ;  /* 0x0146000000007b1d */ /* 0x000fe40000010000 */
[----:B0-----:R-:W-:-:S05]  /*ccf0*/  LEA R16, R5, R16, 0x18 ;  /* 0x0000001005107211 */ /* 0x001fca00078ec0ff */
[----:B------:R0:W1:Y:S01]  /*cd00*/  LDS R0, [R16+0x2a8d0] ;  /* 0x02a8d00010007984 */ /* 0x0000620000000800 */
[----:B------:R-:W-:Y:S06]  /*cd10*/  BAR.ARV 0x4, 0x180 ;  /* 0x0106000000007b1d */ /* 0x000fec0000002000 */
[----:B------:R-:W-:Y:S05]  /*cd20*/  @P0 BRA `(.L_x_1162) ;  /* 0x0000001000b00947 */ /* 0x000fea0003800000 */
[----:B------:R-:W2:Y:S01]  /*cd30*/  S2R R5, SR_SWINHI ;  /* 0x0000000000057919 */ /* 0x000ea20000002f00 */
[----:B------:R-:W3:Y:S01]  /*cd40*/  LDC R22, c[0x0][0xbe8] ;  /* 0x0002fa00ff167b82 */ /* 0x000ee20000000800 */
[----:B------:R-:W-:Y:S01]  /*cd50*/  SHF.R.S32.HI R54, RZ, 0x1f, R163 ;  /* 0x0000001fff367819 */ /* 0x000fe200000114a3 */
[----:B------:R-:W-:Y:S01]  /*cd60*/  ULDC.64 UR4, c[0x0][0xb90] ;  /* 0x0002e40000047ab9 */ /* 0x000fe20000000a00 */
[----:B------:R-:W-:Y:S01]  /*cd70*/  IMAD R9, R164, 0x40, R23 ;  /* 0x00000040a4097824 */ /* 0x000fe200078e0217 */
[----:B------:R-:W-:Y:S01]  /*cd80*/  F2FP.BF16.F32.PACK_AB R6, R29, R6 ;  /* 0x000000061d06723e */ /* 0x000fe200000010ff */
[----:B------:R-:W-:Y:S01]  /*cd90*/  IMAD.WIDE.U32 R10, R163, UR4, RZ ;  /* 0x00000004a30a7c25 */ /* 0x000fe2000f8e00ff */
[----:B------:R-:W-:Y:S01]  /*cda0*/  F2FP.BF16.F32.PACK_AB R7, R7, R28 ;  /* 0x0000001c0707723e */ /* 0x000fe200000010ff */
[----:B------:R-:W-:Y:S01]  /*cdb0*/  ULDC UR6, c[0x0][0xa88] ;  /* 0x0002a20000067ab9 */ /* 0x000fe20000000800 */
[----:B------:R-:W-:Y:S01]  /*cdc0*/  SHF.R.S32.HI R112, RZ, 0x1f, R161 ;  /* 0x0000001fff707819 */ /* 0x000fe200000114a1 */
[----:B------:R-:W-:Y:S01]  /*cdd0*/  IMAD R2, R54, UR4, RZ ;  /* 0x0000000436027c24 */ /* 0x000fe2000f8e02ff */
[----:B------:R-:W-:Y:S01]  /*cde0*/  F2FP.BF16.F32.PACK_AB R44, R45, R44 ;  /* 0x0000002c2d2c723e */ /* 0x000fe200000010ff */
[----:B------:R-:W-:Y:S01]  /*cdf0*/  ULDC.64 UR8, c[0x0][0x208] ;  /* 0x0000820000087ab9 */ /* 0x000fe20000000a00 */
[----:B------:R-:W-:Y:S01]  /*ce00*/  F2FP.BF16.F32.PACK_AB R80, R81, R80 ;  /* 0x000000505150723e */ /* 0x000fe200000010ff */
[----:B------:R-:W-:Y:S01]  /*ce10*/  IMAD R13, R163, UR5, R2 ;  /* 0x00000005a30d7c24 */ /* 0x000fe2000f8e0202 */
[----:B------:R-:W-:Y:S01]  /*ce20*/  ULDC.64 UR4, c[0x0][0xb98] ;  /* 0x0002e60000047ab9 */ /* 0x000fe20000000a00 */
[----:B------:R-:W-:-:S02]  /*ce30*/  F2FP.BF16.F32.PACK_AB R45, R75, R74 ;  /* 0x0000004a4b2d723e */ /* 0x000fc400000010ff */
[----:B------:R-:W-:Y:S01]  /*ce40*/  IMAD.IADD R11, R11, 0x1, R13 ;  /* 0x000000010b0b7824 */ /* 0x000fe200078e020d */
[----:B------:R-:W-:Y:S02]  /*ce50*/  F2FP.BF16.F32.PACK_AB R47, R50, R47 ;  /* 0x0000002f322f723e */ /* 0x000fe400000010ff */
[----:B------:R-:W-:Y:S01]  /*ce60*/  F2FP.BF16.F32.PACK_AB R81, R83, R82 ;  /* 0x000000525351723e */ /* 0x000fe200000010ff */
[----:B------:R-:W-:Y:S01]  /*ce70*/  IMAD.WIDE.U32 R10, R161, UR4, R10 ;  /* 0x00000004a10a7c25 */ /* 0x000fe2000f8e000a */
[----:B------:R-:W-:Y:S02]  /*ce80*/  F2FP.BF16.F32.PACK_AB R82, R85, R84 ;  /* 0x000000545552723e */ /* 0x000fe400000010ff */
[----:B------:R-:W-:Y:S01]  /*ce90*/  F2FP.BF16.F32.PACK_AB R83, R87, R86 ;  /* 0x000000565753723e */ /* 0x000fe200000010ff */
[----:B---3--:R-:W-:Y:S01]  /*cea0*/  IMAD R78, R22, UR6, RZ ;  /* 0x00000006164e7c24 */ /* 0x008fe2000f8e02ff */
[----:B------:R-:W-:Y:S02]  /*ceb0*/  MOV R34, R16 ;  /* 0x0000001000227202 */ /* 0x000fe40000000f00 */
[----:B--2---:R-:W-:-:S03]  /*cec0*/  MOV R35, R5 ;  /* 0x0000000500237202 */ /* 0x004fc60000000f00 */
[----:B------:R-:W-:-:S04]  /*ced0*/  IMAD.WIDE R4, R169, 0x2, R34 ;  /* 0x00000002a9047825 */ /* 0x000fc800078e0222 */
[----:B------:R-:W-:Y:S01]  /*cee0*/  IMAD.WIDE R34, R9, 0x2, R34 ;  /* 0x0000000209227825 */ /* 0x000fe200078e0222 */
[C---:B------:R-:W-:Y:S02]  /*cef0*/  IADD3 R73, P1, R4.reuse, 0x4040, RZ ;  /* 0x0000404004497810 */ /* 0x040fe40007f3e0ff */
[C---:B------:R-:W-:Y:S02]  /*cf00*/  IADD3 R43, P0, R4.reuse, 0x4060, RZ ;  /* 0x00004060042b7810 */ /* 0x040fe40007f1e0ff */
[----:B------:R-:W-:Y:S01]  /*cf10*/  IADD3 R31, P3, R4, 0x4000, RZ ;  /* 0x00004000041f7810 */ /* 0x000fe20007f7e0ff */
[--C-:B------:R-:W-:Y:S01]  /*cf20*/  IMAD.X R41, RZ, RZ, R5.reuse, P1 ;  /* 0x000000ffff297224 */ /* 0x100fe200008e0605 */
[----:B------:R-:W-:Y:S02]  /*cf30*/  ISETP.NE.AND P1, PT, R22, 0x1, PT ;  /* 0x000000011600780c */ /* 0x000fe40003f25270 */
[----:B------:R-:W-:Y:S01]  /*cf40*/  LOP3.LUT R42, R43, 0x380, RZ, 0xc0, !PT ;  /* 0x000003802b2a7812 */ /* 0x000fe200078ec0ff */
[----:B------:R-:W-:Y:S01]  /*cf50*/  IMAD.X R37, RZ, RZ, R5, P3 ;  /* 0x000000ffff257224 */ /* 0x000fe200018e0605 */
[----:B------:R-:W-:-:S02]  /*cf60*/  IADD3 R21, P6, R4, 0x20, RZ ;  /* 0x0000002004157810 */ /* 0x000fc40007fde0ff */
[----:B------:R-:W-:Y:S02]  /*cf70*/  IADD3 R33, P2, R4, 0x4020, RZ ;  /* 0x0000402004217810 */ /* 0x000fe40007f5e0ff */
[----:B------:R-:W-:Y:S01]  /*cf80*/  SHF.R.U64 R42, R42, 0x3, RZ ;  /* 0x000000032a2a7819 */ /* 0x000fe200000012ff */
[--C-:B------:R-:W-:Y:S01]  /*cf90*/  IMAD.X R15, RZ, RZ, R5.reuse, P6 ;  /* 0x000000ffff0f7224 */ /* 0x100fe200030e0605 */
[----:B------:R-:W-:Y:S01]  /*cfa0*/  LOP3.LUT R14, R73, 0x380, RZ, 0xc0, !PT ;  /* 0x00000380490e7812 */ /* 0x000fe200078ec0ff */
[----:B------:R-:W-:Y:S01]  /*cfb0*/  IMAD.X R39, RZ, RZ, R5, P2 ;  /* 0x000000ffff277224 */ /* 0x000fe200010e0605 */
[----:B------:R-:W-:Y:S01]  /*cfc0*/  LOP3.LUT R8, R31, 0x380, RZ, 0xc0, !PT ;  /* 0x000003801f087812 */ /* 0x000fe200078ec0ff */
[----:B------:R-:W2:Y:S01]  /*cfd0*/  @P1 LDC R72, c[0x0][0xbec] ;  /* 0x0002fb00ff481b82 */ /* 0x000ea20000000800 */
[----:B------:R-:W-:Y:S02]  /*cfe0*/  LOP3.LUT R2, R21, 0x380, RZ, 0xc0, !PT ;  /* 0x0000038015027812 */ /* 0x000fe400078ec0ff */
[----:B------:R-:W-:-:S02]  /*cff0*/  LOP3.LUT R12, R33, 0x380, RZ, 0xc0, !PT ;  /* 0x00000380210c7812 */ /* 0x000fc400078ec0ff */
[----:B------:R-:W-:Y:S01]  /*d000*/  LOP3.LUT R42, R42, R43, RZ, 0x3c, !PT ;  /* 0x0000002b2a2a7212 */ /* 0x000fe200078e3cff */
[--C-:B------:R-:W-:Y:S01]  /*d010*/  IMAD.X R43, RZ, RZ, R5.reuse, P0 ;  /* 0x000000ffff2b7224 */ /* 0x100fe200000e0605 */
[----:B------:R-:W-:Y:S01]  /*d020*/  SHF.R.U64 R14, R14, 0x3, RZ ;  /* 0x000000030e0e7819 */ /* 0x000fe200000012ff */
[----:B------:R-:W3:Y:S01]  /*d030*/  @P1 LDC R111, c[0x0][0xbf0] ;  /* 0x0002fc00ff6f1b82 */ /* 0x000ee20000000800 */
[----:B------:R-:W-:Y:S02]  /*d040*/  SHF.R.U64 R8, R8, 0x3, RZ ;  /* 0x0000000308087819 */ /* 0x000fe400000012ff */
[----:B------:R-:W-:Y:S02]  /*d050*/  IADD3 R51, P4, R4, 0x60, RZ ;  /* 0x0000006004337810 */ /* 0x000fe40007f9e0ff */
[----:B------:R-:W-:Y:S02]  /*d060*/  SHF.R.U64 R2, R2, 0x3, RZ ;  /* 0x0000000302027819 */ /* 0x000fe400000012ff */
[----:B------:R-:W-:Y:S01]  /*d070*/  IADD3 R25, P5, R4, 0x40, RZ ;  /* 0x0000004004197810 */ /* 0x000fe20007fbe0ff */
[----:B------:R-:W-:Y:S01]  /*d080*/  IMAD.X R13, RZ, RZ, R5, P4 ;  /* 0x000000ffff0d7224 */ /* 0x000fe200020e0605 */
[----:B------:R-:W-:-:S02]  /*d090*/  SHF.R.U64 R12, R12, 0x3, RZ ;  /* 0x000000030c0c7819 */ /* 0x000fc400000012ff */
[----:B------:R-:W-:Y:S02]  /*d0a0*/  LOP3.LUT R40, R14, R73, RZ, 0x3c, !PT ;  /* 0x000000490e287212 */ /* 0x000fe400078e3cff */
[----:B------:R-:W-:Y:S02]  /*d0b0*/  LOP3.LUT R36, R8, R31, RZ, 0x3c, !PT ;  /* 0x0000001f08247212 */ /* 0x000fe400078e3cff */
[----:B------:R-:W-:Y:S02]  /*d0c0*/  LOP3.LUT R9, R4, 0x380, RZ, 0xc0, !PT ;  /* 0x0000038004097812 */ /* 0x000fe400078ec0ff */
[----:B------:R-:W-:Y:S02]  /*d0d0*/  LOP3.LUT R14, R2, R21, RZ, 0x3c, !PT ;  /* 0x00000015020e7212 */ /* 0x000fe400078e3cff */
[----:B------:R-:W-:Y:S02]  /*d0e0*/  LOP3.LUT R8, R51, 0x380, RZ, 0xc0, !PT ;  /* 0x0000038033087812 */ /* 0x000fe400078ec0ff */
[----:B------:R-:W-:-:S02]  /*d0f0*/  LOP3.LUT R38, R12, R33, RZ, 0x3c, !PT ;  /* 0x000000210c267212 */ /* 0x000fc400078e3cff */
[----:B------:R-:W-:Y:S02]  /*d100*/  LOP3.LUT R2, R25, 0x380, RZ, 0xc0, !PT ;  /* 0x0000038019027812 */ /* 0x000fe400078ec0ff */
[----:B------:R-:W-:Y:S01]  /*d110*/  MOV R79, R42 ;  /* 0x0000002a004f7202 */ /* 0x000fe20000000f00 */
[----:B------:R-:W-:Y:S01]  /*d120*/  IMAD.IADD R43, R19, 0x1, R17 ;  /* 0x00000001132b7824 */ /* 0x000fe200078e0211 */
[----:B------:R-:W-:Y:S02]  /*d130*/  SHF.R.U64 R9, R9, 0x3, RZ ;  /* 0x0000000309097819 */ /* 0x000fe400000012ff */
[----:B------:R-:W-:Y:S02]  /*d140*/  SHF.R.U64 R8, R8, 0x3, RZ ;  /* 0x0000000308087819 */ /* 0x000fe400000012ff */
[----:B------:R-:W-:Y:S02]  /*d150*/  SHF.R.U64 R2, R2, 0x3, RZ ;  /* 0x0000000302027819 */ /* 0x000fe400000012ff */
[----:B------:R-:W-:Y:S01]  /*d160*/  MOV R109, R38 ;  /* 0x00000026006d7202 */ /* 0x000fe20000000f00 */
[----:B--2---:R-:W-:Y:S01]  /*d170*/  @P1 IMAD.HI.U32 R38, R43, R72, RZ ;  /* 0x000000482b261227 */ /* 0x004fe200078e00ff */
[----:B------:R-:W-:-:S02]  /*d180*/  LOP3.LUT R4, R9, R4, RZ, 0x3c, !PT ;  /* 0x0000000409047212 */ /* 0x000fc400078e3cff */
[----:B------:R-:W-:Y:S01]  /*d190*/  LOP3.LUT R12, R8, R51, RZ, 0x3c, !PT ;  /* 0x00000033080c7212 */ /* 0x000fe200078e3cff */
[----:B------:R-:W-:Y:S01]  /*d1a0*/  IMAD.MOV.U32 R39, RZ, RZ, R43 ;  /* 0x000000ffff277224 */ /* 0x000fe200078e002b */
[----:B------:R-:W-:Y:S01]  /*d1b0*/  LOP3.LUT R8, R2, R25, RZ, 0x3c, !PT ;  /* 0x0000001902087212 */ /* 0x000fe200078e3cff */
[----:B------:R-:W-:Y:S01]  /*d1c0*/  IMAD.X R9, RZ, RZ, R5, P5 ;  /* 0x000000ffff097224 */ /* 0x000fe200028e0605 */
[C---:B------:R-:W-:Y:S02]  /*d1d0*/  IADD3 R25, P0, R34.reuse, 0x6000, RZ ;  /* 0x0000600022197810 */ /* 0x040fe40007f1e0ff */
[----:B---3--:R-:W-:Y:S02]  /*d1e0*/  @P1 SHF.R.U32.HI R39, RZ, R111, R38 ;  /* 0x0000006fff271219 */ /* 0x008fe40000011626 */
[----:B------:R-:W-:Y:S02]  /*d1f0*/  IADD3 R33, P6, R34, 0x1000, RZ ;  /* 0x0000100022217810 */ /* 0x000fe40007fde0ff */
[----:B------:R-:W-:-:S02]  /*d200*/  MOV R51, R4 ;  /* 0x0000000400337202 */ /* 0x000fc40000000f00 */
[----:B------:R-:W-:Y:S02]  /*d210*/  F2FP.BF16.F32.PACK_AB R4, R98, R3 ;  /* 0x000000036204723e */ /* 0x000fe400000010ff */
[----:B------:R-:W-:Y:S01]  /*d220*/  F2FP.BF16.F32.PACK_AB R5, R27, R110 ;  /* 0x0000006e1b05723e */ /* 0x000fe200000010ff */
[----:B------:R-:W-:Y:S01]  /*d230*/  BAR.SYNC.DEFER_BLOCKING 0x1, 0x100 ;  /* 0x0044000000007b1d */ /* 0x000fe20000010000 */
[----:B------:R-:W-:Y:S02]  /*d240*/  LOP3.LUT R24, R25, 0x380, RZ, 0xc0, !PT ;  /* 0x0000038019187812 */ /* 0x000fe400078ec0ff */
[----:B------:R-:W-:Y:S01]  /*d250*/  MOV R110, R36 ;  /* 0x00000024006e7202 */ /* 0x000fe20000000f00 */
[----:B------:R-:W-:Y:S01]  /*d260*/  IMAD.IADD R37, R168, 0x1, R17 ;  /* 0x00000001a8257824 */ /* 0x000fe200078e0211 */
[----:B------:R-:W-:Y:S01]  /*d270*/  MOV R36, R14 ;  /* 0x0000000e00247202 */ /* 0x000fe20000000f00 */
[----:B------:R-:W-:Y:S01]  /*d280*/  IMAD.MOV R15, RZ, RZ, -R39 ;  /* 0x000000ffff0f7224 */ /* 0x000fe200078e0a27 */
[----:B------:R-:W-:-:S02]  /*d290*/  LOP3.LUT R32, R33, 0x380, RZ, 0xc0, !PT ;  /* 0x0000038021207812 */ /* 0x000fc400078ec0ff */
[----:B------:R-:W-:Y:S01]  /*d2a0*/  SHF.R.U64 R24, R24, 0x3, RZ ;  /* 0x0000000318187819 */ /* 0x000fe200000012ff */
[----:B------:R-:W-:Y:S01]  /*d2b0*/  IMAD R15, R22, R15, R43 ;  /* 0x0000000f160f7224 */ /* 0x000fe200078e022b */
[C---:B------:R-:W-:Y:S02]  /*d2c0*/  IADD3 R21, P2, R34.reuse, 0x5000, RZ ;  /* 0x0000500022157810 */ /* 0x040fe40007f5e0ff */
[----:B------:R-:W-:Y:S02]  /*d2d0*/  IADD3 R31, P5, R34, 0x2000, RZ ;  /* 0x00002000221f7810 */ /* 0x000fe40007fbe0ff */
[----:B------:R-:W-:Y:S02]  /*d2e0*/  SHF.R.U64 R32, R32, 0x3, RZ ;  /* 0x0000000320207819 */ /* 0x000fe400000012ff */
[----:B------:R-:W-:Y:S01]  /*d2f0*/  LOP3.LUT R24, R24, R25, RZ, 0x3c, !PT ;  /* 0x0000001918187212 */ /* 0x000fe200078e3cff */
[----:B------:R-:W-:Y:S01]  /*d300*/  IMAD.X R25, RZ, RZ, R35, P0 ;  /* 0x000000ffff197224 */ /* 0x000fe200000e0623 */
[----:B------:R-:W-:-:S02]  /*d310*/  LOP3.LUT R20, R21, 0x380, RZ, 0xc0, !PT ;  /* 0x0000038015147812 */ /* 0x000fc400078ec0ff */
[----:B------:R-:W-:Y:S02]  /*d320*/  LOP3.LUT R30, R31, 0x380, RZ, 0xc0, !PT ;  /* 0x000003801f1e7812 */ /* 0x000fe400078ec0ff */
[----:B------:R-:W-:Y:S01]  /*d330*/  LOP3.LUT R32, R32, R33, RZ, 0x3c, !PT ;  /* 0x0000002120207212 */ /* 0x000fe200078e3cff */
[----:B------:R2:W-:Y:S01]  /*d340*/  STSM.16.M88.4 [R51], R4 ;  /* 0x0000000433007844 */ /* 0x0005e20000000200 */
[----:B------:R-:W-:Y:S02]  /*d350*/  IADD3 R10, P0, R39, R10, RZ ;  /* 0x0000000a270a7210 */ /* 0x000fe40007f1e0ff */
[----:B------:R-:W-:Y:S02]  /*d360*/  MOV R111, R12 ;  /* 0x0000000c006f7202 */ /* 0x000fe40000000f00 */
[----:B------:R-:W-:Y:S02]  /*d370*/  IADD3 R33, P4, R34, 0x3000, RZ ;  /* 0x0000300022217810 */ /* 0x000fe40007f9e0ff */
[----:B------:R-:W-:-:S02]  /*d380*/  SHF.R.S32.HI R12, RZ, 0x1f, R15 ;  /* 0x0000001fff0c7819 */ /* 0x000fc4000001140f */
[----:B------:R-:W-:Y:S01]  /*d390*/  SHF.R.U64 R20, R20, 0x3, RZ ;  /* 0x0000000314147819 */ /* 0x000fe200000012ff */
[----:B------:R-:W-:Y:S01]  /*d3a0*/  IMAD.X R27, RZ, RZ, R35, P4 ;  /* 0x000000ffff1b7224 */ /* 0x000fe200020e0623 */
[----:B------:R-:W-:Y:S02]  /*d3b0*/  SHF.R.U64 R30, R30, 0x3, RZ ;  /* 0x000000031e1e7819 */ /* 0x000fe400000012ff */
[----:B------:R-:W-:Y:S02]  /*d3c0*/  LOP3.LUT R26, R33, 0x380, RZ, 0xc0, !PT ;  /* 0x00000380211a7812 */ /* 0x000fe400078ec0ff */
[----:B------:R-:W-:Y:S01]  /*d3d0*/  MOV R14, R8 ;  /* 0x00000008000e7202 */ /* 0x000fe20000000f00 */
[----:B--2---:R-:W-:Y:S01]  /*d3e0*/  IMAD R4, R112, UR4, RZ ;  /* 0x0000000470047c24 */ /* 0x004fe2000f8e02ff */
[----:B------:R-:W-:Y:S02]  /*d3f0*/  SHF.R.S32.HI R5, RZ, 0x1f, R39 ;  /* 0x0000001fff057819 */ /* 0x000fe40000011427 */
[----:B------:R-:W-:Y:S01]  /*d400*/  LOP3.LUT R20, R20, R21, RZ, 0x3c, !PT ;  /* 0x0000001514147212 */ /* 0x000fe200078e3cff */
[----:B------:R-:W-:Y:S01]  /*d410*/  IMAD R4, R161, UR5, R4 ;  /* 0x00000005a1047c24 */ /* 0x000fe2000f8e0204 */
[----:B------:R-:W-:Y:S01]  /*d420*/  ULDC.64 UR4, c[0x0][0xb88] ;  /* 0x0002e20000047ab9 */ /* 0x000fe20000000a00 */
[----:B------:R-:W-:Y:S01]  /*d430*/  LOP3.LUT R30, R30, R31, RZ, 0x3c, !PT ;  /* 0x0000001f1e1e7212 */ /* 0x000fe200078e3cff */
[----:B------:R-:W-:Y:S01]  /*d440*/  IMAD R8, R12, UR4, RZ ;  /* 0x000000040c087c24 */ /* 0x000fe2000f8e02ff */
[----:B------:R-:W-:-:S02]  /*d450*/  LOP3.LUT R21, R34, 0x380, RZ, 0xc0, !PT ;  /* 0x0000038022157812 */ /* 0x000fc400078ec0ff */
[----:B------:R-:W-:Y:S02]  /*d460*/  IADD3.X R11, R5, R11, R4, P0, !PT ;  /* 0x0000000b050b7210 */ /* 0x000fe400007fe404 */
[----:B------:R-:W-:Y:S02]  /*d470*/  F2FP.BF16.F32.PACK_AB R4, R95, R96 ;  /* 0x000000605f04723e */ /* 0x000fe400000010ff */
[----:B------:R-:W-:Y:S01]  /*d480*/  F2FP.BF16.F32.PACK_AB R5, R108, R107 ;  /* 0x0000006b6c05723e */ /* 0x000fe200000010ff */
[----:B------:R-:W-:Y:S01]  /*d490*/  IMAD.WIDE.U32 R12, R15, UR4, R10 ;  /* 0x000000040f0c7c25 */ /* 0x000fe2000f8e000a */
[----:B------:R-:W-:Y:S02]  /*d4a0*/  F2FP.BF16.F32.PACK_AB R6, R97, R94 ;  /* 0x0000005e6106723e */ /* 0x000fe400000010ff */
[----:B------:R-:W-:Y:S01]  /*d4b0*/  F2FP.BF16.F32.PACK_AB R7, R106, R105 ;  /* 0x000000696a07723e */ /* 0x000fe200000010ff */
[----:B------:R-:W-:Y:S01]  /*d4c0*/  IMAD R15, R15, UR5, R8 ;  /* 0x000000050f0f7c24 */ /* 0x000fe2000f8e0208 */
[----:B------:R-:W-:Y:S01]  /*d4d0*/  IADD3 R31, P3, R34, 0x4000, RZ ;  /* 0x00004000221f7810 */ /* 0x000fe20007f7e0ff */
[----:B------:R-:W-:Y:S01]  /*d4e0*/  ULDC.64 UR4, c[0x0][0xb50] ;  /* 0x0002d40000047ab9 */ /* 0x000fe20000000a00 */
[----:B------:R-:W-:Y:S01]  /*d4f0*/  SHF.R.U64 R26, R26, 0x3, RZ ;  /* 0x000000031a1a7819 */ /* 0x000fe200000012ff */
[----:B------:R2:W-:Y:S01]  /*d500*/  STSM.16.M88.4 [R36], R4 ;  /* 0x0000000424007844 */ /* 0x0005e20000000200 */
[----:B------:R-:W-:Y:S01]  /*d510*/  SHF.R.U64 R21, R21, 0x3, RZ ;  /* 0x0000000315157819 */ /* 0x000fe200000012ff */
[--C-:B------:R-:W-:Y:S01]  /*d520*/  IMAD.X R3, RZ, RZ, R35.reuse, P3 ;  /* 0x000000ffff037224 */ /* 0x100fe200018e0623 */
[----:B------:R-:W-:Y:S01]  /*d530*/  LOP3.LUT R26, R26, R33, RZ, 0x3c, !PT ;  /* 0x000000211a1a7212 */ /* 0x000fe200078e3cff */
[----:B------:R-:W-:Y:S01]  /*d540*/  IMAD.X R33, RZ, RZ, R35, P6 ;  /* 0x000000ffff217224 */ /* 0x000fe200030e0623 */
[----:B------:R-:W-:-:S02]  /*d550*/  LOP3.LUT P0, RZ, R166, 0x3, RZ, 0xc0, !PT ;  /* 0x00000003a6ff7812 */ /* 0x000fc4000780c0ff */
[----:B------:R-:W-:Y:S02]  /*d560*/  IADD3 R73, P6, R34, 0x7000, RZ ;  /* 0x0000700022497810 */ /* 0x000fe40007fde0ff */
[----:B------:R-:W-:Y:S02]  /*d570*/  F2FP.BF16.F32.PACK_AB R8, R92, R91 ;  /* 0x0000005b5c08723e */ /* 0x000fe400000010ff */
[----:B------:R-:W-:Y:S01]  /*d580*/  F2FP.BF16.F32.PACK_AB R9, R103, R102 ;  /* 0x000000666709723e */ /* 0x000fe200000010ff */
[----:B------:R-:W-:Y:S01]  /*d590*/  IMAD.X R29, RZ, RZ, R35, P6 ;  /* 0x000000ffff1d7224 */ /* 0x000fe200030e0623 */
[----:B------:R-:W-:Y:S02]  /*d5a0*/  F2FP.BF16.F32.PACK_AB R10, R93, R90 ;  /* 0x0000005a5d0a723e */ /* 0x000fe400000010ff */
[----:B------:R-:W-:Y:S01]  /*d5b0*/  F2FP.BF16.F32.PACK_AB R11, R104, R101 ;  /* 0x00000065680b723e */ /* 0x000fe200000010ff */
[----:B--2---:R-:W-:Y:S01]  /*d5c0*/  VIADD R5, R37, 0x8 ;  /* 0x0000000825057836 */ /* 0x004fe20000000000 */
[----:B------:R-:W-:Y:S01]  /*d5d0*/  LEA R36, P3, R12, UR4, 0x2 ;  /* 0x000000040c247c11 */ /* 0x000fe2000f8610ff */
[----:B------:R-:W-:Y:S01]  /*d5e0*/  IMAD.IADD R7, R13, 0x1, R15 ;  /* 0x000000010d077824 */ /* 0x000fe200078e020f */
[----:B------:R-:W-:Y:S01]  /*d5f0*/  LOP3.LUT R34, R21, R34, RZ, 0x3c, !PT ;  /* 0x0000002215227212 */ /* 0x000fe200078e3cff */
[----:B------:R-:W-:Y:S01]  /*d600*/  IMAD.X R21, RZ, RZ, R35, P2 ;  /* 0x000000ffff157224 */ /* 0x000fe200010e0623 */
[-C--:B------:R-:W-:Y:S01]  /*d610*/  ISETP.GE.OR P2, PT, R37, R78.reuse, P0 ;  /* 0x0000004e2500720c */ /* 0x080fe20000746670 */
[----:B------:R2:W-:Y:S01]  /*d620*/  STSM.16.M88.4 [R14], R8 ;  /* 0x000000080e007844 */ /* 0x0005e20000000200 */
[----:B------:R-:W-:-:S02]  /*d630*/  ISETP.GE.OR P0, PT, R5, R78, P0 ;  /* 0x0000004e0500720c */ /* 0x000fc40000706670 */
[----:B------:R-:W-:Y:S01]  /*d640*/  LEA.HI.X R37, R12, UR5, R7, 0x2, P3 ;  /* 0x000000050c257c11 */ /* 0x000fe200098f1407 */
[----:B------:R-:W-:Y:S01]  /*d650*/  SHFL.IDX PT, R72, R36, 0x1, 0x1c1f ;  /* 0x003c1f0024487f89 */ /* 0x000fe200000e0000 */
[----:B------:R-:W-:Y:S01]  /*d660*/  F2FP.BF16.F32.PACK_AB R4, R49, R48 ;  /* 0x000000303104723e */ /* 0x000fe200000010ff */
[----:B------:R-:W-:Y:S01]  /*d670*/  ULDC.64 UR4, c[0x0][0xae8] ;  /* 0x0002ba0000047ab9 */ /* 0x000fe20000000a00 */
[----:B------:R-:W-:Y:S02]  /*d680*/  F2FP.BF16.F32.PACK_AB R5, R100, R99 ;  /* 0x000000636405723e */ /* 0x000fe400000010ff */
[----:B------:R-:W-:Y:S02]  /*d690*/  F2FP.BF16.F32.PACK_AB R6, R53, R52 ;  /* 0x000000343506723e */ /* 0x000fe400000010ff */
[----:B------:R-:W-:Y:S01]  /*d6a0*/  F2FP.BF16.F32.PACK_AB R7, R55, R46 ;  /* 0x0000002e3707723e */ /* 0x000fe200000010ff */
[----:B------:R-:W-:Y:S01]  /*d6b0*/  SHFL.IDX PT, R52, R36, RZ, 0x1c1f ;  /* 0x001c1fff24347589 */ /* 0x000fe200000e0000 */
[----:B------:R-:W-:-:S02]  /*d6c0*/  F2FP.BF16.F32.PACK_AB R12, R57, R56 ;  /* 0x00000038390c723e */ /* 0x000fc400000010ff */
[----:B------:R-:W-:Y:S01]  /*d6d0*/  F2FP.BF16.F32.PACK_AB R13, R59, R58 ;  /* 0x0000003a3b0d723e */ /* 0x000fe200000010ff */
[----:B------:R-:W-:Y:S01]  /*d6e0*/  STSM.16.M88.4 [R111], R4 ;  /* 0x000000046f007844 */ /* 0x000fe20000000200 */
[----:B--2---:R-:W-:Y:S02]  /*d6f0*/  F2FP.BF16.F32.PACK_AB R14, R61, R60 ;  /* 0x0000003c3d0e723e */ /* 0x004fe400000010ff */
[----:B------:R-:W-:Y:S01]  /*d700*/  F2FP.BF16.F32.PACK_AB R15, R63, R62 ;  /* 0x0000003e3f0f723e */ /* 0x000fe200000010ff */
[----:B------:R-:W2:Y:S01]  /*d710*/  SHFL.IDX PT, R53, R37, RZ, 0x1c1f ;  /* 0x001c1fff25357589 */ /* 0x000ea200000e0000 */
[----:B------:R-:W-:Y:S02]  /*d720*/  LOP3.LUT R28, R73, 0x380, RZ, 0xc0, !PT ;  /* 0x00000380491c7812 */ /* 0x000fe400078ec0ff */
[----:B------:R-:W-:Y:S01]  /*d730*/  F2FP.BF16.F32.PACK_AB R8, R65, R64 ;  /* 0x000000404108723e */ /* 0x000fe200000010ff */
[----:B------:R-:W-:Y:S01]  /*d740*/  STSM.16.M88.4 [R110], R12 ;  /* 0x0000000c6e007844 */ /* 0x000fe20000000200 */
[----:B------:R-:W-:-:S02]  /*d750*/  F2FP.BF16.F32.PACK_AB R9, R67, R66 ;  /* 0x000000424309723e */ /* 0x000fc400000010ff */
[----:B------:R-:W-:Y:S02]  /*d760*/  F2FP.BF16.F32.PACK_AB R10, R69, R68 ;  /* 0x00000044450a723e */ /* 0x000fe400000010ff */
[----:B------:R-:W-:Y:S02]  /*d770*/  F2FP.BF16.F32.PACK_AB R11, R71, R70 ;  /* 0x00000046470b723e */ /* 0x000fe400000010ff */
[----:B------:R-:W-:Y:S02]  /*d780*/  MOV R98, R40 ;  /* 0x0000002800627202 */ /* 0x000fe40000000f00 */
[----:B------:R-:W-:Y:S01]  /*d790*/  F2FP.BF16.F32.PACK_AB R46, R77, R76 ;  /* 0x0000004c4d2e723e */ /* 0x000fe200000010ff */
[----:B------:R-:W-:Y:S01]  /*d7a0*/  STSM.16.M88.4 [R109], R8 ;  /* 0x000000086d007844 */ /* 0x000fe20000000200 */
[----:B------:R-:W-:Y:S02]  /*d7b0*/  SHF.R.U64 R28, R28, 0x3, RZ ;  /* 0x000000031c1c7819 */ /* 0x000fe400000012ff */
[----:B------:R-:W-:Y:S01]  /*d7c0*/  LOP3.LUT R2, R31, 0x380, RZ, 0xc0, !PT ;  /* 0x000003801f027812 */ /* 0x000fe200078ec0ff */
[----:B------:R3:W-:Y:S01]  /*d7d0*/  STSM.16.M88.4 [R98], R44 ;  /* 0x0000002c62007844 */ /* 0x0007e20000000200 */
[----:B------:R-:W-:-:S02]  /*d7e0*/  LOP3.LUT R28, R28, R73, RZ, 0x3c, !PT ;  /* 0x000000491c1c7212 */ /* 0x000fc400078e3cff */
[----:B------:R-:W-:Y:S01]  /*d7f0*/  SHF.R.U64 R2, R2, 0x3, RZ ;  /* 0x0000000302027819 */ /* 0x000fe200000012ff */
[----:B------:R-:W-:Y:S03]  /*d800*/  STSM.16.M88.4 [R79], R80 ;  /* 0x000000504f007844 */ /* 0x000fe60000000200 */
[----:B------:R-:W-:Y:S01]  /*d810*/  LOP3.LUT R2, R2, R31, RZ, 0x3c, !PT ;  /* 0x0000001f02027212 */ /* 0x000fe200078e3cff */
[----:B------:R-:W-:Y:S01]  /*d820*/  BAR.SYNC.DEFER_BLOCKING 0x1, 0x100 ;  /* 0x0044000000007b1d */ /* 0x000fe20000010000 */
[----:B------:R-:W-:-:S05]  /*d830*/  IMAD.X R31, RZ, RZ, R35, P5 ;  /* 0x000000ffff1f7224 */ /* 0x000fca00028e0623 */
[----:B------:R-:W4:Y:S02]  /*d840*/  SHFL.IDX PT, R73, R37, 0x1, 0x1c1f ;  /* 0x003c1f0025497f89 */ /* 0x000f2400000e0000 */
[----:B---3--:R-:W3:Y:S08]  /*d850*/  @P1 LDC R45, c[0x0][0xbec] ;  /* 0x0002fb00ff2d1b82 */ /* 0x008ef00000000800 */
[----:B------:R-:W0:Y:S01]  /*d860*/  @P1 LDC R47, c[0x0][0xbf0] ;  /* 0x0002fc00ff2f1b82 */ /* 0x000e220000000800 */
[----:B--2---:R2:W-:Y:S01]  /*d870*/  @!P2 ST.E desc[UR8][R52.64], R89 ;  /* 0x000000593400a985 */ /* 0x0045e2000c101908 */
[----:B------:R-:W-:-:S03]  /*d880*/  IMAD R54, R54, UR4, RZ ;  /* 0x0000000436367c24 */ /* 0x000fc6000f8e02ff */
[----:B----4-:R2:W-:Y:S04]  /*d890*/  @!P0 ST.E desc[UR8][R72.64], R88 ;  /* 0x0000005848008985 */ /* 0x0105e8000c101908 */
[----:B------:R4:W5:Y:S04]  /*d8a0*/  LD.E.128 R40, desc[UR8][R32.64] ;  /* 0x0000000820287980 */ /* 0x000968000c101d00 */
[----:B------:R3:W5:Y:S04]  /*d8b0*/  LD.E.128 R56, desc[UR8][R20.64] ;  /* 0x0000000814387980 */ /* 0x000768000c101d00 */
[----:B------:R1:W5:Y:S01]  /*d8c0*/  LD.E.128 R36, desc[UR8][R30.64] ;  /* 0x000000081e247980 */ /* 0x000362000c101d00 */
[----:B----4-:R-:W-:-:S03]  /*d8d0*/  IMAD R32, R162, 0x20, R164 ;  /* 0x00000020a2207824 */ /* 0x010fc600078e02a4 */
[----:B------:R4:W5:Y:S01]  /*d8e0*/  LD.E.128 R4, desc[UR8][R26.64] ;  /* 0x000000081a047980 */ /* 0x000962000c101d00 */
[----:B------:R-:W-:-:S03]  /*d8f0*/  IMAD.IADD R32, R17, 0x1, R32 ;  /* 0x0000000111207824 */ /* 0x000fc600078e0220 */
[----:B------:R2:W5:Y:S01]  /*d900*/  LD.E.128 R60, desc[UR8][R2.64] ;  /* 0x00000008023c7980 */ /* 0x000562000c101d00 */
[----:B---3--:R-:W-:-:S03]  /*d910*/  @P1 IMAD.HI.U32 R20, R32, R45, RZ ;  /* 0x0000002d20141227 */ /* 0x008fc600078e00ff */
[----:B------:R3:W5:Y:S01]  /*d920*/  LD.E.128 R12, desc[UR8][R24.64] ;  /* 0x00000008180c7980 */ /* 0x000762000c101d00 */
[C---:B-1----:R-:W-:Y:S02]  /*d930*/  IMAD R31, R163.reuse, UR5, R54 ;  /* 0x00000005a31f7c24 */ /* 0x042fe4000f8e0236 */
[----:B----4-:R-:W-:Y:S01]  /*d940*/  IMAD.WIDE.U32 R26, R163, UR4, RZ ;  /* 0x00000004a31a7c25 */ /* 0x010fe2000f8e00ff */
[----:B------:R-:W-:Y:S01]  /*d950*/  ULDC.64 UR4, c[0x0][0xaf0] ;  /* 0x0002bc0000047ab9 */ /* 0x000fe20000000a00 */
[----:B------:R-:W5:Y:S02]  /*d960*/  LD.E.128 R48, desc[UR8][R34.64] ;  /* 0x0000000822307980 */ /* 0x000f64000c101d00 */
[----:B------:R-:W-:Y:S01]  /*d970*/  IMAD.MOV.U32 R21, RZ, RZ, R32 ;  /* 0x000000ffff157224 */ /* 0x000fe200078e0020 */
[----:B0-----:R-:W-:Y:S01]  /*d980*/  @P1 SHF.R.U32.HI R21, RZ, R47, R20 ;  /* 0x0000002fff151219 */ /* 0x001fe20000011614 */
[----:B--2---:R-:W-:Y:S01]  /*d990*/  IMAD.IADD R3, R27, 0x1, R31 ;  /* 0x000000011b037824 */ /* 0x004fe200078e021f */
[----:B------:R0:W5:Y:S01]  /*d9a0*/  LD.E.128 R8, desc[UR8][R28.64] ;  /* 0x000000081c087980 */ /* 0x000162000c101d00 */
[----:B---3--:R-:W-:-:S02]  /*d9b0*/  IMAD R24, R112, UR4, RZ ;  /* 0x0000000470187c24 */ /* 0x008fc4000f8e02ff */
[----:B------:R-:W-:Y:S01]  /*d9c0*/  IMAD.MOV.U32 R2, RZ, RZ, R26 ;  /* 0x000000ffff027224 */ /* 0x000fe200078e001a */
[----:B------:R-:W-:Y:S01]  /*d9d0*/  SHF.R.S32.HI R20, RZ, 0x1f, R21 ;  /* 0x0000001fff147819 */ /* 0x000fe20000011415 */
[C---:B------:R-:W-:Y:S01]  /*d9e0*/  IMAD R25, R161.reuse, UR5, R24 ;  /* 0x00000005a1197c24 */ /* 0x040fe2000f8e0218 */
[----:B------:R-:W-:Y:S01]  /*d9f0*/  @!PT LDS RZ, [RZ] ;  /* 0x00000000fffff984 */ /* 0x000fe20000000800 */
[----:B------:R-:W-:Y:S01]  /*da00*/  @!PT LDS RZ, [RZ] ;  /* 0x00000000fffff984 */ /* 0x000fe20000000800 */
[----:B------:R-:W-:Y:S01]  /*da10*/  @!PT LDS RZ, [RZ] ;  /* 0x00000000fffff984 */ /* 0x000fe20000000800 */
[----:B------:R-:W-:Y:S01]  /*da20*/  @!PT LDS RZ, [RZ] ;  /* 0x00000000fffff984 */ /* 0x000fe20000000800 */
[----:B------:R1:W-:Y:S06]  /*da30*/  MEMBAR.ALL.CTA ;  /* 0x0000000000007992 */ /* 0x0003ec0000008000 */
[----:B-1----:R-:W1:Y:S01]  /*da40*/  FENCE.VIEW.ASYNC.S ;  /* 0x00000000000073c6 */ /* 0x002e620000000000 */
        /* <DEDUP_REMOVED lines=12> */
[----:B0-----:R-:W-:Y:S02]  /*db10*/  IMAD.IADD R29, R164, 0x1, R17 ;  /* 0x00000001a41d7824 */ /* 0x001fe400078e0211 */
[C---:B------:R-:W-:Y:S02]  /*db20*/  IMAD R21, R25.reuse, UR5, R20 ;  /* 0x0000000519157c24 */ /* 0x040fe4000f8e0214 */
[----:B------:R-:W-:Y:S01]  /*db30*/  IMAD.WIDE.U32 R2, R25, UR4, R2 ;  /* 0x0000000419027c25 */ /* 0x000fe2000f8e0002 */
[----:B------:R-:W-:Y:S01]  /*db40*/  ISETP.GE.AND P2, PT, R29, R78, PT ;  /* 0x0000004e1d00720c */ /* 0x000fe20003f46270 */
[----:B------:R-:W-:-:S02]  /*db50*/  ULDC.64 UR4, c[0x0][0xa80] ;  /* 0x0002a00000047ab9 */ /* 0x000fc40000000a00 */
[----:B------:R-:W-:Y:S02]  /*db60*/  VIADD R17, R29, 0x20 ;  /* 0x000000201d117836 */ /* 0x000fe40000000000 */
[----:B------:R-:W-:Y:S01]  /*db70*/  VIADD R16, R16, 0x2a820 ;  /* 0x0002a82010107836 */ /* 0x000fe20000000000 */
[C---:B------:R-:W-:Y:S01]  /*db80*/  LEA R20, P3, R2.reuse, UR4, 0x1 ;  /* 0x0000000402147c11 */ /* 0x040fe2000f8608ff */
[----:B------:R-:W-:Y:S01]  /*db90*/  IMAD.IADD R3, R3, 0x1, R21 ;  /* 0x0000000103037824 */ /* 0x000fe200078e0215 */
[-C--:B------:R-:W-:Y:S01]  /*dba0*/  ISETP.GE.AND P0, PT, R17, R78.reuse, PT ;  /* 0x0000004e1100720c */ /* 0x080fe20003f06270 */
[----:B------:R-:W-:Y:S01]  /*dbb0*/  VIADD R17, R29, 0x40 ;  /* 0x000000401d117836 */ /* 0x000fe20000000000 */
[----:B------:R-:W-:Y:S02]  /*dbc0*/  PRMT R16, RZ, 0x654, R16 ;  /* 0x00000654ff107816 */ /* 0x000fe40000000010 */
[----:B------:R-:W-:Y:S01]  /*dbd0*/  LEA.HI.X R21, R2, UR5, R3, 0x1, P3 ;  /* 0x0000000502157c11 */ /* 0x000fe200098f0c03 */
[----:B------:R-:W-:Y:S01]  /*dbe0*/  BSSY B1, `(.L_x_1163) ;  /* 0x0000010000017945 */ /* 0x000fe20003800000 */
[----:B------:R-:W-:Y:S01]  /*dbf0*/  ISETP.GE.AND P1, PT, R17, R78, PT ;  /* 0x0000004e1100720c */ /* 0x000fe20003f26270 */
[----:B-1----:R0:W-:Y:S02]  /*dc00*/  SYNCS.ARRIVE.TRANS64.RED.A1T0 RZ, [R16+URZ], RZ ;  /* 0x000000ff10ff79a7 */ /* 0x0021e4000810043f */
[----:B------:R1:W2:Y:S04]  /*dc10*/  SHFL.IDX PT, R17, R21, RZ, 0x181f ;  /* 0x00181fff15117589 */ /* 0x0002a800000e0000 */
[----:B0-----:R1:W0:Y:S01]  /*dc20*/  SHFL.IDX PT, R16, R20, RZ, 0x181f ;  /* 0x00181fff14107589 */ /* 0x00122200000e0000 */
[----:B------:R-:W-:Y:S05]  /*dc30*/  @P2 BRA `(.L_x_1164) ;  /* 0x0000000000282947 */ /* 0x000fea0003800000 */
[----:B------:R-:W-:Y:S01]  /*dc40*/  ULDC UR4, c[0x0][0xac8] ;  /* 0x0002b20000047ab9 */ /* 0x000fe20000000800 */
[----:B------:R-:W-:Y:S01]  /*dc50*/  ULDC.64 UR6, c[0x0][0x208] ;  /* 0x0000820000067ab9 */ /* 0x000fe20000000a00 */
[----:B------:R-:W-:Y:S02]  /*dc60*/  ISETP.GE.AND P2, PT, R23, UR4, PT ;  /* 0x0000000417007c0c */ /* 0x000fe4000bf46270 */
[----:B------:R-:W-:-:S11]  /*dc70*/  ISETP.GE.AND P3, PT, R160, UR4, PT ;  /* 0x00000004a0007c0c */ /* 0x000fd6000bf66270 */
[CC--:B0-----:R-:W-:Y:S02]  /*dc80*/  @!P2 LEA R2, P4, R23.reuse, R16.reuse, 0x1 ;  /* 0x000000101702a211 */ /* 0x0c1fe400078808ff */
[C---:B------:R-:W-:Y:S02]  /*dc90*/  @!P3 LEA R16, P5, R160.reuse, R16, 0x1 ;  /* 0x00000010a010b211 */ /* 0x040fe400078a08ff */
[-C--:B--2---:R-:W-:Y:S02]  /*dca0*/  @!P2 LEA.HI.X R3, R23, R17.reuse, R172, 0x1, P4 ;  /* 0x000000111703a211 */ /* 0x084fe400020f0cac */
[----:B------:R-:W-:-:S03]  /*dcb0*/  @!P3 LEA.HI.X R17, R160, R17, R171, 0x1, P5 ;  /* 0x00000011a011b211 */ /* 0x000fc600028f0cab */
[----:B-----5:R3:W-:Y:S04]  /*dcc0*/  @!P2 ST.E.128 desc[UR6][R2.64], R48 ;  /* 0x000000300200a985 */ /* 0x0207e8000c101d06 */
[----:B------:R3:W-:Y:S02]  /*dcd0*/  @!P3 ST.E.128 desc[UR6][R16.64], R60 ;  /* 0x0000003c1000b985 */ /* 0x0007e4000c101d06 */
.L_x_1164:
[----:B------:R-:W-:Y:S05]  /*dce0*/  BSYNC B1 ;  /* 0x0000000000017941 */ /* 0x000fea0003800000 */
.L_x_1163:
[----:B--23--:R2:W3:Y:S01]  /*dcf0*/  SHFL.IDX PT, R17, R21, 0x1, 0x181f ;  /* 0x00381f0015117f89 */ /* 0x00c4e200000e0000 */
[----:B------:R-:W-:Y:S03]  /*dd00*/  BSSY B1, `(.L_x_1165) ;  /* 0x000000d000017945 */ /* 0x000fe60003800000 */
[----:B0-----:R2:W0:Y:S01]  /*dd10*/  SHFL.IDX PT, R16, R20, 0x1, 0x181f ;  /* 0x00381f0014107f89 */ /* 0x00142200000e0000 */
[----:B------:R-:W-:Y:S05]  /*dd20*/  @P0 BRA `(.L_x_1166) ;  /* 0x0000000000280947 */ /* 0x000fea0003800000 */
[----:B------:R-:W-:Y:S01]  /*dd30*/  ULDC UR4, c[0x0][0xac8] ;  /* 0x0002b20000047ab9 */ /* 0x000fe20000000800 */
[----:B------:R-:W-:Y:S01]  /*dd40*/  ULDC.64 UR6, c[0x0][0x208] ;  /* 0x0000820000067ab9 */ /* 0x000fe20000000a00 */
[----:B------:R-:W-:Y:S02]  /*dd50*/  ISETP.GE.AND P3, PT, R23, UR4, PT ;  /* 0x0000000417007c0c */ /* 0x000fe4000bf66270 */
[----:B------:R-:W-:-:S11]  /*dd60*/  ISETP.GE.AND P4, PT, R160, UR4, PT ;  /* 0x00000004a0007c0c */ /* 0x000fd6000bf86270 */
[CC--:B0-----:R-:W-:Y:S02]  /*dd70*/  @!P3 LEA R2, P0, R23.reuse, R16.reuse, 0x1 ;  /* 0x000000101702b211 */ /* 0x0c1fe400078008ff */
[C---:B------:R-:W-:Y:S02]  /*dd80*/  @!P4 LEA R16, P2, R160.reuse, R16, 0x1 ;  /* 0x00000010a010c211 */ /* 0x040fe400078408ff */
[-C--:B---3--:R-:W-:Y:S02]  /*dd90*/  @!P3 LEA.HI.X R3, R23, R17.reuse, R172, 0x1, P0 ;  /* 0x000000111703b211 */ /* 0x088fe400000f0cac */
[----:B------:R-:W-:-:S03]  /*dda0*/  @!P4 LEA.HI.X R17, R160, R17, R171, 0x1, P2 ;  /* 0x00000011a011c211 */ /* 0x000fc600010f0cab */
[----:B-----5:R4:W-:Y:S04]  /*ddb0*/  @!P3 ST.E.128 desc[UR6][R2.64], R40 ;  /* 0x000000280200b985 */ /* 0x0209e8000c101d06 */
[----:B------:R4:W-:Y:S02]  /*ddc0*/  @!P4 ST.E.128 desc[UR6][R16.64], R56 ;  /* 0x000000381000c985 */ /* 0x0009e4000c101d06 */
.L_x_1166:
[----:B------:R-:W-:Y:S05]  /*ddd0*/  BSYNC B1 ;  /* 0x0000000000017941 */ /* 0x000fea0003800000 */
.L_x_1165:
[----:B---34-:R3:W4:Y:S01]  /*dde0*/  SHFL.IDX PT, R17, R21, 0x2, 0x181f ;  /* 0x00581f0015117f89 */ /* 0x01872200000e0000 */
        /* <DEDUP_REMOVED lines=9> */
[-C--:B----4-:R-:W-:Y:S02]  /*de80*/  @!P2 LEA.HI.X R3, R23, R17.reuse, R172, 0x1, P0 ;  /* 0x000000111703a211 */ /* 0x090fe400000f0cac */
[----:B------:R-:W-:-:S03]  /*de90*/  @!P3 LEA.HI.X R17, R160, R17, R171, 0x1, P1 ;  /* 0x00000011a011b211 */ /* 0x000fc600008f0cab */
[----:B-----5:R0:W-:Y:S04]  /*dea0*/  @!P2 ST.E.128 desc[UR6][R2.64], R36 ;  /* 0x000000240200a985 */ /* 0x0201e8000c101d06 */
[----:B------:R0:W-:Y:S02]  /*deb0*/  @!P3 ST.E.128 desc[UR6][R16.64], R12 ;  /* 0x0000000c1000b985 */ /* 0x0001e4000c101d06 */
.L_x_1168:
[----:B------:R-:W-:Y:S05]  /*dec0*/  BSYNC B1 ;  /* 0x0000000000017941 */ /* 0x000fea0003800000 */
.L_x_1167:
[----:B0-----:R-:W-:Y:S01]  /*ded0*/  VIADD R3, R29, 0x60 ;  /* 0x000000601d037836 */ /* 0x001fe20000000000 */
[----:B-123--:R-:W0:Y:S04]  /*dee0*/  SHFL.IDX PT, R21, R21, 0x3, 0x181f ;  /* 0x00781f0015157f89 */ /* 0x00ee2800000e0000 */
[----:B------:R-:W-:Y:S01]  /*def0*/  ISETP.GE.AND P0, PT, R3, R78, PT ;  /* 0x0000004e0300720c */ /* 0x000fe20003f06270 */
[----:B------:R-:W1:-:S12]  /*df00*/  SHFL.IDX PT, R20, R20, 0x3, 0x181f ;  /* 0x00781f0014147f89 */ /* 0x000e5800000e0000 */
[----:B------:R-:W-:Y:S05]  /*df10*/  @P0 BRA `(.L_x_1169) ;  /* 0x0000000800880947 */ /* 0x000fea0003800000 */
[----:B------:R-:W-:Y:S01]  /*df20*/  ULDC UR4, c[0x0][0xac8] ;  /* 0x0002b20000047ab9 */ /* 0x000fe20000000800 */
[----:B------:R-:W-:Y:S01]  /*df30*/  ULDC.64 UR6, c[0x0][0x208] ;  /* 0x0000820000067ab9 */ /* 0x000fe20000000a00 */
[----:B------:R-:W-:-:S13]  /*df40*/  ISETP.GE.AND P1, PT, R23, UR4, PT ;  /* 0x0000000417007c0c */ /* 0x000fda000bf26270 */
[----:B-1----:R-:W-:-:S04]  /*df50*/  @!P1 LEA R2, P0, R23, R20, 0x1 ;  /* 0x0000001417029211 */ /* 0x002fc800078008ff */
[----:B0-----:R-:W-:Y:S02]  /*df60*/  @!P1 LEA.HI.X R3, R23, R21, R172, 0x1, P0 ;  /* 0x0000001517039211 */ /* 0x001fe400000f0cac */
[----:B------:R-:W-:-:S03]  /*df70*/  ISETP.GE.AND P0, PT, R160, UR4, PT ;  /* 0x00000004a0007c0c */ /* 0x000fc6000bf06270 */
[----:B-----5:R0:W-:Y:S10]  /*df80*/  @!P1 ST.E.128 desc[UR6][R2.64], R4 ;  /* 0x0000000402009985 */ /* 0x0201f4000c101d06 */
[----:B------:R-:W-:Y:S05]  /*df90*/  @P0 BRA `(.L_x_1169) ;  /* 0x0000000800680947 */ /* 0x000fea0003800000 */
[----:B0-----:R-:W-:Y:S01]  /*dfa0*/  LEA R2, P0, R160, R20, 0x1 ;  /* 0x00000014a0027211 */ /* 0x001fe200078008ff */
[----:B------:R-:W-:-:S03]  /*dfb0*/  ULDC.64 UR4, c[0x0][0x208] ;  /* 0x0000820000047ab9 */ /* 0x000fc60000000a00 */
[----:B------:R-:W-:-:S05]  /*dfc0*/  LEA.HI.X R3, R160, R21, R171, 0x1, P0 ;  /* 0x00000015a0037211 */ /* 0x000fca00000f0cab */
[----:B------:R0:W-:Y:S01]  /*dfd0*/  ST.E.128 desc[UR4][R2.64], R8 ;  /* 0x0000000802007985 */ /* 0x0001e2000c101d04 */
[----:B------:R-:W-:Y:S05]  /*dfe0*/  BRA `(.L_x_1169) ;  /* 0x0000000800547947 */ /* 0x000fea0003800000 */
.L_x_1162:
[----:B------:R-:W2:Y:S01]  /*dff0*/  LDC R12, c[0x0][0xbe8] ;  /* 0x0002fa00ff0c7b82 */ /* 0x000ea20000000800 */
[----:B------:R-:W-:Y:S01]  /*e000*/  ISETP.GE.AND P0, PT, R173, 0x80, PT ;  /* 0x00000080ad00780c */ /* 0x000fe20003f06270 */
[----:B------:R-:W-:Y:S01]  /*e010*/  IMAD R2, R162, 0x20, R164 ;  /* 0x00000020a2027824 */ /* 0x000fe200078e02a4 */
[----:B------:R-:W-:Y:S01]  /*e020*/  BSSY B1, `(.L_x_1170) ;  /* 0x000002f000017945 */ /* 0x000fe20003800000 */
[----:B------:R-:W-:Y:S02]  /*e030*/  SHF.R.S32.HI R10, RZ, 0x1f, R163 ;  /* 0x0000001fff0a7819 */ /* 0x000fe400000114a3 */
[----:B------:R-:W-:Y:S01]  /*e040*/  IMAD.IADD R15, R17, 0x1, R2 ;  /* 0x00000001110f7824 */ /* 0x000fe200078e0202 */
[----:B------:R-:W-:Y:S02]  /*e050*/  SHF.R.S32.HI R11, RZ, 0x1f, R161 ;  /* 0x0000001fff0b7819 */ /* 0x000fe400000114a1 */
[----:B--2---:R-:W-:-:S13]  /*e060*/  ISETP.NE.AND P1, PT, R12, 0x1, PT ;  /* 0x000000010c00780c */ /* 0x004fda0003f25270 */
[----:B------:R-:W2:Y:S08]  /*e070*/  @P1 LDC R14, c[0x0][0xbec] ;  /* 0x0002fb00ff0e1b82 */ /* 0x000eb00000000800 */
[----:B------:R-:W3:Y:S01]  /*e080*/  @P1 LDC R21, c[0x0][0xbf0] ;  /* 0x0002fc00ff151b82 */ /* 0x000ee20000000800 */
[----:B------:R-:W-:Y:S05]  /*e090*/  @P0 BRA `(.L_x_1171) ;  /* 0x00000000009c0947 */ /* 0x000fea0003800000 */
[----:B------:R-:W4:Y:S01]  /*e0a0*/  S2R R4, SR_TID.X ;  /* 0x0000000000047919 */ /* 0x000f220000002100 */
[----:B------:R-:W5:Y:S01]  /*e0b0*/  LDC R9, c[0x0][0xbe8] ;  /* 0x0002fa00ff097b82 */ /* 0x000f620000000800 */
[----:B------:R-:W-:Y:S02]  /*e0c0*/  ULDC UR4, c[0x0][0xa88] ;  /* 0x0002a20000047ab9 */ /* 0x000fe40000000800 */
[----:B-----5:R-:W-:Y:S01]  /*e0d0*/  IMAD R3, R9, UR4, RZ ;  /* 0x0000000409037c24 */ /* 0x020fe2000f8e02ff */
[----:B----4-:R-:W-:-:S04]  /*e0e0*/  IADD3 R8, R17, -0x80, R4 ;  /* 0xffffff8011087810 */ /* 0x010fc80007ffe004 */
[----:B------:R-:W-:-:S13]  /*e0f0*/  ISETP.GE.AND P0, PT, R8, R3, PT ;  /* 0x000000030800720c */ /* 0x000fda0003f06270 */
[----:B------:R-:W-:Y:S05]  /*e100*/  @P0 BRA `(.L_x_1171) ;  /* 0x0000000000800947 */ /* 0x000fea0003800000 */
[----:B------:R-:W-:Y:S01]  /*e110*/  ISETP.NE.AND P0, PT, R9, 0x1, PT ;  /* 0x000000010900780c */ /* 0x000fe20003f05270 */
[----:B------:R-:W-:Y:S01]  /*e120*/  ULDC.64 UR4, c[0x0][0xb90] ;  /* 0x0002e40000047ab9 */ /* 0x000fe20000000a00 */
[----:B------:R-:W-:Y:S01]  /*e130*/  IMAD.MOV.U32 R5, RZ, RZ, R8 ;  /* 0x000000ffff057224 */ /* 0x000fe200078e0008 */
[----:B------:R-:W-:Y:S01]  /*e140*/  ULDC.64 UR6, c[0x0][0x208] ;  /* 0x0000820000067ab9 */ /* 0x000fe20000000a00 */
[----:B------:R-:W-:-:S04]  /*e150*/  IMAD R6, R10, UR4, RZ ;  /* 0x000000040a067c24 */ /* 0x000fc8000f8e02ff */
[----:B------:R-:W-:-:S05]  /*e160*/  IMAD R7, R163, UR5, R6 ;  /* 0x00000005a3077c24 */ /* 0x000fca000f8e0206 */
[----:B------:R-:W4:Y:S08]  /*e170*/  @P0 LDC R3, c[0x0][0xbec] ;  /* 0x0002fb00ff030b82 */ /* 0x000f300000000800 */
[----:B------:R-:W5:Y:S01]  /*e180*/  @P0 LDC R13, c[0x0][0xbf0] ;  /* 0x0002fc00ff0d0b82 */ /* 0x000f620000000800 */
[----:B----4-:R-:W-:-:S04]  /*e190*/  @P0 IMAD.HI.U32 R4, R8, R3, RZ ;  /* 0x0000000308040227 */ /* 0x010fc800078e00ff */
[----:B------:R-:W-:Y:S01]  /*e1a0*/  IMAD.WIDE.U32 R2, R163, UR4, RZ ;  /* 0x00000004a3027c25 */ /* 0x000fe2000f8e00ff */
[----:B------:R-:W-:Y:S01]  /*e1b0*/  ULDC.64 UR4, c[0x0][0xb98] ;  /* 0x0002e60000047ab9 */ /* 0x000fe20000000a00 */
[----:B-----5:R-:W-:Y:S02]  /*e1c0*/  @P0 SHF.R.U32.HI R5, RZ, R13, R4 ;  /* 0x0000000dff050219 */ /* 0x020fe40000011604 */
[----:B------:R-:W-:Y:S02]  /*e1d0*/  IMAD.IADD R3, R3, 0x1, R7 ;  /* 0x0000000103037824 */ /* 0x000fe400078e0207 */
[----:B------:R-:W-:Y:S02]  /*e1e0*/  IMAD R4, R11, UR4, RZ ;  /* 0x000000040b047c24 */ /* 0x000fe4000f8e02ff */
[----:B------:R-:W-:Y:S02]  /*e1f0*/  IMAD.MOV R7, RZ, RZ, -R5 ;  /* 0x000000ffff077224 */ /* 0x000fe400078e0a05 */
[----:B------:R-:W-:-:S04]  /*e200*/  IMAD.WIDE.U32 R2, R161, UR4, R2 ;  /* 0x00000004a1027c25 */ /* 0x000fc8000f8e0002 */
[----:B------:R-:W-:Y:S01]  /*e210*/  IMAD R7, R9, R7, R8 ;  /* 0x0000000709077224 */ /* 0x000fe200078e0208 */
[----:B------:R-:W-:Y:S01]  /*e220*/  SHF.R.S32.HI R9, RZ, 0x1f, R5 ;  /* 0x0000001fff097819 */ /* 0x000fe20000011405 */
[----:B------:R-:W-:Y:S01]  /*e230*/  IMAD R6, R161, UR5, R4 ;  /* 0x00000005a1067c24 */ /* 0x000fe2000f8e0204 */
[----:B------:R-:W-:Y:S01]  /*e240*/  IADD3 R2, P0, R5, R2, RZ ;  /* 0x0000000205027210 */ /* 0x000fe20007f1e0ff */
[----:B------:R-:W-:Y:S01]  /*e250*/  ULDC.64 UR4, c[0x0][0xb88] ;  /* 0x0002e20000047ab9 */ /* 0x000fe20000000a00 */
        /* <DEDUP_REMOVED lines=11> */
.L_x_1171:
[----:B------:R-:W-:Y:S05]  /*e310*/  BSYNC B1 ;  /* 0x0000000000017941 */ /* 0x000fea0003800000 */
.L_x_1170:
[----:B------:R-:W-:Y:S01]  /*e320*/  ULDC.64 UR4, c[0x0][0xae8] ;  /* 0x0002ba0000047ab9 */ /* 0x000fe20000000a00 */
[----:B--2-4-:R-:W-:Y:S01]  /*e330*/  @P1 IMAD.HI.U32 R4, R15, R14, RZ ;  /* 0x0000000e0f041227 */ /* 0x014fe200078e00ff */
[----:B------:R-:W-:Y:S01]  /*e340*/  ULDC UR6, c[0x0][0xa88] ;  /* 0x0002a20000067ab9 */ /* 0x000fe20000000800 */
[----:B------:R-:W-:Y:S02]  /*e350*/  BSSY B1, `(.L_x_1172) ;  /* 0x0000031000017945 */ /* 0x000fe40003800000 */
[----:B------:R-:W-:Y:S02]  /*e360*/  IMAD R2, R10, UR4, RZ ;  /* 0x000000040a027c24 */ /* 0x000fe4000f8e02ff */
[----:B------:R-:W-:Y:S01]  /*e370*/  IMAD.MOV.U32 R5, RZ, RZ, R15 ;  /* 0x000000ffff057224 */ /* 0x000fe200078e000f */
[----:B---3--:R-:W-:Y:S01]  /*e380*/  @P1 SHF.R.U32.HI R5, RZ, R21, R4 ;  /* 0x00000015ff051219 */ /* 0x008fe20000011604 */
[C---:B------:R-:W-:Y:S02]  /*e390*/  IMAD R7, R163.reuse, UR5, R2 ;  /* 0x00000005a3077c24 */ /* 0x040fe4000f8e0202 */
[----:B------:R-:W-:Y:S01]  /*e3a0*/  IMAD.WIDE.U32 R2, R163, UR4, RZ ;  /* 0x00000004a3027c25 */ /* 0x000fe2000f8e00ff */
[----:B------:R-:W-:Y:S01]  /*e3b0*/  ULDC.64 UR4, c[0x0][0xaf0] ;  /* 0x0002bc0000047ab9 */ /* 0x000fe20000000a00 */
[----:B------:R-:W-:-:S02]  /*e3c0*/  SHF.R.S32.HI R4, RZ, 0x1f, R5 ;  /* 0x0000001fff047819 */ /* 0x000fc40000011405 */
[----:B------:R-:W-:Y:S02]  /*e3d0*/  IMAD R6, R11, UR4, RZ ;  /* 0x000000040b067c24 */ /* 0x000fe4000f8e02ff */
[----:B------:R-:W-:Y:S02]  /*e3e0*/  IMAD.IADD R3, R3, 0x1, R7 ;  /* 0x0000000103037824 */ /* 0x000fe400078e0207 */
        /* <DEDUP_REMOVED lines=12> */
[----:B------:R-:W-:Y:S02]  /*e4b0*/  IMAD.IADD R3, R3, 0x1, R9 ;  /* 0x0000000103037824 */ /* 0x000fe400078e0209 */
[----:B------:R-:W-:Y:S02]  /*e4c0*/  IMAD R6, R4, UR4, RZ ;  /* 0x0000000404067c24 */ /* 0x000fe4000f8e02ff */
[----:B------:R-:W-:Y:S02]  /*e4d0*/  IMAD R9, R12, UR6, RZ ;  /* 0x000000060c097c24 */ /* 0x000fe4000f8e02ff */
[C---:B------:R-:W-:Y:S02]  /*e4e0*/  VIADD R4, R8.reuse, 0x20 ;  /* 0x0000002008047836 */ /* 0x040fe40000000000 */
[C---:B------:R-:W-:Y:S01]  /*e4f0*/  IMAD R5, R7.reuse, UR5, R6 ;  /* 0x0000000507057c24 */ /* 0x040fe2000f8e0206 */
[-C--:B------:R-:W-:Y:S01]  /*e500*/  ISETP.GE.AND P2, PT, R8, R9.reuse, PT ;  /* 0x000000090800720c */ /* 0x080fe20003f46270 */
[----:B------:R-:W-:Y:S01]  /*e510*/  IMAD.WIDE.U32 R2, R7, UR4, R2 ;  /* 0x0000000407027c25 */ /* 0x000fe2000f8e0002 */
[----:B------:R-:W-:Y:S01]  /*e520*/  ISETP.GE.AND P1, PT, R4, R9, PT ;  /* 0x000000090400720c */ /* 0x000fe20003f26270 */
[----:B------:R-:W-:-:S02]  /*e530*/  ULDC.64 UR4, c[0x0][0xa80] ;  /* 0x0002a00000047ab9 */ /* 0x000fc40000000a00 */
[----:B------:R-:W-:Y:S02]  /*e540*/  VIADD R4, R8, 0x40 ;  /* 0x0000004008047836 */ /* 0x000fe40000000000 */
[----:B------:R-:W-:Y:S01]  /*e550*/  IMAD.IADD R3, R3, 0x1, R5 ;  /* 0x0000000103037824 */ /* 0x000fe200078e0205 */
[----:B------:R-:W-:Y:S02]  /*e560*/  LEA R5, P3, R2, UR4, 0x1 ;  /* 0x0000000402057c11 */ /* 0x000fe4000f8608ff */
[----:B------:R-:W-:Y:S02]  /*e570*/  ISETP.GE.AND P0, PT, R4, R9, PT ;  /* 0x000000090400720c */ /* 0x000fe40003f06270 */
[----:B------:R-:W-:Y:S02]  /*e580*/  LEA.HI.X R4, R2, UR5, R3, 0x1, P3 ;  /* 0x0000000502047c11 */ /* 0x000fe400098f0c03 */
[----:B------:R2:W3:Y:S04]  /*e590*/  SHFL.IDX PT, R2, R5, RZ, 0x181f ;  /* 0x00181fff05027589 */ /* 0x0004e800000e0000 */
[----:B------:R2:W4:Y:S01]  /*e5a0*/  SHFL.IDX PT, R3, R4, RZ, 0x181f ;  /* 0x00181fff04037589 */ /* 0x00052200000e0000 */
[----:B------:R-:W-:Y:S05]  /*e5b0*/  @P2 BRA `(.L_x_1173) ;  /* 0x0000000000282947 */ /* 0x000fea0003800000 */
[----:B------:R-:W-:Y:S01]  /*e5c0*/  ULDC UR4, c[0x0][0xac8] ;  /* 0x0002b20000047ab9 */ /* 0x000fe20000000800 */
[----:B------:R-:W-:Y:S01]  /*e5d0*/  ULDC.64 UR6, c[0x0][0x208] ;  /* 0x0000820000067ab9 */ /* 0x000fe20000000a00 */
[----:B------:R-:W-:Y:S02]  /*e5e0*/  ISETP.GE.AND P4, PT, R23, UR4, PT ;  /* 0x0000000417007c0c */ /* 0x000fe4000bf86270 */
[----:B------:R-:W-:-:S11]  /*e5f0*/  ISETP.GE.AND P5, PT, R160, UR4, PT ;  /* 0x00000004a0007c0c */ /* 0x000fd6000bfa6270 */
[CC--:B---3--:R-:W-:Y:S02]  /*e600*/  @!P4 LEA R6, P2, R23.reuse, R2.reuse, 0x1 ;  /* 0x000000021706c211 */ /* 0x0c8fe400078408ff */
[C---:B------:R-:W-:Y:S02]  /*e610*/  @!P5 LEA R2, P3, R160.reuse, R2, 0x1 ;  /* 0x00000002a002d211 */ /* 0x040fe400078608ff */
[-C--:B----4-:R-:W-:Y:S02]  /*e620*/  @!P4 LEA.HI.X R7, R23, R3.reuse, R172, 0x1, P2 ;  /* 0x000000031707c211 */ /* 0x090fe400010f0cac */
[----:B------:R-:W-:-:S03]  /*e630*/  @!P5 LEA.HI.X R3, R160, R3, R171, 0x1, P3 ;  /* 0x00000003a003d211 */ /* 0x000fc600018f0cab */
[----:B------:R3:W-:Y:S04]  /*e640*/  @!P4 ST.E.128 desc[UR6][R6.64], RZ ;  /* 0x000000ff0600c985 */ /* 0x0007e8000c101d06 */
[----:B------:R3:W-:Y:S02]  /*e650*/  @!P5 ST.E.128 desc[UR6][R2.64], RZ ;  /* 0x000000ff0200d985 */ /* 0x0007e4000c101d06 */
.L_x_1173:
[----:B------:R-:W-:Y:S05]  /*e660*/  BSYNC B1 ;  /* 0x0000000000017941 */ /* 0x000fea0003800000 */
.L_x_1172:
[----:B---34-:R3:W4:Y:S01]  /*e670*/  SHFL.IDX PT, R3, R4, 0x1, 0x181f ;  /* 0x00381f0004037f89 */ /* 0x01872200000e0000 */
[----:B------:R-:W-:Y:S03]  /*e680*/  BSSY B1, `(.L_x_1174) ;  /* 0x000000d000017945 */ /* 0x000fe60003800000 */
[----:B------:R3:W0:Y:S01]  /*e690*/  SHFL.IDX PT, R2, R5, 0x1, 0x181f ;  /* 0x00381f0005027f89 */ /* 0x00062200000e0000 */
        /* <DEDUP_REMOVED lines=9> */
[----:B------:R0:W-:Y:S04]  /*e730*/  @!P3 ST.E.128 desc[UR6][R6.64], RZ ;  /* 0x000000ff0600b985 */ /* 0x0001e8000c101d06 */
[----:B------:R0:W-:Y:S02]  /*e740*/  @!P4 ST.E.128 desc[UR6][R2.64], RZ ;  /* 0x000000ff0200c985 */ /* 0x0001e4000c101d06 */
.L_x_1175:
[----:B------:R-:W-:Y:S05]  /*e750*/  BSYNC B1 ;  /* 0x0000000000017941 */ /* 0x000fea0003800000 */
.L_x_1174:
[----:B0---4-:R0:W4:Y:S01]  /*e760*/  SHFL.IDX PT, R3, R4, 0x2, 0x181f ;  /* 0x00581f0004037f89 */ /* 0x01112200000e0000 */
        /* <DEDUP_REMOVED lines=13> */
.L_x_1177:
[----:B------:R-:W-:Y:S05]  /*e840*/  BSYNC B1 ;  /* 0x0000000000017941 */ /* 0x000fea0003800000 */
.L_x_1176:
[----:B0-----:R-:W-:Y:S01]  /*e850*/  VIADD R2, R8, 0x60 ;  /* 0x0000006008027836 */ /* 0x001fe20000000000 */
[----:B--23--:R-:W0:Y:S04]  /*e860*/  SHFL.IDX PT, R4, R4, 0x3, 0x181f ;  /* 0x00781f0004047f89 */ /* 0x00ce2800000e0000 */
[----:B------:R-:W-:Y:S01]  /*e870*/  ISETP.GE.AND P0, PT, R2, R9, PT ;  /* 0x000000090200720c */ /* 0x000fe20003f06270 */
[----:B----4-:R2:W3:-:S12]  /*e880*/  SHFL.IDX PT, R3, R5, 0x3, 0x181f ;  /* 0x00781f0005037f89 */ /* 0x0104d800000e0000 */
[----:B--2---:R-:W-:Y:S05]  /*e890*/  @P0 BRA `(.L_x_1169) ;  /* 0x0000000000280947 */ /* 0x004fea0003800000 */
        /* <DEDUP_REMOVED lines=8> */
[----:B------:R2:W-:Y:S04]  /*e920*/  @!P2 ST.E.128 desc[UR6][R6.64], RZ ;  /* 0x000000ff0600a985 */ /* 0x0005e8000c101d06 */
[----:B------:R2:W-:Y:S02]  /*e930*/  @!P3 ST.E.128 desc[UR6][R2.64], RZ ;  /* 0x000000ff0200b985 */ /* 0x0005e4000c101d06 */
.L_x_1169:
[----:B------:R-:W-:Y:S05]  /*e940*/  BSYNC B0 ;  /* 0x0000000000007941 */ /* 0x000fea0003800000 */
.L_x_1161:
[----:B------:R-:W-:Y:S02]  /*e950*/  ULDC UR4, c[0x0][0xc38] ;  /* 0x00030e0000047ab9 */ /* 0x000fe40000000800 */
[----:B-1----:R-:W-:-:S13]  /*e960*/  ISETP.GE.AND P0, PT, R0, UR4, PT ;  /* 0x0000000400007c0c */ /* 0x002fda000bf06270 */
[----:B------:R-:W-:Y:S05]  /*e970*/  @!P0 BRA `(.L_x_1178) ;  /* 0xffffff2400108947 */ /* 0x000fea000383ffff */
[----:B------:R-:W-:Y:S05]  /*e980*/  EXIT ;  /* 0x000000000000794d */ /* 0x000fea0003800000 */
.L_x_1080:
[----:B------:R-:W-:-:S08]  /*e990*/  NOP ;  /* 0x0000000000007918 */ /* 0x000fd00000000000 */
[----:B0-----:R-:W0:-:S00]  /*e9a0*/  USETMAXREG.DEALLOC.CTAPOOL 0x18 ;  /* 0x00000018000079c8 */ /* 0x001e0000080e0500 */
[----:B0-----:R-:W2:Y:S01]  /*e9b0*/  LDL.LU R2, [R1+0xc] ;  /* 0x00000c0001027983 */ /* 0x001ea20000300800 */
[----:B------:R-:W-:-:S05]  /*e9c0*/  LOP3.LUT R0, R0, 0x3, RZ, 0xc0, !PT ;  /* 0x0000000300007812 */ /* 0x000fca00078ec0ff */
[----:B------:R-:W0:Y:S01]  /*e9d0*/  S2UR UR6, SR_CTAID.X ;  /* 0x00000000000679c3 */ /* 0x000e220000002500 */
[----:B------:R-:W-:Y:S01]  /*e9e0*/  IMAD.MOV.U32 R18, RZ, RZ, RZ ;  /* 0x000000ffff127224 */ /* 0x000fe200078e00ff */
[----:B------:R-:W1:Y:S02]  /*e9f0*/  SHFL.IDX PT, R0, R0, RZ, 0x1f ;  /* 0x00001fff00007589 */ /* 0x000e6400000e0000 */
[----:B-1----:R-:W-:-:S04]  /*ea00*/  ISETP.NE.AND P0, PT, R0, RZ, PT ;  /* 0x000000ff0000720c */ /* 0x002fc80003f05270 */
[----:B------:R-:W0:Y:S09]  /*ea10*/  LDC R0, c[0x0][0xc38] ;  /* 0x00030e00ff007b82 */ /* 0x000e320000000800 */
[----:B------:R-:W-:Y:S06]  /*ea20*/  @P0 BAR.ARV 0x4, 0x180 ;  /* 0x0106000000000b1d */ /* 0x000fec0000002000 */
[----:B--2---:R-:W-:-:S04]  /*ea30*/  LOP3.LUT R2, R2, 0xfffffffb, RZ, 0xc0, !PT ;  /* 0xfffffffb02027812 */ /* 0x004fc800078ec0ff */
[----:B------:R-:W-:Y:S02]  /*ea40*/  @P0 LOP3.LUT R2, R2, 0x4, RZ, 0xfc, !PT ;  /* 0x0000000402020812 */ /* 0x000fe400078efcff */
[----:B0-----:R-:W-:Y:S01]  /*ea50*/  ISETP.LE.AND P0, PT, R0, UR6, PT ;  /* 0x0000000600007c0c */ /* 0x001fe2000bf03270 */
[----:B------:R-:W-:Y:S02]  /*ea60*/  IMAD.MOV.U32 R0, RZ, RZ, 0x1 ;  /* 0x00000001ff007424 */ /* 0x000fe400078e00ff */
[----:B------:R0:W-:Y:S04]  /*ea70*/  STL [R1+0xc], R2 ;  /* 0x00000c0201007387 */ /* 0x0001e80000100800 */
[----:B------:R0:W-:Y:S04]  /*ea80*/  STL [R1+0x18], RZ ;  /* 0x000018ff01007387 */ /* 0x0001e80000100800 */
[----:B------:R0:W-:Y:S02]  /*ea90*/  STL [R1+0x4], R0 ;  /* 0x0000040001007387 */ /* 0x0001e40000100800 */
[----:B------:R-:W-:Y:S05]  /*eaa0*/  @P0 BRA `(.L_x_1179) ;  /* 0x0000004800940947 */ /* 0x000fea0003800000 */
[----:B------:R-:W1:Y:S01]  /*eab0*/  S2R R6, SR_TID.X ;  /* 0x0000000000067919 */ /* 0x000e620000002100 */
[----:B------:R-:W2:Y:S01]  /*eac0*/  S2UR UR5, SR_CgaCtaId ;  /* 0x00000000000579c3 */ /* 0x000ea20000008800 */
[----:B------:R-:W-:Y:S01]  /*ead0*/  UMOV UR4, 0x400 ;  /* 0x0000040000047882 */ /* 0x000fe20000000000 */
[----:B------:R-:W-:Y:S01]  /*eae0*/  IMAD.MOV.U32 R18, RZ, RZ, RZ ;  /* 0x000000ffff127224 */ /* 0x000fe200078e00ff */
[----:B------:R-:W-:Y:S01]  /*eaf0*/  ULDC UR44, c[0x0][0xc] ;  /* 0x00000300002c7ab9 */ /* 0x000fe20000000800 */
[----:B------:R-:W-:Y:S01]  /*eb00*/  ULDC.64 UR38, c[0x0][0x198] ;  /* 0x0000660000267ab9 */ /* 0x000fe20000000a00 */
[----:B--2---:R-:W-:-:S06]  /*eb10*/  ULEA UR4, UR5, UR4, 0x18 ;  /* 0x0000000405047291 */ /* 0x004fcc000f8ec03f */
[----:B------:R-:W-:Y:S01]  /*eb20*/  IMAD.U32 R17, RZ, RZ, UR4 ;  /* 0x00000004ff117e24 */ /* 0x000fe2000f8e00ff */
[C---:B-1----:R-:W-:Y:S01]  /*eb30*/  LOP3.LUT R5, R6.reuse, 0x7f, RZ, 0xc0, !PT ;  /* 0x0000007f06057812 */ /* 0x042fe200078ec0ff */
[----:B0-----:R-:W-:-:S05]  /*eb40*/  IMAD.SHL.U32 R0, R6, 0x8, RZ ;  /* 0x0000000806007824 */ /* 0x001fca00078e00ff */
[C---:B------:R-:W-:Y:S02]  /*eb50*/  LOP3.LUT R2, R0.reuse, 0x1f8, RZ, 0xc0, !PT ;  /* 0x000001f800027812 */ /* 0x040fe400078ec0ff */
[----:B------:R-:W-:Y:S02]  /*eb60*/  LOP3.LUT R0, R0, 0x38, RZ, 0xc0, !PT ;  /* 0x0000003800007812 */ /* 0x000fe400078ec0ff */
[----:B------:R-:W-:Y:S01]  /*eb70*/  LOP3.LUT R3, R2, 0x38, R6, 0x78, !PT ;  /* 0x0000003802037812 */ /* 0x000fe200078e7806 */
[----:B------:R-:W-:-:S05]  /*eb80*/  IMAD.SHL.U32 R2, R5, 0x8, RZ ;  /* 0x0000000805027824 */ /* 0x000fca00078e00ff */
[----:B------:R-:W-:Y:S01]  /*eb90*/  LOP3.LUT R4, R3, 0x200, R2, 0xf8, !PT ;  /* 0x0000020003047812 */ /* 0x000fe200078ef802 */
[----:B------:R-:W-:Y:S01]  /*eba0*/  IMAD.SHL.U32 R2, R6, 0x10, RZ ;  /* 0x0000001006027824 */ /* 0x000fe200078e00ff */
[----:B------:R-:W-:-:S03]  /*ebb0*/  SHF.R.U32.HI R3, RZ, 0x3, R5 ;  /* 0x00000003ff037819 */ /* 0x000fc60000011605 */
[----:B------:R-:W-:Y:S01]  /*ebc0*/  IMAD R4, R4, 0x2, R17 ;  /* 0x0000000204047824 */ /* 0x000fe200078e0211 */
[----:B------:R-:W-:Y:S01]  /*ebd0*/  LOP3.LUT R2, R3, 0x70, R2, 0xf8, !PT ;  /* 0x0000007003027812 */ /* 0x000fe200078ef802 */
[----:B------:R-:W-:Y:S02]  /*ebe0*/  IMAD.U32 R3, RZ, RZ, UR6 ;  /* 0x00000006ff037e24 */ /* 0x000fe4000f8e00ff */
[----:B------:R-:W-:Y:S01]  /*ebf0*/  IMAD.MOV.U32 R2, RZ, RZ, 0x1 ;  /* 0x00000001ff027424 */ /* 0x000fe200078e00ff */
[----:B------:R-:W-:Y:S04]  /*ec00*/  STL [R1+0x10], R4 ;  /* 0x0000100401007387 */ /* 0x000fe80000100800 */
[----:B------:R-:W-:Y:S04]  /*ec10*/  STL [R1+0x14], R3 ;  /* 0x0000140301007387 */ /* 0x000fe80000100800 */
[----:B------:R-:W-:Y:S04]  /*ec20*/  STL [R1+0x18], RZ ;  /* 0x000018ff01007387 */ /* 0x000fe80000100800 */
[----:B------:R0:W-:Y:S02]  /*ec30*/  STL [R1+0x4], R2 ;  /* 0x0000040201007387 */ /* 0x0001e40000100800 */
[----:B0-----:R-:W-:-:S02]  /*ec40*/  LOP3.LUT R2, R0, 0x40, RZ, 0xfc, !PT ;  /* 0x0000004000027812 */ /* 0x001fc400078efcff */
[----:B------:R-:W-:-:S07]  /*ec50*/  LOP3.LUT R0, R0, 0x80, RZ, 0xfc, !PT ;  /* 0x0000008000007812 */ /* 0x000fce00078efcff */
.L_x_1275:
[----:B--2---:R-:W2:Y:S01]  /*ec60*/  LDL R0, [R1+0x14] ;  /* 0x0000140001007983 */ /* 0x004ea20000100800 */
[----:B------:R-:W-:Y:S02]  /*ec70*/  ULDC UR8, c[0x0][0xc60] ;  /* 0x0003180000087ab9 */ /* 0x000fe40000000800 */
[----:B------:R-:W-:-:S11]  /*ec80*/  UISETP.NE.AND UP0, UPT, UR8, 0x1, UPT ;  /* 0x000000010800788c */ /* 0x000fd6000bf05270 */
[----:B------:R-:W-:Y:S01]  /*ec90*/  @UP0 ULDC UR4, c[0x0][0xc64] ;  /* 0x0003190000040ab9 */ /* 0x000fe20000000800 */
[----:B------:R-:W-:Y:S01]  /*eca0*/  @UP0 ULDC UR9, c[0x0][0xc68] ;  /* 0x00031a0000090ab9 */ /* 0x000fe20000000800 */
[C---:B--2---:R-:W-:Y:S02]  /*ecb0*/  R2UR UR7, R0.reuse ;  /* 0x00000000000772ca */ /* 0x044fe400000e0000 */
[----:B------:R-:W-:-:S11]  /*ecc0*/  R2UR UR6, R0 ;  /* 0x00000000000672ca */ /* 0x000fd600000e0000 */
[----:B------:R-:W-:-:S04]  /*ecd0*/  UIMAD.WIDE.U32 UR4, UR7, UR4, URZ ;  /* 0x00000004070472a5 */ /* 0x000fc8000f8e003f */
[----:B------:R-:W-:-:S03]  /*ece0*/  @UP0 USHF.R.U32.HI UR7, URZ, UR9, UR5 ;  /* 0x000000093f070299 */ /* 0x000fc60008011605 */
[----:B------:R-:W-:Y:S02]  /*ecf0*/  ULDC UR4, c[0x0][0xc78] ;  /* 0x00031e0000047ab9 */ /* 0x000fe40000000800 */
[----:B------:R-:W-:Y:S02]  /*ed00*/  UISETP.GE.AND UP0, UPT, UR7, UR4, UPT ;  /* 0x000000040700728c */ /* 0x000fe4000bf06270 */
[----:B------:R-:W-:-:S04]  /*ed10*/  UIADD3 UR4, -UR7, URZ, URZ ;  /* 0x0000003f07047290 */ /* 0x000fc8000fffe13f */
[----:B------:R-:W-:Y:S01]  /*ed20*/  PLOP3.LUT P0, PT, PT, PT, UP0, 0x80, 0x0 ;  /* 0x000000000000781c */ /* 0x000fe20003f0f008 */
[----:B------:R-:W-:-:S12]  /*ed30*/  UIMAD UR8, UR8, UR4, UR6 ;  /* 0x00000004080872a4 */ /* 0x000fd8000f8e0206 */
[----:B01-3--:R-:W-:Y:S05]  /*ed40*/  @!P0 BRA `(.L_x_1180) ;  /* 0x0000000000208947 */ /* 0x00bfea0003800000 */
[----:B------:R-:W-:Y:S01]  /*ed50*/  ULDC UR9, c[0x0][0xc6c] ;  /* 0x00031b0000097ab9 */ /* 0x000fe20000000800 */
[----:B------:R-:W-:Y:S01]  /*ed60*/  UMOV UR6, UR8 ;  /* 0x0000000800067c82 */ /* 0x000fe20008000000 */
[----:B------:R-:W-:-:S11]  /*ed70*/  UISETP.NE.AND UP0, UPT, UR9, 0x1, UPT ;  /* 0x000000010900788c */ /* 0x000fd6000bf05270 */
[----:B------:R-:W-:Y:S02]  /*ed80*/  @UP0 ULDC.64 UR10, c[0x0][0xc70] ;  /* 0x00031c00000a0ab9 */ /* 0x000fe40000000a00 */
[----:B------:R-:W-:-:S04]  /*ed90*/  UIMAD.WIDE.U32 UR4, UR8, UR10, URZ ;  /* 0x0000000a080472a5 */ /* 0x000fc8000f8e003f */
[----:B------:R-:W-:-:S04]  /*eda0*/  @UP0 USHF.R.U32.HI UR6, URZ, UR11, UR5 ;  /* 0x0000000b3f060299 */ /* 0x000fc80008011605 */
[----:B------:R-:W-:Y:S01]  /*edb0*/  UIMAD UR4, UR6, UR9, URZ ;  /* 0x00000009060472a4 */ /* 0x000fe2000f8e023f */
[----:B------:R-:W-:Y:S11]  /*edc0*/  BRA `(.L_x_1181) ;  /* 0x00000000001c7947 */ /* 0x000ff60003800000 */
.L_x_1180:
[----:B------:R-:W-:Y:S01]  /*edd0*/  ULDC UR9, c[0x0][0xc54] ;  /* 0x0003150000097ab9 */ /* 0x000fe20000000800 */
[----:B------:R-:W-:Y:S01]  /*ede0*/  UMOV UR6, UR8 ;  /* 0x0000000800067c82 */ /* 0x000fe20008000000 */
[----:B------:R-:W-:-:S11]  /*edf0*/  UISETP.NE.AND UP0, UPT, UR9, 0x1, UPT ;  /* 0x000000010900788c */ /* 0x000fd6000bf05270 */
[----:B------:R-:W-:Y:S02]  /*ee00*/  @UP0 ULDC.64 UR10, c[0x0][0xc58] ;  /* 0x00031600000a0ab9 */ /* 0x000fe40000000a00 */
[----:B------:R-:W-:-:S04]  /*ee10*/  UIMAD.WIDE.U32 UR4, UR8, UR10, URZ ;  /* 0x0000000a080472a5 */ /* 0x000fc8000f8e003f */
[----:B------:R-:W-:-:S04]  /*ee20*/  @UP0 USHF.R.U32.HI UR6, URZ, UR11, UR5 ;  /* 0x0000000b3f060299 */ /* 0x000fc80008011605 */
[----:B------:R-:W-:-:S12]  /*ee30*/  UIMAD UR4, UR6, UR9, URZ ;  /* 0x00000009060472a4 */ /* 0x000fd8000f8e023f */
.L_x_1181:
[----:B------:R-:W-:Y:S02]  /*ee40*/  UIADD3 UR4, UR8, -UR4, URZ ;  /* 0x8000000408047290 */ /* 0x000fe4000fffe03f */
[----:B------:R-:W-:Y:S01]  /*ee50*/  ULOP3.LUT UR5, URZ, UR6, URZ, 0x33, !UPT ;  /* 0x000000063f057292 */ /* 0x000fe2000f8e333f */
[----:B------:R-:W-:Y:S01]  /*ee60*/  ULDC UR14, c[0x0][0xc48] ;  /* 0x00031200000e7ab9 */ /* 0x000fe20000000800 */
[----:B------:R-:W-:Y:S01]  /*ee70*/  ULDC UR8, c[0x0][0x448] ;  /* 0x0001120000087ab9 */ /* 0x000fe20000000800 */
[----:B------:R-:W-:Y:S01]  /*ee80*/  ULDC UR43, c[0x0][0xc3c] ;  /* 0x00030f00002b7ab9 */ /* 0x000fe20000000800 */
[----:B------:R-:W-:Y:S02]  /*ee90*/  UISETP.NE.AND UP2, UPT, UR14, 0x1, UPT ;  /* 0x000000010e00788c */ /* 0x000fe4000bf45270 */
[----:B------:R-:W-:Y:S02]  /*eea0*/  UISETP.NE.AND UP1, UPT, UR8, 0x1, UPT ;  /* 0x000000010800788c */ /* 0x000fe4000bf25270 */
[----:B------:R-:W-:Y:S01]  /*eeb0*/  UIADD3 UR43, UR5, UR43, URZ ;  /* 0x0000002b052b7290 */ /* 0x000fe2000fffe03f */
[----:B------:R-:W-:Y:S01]  /*eec0*/  ULDC.64 UR10, c[0x0][0x418] ;  /* 0x00010600000a7ab9 */ /* 0x000fe20000000a00 */
[----:B------:R-:W-:Y:S01]  /*eed0*/  ULDC UR13, c[0x0][0xc54] ;  /* 0x00031500000d7ab9 */ /* 0x000fe20000000800 */
[----:B------:R-:W-:-:S02]  /*eee0*/  UISETP.NE.U32.AND UP0, UPT, UR10, URZ, UPT ;  /* 0x0000003f0a00728c */ /* 0x000fc4000bf05070 */
[----:B------:R-:W-:Y:S02]  /*eef0*/  UIMAD UR13, UR7, UR13, UR4 ;  /* 0x0000000d070d72a4 */ /* 0x000fe4000f8e0204 */
[----:B------:R-:W-:Y:S01]  /*ef00*/  USHF.L.U32 UR43, UR43, 0x7, URZ ;  /* 0x000000072b2b7899 */ /* 0x000fe2000800063f */
[----:B------:R-:W-:Y:S01]  /*ef10*/  ULDC.64 UR4, c[0x0][0x9e0] ;  /* 0x0002780000047ab9 */ /* 0x000fe20000000a00 */
[----:B------:R-:W-:Y:S02]  /*ef20*/  UISETP.NE.AND.EX UP0, UPT, UR11, URZ, UPT, UP0 ;  /* 0x0000003f0b00728c */ /* 0x000fe4000bf05300 */
[----:B------:R-:W-:Y:S02]  /*ef30*/  UISETP.GE.AND UP3, UPT, UR5, 0x1, UPT ;  /* 0x000000010500788c */ /* 0x000fe4000bf66270 */
[----:B------:R-:W-:Y:S01]  /*ef40*/  UIADD3 UR12, UR43, 0x7f, URZ ;  /* 0x0000007f2b0c7890 */ /* 0x000fe2000fffe03f */
[----:B------:R-:W-:Y:S01]  /*ef50*/  ULDC UR10, c[0x0][0x424] ;  /* 0x00010900000a7ab9 */ /* 0x000fe20000000800 */
[----:B------:R-:W-:Y:S01]  /*ef60*/  ULDC UR6, c[0x0][0x288] ;  /* 0x0000a20000067ab9 */ /* 0x000fe20000000800 */
[----:B------:R-:W-:Y:S01]  /*ef70*/  @UP2 ULDC UR8, c[0x0][0xc4c] ;  /* 0x0003130000082ab9 */ /* 0x000fe20000000800 */
[----:B------:R-:W-:Y:S01]  /*ef80*/  @UP1 ULDC UR11, c[0x0][0x44c] ;  /* 0x00011300000b1ab9 */ /* 0x000fe20000000800 */
[----:B------:R-:W-:Y:S01]  /*ef90*/  USEL UR15, UR10, 0x1, UP0 ;  /* 0x000000010a0f7887 */ /* 0x000fe20008000000 */
[----:B------:R-:W-:Y:S01]  /*efa0*/  PLOP3.LUT P1, PT, PT, PT, UP3, 0x80, 0x0 ;  /* 0x000000000000781c */ /* 0x000fe20003f2f038 */
[----:B------:R-:W-:-:S02]  /*efb0*/  UIADD3 UR16, -UR6, 0x1, URZ ;  /* 0x0000000106107890 */ /* 0x000fc4000fffe13f */
[----:B------:R-:W-:Y:S02]  /*efc0*/  UIMAD.WIDE.U32 UR8, UR13, UR8, URZ ;  /* 0x000000080d0872a5 */ /* 0x000fe4000f8e003f */
[----:B------:R-:W-:Y:S01]  /*efd0*/  UIMAD.WIDE.U32 UR10, UR12, UR11, URZ ;  /* 0x0000000b0c0a72a5 */ /* 0x000fe2000f8e003f */
[----:B------:R-:W-:Y:S01]  /*efe0*/  ULDC UR7, c[0x0][0x2f0] ;  /* 0x0000bc0000077ab9 */ /* 0x000fe20000000800 */
[----:B------:R-:W-:Y:S01]  /*eff0*/  @UP2 ULDC UR17, c[0x0][0xc50] ;  /* 0x0003140000112ab9 */ /* 0x000fe20000000800 */
[----:B------:R-:W-:Y:S01]  /*f000*/  @UP1 ULDC UR18, c[0x0][0x450] ;  /* 0x0001140000121ab9 */ /* 0x000fe20000000800 */
[----:B------:R-:W-:Y:S01]  /*f010*/  UMOV UR42, UR13 ;  /* 0x0000000d002a7c82 */ /* 0x000fe20008000000 */
[----:B------:R-:W-:Y:S02]  /*f020*/  UIMAD UR16, UR15, UR7, UR16 ;  /* 0x000000070f1072a4 */ /* 0x000fe4000f8e0210 */
[----:B------:R-:W-:Y:S02]  /*f030*/  @UP2 USHF.R.U32.HI UR42, URZ, UR17, UR9 ;  /* 0x000000113f2a2299 */ /* 0x000fe40008011609 */
[----:B------:R-:W-:-:S02]  /*f040*/  @UP1 USHF.R.U32.HI UR12, URZ, UR18, UR11 ;  /* 0x000000123f0c1299 */ /* 0x000fc4000801160b */
[----:B------:R-:W-:Y:S02]  /*f050*/  UIADD3 UR36, -UR42, URZ, URZ ;  /* 0x0000003f2a247290 */ /* 0x000fe4000fffe13f */
[----:B------:R-:W-:Y:S02]  /*f060*/  UIADD3 UR12, UR16, UR12, URZ ;  /* 0x0000000c100c7290 */ /* 0x000fe4000fffe03f */
[----:B------:R-:W-:Y:S02]  /*f070*/  UIMAD UR36, UR14, UR36, UR13 ;  /* 0x000000240e2472a4 */ /* 0x000fe4000f8e020d */
[----:B------:R-:W-:Y:S01]  /*f080*/  UIADD3 UR4, UR12, UR4, URZ ;  /* 0x000000040c047290 */ /* 0x000fe2000fffe03f */
[----:B------:R-:W-:Y:S11]  /*f090*/  @!P1 BRA `(.L_x_1182) ;  /* 0x0000000000449947 */ /* 0x000ff60003800000 */
[----:B------:R-:W-:Y:S01]  /*f0a0*/  ISETP.LT.AND P0, PT, RZ, UR12, PT ;  /* 0x0000000cff007c0c */ /* 0x000fe2000bf01270 */
[----:B------:R-:W-:-:S12]  /*f0b0*/  UIADD3 UR10, UR12, -0x1, URZ ;  /* 0xffffffff0c0a7890 */ /* 0x000fd8000fffe03f */
[----:B------:R-:W-:Y:S05]  /*f0c0*/  @P0 BRA `(.L_x_1183) ;  /* 0x00000000001c0947 */ /* 0x000fea0003800000 */
[----:B------:R-:W-:Y:S02]  /*f0d0*/  UISETP.NE.AND UP0, UPT, UR5, 0x1, UPT ;  /* 0x000000010500788c */ /* 0x000fe4000bf05270 */
[----:B------:R-:W-:-:S09]  /*f0e0*/  UIADD3 UR10, -UR12, URZ, URZ ;  /* 0x0000003f0c0a7290 */ /* 0x000fd2000fffe13f */
[----:B------:R-:W-:Y:S02]  /*f0f0*/  @UP0 ULDC.64 UR12, c[0x0][0x9e8] ;  /* 0x00027a00000c0ab9 */ /* 0x000fe40000000a00 */
[----:B------:R-:W-:-:S04]  /*f100*/  UIMAD.WIDE.U32 UR8, UR10, UR12, URZ ;  /* 0x0000000c0a0872a5 */ /* 0x000fc8000f8e003f */
[----:B------:R-:W-:-:S04]  /*f110*/  @UP0 USHF.R.U32.HI UR10, URZ, UR13, UR9 ;  /* 0x0000000d3f0a0299 */ /* 0x000fc80008011609 */
[----:B------:R-:W-:Y:S01]  /*f120*/  ULOP3.LUT UR10, URZ, UR10, URZ, 0x33, !UPT ;  /* 0x0000000a3f0a7292 */ /* 0x000fe2000f8e333f */
[----:B------:R-:W-:Y:S11]  /*f130*/  BRA `(.L_x_1184) ;  /* 0x0000000000107947 */ /* 0x000ff60003800000 */
.L_x_1183:
[----:B------:R-:W-:-:S11]  /*f140*/  UISETP.NE.AND UP0, UPT, UR5, 0x1, UPT ;  /* 0x000000010500788c */ /* 0x000fd6000bf05270 */
[----:B------:R-:W-:Y:S02]  /*f150*/  @UP0 ULDC.64 UR12, c[0x0][0x9e8] ;  /* 0x00027a00000c0ab9 */ /* 0x000fe40000000a00 */
[----:B------:R-:W-:-:S04]  /*f160*/  UIMAD.WIDE.U32 UR8, UR10, UR12, URZ ;  /* 0x0000000c0a0872a5 */ /* 0x000fc8000f8e003f */
[----:B------:R-:W-:-:S12]  /*f170*/  @UP0 USHF.R.U32.HI UR10, URZ, UR13, UR9 ;  /* 0x0000000d3f0a0299 */ /* 0x000fd80008011609 */
.L_x_1184:
[----:B------:R-:W-:-:S04]  /*f180*/  UIMAD UR10, UR10, UR5, UR5 ;  /* 0x000000050a0a72a4 */ /* 0x000fc8000f8e0205 */
[----:B------:R-:W-:-:S04]  /*f190*/  UISETP.LT.AND UP0, UPT, UR4, UR10, UPT ;  /* 0x0000000a0400728c */ /* 0x000fc8000bf01270 */
[----:B------:R-:W-:-:S12]  /*f1a0*/  USEL UR4, UR4, UR10, UP0 ;  /* 0x0000000a04047287 */ /* 0x000fd80008000000 */
.L_x_1182:
[----:B------:R-:W-:Y:S02]  /*f1b0*/  UIMAD UR8, UR15, UR7, 0x5f ;  /* 0x0000005f0f0874a4 */ /* 0x000fe4000f8e0207 */
[----:B------:R-:W-:Y:S02]  /*f1c0*/  UIADD3 UR10, UR4, 0x5f, URZ ;  /* 0x0000005f040a7890 */ /* 0x000fe4000fffe03f */
[----:B------:R-:W-:Y:S02]  /*f1d0*/  UIMAD.WIDE UR8, UR8, 0x2aaaaaab, URZ ;  /* 0x2aaaaaab080878a5 */ /* 0x000fe4000f8e023f */
[----:B------:R-:W-:Y:S01]  /*f1e0*/  UIMAD.WIDE UR10, UR10, 0x2aaaaaab, URZ ;  /* 0x2aaaaaab0a0a78a5 */ /* 0x000fe2000f8e023f */
[----:B------:R-:W-:Y:S01]  /*f1f0*/  @UP1 ULDC UR12, c[0x0][0x44c] ;  /* 0x00011300000c1ab9 */ /* 0x000fe20000000800 */
[----:B------:R-:W-:Y:S02]  /*f200*/  UIMAD UR7, UR15, UR7, -UR6 ;  /* 0x000000070f0772a4 */ /* 0x000fe4000f8e0a06 */
[----:B------:R-:W-:-:S02]  /*f210*/  UIMAD.WIDE.U32 UR12, UR43, UR12, URZ ;  /* 0x0000000c2b0c72a5 */ /* 0x000fc4000f8e003f */
[----:B------:R-:W-:Y:S02]  /*f220*/  USHF.R.U32.HI UR6, URZ, 0x1f, UR9 ;  /* 0x0000001f3f067899 */ /* 0x000fe40008011609 */
[----:B------:R-:W-:Y:S01]  /*f230*/  USHF.R.U32.HI UR4, URZ, 0x1f, UR11 ;  /* 0x0000001f3f047899 */ /* 0x000fe2000801160b */
[----:B------:R-:W-:Y:S01]  /*f240*/  @UP1 ULDC UR16, c[0x0][0x450] ;  /* 0x0001140000101ab9 */ /* 0x000fe20000000800 */
[----:B------:R-:W-:Y:S01]  /*f250*/  UMOV UR14, UR43 ;  /* 0x0000002b000e7c82 */ /* 0x000fe20008000000 */
[----:B------:R-:W-:Y:S02]  /*f260*/  @UP1 USHF.R.U32.HI UR14, URZ, UR16, UR13 ;  /* 0x000000103f0e1299 */ /* 0x000fe4000801160d */
[----:B------:R-:W-:Y:S02]  /*f270*/  ULEA.HI.SX32 UR9, UR9, UR6, 0x1c ;  /* 0x0000000609097291 */ /* 0x000fe4000f8fe23f */
[----:B------:R-:W-:Y:S02]  /*f280*/  ULEA.HI.SX32 UR4, UR11, UR4, 0x1c ;  /* 0x000000040b047291 */ /* 0x000fe4000f8fe23f */
[----:B------:R-:W-:-:S02]  /*f290*/  UIADD3 UR6, UR7, UR14, URZ ;  /* 0x0000000e07067290 */ /* 0x000fc4000fffe03f */
[----:B------:R-:W-:Y:S01]  /*f2a0*/  UISETP.LT.AND UP0, UPT, UR9, UR4, UPT ;  /* 0x000000040900728c */ /* 0x000fe2000bf01270 */
[----:B------:R-:W-:Y:S02]  /*f2b0*/  ULDC UR8, c[0x0][0x9dc] ;  /* 0x0002770000087ab9 */ /* 0x000fe40000000800 */
[----:B------:R-:W-:Y:S02]  /*f2c0*/  UIADD3 UR8, UR6, -UR8, URZ ;  /* 0x8000000806087290 */ /* 0x000fe4000fffe03f */
[----:B------:R-:W-:Y:S01]  /*f2d0*/  USEL UR41, UR9, UR4, UP0 ;  /* 0x0000000409297287 */ /* 0x000fe20008000000 */
[----:B------:R-:W-:Y:S11]  /*f2e0*/  @!P1 BRA `(.L_x_1185) ;  /* 0x0000000000489947 */ /* 0x000ff60003800000 */
[----:B------:R-:W-:Y:S02]  /*f2f0*/  UMOV UR4, UR6 ;  /* 0x0000000600047c82 */ /* 0x000fe40008000000 */
[----:B------:R-:W-:-:S06]  /*f300*/  UISETP.GT.AND UP0, UPT, UR4, -0x1, UPT ;  /* 0xffffffff0400788c */ /* 0x000fcc000bf04270 */
[----:B------:R-:W-:-:S13]  /*f310*/  PLOP3.LUT P0, PT, PT, PT, UP0, 0x80, 0x0 ;  /* 0x000000000000781c */ /* 0x000fda0003f0f008 */
[----:B------:R-:W-:Y:S05]  /*f320*/  @P0 BRA `(.L_x_1186) ;  /* 0x00000000001c0947 */ /* 0x000fea0003800000 */
[----:B------:R-:W-:Y:S02]  /*f330*/  UISETP.NE.AND UP0, UPT, UR5, 0x1, UPT ;  /* 0x000000010500788c */ /* 0x000fe4000bf05270 */
[----:B------:R-:W-:-:S09]  /*f340*/  ULOP3.LUT UR4, URZ, UR4, URZ, 0x33, !UPT ;  /* 0x000000043f047292 */ /* 0x000fd2000f8e333f */
[----:B------:R-:W-:Y:S02]  /*f350*/  @UP0 ULDC.64 UR10, c[0x0][0x9e8] ;  /* 0x00027a00000a0ab9 */ /* 0x000fe40000000a00 */
[----:B------:R-:W-:-:S04]  /*f360*/  UIMAD.WIDE.U32 UR6, UR4, UR10, URZ ;  /* 0x0000000a040672a5 */ /* 0x000fc8000f8e003f */
[----:B------:R-:W-:-:S04]  /*f370*/  @UP0 USHF.R.U32.HI UR4, URZ, UR11, UR7 ;  /* 0x0000000b3f040299 */ /* 0x000fc80008011607 */
[----:B------:R-:W-:Y:S01]  /*f380*/  ULOP3.LUT UR4, URZ, UR4, URZ, 0x33, !UPT ;  /* 0x000000043f047292 */ /* 0x000fe2000f8e333f */
[----:B------:R-:W-:Y:S11]  /*f390*/  BRA `(.L_x_1187) ;  /* 0x0000000000107947 */ /* 0x000ff60003800000 */
.L_x_1186:
[----:B------:R-:W-:-:S11]  /*f3a0*/  UISETP.NE.AND UP0, UPT, UR5, 0x1, UPT ;  /* 0x000000010500788c */ /* 0x000fd6000bf05270 */
[----:B------:R-:W-:Y:S02]  /*f3b0*/  @UP0 ULDC.64 UR10, c[0x0][0x9e8] ;  /* 0x00027a00000a0ab9 */ /* 0x000fe40000000a00 */
[----:B------:R-:W-:-:S04]  /*f3c0*/  UIMAD.WIDE.U32 UR6, UR4, UR10, URZ ;  /* 0x0000000a040672a5 */ /* 0x000fc8000f8e003f */
[----:B------:R-:W-:-:S12]  /*f3d0*/  @UP0 USHF.R.U32.HI UR4, URZ, UR11, UR7 ;  /* 0x0000000b3f040299 */ /* 0x000fd80008011607 */
.L_x_1187:
[----:B------:R-:W-:-:S04]  /*f3e0*/  UIMAD UR4, UR4, UR5, URZ ;  /* 0x00000005040472a4 */ /* 0x000fc8000f8e023f */
[----:B------:R-:W-:-:S04]  /*f3f0*/  UISETP.LT.AND UP0, UPT, UR8, UR4, UPT ;  /* 0x000000040800728c */ /* 0x000fc8000bf01270 */
[----:B------:R-:W-:-:S12]  /*f400*/  USEL UR8, UR8, UR4, !UP0 ;  /* 0x0000000408087287 */ /* 0x000fd8000c000000 */
.L_x_1185:
[----:B------:R-:W-:Y:S01]  /*f410*/  UIMAD.WIDE UR4, UR8, 0x2aaaaaab, URZ ;  /* 0x2aaaaaab080478a5 */ /* 0x000fe2000f8e023f */
[----:B------:R-:W-:Y:S03]  /*f420*/  BSSY B7, `(.L_x_1188) ;  /* 0x00003f0000077945 */ /* 0x000fe60003800000 */
[----:B------:R-:W-:-:S04]  /*f430*/  USHF.R.U32.HI UR4, URZ, 0x1f, UR5 ;  /* 0x0000001f3f047899 */ /* 0x000fc80008011605 */
[----:B------:R-:W-:-:S04]  /*f440*/  ULEA.HI.SX32 UR4, UR5, UR4, 0x1c ;  /* 0x0000000405047291 */ /* 0x000fc8000f8fe23f */
[----:B------:R-:W-:-:S04]  /*f450*/  UISETP.LT.AND UP0, UPT, URZ, UR4, UPT ;  /* 0x000000043f00728c */ /* 0x000fc8000bf01270 */
[----:B------:R-:W-:-:S04]  /*f460*/  USEL UR40, URZ, UR4, !UP0 ;  /* 0x000000043f287287 */ /* 0x000fc8000c000000 */
[----:B------:R-:W-:-:S06]  /*f470*/  UISETP.GT.AND UP0, UPT, UR41, UR40, UPT ;  /* 0x000000282900728c */ /* 0x000fcc000bf04270 */
[----:B------:R-:W-:-:S13]  /*f480*/  PLOP3.LUT P0, PT, PT, PT, UP0, 0x80, 0x0 ;  /* 0x000000000000781c */ /* 0x000fda0003f0f008 */
[----:B------:R-:W-:Y:S05]  /*f490*/  @P0 BRA `(.L_x_1189) ;  /* 0x00000000004c0947 */ /* 0x000fea0003800000 */
[----:B------:R-:W0:Y:S02]  /*f4a0*/  S2R R0, SR_TID.X ;  /* 0x0000000000007919 */ /* 0x000e240000002100 */
        /* <DEDUP_REMOVED lines=10> */
[----:B-1----:R-:W2:Y:S01]  /*f550*/  @P0 ATOMG.E.ADD.STRONG.GPU PT, R3, desc[UR6][R2.64], R5 ;  /* 0x00000005020309a8 */ /* 0x002ea200081ee1c6 */
[----:B------:R-:W0:Y:S02]  /*f560*/  S2R R4, SR_LTMASK ;  /* 0x0000000000047919 */ /* 0x000e240000003900 */
[----:B0-----:R-:W-:-:S04]  /*f570*/  LOP3.LUT R4, R4, UR4, RZ, 0xc0, !PT ;  /* 0x0000000404047c12 */ /* 0x001fc8000f8ec0ff */
[----:B------:R-:W0:Y:S01]  /*f580*/  POPC R7, R4 ;  /* 0x0000000400077309 */ /* 0x000e220000000000 */
[----:B--2---:R-:W0:Y:S02]  /*f590*/  SHFL.IDX PT, R0, R3, R0, 0x1f ;  /* 0x00001f0003007589 */ /* 0x004e2400000e0000 */
[----:B0-----:R-:W-:-:S05]  /*f5a0*/  IADD3 R0, R0, UR44, R7 ;  /* 0x0000002c00007c10 */ /* 0x001fca000fffe007 */
[----:B------:R1:W-:Y:S01]  /*f5b0*/  STL [R1+0x14], R0 ;  /* 0x0000140001007387 */ /* 0x0003e20000100800 */
[----:B------:R-:W-:Y:S05]  /*f5c0*/  BRA `(.L_x_1190) ;  /* 0x0000003c00547947 */ /* 0x000fea0003800000 */
.L_x_1189:
[----:B------:R-:W-:Y:S01]  /*f5d0*/  VIADD R0, R17, 0x18400 ;  /* 0x0001840011007836 */ /* 0x000fe20000000000 */
[----:B------:R-:W-:Y:S04]  /*f5e0*/  BSSY B6, `(.L_x_1191) ;  /* 0x0000013000067945 */ /* 0x000fe80003800000 */
        /* <DEDUP_REMOVED lines=18> */
.L_x_1192:
[----:B------:R-:W-:Y:S05]  /*f710*/  BSYNC B6 ;  /* 0x0000000000067941 */ /* 0x000fea0003800000 */
.L_x_1191:
        /* <DEDUP_REMOVED lines=8> */
[----:B------:R0:W1:Y:S01]  /*f7a0*/  LDC.64 R2, c[0x4][R16] ;  /* 0x0100000010027b82 */ /* 0x0000620000000a00 */
        /* <DEDUP_REMOVED lines=11> */
.L_x_1195:
        /* <DEDUP_REMOVED lines=15> */
.L_x_1194:
[----:B------:R-:W-:Y:S05]  /*f950*/  BSYNC B6 ;  /* 0x0000000000067941 */ /* 0x000fea0003800000 */
.L_x_1193:
[----:B------:R-:W-:Y:S01]  /*f960*/  ULDC.64 UR4, c[0x0][0x9f8] ;  /* 0x00027e0000047ab9 */ /* 0x000fe20000000a00 */
[----:B------:R-:W2:Y:S01]  /*f970*/  LDL.LU R0, [R1+0xc] ;  /* 0x00000c0001007983 */ /* 0x000ea20000300800 */
[----:B------:R-:W-:Y:S01]  /*f980*/  UISETP.NE.U32.AND UP0, UPT, UR4, URZ, UPT ;  /* 0x0000003f0400728c */ /* 0x000fe2000bf05070 */
[----:B------:R-:W-:Y:S01]  /*f990*/  IMAD.U32 R7, RZ, RZ, UR42 ;  /* 0x0000002aff077e24 */ /* 0x000fe2000f8e00ff */
[----:B------:R-:W-:Y:S02]  /*f9a0*/  ULDC.64 UR6, c[0x0][0x208] ;  /* 0x0000820000067ab9 */ /* 0x000fe40000000a00 */
[----:B------:R-:W-:-:S06]  /*f9b0*/  UISETP.NE.AND.EX UP0, UPT, UR5, URZ, UPT, UP0 ;  /* 0x0000003f0500728c */ /* 0x000fcc000bf05300 */
[----:B------:R-:W-:-:S05]  /*f9c0*/  PLOP3.LUT P0, PT, PT, PT, UP0, 0x80, 0x0 ;  /* 0x000000000000781c */ /* 0x000fca0003f0f008 */
[----:B------:R-:W-:Y:S02]  /*f9d0*/  @UP0 ULDC.64 UR4, c[0x0][0x9f8] ;  /* 0x00027e0000040ab9 */ /* 0x000fe40000000a00 */
[----:B------:R-:W-:-:S06]  /*f9e0*/  @UP0 UIMAD.WIDE UR4, UR42, 0x4, UR4 ;  /* 0x000000042a0408a5 */ /* 0x000fcc000f8e0204 */
[----:B------:R-:W-:Y:S02]  /*f9f0*/  IMAD.U32 R2, RZ, RZ, UR4 ;  /* 0x00000004ff027e24 */ /* 0x000fe4000f8e00ff */
[----:B------:R-:W-:-:S05]  /*fa00*/  IMAD.U32 R3, RZ, RZ, UR5 ;  /* 0x00000005ff037e24 */ /* 0x000fca000f8e00ff */
[----:B------:R0:W3:Y:S01]  /*fa10*/  @P0 LDG.E R7, desc[UR6][R2.64] ;  /* 0x0000000602070981 */ /* 0x0000e2000c1e1900 */
[----:B------:R-:W-:Y:S01]  /*fa20*/  UMOV UR4, 0xffffffff ;  /* 0xffffffff00047882 */ /* 0x000fe20000000000 */
[----:B------:R-:W-:Y:S01]  /*fa30*/  IMAD.U32 R19, RZ, RZ, UR41 ;  /* 0x00000029ff137e24 */ /* 0x000fe2000f8e00ff */
[----:B------:R-:W1:Y:S03]  /*fa40*/  S2R R4, SR_TID.X ;  /* 0x0000000000047919 */ /* 0x000e660000002100 */
[----:B------:R-:W-:Y:S01]  /*fa50*/  VIADD R19, R19, 0xffffffff ;  /* 0xffffffff13137836 */ /* 0x000fe20000000000 */
[----:B0-----:R-:W0:Y:S02]  /*fa60*/  LDC.64 R2, c[0x0][0x418] ;  /* 0x00010600ff027b82 */ /* 0x001e240000000a00 */
[----:B0-----:R-:W-:Y:S02]  /*fa70*/  ISETP.NE.U32.AND P0, PT, R2, RZ, PT ;  /* 0x000000ff0200720c */ /* 0x001fe40003f05070 */
[----:B-1----:R-:W-:-:S02]  /*fa80*/  SHF.R.U32.HI R4, RZ, 0x5, R4 ;  /* 0x00000005ff047819 */ /* 0x002fc40000011604 */
[----:B------:R-:W-:Y:S02]  /*fa90*/  ISETP.NE.AND.EX P1, PT, R3, RZ, PT, P0 ;  /* 0x000000ff0300720c */ /* 0x000fe40003f25300 */
[----:B------:R-:W-:Y:S02]  /*faa0*/  LOP3.LUT R4, R4, 0x3, RZ, 0xc0, !PT ;  /* 0x0000000304047812 */ /* 0x000fe400078ec0ff */
[----:B--2---:R-:W-:-:S09]  /*fab0*/  LOP3.LUT R0, R0, 0xfffffffe, RZ, 0xc0, !PT ;  /* 0xfffffffe00007812 */ /* 0x004fd200078ec0ff */
[----:B------:R-:W-:Y:S02]  /*fac0*/  @P1 LOP3.LUT R0, R0, 0x1, RZ, 0xfc, !PT ;  /* 0x0000000100001812 */ /* 0x000fe400078efcff */
[----:B---3--:R-:W-:Y:S01]  /*fad0*/  SHF.R.S32.HI R8, RZ, 0x1f, R7 ;  /* 0x0000001fff087819 */ /* 0x008fe20000011407 */
[----:B------:R0:W-:Y:S01]  /*fae0*/  STL [R1], R7 ;  /* 0x0000000701007387 */ /* 0x0001e20000100800 */
[----:B------:R-:W-:-:S03]  /*faf0*/  SEL R16, R7, RZ, !P1 ;  /* 0x000000ff07107207 */ /* 0x000fc60004800000 */
[----:B------:R0:W-:Y:S04]  /*fb00*/  STL [R1+0x8], R8 ;  /* 0x0000080801007387 */ /* 0x0001e80000100800 */
[----:B------:R0:W-:Y:S01]  /*fb10*/  STL [R1+0xc], R0 ;  /* 0x00000c0001007387 */ /* 0x0001e20000100800 */
[----:B------:R-:W-:Y:S05]  /*fb20*/  BRA.DIV UR4, `(.L_x_1196) ;  /* 0x00000042043c7947 */ /* 0x000fea000b800000 */
[----:B------:R1:W2:Y:S02]  /*fb30*/  SHFL.IDX PT, R14, R4, RZ, 0x1f ;  /* 0x00001fff040e7589 */ /* 0x0002a400000e0000 */
.L_x_1290:
[----:B------:R-:W-:Y:S02]  /*fb40*/  PLOP3.LUT P2, PT, PT, PT, PT, 0x8, 0x0 ;  /* 0x000000000000781c */ /* 0x000fe40003f4e170 */
[----:B0-----:R-:W-:Y:S02]  /*fb50*/  LOP3.LUT R0, R0, 0xfffffffd, RZ, 0xc0, !PT ;  /* 0xfffffffd00007812 */ /* 0x001fe400078ec0ff */
[----:B--2---:R-:W-:-:S09]  /*fb60*/  ISETP.NE.AND P0, PT, R14, RZ, PT ;  /* 0x000000ff0e00720c */ /* 0x004fd20003f05270 */
[----:B------:R-:W-:-:S05]  /*fb70*/  @P2 LOP3.LUT R0, R0, 0x2, RZ, 0xfc, !PT ;  /* 0x0000000200002812 */ /* 0x000fca00078efcff */
[----:B------:R0:W-:Y:S01]  /*fb80*/  STL [R1+0xc], R0 ;  /* 0x00000c0001007387 */ /* 0x0001e20000100800 */
[----:B------:R-:W-:Y:S05]  /*fb90*/  @P0 BRA `(.L_x_1197) ;  /* 0x0000000400280947 */ /* 0x000fea0003800000 */
[----:B------:R-:W-:-:S03]  /*fba0*/  UMOV UR4, 0xffffffff ;  /* 0xffffffff00047882 */ /* 0x000fc60000000000 */
[----:B------:R-:W-:Y:S05]  /*fbb0*/  BRA.DIV UR4, `(.L_x_1198) ;  /* 0x0000004204387947 */ /* 0x000fea000b800000 */
[----:B------:R-:W-:-:S13]  /*fbc0*/  ELECT P6, URZ, PT ;  /* 0x00000000003f782f */ /* 0x000fda00038c0000 */
.L_x_1293:
[----:B------:R-:W-:Y:S05]  /*fbd0*/  @!P6 BRA `(.L_x_1197) ;  /* 0x000000040018e947 */ /* 0x000fea0003800000 */
[----:B------:R-:W-:Y:S01]  /*fbe0*/  IMAD.MOV.U32 R16, RZ, RZ, R7 ;  /* 0x000000ffff107224 */ /* 0x000fe200078e0007 */
[----:B------:R-:W-:Y:S06]  /*fbf0*/  @!P1 BRA `(.L_x_1199) ;  /* 0x0000000000489947 */ /* 0x000fec0003800000 */
[----:B------:R-:W2:Y:S01]  /*fc00*/  LDC R6, c[0x0][0x43c] ;  /* 0x00010f00ff067b82 */ /* 0x000ea20000000800 */
[----:B------:R-:W-:Y:S01]  /*fc10*/  ULDC.64 UR4, c[0x0][0x428] ;  /* 0x00010a0000047ab9 */ /* 0x000fe20000000a00 */
[----:B------:R-:W-:Y:S01]  /*fc20*/  ULDC.64 UR6, c[0x0][0x208] ;  /* 0x0000820000067ab9 */ /* 0x000fe20000000a00 */
[----:B--2---:R-:W-:-:S13]  /*fc30*/  ISETP.NE.AND P0, PT, R6, 0x1, PT ;  /* 0x000000010600780c */ /* 0x004fda0003f05270 */
[----:B-1----:R-:W0:Y:S02]  /*fc40*/  @P0 LDC.64 R4, c[0x0][0x440] ;  /* 0x00011000ff040b82 */ /* 0x002e240000000a00 */
[----:B0-----:R-:W-:-:S04]  /*fc50*/  @P0 IMAD.HI.U32 R0, R19, R4, RZ ;  /* 0x0000000413000227 */ /* 0x001fc800078e00ff */
[----:B------:R-:W-:Y:S01]  /*fc60*/  IMAD.MOV.U32 R4, RZ, RZ, R19 ;  /* 0x000000ffff047224 */ /* 0x000fe200078e0013 */
[----:B------:R-:W-:-:S04]  /*fc70*/  @P0 SHF.R.U32.HI R4, RZ, R5, R0 ;  /* 0x00000005ff040219 */ /* 0x000fc80000011600 */
[--C-:B------:R-:W-:Y:S01]  /*fc80*/  SHF.R.S32.HI R5, RZ, 0x1f, R4.reuse ;  /* 0x0000001fff057819 */ /* 0x100fe20000011404 */
[----:B------:R-:W-:-:S04]  /*fc90*/  IMAD.MOV R0, RZ, RZ, -R4 ;  /* 0x000000ffff007224 */ /* 0x000fc800078e0a04 */
[----:B------:R-:W-:Y:S02]  /*fca0*/  IMAD R19, R6, R0, R19 ;  /* 0x0000000006137224 */ /* 0x000fe400078e0213 */
[----:B------:R-:W-:Y:S02]  /*fcb0*/  IMAD R0, R8, UR4, RZ ;  /* 0x0000000408007c24 */ /* 0x000fe4000f8e02ff */
[----:B------:R-:W-:-:S04]  /*fcc0*/  IMAD.WIDE.U32 R4, R7, UR4, R4 ;  /* 0x0000000407047c25 */ /* 0x000fc8000f8e0004 */
[----:B------:R-:W-:Y:S01]  /*fcd0*/  IMAD R0, R7, UR5, R0 ;  /* 0x0000000507007c24 */ /* 0x000fe2000f8e0200 */
[----:B------:R-:W-:-:S03]  /*fce0*/  LEA R2, P0, R4, R2, 0x2 ;  /* 0x0000000204027211 */ /* 0x000fc600078010ff */
[----:B------:R-:W-:-:S05]  /*fcf0*/  IMAD.IADD R0, R5, 0x1, R0 ;  /* 0x0000000105007824 */ /* 0x000fca00078e0200 */
[----:B------:R-:W-:-:S05]  /*fd00*/  LEA.HI.X R3, R4, R3, R0, 0x2, P0 ;  /* 0x0000000304037211 */ /* 0x000fca00000f1400 */
[----:B------:R2:W5:Y:S02]  /*fd10*/  LDG.E R16, desc[UR6][R2.64] ;  /* 0x0000000602107981 */ /* 0x000564000c1e1900 */
.L_x_1199:
[----:B--2---:R-:W2:Y:S01]  /*fd20*/  LDL R2, [R1+0x4] ;  /* 0x0000040001027983 */ /* 0x004ea20000100800 */
[----:B0-----:R-:W-:Y:S01]  /*fd30*/  IMAD R0, R18, 0x8, R17 ;  /* 0x0000000812007824 */ /* 0x001fe200078e0211 */
[----:B--2---:R-:W-:-:S04]  /*fd40*/  SHF.L.U32 R2, R2, 0x1f, RZ ;  /* 0x0000001f02027819 */ /* 0x004fc800000006ff */
[----:B------:R-:W0:Y:S02]  /*fd50*/  SYNCS.PHASECHK.TRANS64.TRYWAIT P0, [R0+URZ+0x2a840], R2 ;  /* 0x02a84002000075a7 */ /* 0x000e24000800017f */
[----:B0-----:R-:W-:Y:S05]  /*fd60*/  @!P0 BRA `(.L_x_1200) ;  /* 0x0000003c00ec8947 */ /* 0x001fea0003800000 */
.L_x_1294:
        /* <DEDUP_REMOVED lines=11> */
.L_x_1201:
[----:B0-----:R-:W2:Y:S01]  /*fe20*/  LDL.LU R2, [R1+0xc] ;  /* 0x00000c0001027983 */ /* 0x001ea20000300800 */
[----:B------:R-:W-:Y:S01]  /*fe30*/  R2UR UR33, R0 ;  /* 0x00000000002172ca */ /* 0x000fe200000e0000 */
[----:B------:R-:W-:Y:S01]  /*fe40*/  IMAD R0, R18, 0x9000, R17 ;  /* 0x0000900012007824 */ /* 0x000fe200078e0211 */
[----:B------:R-:W-:Y:S01]  /*fe50*/  R2UR UR35, R19 ;  /* 0x00000000132372ca */ /* 0x000fe200000e0000 */
[----:B------:R-:W-:Y:S01]  /*fe60*/  UIADD3 UR4, UP0, UR38, 0x370, URZ ;  /* 0x0000037026047890 */ /* 0x000fe2000ff1e03f */
[----:B------:R-:W-:Y:S01]  /*fe70*/  PLOP3.LUT P0, PT, PT, PT, PT, 0x80, 0x0 ;  /* 0x000000000000781c */ /* 0x000fe20003f0f070 */
[----:B------:R-:W-:Y:S01]  /*fe80*/  UMOV UR6, 0x0 ;  /* 0x0000000000067882 */ /* 0x000fe20000000000 */
[----:B------:R-:W-:Y:S01]  /*fe90*/  R2UR UR8, R0 ;  /* 0x00000000000872ca */ /* 0x000fe200000e0000 */
[----:B------:R-:W-:Y:S01]  /*fea0*/  UIADD3.X UR5, URZ, UR39, URZ, UP0, !UPT ;  /* 0x000000273f057290 */ /* 0x000fe200087fe43f */
[----:B-----5:R-:W-:Y:S01]  /*feb0*/  R2UR UR37, R16 ;  /* 0x00000000102572ca */ /* 0x020fe200000e0000 */
[----:B------:R-:W-:Y:S01]  /*fec0*/  UMOV UR7, 0x14f00000 ;  /* 0x14f0000000077882 */ /* 0x000fe20000000000 */
[----:B------:R-:W-:Y:S01]  /*fed0*/  UMOV UR34, URZ ;  /* 0x0000003f00227c82 */ /* 0x000fe20008000000 */
[----:B------:R-:W-:Y:S01]  /*fee0*/  UMOV UR18, 0x40 ;  /* 0x0000004000127882 */ /* 0x000fe20000000000 */
[----:B------:R-:W-:Y:S01]  /*fef0*/  UMOV UR20, UR36 ;  /* 0x0000002400147c82 */ /* 0x000fe20008000000 */
[----:B------:R-:W-:-:S02]  /*ff00*/  UIADD3 UR33, UR33, 0x2a830, URZ ;  /* 0x0002a83021217890 */ /* 0x000fc4000fffe03f */
[----:B------:R-:W-:Y:S01]  /*ff10*/  UIMAD UR35, UR35, 0x60, URZ ;  /* 0x00000060232378a4 */ /* 0x000fe2000f8e023f */
[----:B------:R-:W-:Y:S01]  /*ff20*/  UMOV UR10, 0x80 ;  /* 0x00000080000a7882 */ /* 0x000fe20000000000 */
[----:B------:R-:W-:Y:S02]  /*ff30*/  UMOV UR12, UR36 ;  /* 0x00000024000c7c82 */ /* 0x000fe40008000000 */
[----:B------:R-:W-:Y:S02]  /*ff40*/  UIADD3 UR32, UR8, 0x18400, URZ ;  /* 0x0001840008207890 */ /* 0x000fe4000fffe03f */
[----:B------:R-:W-:Y:S02]  /*ff50*/  UIADD3 UR16, UR8, 0x1b400, URZ ;  /* 0x0001b40008107890 */ /* 0x000fe4000fffe03f */
[----:B------:R-:W-:Y:S01]  /*ff60*/  UIADD3 UR8, UR8, 0x1e400, URZ ;  /* 0x0001e40008087890 */ /* 0x000fe2000fffe03f */
[----:B------:R-:W-:Y:S01]  /*ff70*/  UMOV UR21, UR37 ;  /* 0x0000002500157c82 */ /* 0x000fe20008000000 */
[----:B------:R-:W-:Y:S01]  /*ff80*/  UMOV UR17, UR33 ;  /* 0x0000002100117c82 */ /* 0x000fe20008000000 */
[----:B------:R-:W-:Y:S01]  /*ff90*/  UMOV UR19, UR35 ;  /* 0x0000002300137c82 */ /* 0x000fe20008000000 */
[----:B------:R-:W-:Y:S01]  /*ffa0*/  UMOV UR13, UR37 ;  /* 0x00000025000d7c82 */ /* 0x000fe20008000000 */
[----:B------:R-:W-:Y:S01]  /*ffb0*/  UMOV UR9, UR33 ;  /* 0x0000002100097c82 */ /* 0x000fe20008000000 */
[----:B------:R-:W-:Y:S01]  /*ffc0*/  UMOV UR11, UR35 ;  /* 0x00000023000b7c82 */ /* 0x000fe20008000000 */
[----:B------:R3:W-:Y:S01]  /*ffd0*/  UTMALDG.4D [UR32], [UR4], desc[UR6] ;  /* 0x00000620040075b4 */ /* 0x0007e20008019000 */
[----:B------:R3:W-:Y:S01]  /*ffe0*/  UTMALDG.4D [UR16], [UR4], desc[UR6] ;  /* 0x00000610040075b4 */ /* 0x0007e20008019000 */
[----:B------:R3:W-:Y:S01]  /*fff0*/  UTMALDG.4D [UR8], [UR4], desc[UR6] ;  /* 0x00000608040075b4 */ /* 0x0007e20008019000 */
[----:B--2---:R-:W-:-:S04]  /*10000*/  LOP3.LUT R2, R2, 0xfffffffd, RZ, 0xc0, !PT ;  /* 0xfffffffd02027812 */ /* 0x004fc800078ec0ff */
[----:B------:R-:W-:-:S05]  /*10010*/  @P0 LOP3.LUT R2, R2, 0x2, RZ, 0xfc, !PT ;  /* 0x0000000202020812 */ /* 0x000fca00078efcff */
[----:B------:R3:W-:Y:S01]  /*10020*/  STL [R1+0xc], R2 ;  /* 0x00000c0201007387 */ /* 0x0007e20000100800 */
[----:B------:R-:W-:Y:S01]  /*10030*/  NOP ;  /* 0x0000000000007918 */ /* 0x000fe20000000000 */
.L_x_1197:
[----:B0-----:R-:W-:Y:S01]  /*10040*/  VIADD R0, R17, 0xc400 ;  /* 0x0000c40011007836 */ /* 0x001fe20000000000 */
[----:B------:R-:W-:Y:S05]  /*10050*/  WARPSYNC.ALL ;  /* 0x0000000000007948 */ /* 0x000fea0003800000 */
[----:B------:R-:W-:Y:S01]  /*10060*/  BAR.SYNC.DEFER_BLOCKING 0x8, 0x180 ;  /* 0x0206000000007b1d */ /* 0x000fe20000010000 */
[----:B------:R-:W-:-:S05]  /*10070*/  LOP3.LUT P0, RZ, R0, 0x3ff, RZ, 0xc0, !PT ;  /* 0x000003ff00ff7812 */ /* 0x000fca000780c0ff */
[----:B------:R-:W-:Y:S08]  /*10080*/  BSSY B6, `(.L_x_1202) ;  /* 0x0000012000067945 */ /* 0x000ff00003800000 */
[----:B------:R-:W-:Y:S05]  /*10090*/  @!P0 BRA `(.L_x_1203) ;  /* 0x0000000000408947 */ /* 0x000fea0003800000 */
[----:B---3--:R-:W-:Y:S01]  /*100a0*/  MOV R2, 0x0 ;  /* 0x0000000000027802 */ /* 0x008fe20000000f00 */
[----:B------:R-:W-:Y:S01]  /*100b0*/  ULDC.64 UR6, c[0x4][0xb8] ;  /* 0x01002e0000067ab9 */ /* 0x000fe20000000a00 */
[----:B------:R-:W-:Y:S01]  /*100c0*/  ULDC.64 UR8, c[0x4][0xc0] ;  /* 0x0100300000087ab9 */ /* 0x000fe20000000a00 */
[----:B------:R-:W-:Y:S01]  /*100d0*/  ULDC.64 UR4, c[0x4][0x20] ;  /* 0x0100080000047ab9 */ /* 0x000fe20000000a00 */
[----:B-1----:R-:W-:Y:S02]  /*100e0*/  IMAD.U32 R4, RZ, RZ, UR6 ;  /* 0x00000006ff047e24 */ /* 0x002fe4000f8e00ff */
        /* <DEDUP_REMOVED lines=11> */
.L_x_1203:
[----:B---3--:R-:W-:Y:S05]  /*101a0*/  BSYNC B6 ;  /* 0x0000000000067941 */ /* 0x008fea0003800000 */
.L_x_1202:
[----:B------:R-:W0:Y:S01]  /*101b0*/  S2R R2, SR_TID.X ;  /* 0x0000000000027919 */ /* 0x000e220000002100 */
[----:B------:R-:W2:Y:S01]  /*101c0*/  LDC R7, c[0x0][0x448] ;  /* 0x00011200ff077b82 */ /* 0x000ea20000000800 */
[----:B------:R-:W-:Y:S01]  /*101d0*/  USHF.R.S32.HI UR4, URZ, 0x1f, UR36 ;  /* 0x0000001f3f047899 */ /* 0x000fe20008011424 */
[----:B------:R-:W-:Y:S01]  /*101e0*/  ULDC.64 UR8, c[0x0][0x2d8] ;  /* 0x0000b60000087ab9 */ /* 0x000fe20000000a00 */
[----:B------:R-:W3:Y:S02]  /*101f0*/  S2R R9, SR_TID.X ;  /* 0x0000000000097919 */ /* 0x000ee40000002100 */
[----:B------:R-:W-:Y:S02]  /*10200*/  UIMAD UR6, UR4, UR8, URZ ;  /* 0x00000008040672a4 */ /* 0x000fe4000f8e023f */
[----:B------:R-:W-:Y:S01]  /*10210*/  UIMAD.WIDE.U32 UR4, UR36, UR8, URZ ;  /* 0x00000008240472a5 */ /* 0x000fe2000f8e003f */
[----:B------:R-:W4:Y:S01]  /*10220*/  S2R R8, SR_TID.X ;  /* 0x0000000000087919 */ /* 0x000f220000002100 */
[----:B------:R-:W-:-:S02]  /*10230*/  UIMAD UR6, UR36, UR9, UR6 ;  /* 0x00000009240672a4 */ /* 0x000fc4000f8e0206 */
[----:B------:R-:W-:Y:S02]  /*10240*/  USHF.R.S32.HI UR7, URZ, 0x1f, UR42 ;  /* 0x0000001f3f077899 */ /* 0x000fe4000801142a */
[----:B------:R-:W-:Y:S01]  /*10250*/  UIADD3 UR5, UR5, UR6, URZ ;  /* 0x0000000605057290 */ /* 0x000fe2000fffe03f */
[----:B------:R-:W-:-:S03]  /*10260*/  ULDC.64 UR8, c[0x0][0x2e0] ;  /* 0x0000b80000087ab9 */ /* 0x000fc60000000a00 */
[----:B------:R-:W-:Y:S02]  /*10270*/  UIMAD.WIDE.U32 UR4, UR42, UR8, UR4 ;  /* 0x000000082a0472a5 */ /* 0x000fe4000f8e0004 */
[----:B------:R-:W-:-:S04]  /*10280*/  UIMAD UR6, UR7, UR8, URZ ;  /* 0x00000008070672a4 */ /* 0x000fc8000f8e023f */
[----:B------:R-:W-:Y:S01]  /*10290*/  UIMAD UR6, UR42, UR9, UR6 ;  /* 0x000000092a0672a4 */ /* 0x000fe2000f8e0206 */
[----:B--2---:R-:W-:Y:S01]  /*102a0*/  ISETP.NE.AND P0, PT, R7, 0x1, PT ;  /* 0x000000010700780c */ /* 0x004fe20003f05270 */
[----:B-1----:R-:W-:Y:S02]  /*102b0*/  IMAD.U32 R4, RZ, RZ, UR4 ;  /* 0x00000004ff047e24 */ /* 0x002fe4000f8e00ff */
[----:B------:R-:W-:Y:S02]  /*102c0*/  UIADD3 UR6, UR5, UR6, URZ ;  /* 0x0000000605067290 */ /* 0x000fe4000fffe03f */
[----:B------:R-:W-:Y:S01]  /*102d0*/  IMAD.U32 R5, RZ, RZ, UR5 ;  /* 0x00000005ff057e24 */ /* 0x000fe2000f8e00ff */
[----:B------:R-:W-:Y:S01]  /*102e0*/  ULDC.64 UR4, c[0x0][0x2d0] ;  /* 0x0000b40000047ab9 */ /* 0x000fe20000000a00 */
[C---:B0-----:R-:W-:Y:S01]  /*102f0*/  LOP3.LUT R0, R2.reuse, 0x7f, RZ, 0xc0, !PT ;  /* 0x0000007f02007812 */ /* 0x041fe200078ec0ff */
[----:B------:R-:W-:-:S03]  /*10300*/  IMAD.SHL.U32 R2, R2, 0x10, RZ ;  /* 0x0000001002027824 */ /* 0x000fc600078e00ff */
[----:B------:R-:W-:Y:S01]  /*10310*/  SHF.R.U32.HI R0, RZ, 0x3, R0 ;  /* 0x00000003ff007819 */ /* 0x000fe20000011600 */
[----:B---3--:R-:W-:Y:S01]  /*10320*/  IMAD.SHL.U32 R9, R9, 0x8, RZ ;  /* 0x0000000809097824 */ /* 0x008fe200078e00ff */
[----:B------:R-:W0:Y:S02]  /*10330*/  @P0 LDC R3, c[0x0][0x44c] ;  /* 0x00011300ff030b82 */ /* 0x000e240000000800 */
[----:B------:R-:W-:Y:S01]  /*10340*/  LOP3.LUT R2, R0, 0x70, R2, 0xf8, !PT ;  /* 0x0000007000027812 */ /* 0x000fe200078ef802 */
[----:B----4-:R-:W-:Y:S01]  /*10350*/  IMAD.SHL.U32 R10, R8, 0x8, RZ ;  /* 0x00000008080a7824 */ /* 0x010fe200078e00ff */
[----:B------:R-:W-:-:S03]  /*10360*/  LOP3.LUT R9, R9, 0x38, RZ, 0xc0, !PT ;  /* 0x0000003809097812 */ /* 0x000fc600078ec0ff */
[----:B------:R-:W-:Y:S01]  /*10370*/  VIADD R2, R2, UR43 ;  /* 0x0000002b02027c36 */ /* 0x000fe20008000000 */
[----:B------:R-:W1:Y:S01]  /*10380*/  @P0 LDC R0, c[0x0][0x450] ;  /* 0x00011400ff000b82 */ /* 0x000e620000000800 */
[C---:B------:R-:W-:Y:S02]  /*10390*/  LOP3.LUT R11, R9.reuse, 0x40, RZ, 0xfc, !PT ;  /* 0x00000040090b7812 */ /* 0x040fe400078efcff */
[----:B------:R-:W-:Y:S01]  /*103a0*/  IMAD.MOV.U32 R6, RZ, RZ, R2 ;  /* 0x000000ffff067224 */ /* 0x000fe200078e0002 */
[----:B------:R-:W-:Y:S02]  /*103b0*/  LOP3.LUT R9, R9, 0x80, RZ, 0xfc, !PT ;  /* 0x0000008009097812 */ /* 0x000fe400078efcff */
[----:B------:R-:W-:Y:S01]  /*103c0*/  LOP3.LUT R10, R10, 0x38, RZ, 0xc0, !PT ;  /* 0x000000380a0a7812 */ /* 0x000fe200078ec0ff */
[----:B0-----:R-:W-:-:S05]  /*103d0*/  @P0 IMAD.HI.U32 R3, R2, R3, RZ ;  /* 0x0000000302030227 */ /* 0x001fca00078e00ff */
[----:B-1----:R-:W-:Y:S01]  /*103e0*/  @P0 SHF.R.U32.HI R6, RZ, R0, R3 ;  /* 0x00000000ff060219 */ /* 0x002fe20000011603 */
[----:B------:R-:W-:Y:S01]  /*103f0*/  IMAD.U32 R3, RZ, RZ, UR6 ;  /* 0x00000006ff037e24 */ /* 0x000fe2000f8e00ff */
[----:B------:R-:W-:-:S03]  /*10400*/  ULDC.64 UR6, c[0x0][0x280] ;  /* 0x0000a00000067ab9 */ /* 0x000fc60000000a00 */
[----:B------:R-:W-:-:S04]  /*10410*/  IMAD.MOV R0, RZ, RZ, -R6 ;  /* 0x000000ffff007224 */ /* 0x000fc800078e0a06 */
[----:B------:R-:W-:Y:S02]  /*10420*/  IMAD R0, R7, R0, R2 ;  /* 0x0000000007007224 */ /* 0x000fe400078e0202 */
[----:B------:R-:W-:Y:S01]  /*10430*/  IMAD.MOV.U32 R2, RZ, RZ, R4 ;  /* 0x000000ffff027224 */ /* 0x000fe200078e0004 */
[----:B------:R-:W-:-:S03]  /*10440*/  SHF.R.S32.HI R4, RZ, 0x1f, R6 ;  /* 0x0000001fff047819 */ /* 0x000fc60000011406 */
[----:B------:R-:W-:-:S04]  /*10450*/  IMAD.WIDE.U32 R2, R6, UR4, R2 ;  /* 0x0000000406027c25 */ /* 0x000fc8000f8e0002 */
        /* <DEDUP_REMOVED lines=18> */
[----:B------:R-:W0:Y:S01]  /*10580*/  S2R R2, SR_TID.X ;  /* 0x0000000000027919 */ /* 0x000e220000002100 */
[----:B------:R-:W-:Y:S01]  /*10590*/  ULDC UR4, c[0x0][0x288] ;  /* 0x0000a20000047ab9 */ /* 0x000fe20000000800 */
[----:B------:R-:W-:Y:S01]  /*105a0*/  ULDC.64 UR6, c[0x0][0x208] ;  /* 0x0000820000067ab9 */ /* 0x000fe20000000a00 */
[----:B------:R-:W-:Y:S01]  /*105b0*/  IMAD R5, R7, UR4, RZ ;  /* 0x0000000407057c24 */ /* 0x000fe2000f8e02ff */
[----:B------:R-:W1:Y:S01]  /*105c0*/  SHFL.IDX PT, R3, R0, RZ, 0x181f ;  /* 0x00181fff00037589 */ /* 0x000e6200000e0000 */
[----:B0-----:R-:W-:-:S04]  /*105d0*/  LOP3.LUT R2, R2, 0x7f, RZ, 0xc0, !PT ;  /* 0x0000007f02027812 */ /* 0x001fc800078ec0ff */
[----:B------:R-:W-:Y:S02]  /*105e0*/  SHF.R.U32.HI R8, RZ, 0x3, R2 ;  /* 0x00000003ff087819 */ /* 0x000fe40000011602 */
[----:B------:R-:W0:Y:S03]  /*105f0*/  SHFL.IDX PT, R2, R6, RZ, 0x181f ;  /* 0x00181fff06027589 */ /* 0x000e2600000e0000 */
[----:B------:R-:W-:-:S05]  /*10600*/  VIADD R4, R8, UR43 ;  /* 0x0000002b08047c36 */ /* 0x000fca0008000000 */
        /* <DEDUP_REMOVED lines=9> */
[----:B------:R0:W-:Y:S02]  /*106a0*/  @!P4 LDGSTS.E.BYPASS.LTC128B.128 [R9+0x14400], desc[UR6][R2.64+0x100], !P2 ;  /* 0x144001000209cfae */ /* 0x0001e4000d101d46 */
[----:B0-----:R-:W-:-:S02]  /*106b0*/  VIADD R2, R4, 0x10 ;  /* 0x0000001004027836 */ /* 0x001fc40000000000 */
[----:B------:R-:W0:Y:S03]  /*106c0*/  SHFL.IDX PT, R3, R0, 0x1, 0x181f ;  /* 0x00381f0000037f89 */ /* 0x000e2600000e0000 */
[----:B------:R-:W-:Y:S02]  /*106d0*/  ISETP.GE.AND P4, PT, R2, R5, PT ;  /* 0x000000050200720c */ /* 0x000fe40003f86270 */
[----:B------:R-:W1:Y:S11]  /*106e0*/  SHFL.IDX PT, R2, R6, 0x1, 0x181f ;  /* 0x00381f0006027f89 */ /* 0x000e7600000e0000 */
[----:B0-----:R-:W-:-:S05]  /*106f0*/  @!P4 LEA R3, P3, R10, R3, 0x1 ;  /* 0x000000030a03c211 */ /* 0x001fca00078608ff */
[----:B-1----:R-:W-:-:S05]  /*10700*/  @!P4 IMAD.X R2, RZ, RZ, R2, P3 ;  /* 0x000000ffff02c224 */ /* 0x002fca00018e0602 */
[----:B------:R-:W-:-:S04]  /*10710*/  @!P4 LOP3.LUT R3, R3, R2, RZ, 0x3c, !PT ;  /* 0x000000020303c212 */ /* 0x000fc800078e3cff */
[----:B------:R-:W-:-:S04]  /*10720*/  @!P4 LOP3.LUT R2, R3, R2, RZ, 0x3c, !PT ;  /* 0x000000020302c212 */ /* 0x000fc800078e3cff */
[----:B------:R-:W-:-:S05]  /*10730*/  @!P4 LOP3.LUT R3, R3, R2, RZ, 0x3c, !PT ;  /* 0x000000020303c212 */ /* 0x000fca00078e3cff */
[----:B------:R-:W-:Y:S04]  /*10740*/  @!P4 LDGSTS.E.BYPASS.LTC128B.128 [R9+0xcc00], desc[UR6][R2.64], !P0 ;  /* 0x0cc000000209cfae */ /* 0x000fe8000c101d46 */
        /* <DEDUP_REMOVED lines=52> */
[----:B------:R-:W-:Y:S01]  /*10a90*/  ISETP.GE.AND P4, PT, R2, R5, PT ;  /* 0x000000050200720c */ /* 0x000fe20003f86270 */
[----:B------:R-:W-:Y:S04]  /*10aa0*/  SHFL.IDX PT, R0, R0, 0x7, 0x181f ;  /* 0x00f81f0000007f89 */ /* 0x000fe800000e0000 */
[----:B------:R-:W1:Y:S04]  /*10ab0*/  SHFL.IDX PT, R2, R6, 0x6, 0x181f ;  /* 0x00d81f0006027f89 */ /* 0x000e6800000e0000 */
[----:B------:R-:W2:Y:S04]  /*10ac0*/  SHFL.IDX PT, R6, R6, 0x7, 0x181f ;  /* 0x00f81f0006067f89 */ /* 0x000ea800000e0000 */
        /* <DEDUP_REMOVED lines=8> */
.L_x_1311:
[----:B------:R-:W-:Y:S01]  /*10b50*/  VIADD R4, R4, 0x70 ;  /* 0x0000007004047836 */ /* 0x000fe20000000000 */
[----:B------:R-:W-:Y:S04]  /*10b60*/  BSSY B0, `(.L_x_1205) ;  /* 0x000000c000007945 */ /* 0x000fe80003800000 */
[----:B------:R-:W-:-:S13]  /*10b70*/  ISETP.GE.AND P3, PT, R4, R5, PT ;  /* 0x000000050400720c */ /* 0x000fda0003f66270 */
[----:B------:R-:W-:Y:S05]  /*10b80*/  @P3 BRA `(.L_x_1206) ;  /* 0x0000000000243947 */ /* 0x000fea0003800000 */
[----:B0-----:R-:W-:Y:S01]  /*10b90*/  LEA R2, P3, R10, R0, 0x1 ;  /* 0x000000000a027211 */ /* 0x001fe200078608ff */
[----:B------:R-:W-:-:S04]  /*10ba0*/  ULDC.64 UR4, c[0x0][0x208] ;  /* 0x0000820000047ab9 */ /* 0x000fc80000000a00 */
[----:B------:R-:W-:-:S05]  /*10bb0*/  IMAD.X R3, RZ, RZ, R6, P3 ;  /* 0x000000ffff037224 */ /* 0x000fca00018e0606 */
[----:B------:R-:W-:Y:S01]  /*10bc0*/  @!PT LDS RZ, [RZ] ;  /* 0x00000000fffff984 */ /* 0x000fe20000000800 */
[----:B------:R-:W-:Y:S01]  /*10bd0*/  @!PT LDS RZ, [RZ] ;  /* 0x00000000fffff984 */ /* 0x000fe20000000800 */
[----:B------:R-:W-:Y:S01]  /*10be0*/  @!PT LDS RZ, [RZ] ;  /* 0x00000000fffff984 */ /* 0x000fe20000000800 */
[----:B------:R1:W-:Y:S04]  /*10bf0*/  LDGSTS.E.BYPASS.LTC128B.128 [R9+0xfc00], desc[UR4][R2.64], !P0 ;  /* 0x0fc0000002097fae */ /* 0x0003e8000c101d44 */
[----:B------:R1:W-:Y:S04]  /*10c00*/  LDGSTS.E.BYPASS.LTC128B.128 [R9+0x13c00], desc[UR4][R2.64+0x80], !P1 ;  /* 0x13c0008002097fae */ /* 0x0003e8000c901d44 */
[----:B------:R1:W-:Y:S02]  /*10c10*/  LDGSTS.E.BYPASS.LTC128B.128 [R9+0x17c00], desc[UR4][R2.64+0x100], !P2 ;  /* 0x17c0010002097fae */ /* 0x0003e4000d101d44 */
.L_x_1206:
[----:B------:R-:W-:Y:S05]  /*10c20*/  BSYNC B0 ;  /* 0x0000000000007941 */ /* 0x000fea0003800000 */
.L_x_1205:
[----:B------:R-:W-:Y:S01]  /*10c30*/  NOP ;  /* 0x0000000000007918 */ /* 0x000fe20000000000 */
[----:B------:R-:W-:Y:S01]  /*10c40*/  PLOP3.LUT P0, PT, PT, PT, PT, 0x80, 0x0 ;  /* 0x000000000000781c */ /* 0x000fe20003f0f070 */
[----:B------:R-:W-:-:S12]  /*10c50*/  VIADD R6, R17, 0x2a800 ;  /* 0x0002a80011067836 */ /* 0x000fd80000000000 */
.L_x_1207:
[----:B------:R-:W-:Y:S02]  /*10c60*/  PLOP3.LUT P1, PT, P1, P0, PT, 0xa2, 0x0 ;  /* 0x000000000000781c */ /* 0x000fe40000f21472 */
[----:B------:R-:W-:-:S08]  /*10c70*/  @P0 R2UR P1, UR4, R17 ;  /* 0x00000000110402ca */ /* 0x000fd00000020000 */
[----:B------:R-:W-:-:S05]  /*10c80*/  @P0 PLOP3.LUT P0, PT, P1, PT, PT, 0x80, 0x0 ;  /* 0x000000000000081c */ /* 0x000fca0000f0f070 */
[----:B------:R-:W-:Y:S01]  /*10c90*/  @!P1 SYNCS.ARRIVE.TRANS64.RED.A0T1 RZ, [UR4+0x2a800], RZ ;  /* 0x02a800ffffff99a7 */ /* 0x000fe20008200404 */
[----:B------:R-:W-:Y:S07]  /*10ca0*/  @!P1 ARRIVES.LDGSTSBAR.64.TRANSCNT [UR4+0x2a800] ;  /* 0x02a80000ff0099b0 */ /* 0x000fee0008000a84 */
[----:B------:R-:W-:Y:S05]  /*10cb0*/  @P0 BRA.U.ANY `(.L_x_1207) ;  /* 0xfffffffd00e80947 */ /* 0x000fea000393ffff */
[----:B01----:R-:W2:Y:S02]  /*10cc0*/  LDL.LU R2, [R1+0x18] ;  /* 0x0000180001027983 */ /* 0x003ea40000300800 */
        /* <DEDUP_REMOVED lines=11> */
.L_x_1312:
[----:B------:R-:W-:Y:S05]  /*10d80*/  BSYNC B0 ;  /* 0x0000000000007941 */ /* 0x000fea0003800000 */
.L_x_1208:
[----:B------:R-:W-:-:S04]  /*10d90*/  UIADD3 UR4, UR41, -0x2, URZ ;  /* 0xfffffffe29047890 */ /* 0x000fc8000fffe03f */
[----:B------:R-:W-:-:S06]  /*10da0*/  UISETP.GE.AND UP0, UPT, UR4, UR40, UPT ;  /* 0x000000280400728c */ /* 0x000fcc000bf06270 */
[----:B------:R-:W-:-:S13]  /*10db0*/  PLOP3.LUT P0, PT, PT, PT, UP0, 0x80, 0x0 ;  /* 0x000000000000781c */ /* 0x000fda0003f0f008 */
[----:B------:R-:W-:Y:S05]  /*10dc0*/  @!P0 BRA `(.L_x_1210) ;  /* 0x0000002000008947 */ /* 0x000fea0003800000 */
[----:B0-----:R-:W-:Y:S01]  /*10dd0*/  IMAD R0, RZ, RZ, -UR41 ;  /* 0x80000029ff007e24 */ /* 0x001fe2000f8e02ff */
[----:B------:R-:W-:-:S04]  /*10de0*/  LOP3.LUT R8, RZ, UR40, RZ, 0x33, !PT ;  /* 0x00000028ff087c12 */ /* 0x000fc8000f8e33ff */
[----:B------:R-:W-:-:S05]  /*10df0*/  VIADDMNMX R8, R0, 0x1, R8, !PT ;  /* 0x0000000100087846 */ /* 0x000fca0007800108 */
[----:B------:R-:W-:-:S05]  /*10e00*/  VIADD R0, R8, UR41 ;  /* 0x0000002908007c36 */ /* 0x000fca0008000000 */
[----:B------:R-:W-:-:S04]  /*10e10*/  LOP3.LUT R0, R0, 0x1, RZ, 0xc0, !PT ;  /* 0x0000000100007812 */ /* 0x000fc800078ec0ff */
[----:B------:R-:W-:Y:S01]  /*10e20*/  ISETP.NE.U32.AND P0, PT, R0, 0x1, PT ;  /* 0x000000010000780c */ /* 0x000fe20003f05070 */
[----:B------:R-:W-:-:S12]  /*10e30*/  IMAD.U32 R0, RZ, RZ, UR4 ;  /* 0x00000004ff007e24 */ /* 0x000fd8000f8e00ff */
[----:B------:R-:W-:Y:S05]  /*10e40*/  @P0 BRA `(.L_x_1211) ;  /* 0x0000000800a00947 */ /* 0x000fea0003800000 */
[----:B------:R-:W2:Y:S04]  /*10e50*/  LDL R2, [R1+0xc] ;  /* 0x00000c0001027983 */ /* 0x000ea80000100800 */
[----:B------:R-:W3:Y:S01]  /*10e60*/  LDL R3, [R1+0x4] ;  /* 0x0000040001037983 */ /* 0x000ee20000100800 */
[----:B------:R-:W-:-:S05]  /*10e70*/  VIADD R7, R18, 0x1 ;  /* 0x0000000112077836 */ /* 0x000fca0000000000 */
[C---:B------:R-:W-:Y:S01]  /*10e80*/  ISETP.NE.AND P0, PT, R7.reuse, 0x2, PT ;  /* 0x000000020700780c */ /* 0x040fe20003f05270 */
[----:B------:R-:W-:Y:S03]  /*10e90*/  BSSY B0, `(.L_x_1212) ;  /* 0x000009f000007945 */ /* 0x000fe60003800000 */
[----:B------:R-:W-:Y:S02]  /*10ea0*/  SEL R10, RZ, 0x1, P0 ;  /* 0x00000001ff0a7807 */ /* 0x000fe40000000000 */
[----:B------:R-:W-:Y:S02]  /*10eb0*/  SEL R7, R7, RZ, P0 ;  /* 0x000000ff07077207 */ /* 0x000fe40000000000 */
[----:B--2---:R-:W-:Y:S02]  /*10ec0*/  LOP3.LUT P1, RZ, R2, 0x2, RZ, 0xc0, !PT ;  /* 0x0000000202ff7812 */ /* 0x004fe4000782c0ff */
[----:B---3--:R-:W-:-:S11]  /*10ed0*/  LOP3.LUT R10, R3, R10, RZ, 0x3c, !PT ;  /* 0x0000000a030a7212 */ /* 0x008fd600078e3cff */
[----:B------:R-:W-:Y:S05]  /*10ee0*/  @!P1 BRA `(.L_x_1213) ;  /* 0x0000000800649947 */ /* 0x000fea0003800000 */
[----:B------:R-:W-:Y:S01]  /*10ef0*/  LOP3.LUT P1, RZ, R2, 0x1, RZ, 0xc0, !PT ;  /* 0x0000000102ff7812 */ /* 0x000fe2000782c0ff */
[----:B------:R-:W-:-:S12]  /*10f00*/  IMAD.MOV.U32 R5, RZ, RZ, R16 ;  /* 0x000000ffff057224 */ /* 0x000fd800078e0010 */
[----:B------:R-:W-:Y:S05]  /*10f10*/  @!P1 BRA `(.L_x_1214) ;  /* 0x0000000000549947 */ /* 0x000fea0003800000 */
[----:B------:R-:W2:Y:S01]  /*10f20*/  LDL R9, [R1+0x8] ;  /* 0x0000080001097983 */ /* 0x000ea20000100800 */
[----:B------:R-:W0:Y:S03]  /*10f30*/  LDC R5, c[0x0][0x43c] ;  /* 0x00010f00ff057b82 */ /* 0x000e260000000800 */
[----:B------:R-:W3:Y:S01]  /*10f40*/  LDL R11, [R1] ;  /* 0x00000000010b7983 */ /* 0x000ee20000100800 */
[----:B------:R-:W-:Y:S01]  /*10f50*/  IMAD.MOV.U32 R4, RZ, RZ, R0 ;  /* 0x000000ffff047224 */ /* 0x000fe200078e0000 */
[----:B------:R-:W-:Y:S01]  /*10f60*/  ULDC.64 UR4, c[0x0][0x428] ;  /* 0x00010a0000047ab9 */ /* 0x000fe20000000a00 */
[----:B------:R-:W-:Y:S01]  /*10f70*/  ULDC.64 UR6, c[0x0][0x208] ;  /* 0x0000820000067ab9 */ /* 0x000fe20000000a00 */
[----:B0-----:R-:W-:-:S13]  /*10f80*/  ISETP.NE.AND P0, PT, R5, 0x1, PT ;  /* 0x000000010500780c */ /* 0x001fda0003f05270 */
[----:B------:R-:W0:Y:S02]  /*10f90*/  @P0 LDC.64 R2, c[0x0][0x440] ;  /* 0x00011000ff020b82 */ /* 0x000e240000000a00 */
[----:B0-----:R-:W-:-:S05]  /*10fa0*/  @P0 IMAD.HI.U32 R2, R0, R2, RZ ;  /* 0x0000000200020227 */ /* 0x001fca00078e00ff */
[----:B------:R-:W-:-:S05]  /*10fb0*/  @P0 SHF.R.U32.HI R4, RZ, R3, R2 ;  /* 0x00000003ff040219 */ /* 0x000fca0000011602 */
[----:B------:R-:W-:-:S04]  /*10fc0*/  IMAD.MOV R2, RZ, RZ, -R4 ;  /* 0x000000ffff027224 */ /* 0x000fc800078e0a04 */
[----:B------:R-:W-:Y:S01]  /*10fd0*/  IMAD R0, R5, R2, R0 ;  /* 0x0000000205007224 */ /* 0x000fe200078e0200 */
[----:B------:R-:W-:Y:S01]  /*10fe0*/  SHF.R.S32.HI R5, RZ, 0x1f, R4 ;  /* 0x0000001fff057819 */ /* 0x000fe20000011404 */
[----:B------:R-:W0:Y:S01]  /*10ff0*/  LDC.64 R2, c[0x0][0x418] ;  /* 0x00010600ff027b82 */ /* 0x000e220000000a00 */
[----:B--2---:R-:W-:-:S04]  /*11000*/  IMAD R9, R9, UR4, RZ ;  /* 0x0000000409097c24 */ /* 0x004fc8000f8e02ff */
[C---:B---3--:R-:W-:Y:S02]  /*11010*/  IMAD R9, R11.reuse, UR5, R9 ;  /* 0x000000050b097c24 */ /* 0x048fe4000f8e0209 */
[----:B------:R-:W-:-:S04]  /*11020*/  IMAD.WIDE.U32 R4, R11, UR4, R4 ;  /* 0x000000040b047c25 */ /* 0x000fc8000f8e0004 */
[----:B------:R-:W-:Y:S01]  /*11030*/  IMAD.IADD R5, R9, 0x1, R5 ;  /* 0x0000000109057824 */ /* 0x000fe200078e0205 */
[----:B0-----:R-:W-:-:S04]  /*11040*/  LEA R2, P0, R4, R2, 0x2 ;  /* 0x0000000204027211 */ /* 0x001fc800078010ff */
[----:B------:R-:W-:-:S05]  /*11050*/  LEA.HI.X R3, R4, R3, R5, 0x2, P0 ;  /* 0x0000000304037211 */ /* 0x000fca00000f1405 */
[----:B------:R0:W5:Y:S04]  /*11060*/  LDG.E R5, desc[UR6][R2.64] ;  /* 0x0000000602057981 */ /* 0x000168000c1e1900 */
.L_x_1214:
[----:B0-----:R-:W-:Y:S01]  /*11070*/  IMAD R3, R7, 0x8, R17 ;  /* 0x0000000807037824 */ /* 0x001fe200078e0211 */
[----:B------:R-:W-:Y:S01]  /*11080*/  SHF.L.U32 R2, R10, 0x1f, RZ ;  /* 0x0000001f0a027819 */ /* 0x000fe200000006ff */
[----:B------:R-:W-:Y:S03]  /*11090*/  BSSY B1, `(.L_x_1215) ;  /* 0x0000003000017945 */ /* 0x000fe60003800000 */
[----:B------:R-:W0:Y:S02]  /*110a0*/  SYNCS.PHASECHK.TRANS64.TRYWAIT P0, [R3+URZ+0x2a840], R2 ;  /* 0x02a84002030075a7 */ /* 0x000e24000800017f */
[----:B0-----:R-:W-:Y:S05]  /*110b0*/  @!P0 BRA `(.L_x_1216) ;  /* 0x0000003800448947 */ /* 0x001fea0003800000 */
.L_x_1313:
[----:B------:R-:W-:Y:S05]  /*110c0*/  BSYNC B1 ;  /* 0x0000000000017941 */ /* 0x000fea0003800000 */
.L_x_1215:
[----:B------:R-:W1:Y:S01]  /*110d0*/  S2R R4, SR_TID.X ;  /* 0x0000000000047919 */ /* 0x000e620000002100 */
[----:B------:R-:W-:Y:S01]  /*110e0*/  BSSY B1, `(.L_x_1217) ;  /* 0x000000b000017945 */ /* 0x000fe20003800000 */
[----:B-1----:R-:W-:-:S04]  /*110f0*/  LOP3.LUT R4, R4, 0x7f, RZ, 0xc0, !PT ;  /* 0x0000007f04047812 */ /* 0x002fc800078ec0ff */
[----:B------:R-:W-:-:S13]  /*11100*/  ISETP.NE.AND P1, PT, R4, RZ, PT ;  /* 0x000000ff0400720c */ /* 0x000fda0003f25270 */
[----:B------:R-:W-:Y:S05]  /*11110*/  @P1 BRA `(.L_x_1218) ;  /* 0x00000000001c1947 */ /* 0x000fea0003800000 */
[----:B------:R-:W1:Y:S01]  /*11120*/  S2R R4, SR_TID.X ;  /* 0x0000000000047919 */ /* 0x000e620000002100 */
[----:B0-----:R-:W-:-:S04]  /*11130*/  IMAD.MOV.U32 R2, RZ, RZ, 0x9000 ;  /* 0x00009000ff027424 */ /* 0x001fc800078e00ff */
[----:B------:R2:W-:Y:S01]  /*11140*/  SYNCS.ARRIVE.TRANS64 RZ, [R3+URZ+0x2a830], R2 ;  /* 0x02a8300203ff79a7 */ /* 0x0005e2000800003f */
[----:B-1----:R-:W-:-:S04]  /*11150*/  LOP3.LUT R4, R4, 0x1f, RZ, 0xc0, !PT ;  /* 0x0000001f04047812 */ /* 0x002fc800078ec0ff */
[----:B------:R-:W-:-:S13]  /*11160*/  ISETP.NE.AND P0, PT, R4, RZ, PT ;  /* 0x000000ff0400720c */ /* 0x000fda0003f05270 */
[----:B--2---:R-:W-:Y:S05]  /*11170*/  @!P0 BRA `(.L_x_1218) ;  /* 0x0000000000048947 */ /* 0x004fea0003800000 */
[----:B------:R-:W-:Y:S01]  /*11180*/  BPT.TRAP 0x1 ;  /* 0x000000040000795c */ /* 0x000fe20000300000 */
.L_x_1218:
[----:B------:R-:W-:Y:S05]  /*11190*/  BSYNC B1 ;  /* 0x0000000000017941 */ /* 0x000fea0003800000 */
.L_x_1217:
[----:B------:R-:W-:Y:S01]  /*111a0*/  IMAD.MOV.U32 R11, RZ, RZ, RZ ;  /* 0x000000ffff0b7224 */ /* 0x000fe200078e00ff */
[----:B------:R-:W-:Y:S01]  /*111b0*/  UIADD3 UR4, UP0, UR38, 0x370, URZ ;  /* 0x0000037026047890 */ /* 0x000fe2000ff1e03f */
[----:B------:R-:W-:Y:S01]  /*111c0*/  IMAD R4, R7, 0x9000, R17 ;  /* 0x0000900007047824 */ /* 0x000fe200078e0211 */
[----:B------:R-:W-:Y:S01]  /*111d0*/  PLOP3.LUT P0, PT, PT, PT, PT, 0x80, 0x0 ;  /* 0x000000000000781c */ /* 0x000fe20003f0f070 */
[----:B0-----:R-:W-:Y:S01]  /*111e0*/  VIADD R3, R3, 0x2a830 ;  /* 0x0002a83003037836 */ /* 0x001fe20000000000 */
[----:B------:R-:W-:Y:S01]  /*111f0*/  R2UR UR10, R11 ;  /* 0x000000000b0a72ca */ /* 0x000fe200000e0000 */
[----:B------:R-:W-:Y:S01]  /*11200*/  IMAD R2, R0, 0x60, RZ ;  /* 0x0000006000027824 */ /* 0x000fe200078e02ff */
[----:B------:R-:W-:Y:S01]  /*11210*/  UIADD3.X UR5, URZ, UR39, URZ, UP0, !UPT ;  /* 0x000000273f057290 */ /* 0x000fe200087fe43f */
[----:B------:R-:W-:Y:S01]  /*11220*/  VIADD R9, R4, 0x18400 ;  /* 0x0001840004097836 */ /* 0x000fe20000000000 */
[----:B------:R-:W-:Y:S01]  /*11230*/  UMOV UR6, 0x0 ;  /* 0x0000000000067882 */ /* 0x000fe20000000000 */
[----:B------:R-:W-:-:S10]  /*11240*/  UMOV UR7, 0x14f00000 ;  /* 0x14f0000000077882 */ /* 0x000fd40000000000 */
.L_x_1219:
[----:B------:R-:W-:-:S13]  /*11250*/  @P0 ELECT P2, URZ, PT ;  /* 0x00000000003f082f */ /* 0x000fda0003840000 */
[----:B-----5:R-:W-:Y:S01]  /*11260*/  @P2 R2UR UR13, R5 ;  /* 0x00000000050d22ca */ /* 0x020fe200000e0000 */
[----:B------:R-:W-:Y:S01]  /*11270*/  UMOV UR12, UR36 ;  /* 0x00000024000c7c82 */ /* 0x000fe20008000000 */
[----:B------:R-:W-:Y:S02]  /*11280*/  @P2 R2UR UR11, R2 ;  /* 0x00000000020b22ca */ /* 0x000fe400000e0000 */
[----:B------:R-:W-:Y:S02]  /*11290*/  @P2 R2UR UR9, R3 ;  /* 0x00000000030922ca */ /* 0x000fe400000e0000 */
[----:B------:R-:W-:Y:S02]  /*112a0*/  @P2 R2UR UR8, R9 ;  /* 0x00000000090822ca */ /* 0x000fe400000e0000 */
[----:B------:R-:W-:Y:S02]  /*112b0*/  @P2 PLOP3.LUT P0, PT, P2, PT, PT, 0x8, 0x0 ;  /* 0x000000000000281c */ /* 0x000fe4000170e170 */
        /* <DEDUP_REMOVED lines=9> */
.L_x_1220:
[----:B------:R-:W-:-:S13]  /*11350*/  @P0 ELECT P2, URZ, PT ;  /* 0x00000000003f082f */ /* 0x000fda0003840000 */
[----:B------:R-:W-:Y:S01]  /*11360*/  @P2 R2UR UR13, R5 ;  /* 0x00000000050d22ca */ /* 0x000fe200000e0000 */
        /* <DEDUP_REMOVED lines=13> */
.L_x_1221:
        /* <DEDUP_REMOVED lines=16> */
.L_x_1314:
[----:B------:R-:W-:Y:S05]  /*11540*/  BSYNC B1 ;  /* 0x0000000000017941 */ /* 0x000fea0003800000 */
.L_x_1222:
[----:B------:R-:W-:Y:S01]  /*11550*/  BSSY B1, `(.L_x_1224) ;  /* 0x000000c000017945 */ /* 0x000fe20003800000 */
[----:B------:R-:W-:Y:S02]  /*11560*/  IMAD.MOV.U32 R12, RZ, RZ, 0x0 ;  /* 0x00000000ff0c7424 */ /* 0x000fe400078e00ff */
[----:B------:R-:W-:Y:S01]  /*11570*/  IMAD.MOV.U32 R13, RZ, RZ, 0x14f00000 ;  /* 0x14f00000ff0d7424 */ /* 0x000fe200078e00ff */
[----:B------:R-:W-:Y:S06]  /*11580*/  @P1 BRA `(.L_x_1225) ;  /* 0x0000000000201947 */ /* 0x000fec0003800000 */
[----:B------:R-:W1:Y:S01]  /*11590*/  S2R R4, SR_TID.X ;  /* 0x0000000000047919 */ /* 0x000e620000002100 */
[----:B0-----:R-:W-:Y:S02]  /*115a0*/  IMAD R2, R18, 0x8, R17 ;  /* 0x0000000812027824 */ /* 0x001fe400078e0211 */
[----:B------:R-:W-:-:S04]  /*115b0*/  IMAD.MOV.U32 R3, RZ, RZ, 0x6000 ;  /* 0x00006000ff037424 */ /* 0x000fc800078e00ff */
[----:B------:R2:W-:Y:S01]  /*115c0*/  SYNCS.ARRIVE.TRANS64 RZ, [R2+URZ+0x2a850], R3 ;  /* 0x02a8500302ff79a7 */ /* 0x0005e2000800003f */
[----:B-1----:R-:W-:-:S04]  /*115d0*/  LOP3.LUT R4, R4, 0x1f, RZ, 0xc0, !PT ;  /* 0x0000001f04047812 */ /* 0x002fc800078ec0ff */
[----:B------:R-:W-:-:S13]  /*115e0*/  ISETP.NE.AND P0, PT, R4, RZ, PT ;  /* 0x000000ff0400720c */ /* 0x000fda0003f05270 */
[----:B--2---:R-:W-:Y:S05]  /*115f0*/  @!P0 BRA `(.L_x_1225) ;  /* 0x0000000000048947 */ /* 0x004fea0003800000 */
[----:B------:R-:W-:Y:S01]  /*11600*/  BPT.TRAP 0x1 ;  /* 0x000000040000795c */ /* 0x000fe20000300000 */
.L_x_1225:
[----:B------:R-:W-:Y:S05]  /*11610*/  BSYNC B1 ;  /* 0x0000000000017941 */ /* 0x000fea0003800000 */
.L_x_1224:
[----:B------:R-:W-:Y:S01]  /*11620*/  R2UR UR10, R11 ;  /* 0x000000000b0a72ca */ /* 0x000fe200000e0000 */
[--C-:B0-----:R-:W-:Y:S01]  /*11630*/  IMAD R2, R18, 0x8, R17.reuse ;  /* 0x0000000812027824 */ /* 0x101fe200078e0211 */
[----:B------:R-:W-:Y:S01]  /*11640*/  R2UR UR6, R12 ;  /* 0x000000000c0672ca */ /* 0x000fe200000e0000 */
[----:B------:R-:W-:Y:S01]  /*11650*/  IMAD R3, R18, 0x6000, R17 ;  /* 0x0000600012037824 */ /* 0x000fe200078e0211 */
[----:B------:R-:W-:Y:S01]  /*11660*/  R2UR UR7, R13 ;  /* 0x000000000d0772ca */ /* 0x000fe200000e0000 */
[----:B------:R-:W-:Y:S01]  /*11670*/  UIADD3 UR4, UP0, UR38, 0x470, URZ ;  /* 0x0000047026047890 */ /* 0x000fe2000ff1e03f */
[----:B------:R-:W-:Y:S01]  /*11680*/  PLOP3.LUT P0, PT, PT, PT, PT, 0x80, 0x0 ;  /* 0x000000000000781c */ /* 0x000fe20003f0f070 */
[----:B------:R-:W-:Y:S02]  /*11690*/  IMAD R4, R19, 0x60, RZ ;  /* 0x0000006013047824 */ /* 0x000fe400078e02ff */
[----:B------:R-:W-:Y:S01]  /*116a0*/  VIADD R2, R2, 0x2a850 ;  /* 0x0002a85002027836 */ /* 0x000fe20000000000 */
[----:B------:R-:W-:Y:S01]  /*116b0*/  UIADD3.X UR5, URZ, UR39, URZ, UP0, !UPT ;  /* 0x000000273f057290 */ /* 0x000fe200087fe43f */
[----:B------:R-:W-:-:S11]  /*116c0*/  VIADD R9, R3, 0x400 ;  /* 0x0000040003097836 */ /* 0x000fd60000000000 */
.L_x_1226:
        /* <DEDUP_REMOVED lines=15> */
.L_x_1227:
        /* <DEDUP_REMOVED lines=10> */
[----:B------:R-:W-:Y:S02]  /*11860*/  IMAD.MOV.U32 R16, RZ, RZ, R5 ;  /* 0x000000ffff107224 */ /* 0x000fe400078e0005 */
[----:B------:R-:W-:-:S07]  /*11870*/  IMAD.MOV.U32 R19, RZ, RZ, R0 ;  /* 0x000000ffff137224 */ /* 0x000fce00078e0000 */
.L_x_1213:
[----:B------:R-:W-:Y:S05]  /*11880*/  BSYNC B0 ;  /* 0x0000000000007941 */ /* 0x000fea0003800000 */
.L_x_1212:
[----:B------:R0:W-:Y:S01]  /*11890*/  STL [R1+0x4], R10 ;  /* 0x0000040a01007387 */ /* 0x0001e20000100800 */
[----:B------:R-:W-:Y:S01]  /*118a0*/  UIADD3 UR4, UR41, -0x3, URZ ;  /* 0xfffffffd29047890 */ /* 0x000fe2000fffe03f */
[----:B------:R-:W-:-:S05]  /*118b0*/  IMAD.MOV.U32 R18, RZ, RZ, R7 ;  /* 0x000000ffff127224 */ /* 0x000fca00078e0007 */
[----:B------:R-:W-:-:S07]  /*118c0*/  IMAD.U32 R0, RZ, RZ, UR4 ;  /* 0x00000004ff007e24 */ /* 0x000fce000f8e00ff */
.L_x_1211:
[----:B------:R-:W-:Y:S01]  /*118d0*/  ULOP3.LUT UR4, URZ, UR41, URZ, 0x33, !UPT ;  /* 0x000000293f047292 */ /* 0x000fe2000f8e333f */
[----:B------:R-:W-:Y:S01]  /*118e0*/  VIADD R8, R8, 0xfffffffe ;  /* 0xfffffffe08087836 */ /* 0x000fe20000000000 */
[----:B------:R-:W-:Y:S04]  /*118f0*/  BSSY B0, `(.L_x_1210) ;  /* 0x000014d000007945 */ /* 0x000fe80003800000 */
[----:B------:R-:W-:-:S13]  /*11900*/  ISETP.NE.AND P0, PT, R8, UR4, PT ;  /* 0x0000000408007c0c */ /* 0x000fda000bf05270 */
[----:B------:R-:W-:Y:S05]  /*11910*/  @!P0 BRA `(.L_x_1228) ;  /* 0x0000001400288947 */ /* 0x000fea0003800000 */
[----:B------:R-:W-:-:S07]  /*11920*/  IMAD.MOV.U32 R8, RZ, RZ, R16 ;  /* 0x000000ffff087224 */ /* 0x000fce00078e0010 */
.L_x_1261:
[----:B------:R-:W2:Y:S04]  /*11930*/  LDL R2, [R1+0xc] ;  /* 0x00000c0001027983 */ /* 0x000ea80000100800 */
[----:B------:R-:W3:Y:S01]  /*11940*/  LDL R3, [R1+0x4] ;  /* 0x0000040001037983 */ /* 0x000ee20000100800 */
[----:B------:R-:W-:Y:S01]  /*11950*/  VIADD R4, R18, 0x1 ;  /* 0x0000000112047836 */ /* 0x000fe20000000000 */
[----:B------:R-:W-:Y:S05]  /*11960*/  YIELD ;  /* 0x0000000000007946 */ /* 0x000fea0003800000 */
[----:B------:R-:W-:Y:S01]  /*11970*/  ISETP.NE.AND P0, PT, R4, 0x2, PT ;  /* 0x000000020400780c */ /* 0x000fe20003f05270 */
[----:B------:R-:W-:Y:S03]  /*11980*/  BSSY B1, `(.L_x_1229) ;  /* 0x000009d000017945 */ /* 0x000fe60003800000 */
[----:B------:R-:W-:-:S02]  /*11990*/  SEL R5, RZ, 0x1, P0 ;  /* 0x00000001ff057807 */ /* 0x000fc40000000000 */
[----:B------:R-:W-:Y:S02]  /*119a0*/  SEL R4, R4, RZ, P0 ;  /* 0x000000ff04047207 */ /* 0x000fe40000000000 */
[----:B--2---:R-:W-:Y:S02]  /*119b0*/  LOP3.LUT P1, RZ, R2, 0x2, RZ, 0xc0, !PT ;  /* 0x0000000202ff7812 */ /* 0x004fe4000782c0ff */
[----:B---3--:R-:W-:-:S11]  /*119c0*/  LOP3.LUT R5, R3, R5, RZ, 0x3c, !PT ;  /* 0x0000000503057212 */ /* 0x008fd600078e3cff */
[----:B------:R-:W-:Y:S05]  /*119d0*/  @!P1 BRA `(.L_x_1230) ;  /* 0x00000008005c9947 */ /* 0x000fea0003800000 */
[----:B------:R-:W-:Y:S01]  /*119e0*/  LOP3.LUT P1, RZ, R2, 0x1, RZ, 0xc0, !PT ;  /* 0x0000000102ff7812 */ /* 0x000fe2000782c0ff */
[----:B------:R-:W-:-:S12]  /*119f0*/  IMAD.MOV.U32 R7, RZ, RZ, R0 ;  /* 0x000000ffff077224 */ /* 0x000fd800078e0000 */
[----:B------:R-:W-:Y:S05]  /*11a00*/  @!P1 BRA `(.L_x_1231) ;  /* 0x0000000000549947 */ /* 0x000fea0003800000 */
[----:B0-----:R-:W2:Y:S01]  /*11a10*/  LDL R10, [R1+0x8] ;  /* 0x00000800010a7983 */ /* 0x001ea20000100800 */
[----:B------:R-:W0:Y:S01]  /*11a20*/  LDC R8, c[0x0][0x43c] ;  /* 0x00010f00ff087b82 */ /* 0x000e220000000800 */
[----:B------:R-:W-:Y:S02]  /*11a30*/  ULDC.64 UR4, c[0x0][0x428] ;  /* 0x00010a0000047ab9 */ /* 0x000fe40000000a00 */
[----:B------:R-:W3:Y:S01]  /*11a40*/  LDL R9, [R1] ;  /* 0x0000000001097983 */ /* 0x000ee20000100800 */
[----:B------:R-:W-:Y:S01]  /*11a50*/  ULDC.64 UR6, c[0x0][0x208] ;  /* 0x0000820000067ab9 */ /* 0x000fe20000000a00 */
[----:B0-----:R-:W-:-:S13]  /*11a60*/  ISETP.NE.AND P0, PT, R8, 0x1, PT ;  /* 0x000000010800780c */ /* 0x001fda0003f05270 */
[----:B------:R-:W0:Y:S02]  /*11a70*/  @P0 LDC.64 R2, c[0x0][0x440] ;  /* 0x00011000ff020b82 */ /* 0x000e240000000a00 */
[----:B0-----:R-:W-:-:S04]  /*11a80*/  @P0 IMAD.HI.U32 R7, R0, R2, RZ ;  /* 0x0000000200070227 */ /* 0x001fc800078e00ff */
[----:B------:R-:W-:Y:S01]  /*11a90*/  IMAD.MOV.U32 R2, RZ, RZ, R0 ;  /* 0x000000ffff027224 */ /* 0x000fe200078e0000 */
[----:B------:R-:W-:-:S04]  /*11aa0*/  @P0 SHF.R.U32.HI R2, RZ, R3, R7 ;  /* 0x00000003ff020219 */ /* 0x000fc80000011607 */
[--C-:B------:R-:W-:Y:S01]  /*11ab0*/  SHF.R.S32.HI R3, RZ, 0x1f, R2.reuse ;  /* 0x0000001fff037819 */ /* 0x100fe20000011402 */
[----:B------:R-:W-:-:S04]  /*11ac0*/  IMAD.MOV R7, RZ, RZ, -R2 ;  /* 0x000000ffff077224 */ /* 0x000fc800078e0a02 */
[----:B------:R-:W-:Y:S02]  /*11ad0*/  IMAD R7, R8, R7, R0 ;  /* 0x0000000708077224 */ /* 0x000fe400078e0200 */
        /* <DEDUP_REMOVED lines=8> */
.L_x_1231:
[----:B------:R-:W-:Y:S01]  /*11b60*/  IMAD R3, R4, 0x8, R17 ;  /* 0x0000000804037824 */ /* 0x000fe200078e0211 */
[----:B------:R-:W-:Y:S01]  /*11b70*/  SHF.L.U32 R2, R5, 0x1f, RZ ;  /* 0x0000001f05027819 */ /* 0x000fe200000006ff */
[----:B------:R-:W-:Y:S03]  /*11b80*/  BSSY B2, `(.L_x_1232) ;  /* 0x0000003000027945 */ /* 0x000fe60003800000 */
[----:B------:R-:W2:Y:S02]  /*11b90*/  SYNCS.PHASECHK.TRANS64.TRYWAIT P0, [R3+URZ+0x2a840], R2 ;  /* 0x02a84002030075a7 */ /* 0x000ea4000800017f */
[----:B--2---:R-:W-:Y:S05]  /*11ba0*/  @!P0 BRA `(.L_x_1233) ;  /* 0x0000002c00b08947 */ /* 0x004fea0003800000 */
.L_x_1315:
[----:B------:R-:W-:Y:S05]  /*11bb0*/  BSYNC B2 ;  /* 0x0000000000027941 */ /* 0x000fea0003800000 */
.L_x_1232:
[----:B-1----:R-:W1:Y:S01]  /*11bc0*/  S2R R9, SR_TID.X ;  /* 0x0000000000097919 */ /* 0x002e620000002100 */
[----:B------:R-:W-:Y:S01]  /*11bd0*/  BSSY B2, `(.L_x_1234) ;  /* 0x000000b000027945 */ /* 0x000fe20003800000 */
[----:B-1----:R-:W-:-:S04]  /*11be0*/  LOP3.LUT R9, R9, 0x7f, RZ, 0xc0, !PT ;  /* 0x0000007f09097812 */ /* 0x002fc800078ec0ff */
[----:B------:R-:W-:-:S13]  /*11bf0*/  ISETP.NE.AND P1, PT, R9, RZ, PT ;  /* 0x000000ff0900720c */ /* 0x000fda0003f25270 */
[----:B------:R-:W-:Y:S05]  /*11c00*/  @P1 BRA `(.L_x_1235) ;  /* 0x00000000001c1947 */ /* 0x000fea0003800000 */
[----:B------:R-:W1:Y:S01]  /*11c10*/  S2R R9, SR_TID.X ;  /* 0x0000000000097919 */ /* 0x000e620000002100 */
[----:B--2---:R-:W-:-:S04]  /*11c20*/  IMAD.MOV.U32 R2, RZ, RZ, 0x9000 ;  /* 0x00009000ff027424 */ /* 0x004fc800078e00ff */
[----:B------:R3:W-:Y:S01]  /*11c30*/  SYNCS.ARRIVE.TRANS64 RZ, [R3+URZ+0x2a830], R2 ;  /* 0x02a8300203ff79a7 */ /* 0x0007e2000800003f */
[----:B-1----:R-:W-:-:S04]  /*11c40*/  LOP3.LUT R9, R9, 0x1f, RZ, 0xc0, !PT ;  /* 0x0000001f09097812 */ /* 0x002fc800078ec0ff */
[----:B------:R-:W-:-:S13]  /*11c50*/  ISETP.NE.AND P0, PT, R9, RZ, PT ;  /* 0x000000ff0900720c */ /* 0x000fda0003f05270 */
[----:B---3--:R-:W-:Y:S05]  /*11c60*/  @!P0 BRA `(.L_x_1235) ;  /* 0x0000000000048947 */ /* 0x008fea0003800000 */
[----:B------:R-:W-:Y:S01]  /*11c70*/  BPT.TRAP 0x1 ;  /* 0x000000040000795c */ /* 0x000fe20000300000 */
.L_x_1235:
[----:B------:R-:W-:Y:S05]  /*11c80*/  BSYNC B2 ;  /* 0x0000000000027941 */ /* 0x000fea0003800000 */
.L_x_1234:
[----:B------:R-:W-:Y:S01]  /*11c90*/  IMAD.MOV.U32 R12, RZ, RZ, RZ ;  /* 0x000000ffff0c7224 */ /* 0x000fe200078e00ff */
[----:B------:R-:W-:Y:S01]  /*11ca0*/  UIADD3 UR4, UP0, UR38, 0x370, URZ ;  /* 0x0000037026047890 */ /* 0x000fe2000ff1e03f */
[----:B------:R-:W-:Y:S01]  /*11cb0*/  IMAD R9, R4, 0x9000, R17 ;  /* 0x0000900004097824 */ /* 0x000fe200078e0211 */
[----:B------:R-:W-:Y:S01]  /*11cc0*/  PLOP3.LUT P0, PT, PT, PT, PT, 0x80, 0x0 ;  /* 0x000000000000781c */ /* 0x000fe20003f0f070 */
[----:B--2---:R-:W-:Y:S01]  /*11cd0*/  VIADD R3, R3, 0x2a830 ;  /* 0x0002a83003037836 */ /* 0x004fe20000000000 */
[----:B------:R-:W-:Y:S01]  /*11ce0*/  R2UR UR10, R12 ;  /* 0x000000000c0a72ca */ /* 0x000fe200000e0000 */
[----:B------:R-:W-:Y:S01]  /*11cf0*/  IMAD R2, R7, 0x60, RZ ;  /* 0x0000006007027824 */ /* 0x000fe200078e02ff */
[----:B------:R-:W-:Y:S01]  /*11d00*/  UIADD3.X UR5, URZ, UR39, URZ, UP0, !UPT ;  /* 0x000000273f057290 */ /* 0x000fe200087fe43f */
[----:B0-----:R-:W-:Y:S01]  /*11d10*/  VIADD R10, R9, 0x18400 ;  /* 0x00018400090a7836 */ /* 0x001fe20000000000 */
[----:B------:R-:W-:Y:S01]  /*11d20*/  UMOV UR6, 0x0 ;  /* 0x0000000000067882 */ /* 0x000fe20000000000 */
[----:B------:R-:W-:-:S10]  /*11d30*/  UMOV UR7, 0x14f00000 ;  /* 0x14f0000000077882 */ /* 0x000fd40000000000 */
.L_x_1236:
        /* <DEDUP_REMOVED lines=16> */
.L_x_1237:
        /* <DEDUP_REMOVED lines=15> */
.L_x_1238:
        /* <DEDUP_REMOVED lines=16> */
.L_x_1316:
[----:B------:R-:W-:Y:S05]  /*12030*/  BSYNC B2 ;  /* 0x0000000000027941 */ /* 0x000fea0003800000 */
.L_x_1239:
        /* <DEDUP_REMOVED lines=11> */
.L_x_1242:
[----:B------:R-:W-:Y:S05]  /*120f0*/  BSYNC B2 ;  /* 0x0000000000027941 */ /* 0x000fea0003800000 */
.L_x_1241:
[----:B------:R-:W-:Y:S01]  /*12100*/  R2UR UR10, R12 ;  /* 0x000000000c0a72ca */ /* 0x000fe200000e0000 */
[----:B------:R-:W-:Y:S01]  /*12110*/  IMAD R18, R18, 0x6000, R17 ;  /* 0x0000600012127824 */ /* 0x000fe200078e0211 */
[----:B------:R-:W-:Y:S01]  /*12120*/  R2UR UR6, R10 ;  /* 0x000000000a0672ca */ /* 0x000fe200000e0000 */
[----:B------:R-:W-:Y:S01]  /*12130*/  UIADD3 UR4, UP0, UR38, 0x470, URZ ;  /* 0x0000047026047890 */ /* 0x000fe2000ff1e03f */
[----:B------:R-:W-:Y:S01]  /*12140*/  R2UR UR7, R11 ;  /* 0x000000000b0772ca */ /* 0x000fe200000e0000 */
[----:B0-----:R-:W-:Y:S01]  /*12150*/  IMAD R3, R19, 0x60, RZ ;  /* 0x0000006013037824 */ /* 0x001fe200078e02ff */
[----:B------:R-:W-:Y:S01]  /*12160*/  PLOP3.LUT P0, PT, PT, PT, PT, 0x80, 0x0 ;  /* 0x000000000000781c */ /* 0x000fe20003f0f070 */
[----:B------:R-:W-:Y:S01]  /*12170*/  VIADD R2, R2, 0x50 ;  /* 0x0000005002027836 */ /* 0x000fe20000000000 */
[----:B------:R-:W-:Y:S01]  /*12180*/  UIADD3.X UR5, URZ, UR39, URZ, UP0, !UPT ;  /* 0x000000273f057290 */ /* 0x000fe200087fe43f */
[----:B------:R-:W-:-:S11]  /*12190*/  VIADD R9, R18, 0x400 ;  /* 0x0000040012097836 */ /* 0x000fd60000000000 */
.L_x_1243:
        /* <DEDUP_REMOVED lines=15> */
.L_x_1244:
        /* <DEDUP_REMOVED lines=12> */
.L_x_1230:
[----:B------:R-:W-:Y:S05]  /*12350*/  BSYNC B1 ;  /* 0x0000000000017941 */ /* 0x000fea0003800000 */
.L_x_1229:
[----:B------:R-:W2:Y:S01]  /*12360*/  LDL R3, [R1+0xc] ;  /* 0x00000c0001037983 */ /* 0x000ea20000100800 */
[----:B------:R-:W-:Y:S01]  /*12370*/  VIADD R18, R4, 0x1 ;  /* 0x0000000104127836 */ /* 0x000fe20000000000 */
[----:B------:R-:W-:Y:S01]  /*12380*/  BSSY B1, `(.L_x_1245) ;  /* 0x00000a0000017945 */ /* 0x000fe20003800000 */
[----:B------:R-:W-:-:S03]  /*12390*/  VIADD R7, R0, 0xffffffff ;  /* 0xffffffff00077836 */ /* 0x000fc60000000000 */
[----:B------:R-:W-:-:S04]  /*123a0*/  ISETP.NE.AND P0, PT, R18, 0x2, PT ;  /* 0x000000021200780c */ /* 0x000fc80003f05270 */
[----:B------:R-:W-:Y:S02]  /*123b0*/  SEL R2, RZ, 0x1, P0 ;  /* 0x00000001ff027807 */ /* 0x000fe40000000000 */
[----:B------:R-:W-:Y:S02]  /*123c0*/  SEL R18, R18, RZ, P0 ;  /* 0x000000ff12127207 */ /* 0x000fe40000000000 */
[----:B------:R-:W-:-:S05]  /*123d0*/  LOP3.LUT R11, R5, R2, RZ, 0x3c, !PT ;  /* 0x00000002050b7212 */ /* 0x000fca00078e3cff */
[----:B------:R1:W-:Y:S01]  /*123e0*/  STL [R1+0x4], R11 ;  /* 0x0000040b01007387 */ /* 0x0003e20000100800 */
[----:B--2---:R-:W-:-:S13]  /*123f0*/  LOP3.LUT P1, RZ, R3, 0x2, RZ, 0xc0, !PT ;  /* 0x0000000203ff7812 */ /* 0x004fda000782c0ff */
[----:B-1----:R-:W-:Y:S05]  /*12400*/  @!P1 BRA `(.L_x_1246) ;  /* 0x00000008005c9947 */ /* 0x002fea0003800000 */
[----:B------:R-:W-:Y:S01]  /*12410*/  LOP3.LUT P1, RZ, R3, 0x1, RZ, 0xc0, !PT ;  /* 0x0000000103ff7812 */ /* 0x000fe2000782c0ff */
[----:B0-----:R-:W-:-:S12]  /*12420*/  IMAD.MOV.U32 R10, RZ, RZ, R7 ;  /* 0x000000ffff0a7224 */ /* 0x001fd800078e0007 */
[----:B------:R-:W-:Y:S05]  /*12430*/  @!P1 BRA `(.L_x_1247) ;  /* 0x0000000000549947 */ /* 0x000fea0003800000 */
[----:B------:R-:W2:Y:S01]  /*12440*/  LDL R13, [R1+0x8] ;  /* 0x00000800010d7983 */ /* 0x000ea20000100800 */
        /* <DEDUP_REMOVED lines=20> */
.L_x_1247:
[----:B------:R-:W-:Y:S01]  /*12590*/  IMAD R2, R18, 0x8, R17 ;  /* 0x0000000812027824 */ /* 0x000fe200078e0211 */
[----:B------:R-:W-:Y:S01]  /*125a0*/  SHF.L.U32 R3, R11, 0x1f, RZ ;  /* 0x0000001f0b037819 */ /* 0x000fe200000006ff */
[----:B------:R-:W-:Y:S03]  /*125b0*/  BSSY B2, `(.L_x_1248) ;  /* 0x0000003000027945 */ /* 0x000fe60003800000 */
[----:B------:R-:W1:Y:S02]  /*125c0*/  SYNCS.PHASECHK.TRANS64.TRYWAIT P0, [R2+URZ+0x2a840], R3 ;  /* 0x02a84003020075a7 */ /* 0x000e64000800017f */
[----:B-1----:R-:W-:Y:S05]  /*125d0*/  @!P0 BRA `(.L_x_1249) ;  /* 0x00000024004c8947 */ /* 0x002fea0003800000 */
.L_x_1317:
[----:B------:R-:W-:Y:S05]  /*125e0*/  BSYNC B2 ;  /* 0x0000000000027941 */ /* 0x000fea0003800000 */
.L_x_1248:
        /* <DEDUP_REMOVED lines=12> */
.L_x_1251:
[----:B------:R-:W-:Y:S05]  /*126b0*/  BSYNC B2 ;  /* 0x0000000000027941 */ /* 0x000fea0003800000 */
.L_x_1250:
[----:B------:R-:W-:Y:S01]  /*126c0*/  IMAD.MOV.U32 R14, RZ, RZ, RZ ;  /* 0x000000ffff0e7224 */ /* 0x000fe200078e00ff */
[----:B------:R-:W-:Y:S01]  /*126d0*/  UIADD3 UR4, UP0, UR38, 0x370, URZ ;  /* 0x0000037026047890 */ /* 0x000fe2000ff1e03f */
[C---:B-1----:R-:W-:Y:S01]  /*126e0*/  IMAD R3, R18.reuse, 0x8, R6 ;  /* 0x0000000812037824 */ /* 0x042fe200078e0206 */
[----:B------:R-:W-:Y:S01]  /*126f0*/  PLOP3.LUT P0, PT, PT, PT, PT, 0x80, 0x0 ;  /* 0x000000000000781c */ /* 0x000fe20003f0f070 */
[----:B------:R-:W-:Y:S01]  /*12700*/  IMAD R9, R18, 0x9000, R17 ;  /* 0x0000900012097824 */ /* 0x000fe200078e0211 */
[----:B------:R-:W-:Y:S01]  /*12710*/  R2UR UR10, R14 ;  /* 0x000000000e0a72ca */ /* 0x000fe200000e0000 */
[----:B------:R-:W-:Y:S01]  /*12720*/  VIADD R3, R3, 0x30 ;  /* 0x0000003003037836 */ /* 0x000fe20000000000 */
[----:B------:R-:W-:Y:S01]  /*12730*/  UIADD3.X UR5, URZ, UR39, URZ, UP0, !UPT ;  /* 0x000000273f057290 */ /* 0x000fe200087fe43f */
[----:B------:R-:W-:Y:S01]  /*12740*/  IMAD R2, R10, 0x60, RZ ;  /* 0x000000600a027824 */ /* 0x000fe200078e02ff */
[----:B------:R-:W-:Y:S01]  /*12750*/  UMOV UR6, 0x0 ;  /* 0x0000000000067882 */ /* 0x000fe20000000000 */
[----:B------:R-:W-:Y:S01]  /*12760*/  VIADD R11, R9, 0x18400 ;  /* 0x00018400090b7836 */ /* 0x000fe20000000000 */
[----:B------:R-:W-:-:S09]  /*12770*/  UMOV UR7, 0x14f00000 ;  /* 0x14f0000000077882 */ /* 0x000fd20000000000 */
.L_x_1252:
        /* <DEDUP_REMOVED lines=16> */
.L_x_1253:
        /* <DEDUP_REMOVED lines=15> */
.L_x_1254:
        /* <DEDUP_REMOVED lines=15> */
.L_x_1318:
[----:B------:R-:W-:Y:S05]  /*12a60*/  BSYNC B2 ;  /* 0x0000000000027941 */ /* 0x000fea0003800000 */
.L_x_1255:
[----:B------:R-:W-:Y:S01]  /*12a70*/  BSSY B2, `(.L_x_1257) ;  /* 0x000000b000027945 */ /* 0x000fe20003800000 */
[----:B------:R-:W-:Y:S02]  /*12a80*/  IMAD.MOV.U32 R12, RZ, RZ, 0x0 ;  /* 0x00000000ff0c7424 */ /* 0x000fe400078e00ff */
[----:B------:R-:W-:Y:S01]  /*12a90*/  IMAD.MOV.U32 R13, RZ, RZ, 0x14f00000 ;  /* 0x14f00000ff0d7424 */ /* 0x000fe200078e00ff */
[----:B------:R-:W-:Y:S06]  /*12aa0*/  @P1 BRA `(.L_x_1258) ;  /* 0x00000000001c1947 */ /* 0x000fec0003800000 */
[----:B------:R-:W1:Y:S02]  /*12ab0*/  S2R R3, SR_TID.X ;  /* 0x0000000000037919 */ /* 0x000e640000002100 */
[----:B-1----:R-:W-:Y:S01]  /*12ac0*/  LOP3.LUT R9, R3, 0x1f, RZ, 0xc0, !PT ;  /* 0x0000001f03097812 */ /* 0x002fe200078ec0ff */
[----:B------:R-:W-:-:S03]  /*12ad0*/  IMAD.MOV.U32 R3, RZ, RZ, 0x6000 ;  /* 0x00006000ff037424 */ /* 0x000fc600078e00ff */
[----:B------:R-:W-:Y:S01]  /*12ae0*/  ISETP.NE.AND P0, PT, R9, RZ, PT ;  /* 0x000000ff0900720c */ /* 0x000fe20003f05270 */
[----:B------:R1:W-:-:S12]  /*12af0*/  SYNCS.ARRIVE.TRANS64 RZ, [R2+URZ+0x50], R3 ;  /* 0x0000500302ff79a7 */ /* 0x0003d8000800003f */
[----:B-1----:R-:W-:Y:S05]  /*12b00*/  @!P0 BRA `(.L_x_1258) ;  /* 0x0000000000048947 */ /* 0x002fea0003800000 */
[----:B------:R-:W-:Y:S01]  /*12b10*/  BPT.TRAP 0x1 ;  /* 0x000000040000795c */ /* 0x000fe20000300000 */
.L_x_1258:
[----:B------:R-:W-:Y:S05]  /*12b20*/  BSYNC B2 ;  /* 0x0000000000027941 */ /* 0x000fea0003800000 */
.L_x_1257:
[----:B------:R-:W-:Y:S01]  /*12b30*/  R2UR UR10, R14 ;  /* 0x000000000e0a72ca */ /* 0x000fe200000e0000 */
[----:B------:R-:W-:Y:S01]  /*12b40*/  IMAD R4, R4, 0x6000, R17 ;  /* 0x0000600004047824 */ /* 0x000fe200078e0211 */
[----:B------:R-:W-:Y:S01]  /*12b50*/  R2UR UR6, R12 ;  /* 0x000000000c0672ca */ /* 0x000fe200000e0000 */
[----:B------:R-:W-:Y:S01]  /*12b60*/  UIADD3 UR4, UP0, UR38, 0x470, URZ ;  /* 0x0000047026047890 */ /* 0x000fe2000ff1e03f */
[----:B------:R-:W-:Y:S01]  /*12b70*/  R2UR UR7, R13 ;  /* 0x000000000d0772ca */ /* 0x000fe200000e0000 */
[----:B------:R-:W-:Y:S01]  /*12b80*/  IMAD R3, R19, 0x60, RZ ;  /* 0x0000006013037824 */ /* 0x000fe200078e02ff */
[----:B------:R-:W-:Y:S01]  /*12b90*/  PLOP3.LUT P0, PT, PT, PT, PT, 0x80, 0x0 ;  /* 0x000000000000781c */ /* 0x000fe20003f0f070 */
[----:B0-----:R-:W-:Y:S01]  /*12ba0*/  VIADD R2, R2, 0x50 ;  /* 0x0000005002027836 */ /* 0x001fe20000000000 */
[----:B------:R-:W-:Y:S01]  /*12bb0*/  UIADD3.X UR5, URZ, UR39, URZ, UP0, !UPT ;  /* 0x000000273f057290 */ /* 0x000fe200087fe43f */
[----:B------:R-:W-:-:S11]  /*12bc0*/  VIADD R5, R4, 0x400 ;  /* 0x0000040004057836 */ /* 0x000fd60000000000 */
.L_x_1259:
        /* <DEDUP_REMOVED lines=15> */
.L_x_1260:
        /* <DEDUP_REMOVED lines=12> */
.L_x_1246:
[----:B------:R-:W-:Y:S05]  /*12d80*/  BSYNC B1 ;  /* 0x0000000000017941 */ /* 0x000fea0003800000 */
.L_x_1245:
[----:B------:R-:W-:Y:S01]  /*12d90*/  ISETP.GT.AND P0, PT, R7, UR40, PT ;  /* 0x0000002807007c0c */ /* 0x000fe2000bf04270 */
[----:B------:R-:W-:-:S12]  /*12da0*/  VIADD R0, R0, 0xfffffffe ;  /* 0xfffffffe00007836 */ /* 0x000fd80000000000 */
[----:B------:R-:W-:Y:S05]  /*12db0*/  @P0 BRA `(.L_x_1261) ;  /* 0xffffffe800dc0947 */ /* 0x000fea000383ffff */
.L_x_1228:
[----:B------:R-:W-:Y:S05]  /*12dc0*/  BSYNC B0 ;  /* 0x0000000000007941 */ /* 0x000fea0003800000 */
.L_x_1210:
[----:B0-----:R-:W0:Y:S01]  /*12dd0*/  S2R R0, SR_TID.X ;  /* 0x0000000000007919 */ /* 0x001e220000002100 */
[----:B------:R-:W-:Y:S01]  /*12de0*/  BSSY B0, `(.L_x_1262) ;  /* 0x0000012000007945 */ /* 0x000fe20003800000 */
[----:B0-----:R-:W-:-:S04]  /*12df0*/  LOP3.LUT R6, R0, 0x7f, RZ, 0xc0, !PT ;  /* 0x0000007f00067812 */ /* 0x001fc800078ec0ff */
[----:B------:R-:W-:-:S13]  /*12e00*/  ISETP.NE.AND P1, PT, R6, RZ, PT ;  /* 0x000000ff0600720c */ /* 0x000fda0003f25270 */
[----:B------:R-:W-:Y:S05]  /*12e10*/  @P1 BRA `(.L_x_1263) ;  /* 0x0000000000381947 */ /* 0x000fea0003800000 */
[----:B------:R-:W0:Y:S01]  /*12e20*/  S2R R3, SR_LANEID ;  /* 0x0000000000037919 */ /* 0x000e220000000000 */
[----:B------:R-:W-:Y:S01]  /*12e30*/  VOTEU.ANY UR4, UPT, PT ;  /* 0x0000000000047886 */ /* 0x000fe200038e0100 */
[----:B------:R-:W-:Y:S01]  /*12e40*/  ULDC.64 UR6, c[0x0][0x208] ;  /* 0x0000820000067ab9 */ /* 0x000fe20000000a00 */
[----:B------:R-:W0:Y:S08]  /*12e50*/  FLO.U32 R0, UR4 ;  /* 0x0000000400007d00 */ /* 0x000e3000080e0000 */
[----:B------:R-:W1:Y:S01]  /*12e60*/  POPC R5, UR4 ;  /* 0x0000000400057d09 */ /* 0x000e620008000000 */
[----:B0-----:R-:W-:-:S02]  /*12e70*/  ISETP.EQ.U32.AND P0, PT, R0, R3, PT ;  /* 0x000000030000720c */ /* 0x001fc40003f02070 */
[----:B------:R-:W1:Y:S11]  /*12e80*/  LDC.64 R2, c[0x0][0xc80] ;  /* 0x00032000ff027b82 */ /* 0x000e760000000a00 */
[----:B-1----:R-:W2:Y:S01]  /*12e90*/  @P0 ATOMG.E.ADD.STRONG.GPU PT, R3, desc[UR6][R2.64], R5 ;  /* 0x00000005020309a8 */ /* 0x002ea200081ee1c6 */
[----:B------:R-:W0:Y:S02]  /*12ea0*/  S2R R4, SR_LTMASK ;  /* 0x0000000000047919 */ /* 0x000e240000003900 */
[----:B0-----:R-:W-:-:S04]  /*12eb0*/  LOP3.LUT R4, R4, UR4, RZ, 0xc0, !PT ;  /* 0x0000000404047c12 */ /* 0x001fc8000f8ec0ff */
[----:B------:R-:W0:Y:S01]  /*12ec0*/  POPC R7, R4 ;  /* 0x0000000400077309 */ /* 0x000e220000000000 */
[----:B--2---:R-:W0:Y:S02]  /*12ed0*/  SHFL.IDX PT, R0, R3, R0, 0x1f ;  /* 0x00001f0003007589 */ /* 0x004e2400000e0000 */
[----:B0-----:R-:W-:-:S05]  /*12ee0*/  IADD3 R0, R0, UR44, R7 ;  /* 0x0000002c00007c10 */ /* 0x001fca000fffe007 */
[----:B------:R0:W-:Y:S02]  /*12ef0*/  STL [R1+0x14], R0 ;  /* 0x0000140001007387 */ /* 0x0001e40000100800 */
.L_x_1263:
[----:B------:R-:W-:Y:S05]  /*12f00*/  BSYNC B0 ;  /* 0x0000000000007941 */ /* 0x000fea0003800000 */
.L_x_1262:
[----:B0-----:R-:W2:Y:S01]  /*12f10*/  LDL R0, [R1+0xc] ;  /* 0x00000c0001007983 */ /* 0x001ea20000100800 */
[----:B------:R-:W-:Y:S01]  /*12f20*/  BSSY B0, `(.L_x_1264) ;  /* 0x0000038000007945 */ /* 0x000fe20003800000 */
[----:B--2---:R-:W-:-:S13]  /*12f30*/  LOP3.LUT P0, RZ, R0, 0x2, RZ, 0xc0, !PT ;  /* 0x0000000200ff7812 */ /* 0x004fda000780c0ff */
[----:B------:R-:W-:Y:S05]  /*12f40*/  @!P0 BRA `(.L_x_1265) ;  /* 0x0000000000d48947 */ /* 0x000fea0003800000 */
[----:B------:R-:W2:Y:S01]  /*12f50*/  LDL R0, [R1+0x4] ;  /* 0x0000040001007983 */ /* 0x000ea20000100800 */
[----:B------:R-:W-:Y:S01]  /*12f60*/  IMAD R2, R18, 0x8, R17 ;  /* 0x0000000812027824 */ /* 0x000fe200078e0211 */
[----:B------:R-:W-:Y:S01]  /*12f70*/  BSSY B1, `(.L_x_1266) ;  /* 0x0000005000017945 */ /* 0x000fe20003800000 */
[----:B------:R-:W-:Y:S02]  /*12f80*/  ISETP.NE.AND P2, PT, R6, RZ, PT ;  /* 0x000000ff0600720c */ /* 0x000fe40003f45270 */
[----:B--2---:R-:W-:-:S04]  /*12f90*/  SHF.L.U32 R3, R0, 0x1f, RZ ;  /* 0x0000001f00037819 */ /* 0x004fc800000006ff */
[----:B------:R-:W0:Y:S02]  /*12fa0*/  SYNCS.PHASECHK.TRANS64.TRYWAIT P0, [R2+URZ+0x2a860], R3 ;  /* 0x02a86003020075a7 */ /* 0x000e24000800017f */
[----:B0-----:R-:W-:Y:S05]  /*12fb0*/  @!P0 BRA `(.L_x_1267) ;  /* 0x0000001800fc8947 */ /* 0x001fea0003800000 */
.L_x_1319:
[----:B------:R-:W-:Y:S05]  /*12fc0*/  BSYNC B1 ;  /* 0x0000000000017941 */ /* 0x000fea0003800000 */
.L_x_1266:
[----:B------:R-:W-:Y:S04]  /*12fd0*/  BSSY B1, `(.L_x_1268) ;  /* 0x0000009000017945 */ /* 0x000fe80003800000 */
        /* <DEDUP_REMOVED lines=8> */
.L_x_1269:
[----:B------:R-:W-:Y:S05]  /*13060*/  BSYNC B1 ;  /* 0x0000000000017941 */ /* 0x000fea0003800000 */
.L_x_1268:
[----:B------:R-:W-:Y:S01]  /*13070*/  IMAD R0, R18, 0x6000, R17 ;  /* 0x0000600012007824 */ /* 0x000fe200078e0211 */
[----:B------:R-:W-:Y:S01]  /*13080*/  UIADD3 UR4, UP0, UR38, 0x470, URZ ;  /* 0x0000047026047890 */ /* 0x000fe2000ff1e03f */
[----:B------:R-:W-:Y:S01]  /*13090*/  PLOP3.LUT P0, PT, PT, PT, PT, 0x80, 0x0 ;  /* 0x000000000000781c */ /* 0x000fe20003f0f070 */
[----:B------:R-:W-:Y:S01]  /*130a0*/  IMAD R19, R19, 0x60, RZ ;  /* 0x0000006013137824 */ /* 0x000fe200078e02ff */
[----:B------:R-:W-:Y:S01]  /*130b0*/  UMOV UR6, 0x0 ;  /* 0x0000000000067882 */ /* 0x000fe20000000000 */
[----:B0-----:R-:W-:Y:S01]  /*130c0*/  VIADD R2, R2, 0x2a850 ;  /* 0x0002a85002027836 */ /* 0x001fe20000000000 */
[----:B------:R-:W-:Y:S01]  /*130d0*/  UIADD3.X UR5, URZ, UR39, URZ, UP0, !UPT ;  /* 0x000000273f057290 */ /* 0x000fe200087fe43f */
[----:B------:R-:W-:Y:S01]  /*130e0*/  VIADD R3, R0, 0x400 ;  /* 0x0000040000037836 */ /* 0x000fe20000000000 */
[----:B------:R-:W-:Y:S01]  /*130f0*/  UMOV UR7, 0x14f00000 ;  /* 0x14f0000000077882 */ /* 0x000fe20000000000 */
[----:B------:R-:W-:-:S09]  /*13100*/  UMOV UR10, URZ ;  /* 0x0000003f000a7c82 */ /* 0x000fd20008000000 */
.L_x_1270:
        /* <DEDUP_REMOVED lines=15> */
.L_x_1271:
        /* <DEDUP_REMOVED lines=10> */
.L_x_1265:
[----:B------:R-:W-:Y:S05]  /*132a0*/  BSYNC B0 ;  /* 0x0000000000007941 */ /* 0x000fea0003800000 */
.L_x_1264:
[----:B------:R-:W2:Y:S01]  /*132b0*/  LDL.LU R3, [R1+0x4] ;  /* 0x0000040001037983 */ /* 0x000ea20000300800 */
[----:B------:R-:W-:-:S05]  /*132c0*/  VIADD R18, R18, 0x1 ;  /* 0x0000000112127836 */ /* 0x000fca0000000000 */
[----:B------:R-:W-:-:S04]  /*132d0*/  ISETP.NE.AND P0, PT, R18, 0x2, PT ;  /* 0x000000021200780c */ /* 0x000fc80003f05270 */
[----:B------:R-:W-:Y:S02]  /*132e0*/  SEL R0, RZ, 0x1, P0 ;  /* 0x00000001ff007807 */ /* 0x000fe40000000000 */
[----:B------:R-:W-:Y:S02]  /*132f0*/  SEL R18, R18, RZ, P0 ;  /* 0x000000ff12127207 */ /* 0x000fe40000000000 */
[----:B--2---:R-:W-:-:S05]  /*13300*/  LOP3.LUT R3, R3, R0, RZ, 0x3c, !PT ;  /* 0x0000000003037212 */ /* 0x004fca00078e3cff */
[----:B------:R0:W-:Y:S02]  /*13310*/  STL [R1+0x4], R3 ;  /* 0x0000040301007387 */ /* 0x0001e40000100800 */
.L_x_1190:
[----:B------:R-:W-:Y:S05]  /*13320*/  BSYNC B7 ;  /* 0x0000000000077941 */ /* 0x000fea0003800000 */
.L_x_1188:
[----:B-1----:R-:W2:Y:S04]  /*13330*/  LDL R0, [R1+0xc] ;  /* 0x00000c0001007983 */ /* 0x002ea80000100800 */
[----:B------:R1:W5:Y:S01]  /*13340*/  LDL R2, [R1+0x14] ;  /* 0x0000140001027983 */ /* 0x0003620000100800 */
[----:B--2---:R-:W-:-:S13]  /*13350*/  LOP3.LUT P0, RZ, R0, 0x4, RZ, 0xc0, !PT ;  /* 0x0000000400ff7812 */ /* 0x004fda000780c0ff */
[----:B-1----:R-:W-:Y:S05]  /*13360*/  @!P0 BRA `(.L_x_1272) ;  /* 0x0000000000288947 */ /* 0x002fea0003800000 */
[----:B------:R-:W-:Y:S05]  /*13370*/  WARPSYNC.ALL ;  /* 0x0000000000007948 */ /* 0x000fea0003800000 */
[----:B------:R-:W1:Y:S08]  /*13380*/  S2UR UR5, SR_CgaCtaId ;  /* 0x00000000000579c3 */ /* 0x000e700000008800 */
[----:B------:R-:W-:Y:S06]  /*13390*/  BAR.SYNC.DEFER_BLOCKING 0x5, 0x180 ;  /* 0x0146000000007b1d */ /* 0x000fec0000010000 */
[----:B------:R-:W-:-:S02]  /*133a0*/  UMOV UR4, 0x400 ;  /* 0x0000040000047882 */ /* 0x000fc40000000000 */
[----:B-1----:R-:W-:-:S06]  /*133b0*/  ULEA UR4, UR5, UR4, 0x18 ;  /* 0x0000000405047291 */ /* 0x002fcc000f8ec03f */
[----:B------:R-:W-:-:S05]  /*133c0*/  IMAD.U32 R17, RZ, RZ, UR4 ;  /* 0x00000004ff117e24 */ /* 0x000fca000f8e00ff */
[----:B-----5:R-:W1:Y:S04]  /*133d0*/  LDS R2, [R17+0x2a8d0] ;  /* 0x02a8d00011027984 */ /* 0x020e680000000800 */
[----:B-1----:R3:W-:Y:S01]  /*133e0*/  STL [R1+0x14], R2 ;  /* 0x0000140201007387 */ /* 0x0027e20000100800 */
[----:B------:R-:W-:Y:S06]  /*133f0*/  BAR.ARV 0x4, 0x180 ;  /* 0x0106000000007b1d */ /* 0x000fec0000002000 */
[----:B------:R-:W-:Y:S05]  /*13400*/  BRA `(.L_x_1273) ;  /* 0x00000000002c7947 */ /* 0x000fea0003800000 */
.L_x_1272:
[----:B------:R-:W-:-:S03]  /*13410*/  UMOV UR4, 0xffffffff ;  /* 0xffffffff00047882 */ /* 0x000fc60000000000 */
[----:B------:R-:W-:Y:S05]  /*13420*/  BRA.DIV UR4, `(.L_x_1274) ;  /* 0x0000001604f47947 */ /* 0x000fea000b800000 */
[----:B-----5:R1:W2:Y:S02]  /*13430*/  SHFL.IDX PT, R14, R2, RZ, 0x1f ;  /* 0x00001fff020e7589 */ /* 0x0202a400000e0000 */
.L_x_1322:
[----:B0-----:R-:W0:Y:S01]  /*13440*/  @!P1 S2R R3, SR_CgaCtaId ;  /* 0x0000000000039919 */ /* 0x001e220000008800 */
[----:B------:R-:W-:Y:S05]  /*13450*/  WARPSYNC.ALL ;  /* 0x0000000000007948 */ /* 0x000fea0003800000 */
[----:B------:R-:W-:Y:S01]  /*13460*/  BAR.SYNC.DEFER_BLOCKING 0x4, 0x180 ;  /* 0x0106000000007b1d */ /* 0x000fe20000010000 */
[----:B------:R-:W-:-:S05]  /*13470*/  @!P1 MOV R0, 0x400 ;  /* 0x0000040000009802 */ /* 0x000fca0000000f00 */
[----:B--2---:R2:W-:Y:S01]  /*13480*/  STL [R1+0x14], R14 ;  /* 0x0000140e01007387 */ /* 0x0045e20000100800 */
[----:B0-----:R-:W-:-:S05]  /*13490*/  @!P1 LEA R17, R3, R0, 0x18 ;  /* 0x0000000003119211 */ /* 0x001fca00078ec0ff */
[----:B------:R2:W-:Y:S01]  /*134a0*/  @!P1 STS [R17+0x2a8d0], R2 ;  /* 0x02a8d00211009388 */ /* 0x0005e20000000800 */
[----:B------:R-:W-:Y:S06]  /*134b0*/  BAR.ARV 0x5, 0x180 ;  /* 0x0146000000007b1d */ /* 0x000fec0000002000 */
.L_x_1273:
[----:B------:R-:W4:Y:S01]  /*134c0*/  LDL R0, [R1+0x14] ;  /* 0x0000140001007983 */ /* 0x000f220000100800 */
[----:B------:R-:W-:Y:S02]  /*134d0*/  ULDC UR4, c[0x0][0xc38] ;  /* 0x00030e0000047ab9 */ /* 0x000fe40000000800 */
[----:B----4-:R-:W-:-:S13]  /*134e0*/  ISETP.GE.AND P0, PT, R0, UR4, PT ;  /* 0x0000000400007c0c */ /* 0x010fda000bf06270 */
[----:B------:R-:W-:Y:S05]  /*134f0*/  @!P0 BRA `(.L_x_1275) ;  /* 0xffffffb400d88947 */ /* 0x000fea000383ffff */
.L_x_1179:
[----:B0-----:R-:W4:Y:S01]  /*13500*/  LDL.LU R0, [R1+0x18] ;  /* 0x0000180001007983 */ /* 0x001f220000300800 */
[----:B------:R-:W-:Y:S01]  /*13510*/  BSSY B0, `(.L_x_1276) ;  /* 0x000000b000007945 */ /* 0x000fe20003800000 */
[----:B------:R-:W0:Y:S01]  /*13520*/  S2R R5, SR_CgaCtaId ;  /* 0x0000000000057919 */ /* 0x000e220000008800 */
[----:B----4-:R-:W-:-:S05]  /*13530*/  VIADD R0, R0, 0x1 ;  /* 0x0000000100007836 */ /* 0x010fca0000000000 */
[----:B-123--:R-:W-:-:S04]  /*13540*/  LEA.HI R2, R0, R0, RZ, 0x1 ;  /* 0x0000000000027211 */ /* 0x00efc800078f08ff */
[----:B------:R-:W-:-:S05]  /*13550*/  LOP3.LUT R3, R2, 0xfffffffe, RZ, 0xc0, !PT ;  /* 0xfffffffe02037812 */ /* 0x000fca00078ec0ff */
[----:B------:R-:W-:Y:S01]  /*13560*/  IMAD.IADD R3, R0, 0x1, -R3 ;  /* 0x0000000100037824 */ /* 0x000fe200078e0a03 */
[----:B------:R-:W-:-:S04]  /*13570*/  MOV R0, 0x400 ;  /* 0x0000040000007802 */ /* 0x000fc80000000f00 */
[----:B0-----:R-:W-:Y:S02]  /*13580*/  LEA R0, R5, R0, 0x18 ;  /* 0x0000000005007211 */ /* 0x001fe400078ec0ff */
[----:B------:R-:W-:-:S04]  /*13590*/  SHF.L.U32 R3, R3, 0x1f, RZ ;  /* 0x0000001f03037819 */ /* 0x000fc800000006ff */
[----:B------:R-:W0:Y:S02]  /*135a0*/  SYNCS.PHASECHK.TRANS64.TRYWAIT P0, [R0+URZ+0x2a820], R3 ;  /* 0x02a82003000075a7 */ /* 0x000e24000800017f */
[----:B0-----:R-:W-:Y:S05]  /*135b0*/  @!P0 BRA `(.L_x_1277) ;  /* 0x0000001400b88947 */ /* 0x001fea0003800000 */
.L_x_1323:
[----:B------:R-:W-:Y:S05]  /*135c0*/  BSYNC B0 ;  /* 0x0000000000007941 */ /* 0x000fea0003800000 */
.L_x_1276:
[----:B------:R-:W-:-:S03]  /*135d0*/  UMOV UR4, 0xffffffff ;  /* 0xffffffff00047882 */ /* 0x000fc60000000000 */
[----:B------:R-:W-:Y:S05]  /*135e0*/  BRA.DIV UR4, `(.L_x_1278) ;  /* 0x0000001604c07947 */ /* 0x000fea000b800000 */
[----:B------:R-:W1:Y:S02]  /*135f0*/  S2R R2, SR_TID.X ;  /* 0x0000000000027919 */ /* 0x000e640000002100 */
[----:B-1----:R-:W-:-:S04]  /*13600*/  SHF.R.U32.HI R2, RZ, 0x5, R2 ;  /* 0x00000005ff027819 */ /* 0x002fc80000011602 */
[----:B------:R-:W-:-:S05]  /*13610*/  LOP3.LUT R2, R2, 0x3, RZ, 0xc0, !PT ;  /* 0x0000000302027812 */ /* 0x000fca00078ec0ff */
[----:B------:R1:W2:Y:S02]  /*13620*/  SHFL.IDX PT, R14, R2, RZ, 0x1f ;  /* 0x00001fff020e7589 */ /* 0x0002a400000e0000 */
.L_x_1326:
[----:B--2---:R-:W-:Y:S01]  /*13630*/  ISETP.NE.AND P0, PT, R14, RZ, PT ;  /* 0x000000ff0e00720c */ /* 0x004fe20003f05270 */
[----:B------:R-:W-:-:S12]  /*13640*/  BSSY B0, `(.L_x_1279) ;  /* 0x0000027000007945 */ /* 0x000fd80003800000 */
[----:B------:R-:W-:Y:S05]  /*13650*/  @P0 BRA `(.L_x_1280) ;  /* 0x0000000000940947 */ /* 0x000fea0003800000 */
[----:B------:R-:W-:-:S03]  /*13660*/  UMOV UR4, 0xffffffff ;  /* 0xffffffff00047882 */ /* 0x000fc60000000000 */
[----:B------:R-:W-:Y:S05]  /*13670*/  BRA.DIV UR4, `(.L_x_1281) ;  /* 0x0000001604d07947 */ /* 0x000fea000b800000 */
[----:B------:R-:W-:-:S13]  /*13680*/  ELECT P6, URZ, PT ;  /* 0x00000000003f782f */ /* 0x000fda00038c0000 */
.L_x_1329:
[----:B------:R-:W-:Y:S05]  /*13690*/  @!P6 BRA `(.L_x_1280) ;  /* 0x000000000084e947 */ /* 0x000fea0003800000 */
[----:B-1----:R-:W2:Y:S02]  /*136a0*/  LDL R2, [R1+0x1c] ;  /* 0x00001c0001027983 */ /* 0x002ea40000100800 */
[----:B--2---:R-:W-:-:S13]  /*136b0*/  R2UR UR4, R2 ;  /* 0x00000000020472ca */ /* 0x004fda00000e0000 */
[----:B------:R-:W-:-:S06]  /*136c0*/  ULOP3.LUT UR4, UR4, 0x2, URZ, 0xfc, !UPT ;  /* 0x0000000204047892 */ /* 0x000fcc000f8efc3f */
[----:B------:R-:W-:-:S05]  /*136d0*/  IMAD.U32 R2, RZ, RZ, UR4 ;  /* 0x00000004ff027e24 */ /* 0x000fca000f8e00ff */
[----:B------:R-:W-:-:S13]  /*136e0*/  ISETP.NE.AND P2, PT, R2, 0x3, PT ;  /* 0x000000030200780c */ /* 0x000fda0003f45270 */
[----:B------:R-:W-:Y:S05]  /*136f0*/  @!P2 BRA `(.L_x_1282) ;  /* 0x000000000004a947 */ /* 0x000fea0003800000 */
[----:B------:R-:W-:Y:S01]  /*13700*/  BPT.TRAP 0x1 ;  /* 0x000000040000795c */ /* 0x000fe20000300000 */
.L_x_1282:
[----:B------:R-:W2:Y:S01]  /*13710*/  LDL.LU R7, [R1+0x4] ;  /* 0x0000040001077983 */ /* 0x000ea20000300800 */
[----:B0-----:R-:W-:Y:S02]  /*13720*/  VIADD R3, R0, 0x2a840 ;  /* 0x0002a84000037836 */ /* 0x001fe40000000000 */
[C---:B------:R-:W-:Y:S02]  /*13730*/  VIADD R2, R18.reuse, 0x1 ;  /* 0x0000000112027836 */ /* 0x040fe40000000000 */
[----:B------:R-:W-:-:S03]  /*13740*/  IMAD R6, R18, 0x8, R3 ;  /* 0x0000000812067824 */ /* 0x000fc600078e0203 */
[----:B------:R-:W-:-:S04]  /*13750*/  ISETP.NE.AND P1, PT, R2, 0x2, PT ;  /* 0x000000020200780c */ /* 0x000fc80003f25270 */
[----:B------:R-:W-:Y:S02]  /*13760*/  SEL R4, RZ, 0x1, P1 ;  /* 0x00000001ff047807 */ /* 0x000fe40000800000 */
[C---:B--2---:R-:W-:Y:S02]  /*13770*/  SHF.L.U32 R5, R7.reuse, 0x1f, RZ ;  /* 0x0000001f07057819 */ /* 0x044fe400000006ff */
[----:B------:R-:W-:Y:S02]  /*13780*/  LOP3.LUT R7, R7, R4, RZ, 0x3c, !PT ;  /* 0x0000000407077212 */ /* 0x000fe400078e3cff */
[----:B------:R-:W0:Y:S01]  /*13790*/  SYNCS.PHASECHK.TRANS64.TRYWAIT P0, [R6+URZ], R5 ;  /* 0x00000005060075a7 */ /* 0x000e22000800017f */
[----:B------:R-:W-:Y:S02]  /*137a0*/  SEL R4, R2, RZ, P1 ;  /* 0x000000ff02047207 */ /* 0x000fe40000800000 */
[----:B------:R-:W-:-:S03]  /*137b0*/  SHF.L.U32 R2, R7, 0x1f, RZ ;  /* 0x0000001f07027819 */ /* 0x000fc600000006ff */
[----:B------:R-:W-:Y:S01]  /*137c0*/  IMAD R3, R4, 0x8, R3 ;  /* 0x0000000804037824 */ /* 0x000fe200078e0203 */
[----:B0-----:R-:W-:Y:S06]  /*137d0*/  @!P0 BRA `(.L_x_1283) ;  /* 0x0000001400988947 */ /* 0x001fec0003800000 */
.L_x_1330:
[----:B------:R-:W1:Y:S02]  /*137e0*/  SYNCS.PHASECHK.TRANS64.TRYWAIT P0, [R3+URZ], R2 ;  /* 0x00000002030075a7 */ /* 0x000e64000800017f */
[----:B-1----:R-:W-:Y:S05]  /*137f0*/  @!P0 BRA `(.L_x_1284) ;  /* 0x0000001400a48947 */ /* 0x002fea0003800000 */
.L_x_1331:
[----:B------:R-:W-:Y:S05]  /*13800*/  @!P2 BRA `(.L_x_1285) ;  /* 0x000000000004a947 */ /* 0x000fea0003800000 */
[----:B------:R-:W-:Y:S01]  /*13810*/  BPT.TRAP 0x1 ;  /* 0x000000040000795c */ /* 0x000fe20000300000 */
.L_x_1285:
[----:B-1----:R-:W-:-:S04]  /*13820*/  VIADD R3, R0, 0x2a860 ;  /* 0x0002a86000037836 */ /* 0x002fc80000000000 */
[----:B------:R-:W-:-:S04]  /*13830*/  IMAD R18, R18, 0x8, R3 ;  /* 0x0000000812127824 */ /* 0x000fc800078e0203 */
[----:B------:R-:W1:Y:S02]  /*13840*/  SYNCS.PHASECHK.TRANS64.TRYWAIT P0, [R18+URZ], R5 ;  /* 0x00000005120075a7 */ /* 0x000e64000800017f */
[----:B-1----:R-:W-:Y:S05]  /*13850*/  @!P0 BRA `(.L_x_1286) ;  /* 0x0000001400a08947 */ /* 0x002fea0003800000 */
.L_x_1332:
[----:B------:R-:W-:-:S07]  /*13860*/  IMAD R3, R4, 0x8, R3 ;  /* 0x0000000804037824 */ /* 0x000fce00078e0203 */
.L_x_1287:
[----:B--2---:R2:W3:Y:S02]  /*13870*/  SYNCS.PHASECHK.TRANS64.TRYWAIT P0, [R3+URZ], R2 ;  /* 0x00000002030075a7 */ /* 0x0044e4000800017f */
[----:B---3--:R-:W-:Y:S05]  /*13880*/  @!P0 NANOSLEEP.SYNCS 0x989680 ;  /* 0x009896800000895d */ /* 0x008fea0003900000 */
[----:B------:R-:W3:Y:S02]  /*13890*/  @!P0 SYNCS.PHASECHK.TRANS64 P0, [R3+URZ], R2 ;  /* 0x00000002030085a7 */ /* 0x000ee4000800007f */
[----:B---3--:R-:W-:Y:S05]  /*138a0*/  @!P0 BRA `(.L_x_1287) ;  /* 0xfffffffc00f08947 */ /* 0x008fea000383ffff */
.L_x_1280:
[----:B------:R-:W-:Y:S05]  /*138b0*/  BSYNC B0 ;  /* 0x0000000000007941 */ /* 0x000fea0003800000 */
.L_x_1279:
[----:B------:R-:W-:Y:S05]  /*138c0*/  EXIT ;  /* 0x000000000000794d */ /* 0x000fea0003800000 */
.L_x_1092:
[----:B0-----:R-:W-:-:S04]  /*138d0*/  IMAD.U32 R3, RZ, RZ, UR37 ;  /* 0x00000025ff037e24 */ /* 0x001fc8000f8e00ff */
[----:B------:R0:W1:Y:S03]  /*138e0*/  SYNCS.PHASECHK.TRANS64.TRYWAIT P1, [R3+URZ+0x2a800], R0 ;  /* 0x02a80000030075a7 */ /* 0x000066000802017f */
[----:B-1----:R-:W-:Y:S05]  /*138f0*/  @!P1 NANOSLEEP.SYNCS 0x989680 ;  /* 0x009896800000995d */ /* 0x002fea0003900000 */
[----:B------:R-:W1:Y:S02]  /*13900*/  @!P1 SYNCS.PHASECHK.TRANS64 P1, [R3+URZ+0x2a800], R0 ;  /* 0x02a80000030095a7 */ /* 0x000e64000802007f */
[----:B-1----:R-:W-:Y:S05]  /*13910*/  @!P1 BRA `(.L_x_1092) ;  /* 0xfffffffc00ec9947 */ /* 0x002fea000383ffff */
[----:B------:R-:W-:Y:S05]  /*13920*/  BRA `(.L_x_1288) ;  /* 0xfffffee0003c7947 */ /* 0x000fea000383ffff */
.L_x_1096:
[----:B-1----:R1:W3:Y:S02]  /*13930*/  SYNCS.PHASECHK.TRANS64.TRYWAIT P1, [R7+URZ+0x2a830], R0 ;  /* 0x02a83000070075a7 */ /* 0x0022e4000802017f */
[----:B---3--:R-:W-:Y:S05]  /*13940*/  @!P1 NANOSLEEP.SYNCS 0x989680 ;  /* 0x009896800000995d */ /* 0x008fea0003900000 */
[----:B------:R-:W3:Y:S02]  /*13950*/  @!P1 SYNCS.PHASECHK.TRANS64 P1, [R7+URZ+0x2a830], R0 ;  /* 0x02a83000070095a7 */ /* 0x000ee4000802007f */
[----:B---3--:R-:W-:Y:S05]  /*13960*/  @!P1 BRA `(.L_x_1096) ;  /* 0xfffffffc00f09947 */ /* 0x008fea000383ffff */
[----:B------:R-:W-:Y:S05]  /*13970*/  BRA `(.L_x_1095) ;  /* 0xfffffee000707947 */ /* 0x000fea000383ffff */
.L_x_1112:
[----:B-1----:R-:W-:-:S04]  /*13980*/  IMAD.U32 R12, RZ, RZ, UR6 ;  /* 0x00000006ff0c7e24 */ /* 0x002fc8000f8e00ff */
[----:B------:R1:W2:Y:S03]  /*13990*/  SYNCS.PHASECHK.TRANS64.TRYWAIT P1, [R12+URZ+0x2a830], R9 ;  /* 0x02a830090c0075a7 */ /* 0x0002a6000802017f */
[----:B--2---:R-:W-:Y:S05]  /*139a0*/  @!P1 NANOSLEEP.SYNCS 0x989680 ;  /* 0x009896800000995d */ /* 0x004fea0003900000 */
[----:B------:R-:W2:Y:S02]  /*139b0*/  @!P1 SYNCS.PHASECHK.TRANS64 P1, [R12+URZ+0x2a830], R9 ;  /* 0x02a830090c0095a7 */ /* 0x000ea4000802007f */
[----:B--2---:R-:W-:Y:S05]  /*139c0*/  @!P1 BRA `(.L_x_1112) ;  /* 0xfffffffc00ec9947 */ /* 0x004fea000383ffff */
[----:B------:R-:W-:Y:S05]  /*139d0*/  BRA `(.L_x_1111) ;  /* 0xffffff0c00287947 */ /* 0x000fea000383ffff */
.L_x_1116:
[----:B01----:R-:W-:-:S04]  /*139e0*/  IMAD.U32 R9, RZ, RZ, UR11 ;  /* 0x0000000bff097e24 */ /* 0x003fc8000f8e00ff */
[----:B------:R0:W1:Y:S03]  /*139f0*/  SYNCS.PHASECHK.TRANS64.TRYWAIT P1, [R9+URZ+0x2a850], R0 ;  /* 0x02a85000090075a7 */ /* 0x000066000802017f */
[----:B-1----:R-:W-:Y:S05]  /*13a00*/  @!P1 NANOSLEEP.SYNCS 0x989680 ;  /* 0x009896800000995d */ /* 0x002fea0003900000 */
[----:B------:R-:W1:Y:S02]  /*13a10*/  @!P1 SYNCS.PHASECHK.TRANS64 P1, [R9+URZ+0x2a850], R0 ;  /* 0x02a85000090095a7 */ /* 0x000e64000802007f */
[----:B-1----:R-:W-:Y:S05]  /*13a20*/  @!P1 BRA `(.L_x_1116) ;  /* 0xfffffffc00ec9947 */ /* 0x002fea000383ffff */
[----:B------:R-:W-:Y:S05]  /*13a30*/  BRA `(.L_x_1115) ;  /* 0xffffff1400407947 */ /* 0x000fea000383ffff */
.L_x_1133:
[----:B-1----:R-:W-:-:S04]  /*13a40*/  IMAD.U32 R8, RZ, RZ, UR5 ;  /* 0x00000005ff087e24 */ /* 0x002fc8000f8e00ff */
[----:B------:R1:W2:Y:S03]  /*13a50*/  SYNCS.PHASECHK.TRANS64.TRYWAIT P1, [R8+URZ+0x2a830], R3 ;  /* 0x02a83003080075a7 */ /* 0x0002a6000802017f */
[----:B--2---:R-:W-:Y:S05]  /*13a60*/  @!P1 NANOSLEEP.SYNCS 0x989680 ;  /* 0x009896800000995d */ /* 0x004fea0003900000 */
[----:B------:R-:W2:Y:S02]  /*13a70*/  @!P1 SYNCS.PHASECHK.TRANS64 P1, [R8+URZ+0x2a830], R3 ;  /* 0x02a83003080095a7 */ /* 0x000ea4000802007f */
[----:B--2---:R-:W-:Y:S05]  /*13a80*/  @!P1 BRA `(.L_x_1133) ;  /* 0xfffffffc00ec9947 */ /* 0x004fea000383ffff */
[----:B------:R-:W-:Y:S05]  /*13a90*/  BRA `(.L_x_1132) ;  /* 0xffffff3800f07947 */ /* 0x000fea000383ffff */
.L_x_1137:
[----:B01----:R-:W-:-:S04]  /*13aa0*/  IMAD.U32 R3, RZ, RZ, UR10 ;  /* 0x0000000aff037e24 */ /* 0x003fc8000f8e00ff */
[----:B------:R0:W1:Y:S03]  /*13ab0*/  SYNCS.PHASECHK.TRANS64.TRYWAIT P1, [R3+URZ+0x2a850], R0 ;  /* 0x02a85000030075a7 */ /* 0x000066000802017f */
[----:B-1----:R-:W-:Y:S05]  /*13ac0*/  @!P1 NANOSLEEP.SYNCS 0x989680 ;  /* 0x009896800000995d */ /* 0x002fea0003900000 */
[----:B------:R-:W1:Y:S02]  /*13ad0*/  @!P1 SYNCS.PHASECHK.TRANS64 P1, [R3+URZ+0x2a850], R0 ;  /* 0x02a85000030095a7 */ /* 0x000e64000802007f */
[----:B-1----:R-:W-:Y:S05]  /*13ae0*/  @!P1 BRA `(.L_x_1137) ;  /* 0xfffffffc00ec9947 */ /* 0x002fea000383ffff */
[----:B------:R-:W-:Y:S05]  /*13af0*/  BRA `(.L_x_1136) ;  /* 0xffffff4400087947 */ /* 0x000fea000383ffff */
.L_x_1143:
[----:B-1----:R-:W-:-:S04]  /*13b00*/  IMAD.U32 R8, RZ, RZ, UR5 ;  /* 0x00000005ff087e24 */ /* 0x002fc8000f8e00ff */
[----:B------:R1:W2:Y:S03]  /*13b10*/  SYNCS.PHASECHK.TRANS64.TRYWAIT P1, [R8+URZ+0x2a830], R3 ;  /* 0x02a83003080075a7 */ /* 0x0002a6000802017f */
[----:B--2---:R-:W-:Y:S05]  /*13b20*/  @!P1 NANOSLEEP.SYNCS 0x989680 ;  /* 0x009896800000995d */ /* 0x004fea0003900000 */
[----:B------:R-:W2:Y:S02]  /*13b30*/  @!P1 SYNCS.PHASECHK.TRANS64 P1, [R8+URZ+0x2a830], R3 ;  /* 0x02a83003080095a7 */ /* 0x000ea4000802007f */
[----:B--2---:R-:W-:Y:S05]  /*13b40*/  @!P1 BRA `(.L_x_1143) ;  /* 0xfffffffc00ec9947 */ /* 0x004fea000383ffff */
[----:B------:R-:W-:Y:S05]  /*13b50*/  BRA `(.L_x_1142) ;  /* 0xffffff5400e87947 */ /* 0x000fea000383ffff */
.L_x_1147:
[----:B01----:R-:W-:-:S04]  /*13b60*/  IMAD.U32 R3, RZ, RZ, UR14 ;  /* 0x0000000eff037e24 */ /* 0x003fc8000f8e00ff */
[----:B------:R0:W1:Y:S03]  /*13b70*/  SYNCS.PHASECHK.TRANS64.TRYWAIT P1, [R3+URZ+0x2a850], R0 ;  /* 0x02a85000030075a7 */ /* 0x000066000802017f */
[----:B-1----:R-:W-:Y:S05]  /*13b80*/  @!P1 NANOSLEEP.SYNCS 0x989680 ;  /* 0x009896800000995d */ /* 0x002fea0003900000 */
[----:B------:R-:W1:Y:S02]  /*13b90*/  @!P1 SYNCS.PHASECHK.TRANS64 P1, [R3+URZ+0x2a850], R0 ;  /* 0x02a85000030095a7 */ /* 0x000e64000802007f */
[----:B-1----:R-:W-:Y:S05]  /*13ba0*/  @!P1 BRA `(.L_x_1147) ;  /* 0xfffffffc00ec9947 */ /* 0x002fea000383ffff */
[----:B------:R-:W-:Y:S05]  /*13bb0*/  BRA `(.L_x_1146) ;  /* 0xffffff6000007947 */ /* 0x000fea000383ffff */
.L_x_1160:
[----:B-1----:R-:W-:-:S04]  /*13bc0*/  IMAD.U32 R5, RZ, RZ, UR5 ;  /* 0x00000005ff057e24 */ /* 0x002fc8000f8e00ff */
[----:B------:R1:W2:Y:S03]  /*13bd0*/  SYNCS.PHASECHK.TRANS64.TRYWAIT P0, [R5+URZ+0x2a850], R0 ;  /* 0x02a85000050075a7 */ /* 0x0002a6000800017f */
[----:B--2---:R-:W-:Y:S05]  /*13be0*/  @!P0 NANOSLEEP.SYNCS 0x989680 ;  /* 0x009896800000895d */ /* 0x004fea0003900000 */
[----:B------:R-:W2:Y:S02]  /*13bf0*/  @!P0 SYNCS.PHASECHK.TRANS64 P0, [R5+URZ+0x2a850], R0 ;  /* 0x02a85000050085a7 */ /* 0x000ea4000800007f */
[----:B--2---:R-:W-:Y:S05]  /*13c00*/  @!P0 BRA `(.L_x_1160) ;  /* 0xfffffffc00ec8947 */ /* 0x004fea000383ffff */
[----:B------:R-:W-:Y:S05]  /*13c10*/  BRA `(.L_x_1159) ;  /* 0xffffff8800007947 */ /* 0x000fea000383ffff */
.L_x_1196:
[----:B------:R-:W-:Y:S02]  /*13c20*/  IMAD.MOV.U32 R13, RZ, RZ, R4 ;  /* 0x000000ffff0d7224 */ /* 0x000fe400078e0004 */
[----:B------:R-:W-:Y:S02]  /*13c30*/  IMAD.MOV.U32 R12, RZ, RZ, RZ ;  /* 0x000000ffff0c7224 */ /* 0x000fe400078e00ff */
[----:B------:R-:W-:Y:S02]  /*13c40*/  IMAD.MOV.U32 R11, RZ, RZ, 0x1f ;  /* 0x0000001fff0b7424 */ /* 0x000fe400078e00ff */
[----:B------:R-:W-:-:S07]  /*13c50*/  IMAD.MOV.U32 R15, RZ, RZ, -0x1 ;  /* 0xffffffffff0f7424 */ /* 0x000fce00078e00ff */
[----:B0-----:R-:W-:Y:S05]  /*13c60*/  WARPSYNC.COLLECTIVE R15, `(.L_x_1289) ;  /* 0x000000000f087348 */ /* 0x001fea0003c00000 */
[----:B------:R1:W2:Y:S02]  /*13c70*/  SHFL.IDX P6, R14, R13, R12, R11 ;  /* 0x0000000c0d0e7389 */ /* 0x0002a400000c000b */
[----:B012---:R-:W-:Y:S01]  /*13c80*/  ENDCOLLECTIVE ;  /* 0x000000000000791b */ /* 0x007fe20003800000 */
.L_x_1289:
[----:B------:R-:W-:Y:S05]  /*13c90*/  BRA `(.L_x_1290) ;  /* 0xffffffbc00a87947 */ /* 0x000fea000383ffff */
.L_x_1198:
[----:B------:R-:W-:Y:S01]  /*13ca0*/  BSSY B0, `(.L_x_1291) ;  /* 0x0000006000007945 */ /* 0x000fe20003800000 */
[----:B------:R-:W-:-:S07]  /*13cb0*/  IMAD.MOV.U32 R15, RZ, RZ, -0x1 ;  /* 0xffffffffff0f7424 */ /* 0x000fce00078e00ff */
[----:B01----:R-:W-:Y:S05]  /*13cc0*/  WARPSYNC.COLLECTIVE R15, `(.L_x_1292) ;  /* 0x000000000f0c7348 */ /* 0x003fea0003c00000 */
[----:B------:R-:W-:Y:S02]  /*13cd0*/  ELECT P6, UR62, PT ;  /* 0x00000000003e782f */ /* 0x000fe400038c0000 */
[----:B------:R-:W-:Y:S01]  /*13ce0*/  MOV R14, UR62 ;  /* 0x0000003e000e7c02 */ /* 0x000fe20008000f00 */
[----:B01----:R-:W-:Y:S10]  /*13cf0*/  ENDCOLLECTIVE ;  /* 0x000000000000791b */ /* 0x003ff40003800000 */
.L_x_1292:
[----:B------:R-:W-:Y:S05]  /*13d00*/  BSYNC B0 ;  /* 0x0000000000007941 */ /* 0x000fea0003800000 */
.L_x_1291:
[----:B------:R-:W-:Y:S05]  /*13d10*/  BRA `(.L_x_1293) ;  /* 0xffffffbc00ac7947 */ /* 0x000fea000383ffff */
.L_x_1200:
[----:B0-----:R0:W2:Y:S02]  /*13d20*/  SYNCS.PHASECHK.TRANS64.TRYWAIT P0, [R0+URZ+0x2a840], R2 ;  /* 0x02a84002000075a7 */ /* 0x0010a4000800017f */
[----:B--2---:R-:W-:Y:S05]  /*13d30*/  @!P0 NANOSLEEP.SYNCS 0x989680 ;  /* 0x009896800000895d */ /* 0x004fea0003900000 */
[----:B------:R-:W2:Y:S02]  /*13d40*/  @!P0 SYNCS.PHASECHK.TRANS64 P0, [R0+URZ+0x2a840], R2 ;  /* 0x02a84002000085a7 */ /* 0x000ea4000800007f */
[----:B--2---:R-:W-:Y:S05]  /*13d50*/  @!P0 BRA `(.L_x_1200) ;  /* 0xfffffffc00f08947 */ /* 0x004fea000383ffff */
[----:B------:R-:W-:Y:S05]  /*13d60*/  BRA `(.L_x_1294) ;  /* 0xffffffc000007947 */ /* 0x000fea000383ffff */
.L_x_1204:
[----:B------:R-:W-:Y:S01]  /*13d70*/  IMAD.MOV.U32 R13, RZ, RZ, R6 ;  /* 0x000000ffff0d7224 */ /* 0x000fe200078e0006 */
[----:B------:R-:W-:Y:S01]  /*13d80*/  LOP3.LUT R8, R8, 0x7f, RZ, 0xc0, !PT ;  /* 0x0000007f08087812 */ /* 0x000fe200078ec0ff */
[----:B------:R-:W-:Y:S02]  /*13d90*/  IMAD.MOV.U32 R12, RZ, RZ, RZ ;  /* 0x000000ffff0c7224 */ /* 0x000fe400078e00ff */
[----:B------:R-:W-:Y:S01]  /*13da0*/  IMAD.MOV.U32 R11, RZ, RZ, 0x181f ;  /* 0x0000181fff0b7424 */ /* 0x000fe200078e00ff */
[----:B------:R-:W-:Y:S01]  /*13db0*/  SHF.R.U32.HI R8, RZ, 0x3, R8 ;  /* 0x00000003ff087819 */ /* 0x000fe20000011608 */
[----:B------:R-:W-:-:S04]  /*13dc0*/  IMAD.MOV.U32 R15, RZ, RZ, -0x1 ;  /* 0xffffffffff0f7424 */ /* 0x000fc800078e00ff */
[----:B------:R-:W-:-:S07]  /*13dd0*/  VIADD R4, R8, UR43 ;  /* 0x0000002b08047c36 */ /* 0x000fce0008000000 */
[----:B-----5:R-:W-:Y:S05]  /*13de0*/  WARPSYNC.COLLECTIVE R15, `(.L_x_1295) ;  /* 0x000000000f087348 */ /* 0x020fea0003c00000 */
[----:B------:R0:W1:Y:S02]  /*13df0*/  SHFL.IDX P6, R14, R13, R12, R11 ;  /* 0x0000000c0d0e7389 */ /* 0x00006400000c000b */
[----:B01---5:R-:W-:Y:S01]  /*13e00*/  ENDCOLLECTIVE ;  /* 0x000000000000791b */ /* 0x023fe20003800000 */
.L_x_1295:
[----:B------:R-:W-:Y:S02]  /*13e10*/  VIADD R8, R4, 0x10 ;  /* 0x0000001004087836 */ /* 0x000fe40000000000 */
[----:B------:R-:W-:Y:S02]  /*13e20*/  IMAD.MOV.U32 R13, RZ, RZ, R0 ;  /* 0x000000ffff0d7224 */ /* 0x000fe400078e0000 */
[----:B------:R-:W-:-:S07]  /*13e30*/  IMAD.MOV.U32 R2, RZ, RZ, R14 ;  /* 0x000000ffff027224 */ /* 0x000fce00078e000e */
[----:B------:R-:W-:Y:S05]  /*13e40*/  WARPSYNC.COLLECTIVE R15, `(.L_x_1296) ;  /* 0x000000000f087348 */ /* 0x000fea0003c00000 */
[----:B------:R0:W1:Y:S02]  /*13e50*/  SHFL.IDX P6, R14, R13, R12, R11 ;  /* 0x0000000c0d0e7389 */ /* 0x00006400000c000b */
[----:B01----:R-:W-:Y:S01]  /*13e60*/  ENDCOLLECTIVE ;  /* 0x000000000000791b */ /* 0x003fe20003800000 */
.L_x_1296:
[----:B------:R-:W-:Y:S01]  /*13e70*/  ULDC UR4, c[0x0][0x288] ;  /* 0x0000a20000047ab9 */ /* 0x000fe20000000800 */
[----:B------:R-:W-:Y:S01]  /*13e80*/  ULDC.64 UR6, c[0x0][0x208] ;  /* 0x0000820000067ab9 */ /* 0x000fe20000000a00 */
[----:B------:R-:W-:-:S05]  /*13e90*/  IMAD R5, R7, UR4, RZ ;  /* 0x0000000407057c24 */ /* 0x000fca000f8e02ff */
[----:B------:R-:W-:Y:S01]  /*13ea0*/  ISETP.GE.AND P4, PT, R4, R5, PT ;  /* 0x000000050400720c */ /* 0x000fe20003f86270 */
[----:B------:R-:W-:Y:S02]  /*13eb0*/  IMAD.MOV.U32 R13, RZ, RZ, R6 ;  /* 0x000000ffff0d7224 */ /* 0x000fe400078e0006 */
[----:B------:R-:W-:Y:S02]  /*13ec0*/  IMAD.MOV.U32 R12, RZ, RZ, 0x1 ;  /* 0x00000001ff0c7424 */ /* 0x000fe400078e00ff */
[----:B------:R-:W-:-:S08]  /*13ed0*/  IMAD.MOV.U32 R3, RZ, RZ, R14 ;  /* 0x000000ffff037224 */ /* 0x000fd000078e000e */
        /* <DEDUP_REMOVED lines=15> */
.L_x_1297:
[----:B------:R-:W-:Y:S02]  /*13fd0*/  IMAD.MOV.U32 R13, RZ, RZ, R0 ;  /* 0x000000ffff0d7224 */ /* 0x000fe400078e0000 */
[----:B------:R-:W-:-:S07]  /*13fe0*/  IMAD.MOV.U32 R2, RZ, RZ, R14 ;  /* 0x000000ffff027224 */ /* 0x000fce00078e000e */
[----:B------:R-:W-:Y:S05]  /*13ff0*/  WARPSYNC.COLLECTIVE R15, `(.L_x_1298) ;  /* 0x000000000f087348 */ /* 0x000fea0003c00000 */
[----:B------:R0:W1:Y:S02]  /*14000*/  SHFL.IDX P6, R14, R13, R12, R11 ;  /* 0x0000000c0d0e7389 */ /* 0x00006400000c000b */
[----:B01----:R-:W-:Y:S01]  /*14010*/  ENDCOLLECTIVE ;  /* 0x000000000000791b */ /* 0x003fe20003800000 */
.L_x_1298:
[----:B------:R-:W-:Y:S01]  /*14020*/  ULDC.64 UR4, c[0x0][0x208] ;  /* 0x0000820000047ab9 */ /* 0x000fe20000000a00 */
[----:B------:R-:W-:Y:S02]  /*14030*/  IMAD.MOV.U32 R13, RZ, RZ, R6 ;  /* 0x000000ffff0d7224 */ /* 0x000fe400078e0006 */
[----:B------:R-:W-:Y:S02]  /*14040*/  IMAD.MOV.U32 R12, RZ, RZ, 0x2 ;  /* 0x00000002ff0c7424 */ /* 0x000fe400078e00ff */
[----:B------:R-:W-:-:S05]  /*14050*/  IMAD.MOV.U32 R3, RZ, RZ, R14 ;  /* 0x000000ffff037224 */ /* 0x000fca00078e000e */
        /* <DEDUP_REMOVED lines=14> */
.L_x_1299:
[----:B------:R-:W-:-:S05]  /*14140*/  VIADD R2, R4, 0x20 ;  /* 0x0000002004027836 */ /* 0x000fca0000000000 */
[----:B------:R-:W-:Y:S01]  /*14150*/  ISETP.GE.AND P4, PT, R2, R5, PT ;  /* 0x000000050200720c */ /* 0x000fe20003f86270 */
[----:B------:R-:W-:Y:S02]  /*14160*/  IMAD.MOV.U32 R13, RZ, RZ, R0 ;  /* 0x000000ffff0d7224 */ /* 0x000fe400078e0000 */
[----:B------:R-:W-:-:S10]  /*14170*/  IMAD.MOV.U32 R2, RZ, RZ, R14 ;  /* 0x000000ffff027224 */ /* 0x000fd400078e000e */
[----:B------:R-:W-:Y:S05]  /*14180*/  WARPSYNC.COLLECTIVE R15, `(.L_x_1300) ;  /* 0x000000000f087348 */ /* 0x000fea0003c00000 */
[----:B------:R0:W1:Y:S02]  /*14190*/  SHFL.IDX P6, R14, R13, R12, R11 ;  /* 0x0000000c0d0e7389 */ /* 0x00006400000c000b */
[----:B01----:R-:W-:Y:S01]  /*141a0*/  ENDCOLLECTIVE ;  /* 0x000000000000791b */ /* 0x003fe20003800000 */
.L_x_1300:
        /* <DEDUP_REMOVED lines=18> */
.L_x_1301:
[----:B------:R-:W-:-:S05]  /*142d0*/  VIADD R2, R4, 0x30 ;  /* 0x0000003004027836 */ /* 0x000fca0000000000 */
[----:B------:R-:W-:Y:S01]  /*142e0*/  ISETP.GE.AND P4, PT, R2, R5, PT ;  /* 0x000000050200720c */ /* 0x000fe20003f86270 */
[----:B------:R-:W-:Y:S02]  /*142f0*/  IMAD.MOV.U32 R13, RZ, RZ, R0 ;  /* 0x000000ffff0d7224 */ /* 0x000fe400078e0000 */
[----:B------:R-:W-:-:S10]  /*14300*/  IMAD.MOV.U32 R2, RZ, RZ, R14 ;  /* 0x000000ffff027224 */ /* 0x000fd400078e000e */
[----:B------:R-:W-:Y:S05]  /*14310*/  WARPSYNC.COLLECTIVE R15, `(.L_x_1302) ;  /* 0x000000000f087348 */ /* 0x000fea0003c00000 */
[----:B------:R0:W1:Y:S02]  /*14320*/  SHFL.IDX P6, R14, R13, R12, R11 ;  /* 0x0000000c0d0e7389 */ /* 0x00006400000c000b */
[----:B01----:R-:W-:Y:S01]  /*14330*/  ENDCOLLECTIVE ;  /* 0x000000000000791b */ /* 0x003fe20003800000 */
.L_x_1302:
        /* <DEDUP_REMOVED lines=18> */
.L_x_1303:
[----:B------:R-:W-:-:S05]  /*14460*/  VIADD R2, R4, 0x40 ;  /* 0x0000004004027836 */ /* 0x000fca0000000000 */
[----:B------:R-:W-:Y:S01]  /*14470*/  ISETP.GE.AND P4, PT, R2, R5, PT ;  /* 0x000000050200720c */ /* 0x000fe20003f86270 */
[----:B------:R-:W-:Y:S02]  /*14480*/  IMAD.MOV.U32 R13, RZ, RZ, R0 ;  /* 0x000000ffff0d7224 */ /* 0x000fe400078e0000 */
[----:B------:R-:W-:-:S10]  /*14490*/  IMAD.MOV.U32 R2, RZ, RZ, R14 ;  /* 0x000000ffff027224 */ /* 0x000fd400078e000e */
[----:B------:R-:W-:Y:S05]  /*144a0*/  WARPSYNC.COLLECTIVE R15, `(.L_x_1304) ;  /* 0x000000000f087348 */ /* 0x000fea0003c00000 */
[----:B------:R0:W1:Y:S02]  /*144b0*/  SHFL.IDX P6, R14, R13, R12, R11 ;  /* 0x0000000c0d0e7389 */ /* 0x00006400000c000b */
[----:B01----:R-:W-:Y:S01]  /*144c0*/  ENDCOLLECTIVE ;  /* 0x000000000000791b */ /* 0x003fe20003800000 */
.L_x_1304:
        /* <DEDUP_REMOVED lines=18> */
.L_x_1305:
[----:B------:R-:W-:-:S05]  /*145f0*/  VIADD R2, R4, 0x50 ;  /* 0x0000005004027836 */ /* 0x000fca0000000000 */
[----:B------:R-:W-:Y:S01]  /*14600*/  ISETP.GE.AND P4, PT, R2, R5, PT ;  /* 0x000000050200720c */ /* 0x000fe20003f86270 */
[----:B------:R-:W-:Y:S02]  /*14610*/  IMAD.MOV.U32 R13, RZ, RZ, R0 ;  /* 0x000000ffff0d7224 */ /* 0x000fe400078e0000 */
[----:B------:R-:W-:-:S10]  /*14620*/  IMAD.MOV.U32 R2, RZ, RZ, R14 ;  /* 0x000000ffff027224 */ /* 0x000fd400078e000e */
[----:B------:R-:W-:Y:S05]  /*14630*/  WARPSYNC.COLLECTIVE R15, `(.L_x_1306) ;  /* 0x000000000f087348 */ /* 0x000fea0003c00000 */
[----:B------:R0:W1:Y:S02]  /*14640*/  SHFL.IDX P6, R14, R13, R12, R11 ;  /* 0x0000000c0d0e7389 */ /* 0x00006400000c000b */
[----:B01----:R-:W-:Y:S01]  /*14650*/  ENDCOLLECTIVE ;  /* 0x000000000000791b */ /* 0x003fe20003800000 */
.L_x_1306:
        /* <DEDUP_REMOVED lines=18> */
.L_x_1307:
[----:B------:R-:W-:-:S05]  /*14780*/  VIADD R2, R4, 0x60 ;  /* 0x0000006004027836 */ /* 0x000fca0000000000 */
[----:B------:R-:W-:Y:S01]  /*14790*/  ISETP.GE.AND P4, PT, R2, R5, PT ;  /* 0x000000050200720c */ /* 0x000fe20003f86270 */
[----:B------:R-:W-:Y:S02]  /*147a0*/  IMAD.MOV.U32 R13, RZ, RZ, R0 ;  /* 0x000000ffff0d7224 */ /* 0x000fe400078e0000 */
[----:B------:R-:W-:-:S10]  /*147b0*/  IMAD.MOV.U32 R2, RZ, RZ, R14 ;  /* 0x000000ffff027224 */ /* 0x000fd400078e000e */
[----:B------:R-:W-:Y:S05]  /*147c0*/  WARPSYNC.COLLECTIVE R15, `(.L_x_1308) ;  /* 0x000000000f087348 */ /* 0x000fea0003c00000 */
[----:B------:R0:W1:Y:S02]  /*147d0*/  SHFL.IDX P6, R14, R13, R12, R11 ;  /* 0x0000000c0d0e7389 */ /* 0x00006400000c000b */
[----:B01----:R-:W-:Y:S01]  /*147e0*/  ENDCOLLECTIVE ;  /* 0x000000000000791b */ /* 0x003fe20003800000 */
.L_x_1308:
        /* <DEDUP_REMOVED lines=18> */
.L_x_1309:
[----:B------:R-:W-:Y:S02]  /*14910*/  IMAD.MOV.U32 R13, RZ, RZ, R0 ;  /* 0x000000ffff0d7224 */ /* 0x000fe400078e0000 */
[----:B------:R-:W-:-:S07]  /*14920*/  IMAD.MOV.U32 R6, RZ, RZ, R14 ;  /* 0x000000ffff067224 */ /* 0x000fce00078e000e */
[----:B------:R-:W-:Y:S05]  /*14930*/  WARPSYNC.COLLECTIVE R15, `(.L_x_1310) ;  /* 0x000000000f087348 */ /* 0x000fea0003c00000 */
[----:B------:R0:W1:Y:S02]  /*14940*/  SHFL.IDX P6, R14, R13, R12, R11 ;  /* 0x0000000c0d0e7389 */ /* 0x00006400000c000b */
[----:B01----:R-:W-:Y:S01]  /*14950*/  ENDCOLLECTIVE ;  /* 0x000000000000791b */ /* 0x003fe20003800000 */
.L_x_1310:
[----:B------:R-:W-:Y:S01]  /*14960*/  IMAD.MOV.U32 R0, RZ, RZ, R14 ;  /* 0x000000ffff007224 */ /* 0x000fe200078e000e */
[----:B------:R-:W-:Y:S06]  /*14970*/  BRA `(.L_x_1311) ;  /* 0xffffffc000747947 */ /* 0x000fec000383ffff */
.L_x_1209:
[----:B0-----:R0:W1:Y:S02]  /*14980*/  SYNCS.PHASECHK.TRANS64.TRYWAIT P0, [R17+URZ+0x2a820], R0 ;  /* 0x02a82000110075a7 */ /* 0x001064000800017f */
[----:B-1----:R-:W-:Y:S05]  /*14990*/  @!P0 NANOSLEEP.SYNCS 0x989680 ;  /* 0x009896800000895d */ /* 0x002fea0003900000 */
[----:B------:R-:W1:Y:S02]  /*149a0*/  @!P0 SYNCS.PHASECHK.TRANS64 P0, [R17+URZ+0x2a820], R0 ;  /* 0x02a82000110085a7 */ /* 0x000e64000800007f */
[----:B-1----:R-:W-:Y:S05]  /*149b0*/  @!P0 BRA `(.L_x_1209) ;  /* 0xfffffffc00f08947 */ /* 0x002fea000383ffff */
[----:B------:R-:W-:Y:S05]  /*149c0*/  BRA `(.L_x_1312) ;  /* 0xffffffc000ec7947 */ /* 0x000fea000383ffff */
.L_x_1216:
[----:B0-----:R0:W1:Y:S02]  /*149d0*/  SYNCS.PHASECHK.TRANS64.TRYWAIT P0, [R3+URZ+0x2a840], R2 ;  /* 0x02a84002030075a7 */ /* 0x001064000800017f */
[----:B-1----:R-:W-:Y:S05]  /*149e0*/  @!P0 NANOSLEEP.SYNCS 0x989680 ;  /* 0x009896800000895d */ /* 0x002fea0003900000 */
[----:B------:R-:W1:Y:S02]  /*149f0*/  @!P0 SYNCS.PHASECHK.TRANS64 P0, [R3+URZ+0x2a840], R2 ;  /* 0x02a84002030085a7 */ /* 0x000e64000800007f */
[----:B-1----:R-:W-:Y:S05]  /*14a00*/  @!P0 BRA `(.L_x_1216) ;  /* 0xfffffffc00f08947 */ /* 0x002fea000383ffff */
[----:B------:R-:W-:Y:S05]  /*14a10*/  BRA `(.L_x_1313) ;  /* 0xffffffc400a87947 */ /* 0x000fea000383ffff */
.L_x_1223:
[----:B0-----:R0:W1:Y:S02]  /*14a20*/  SYNCS.PHASECHK.TRANS64.TRYWAIT P0, [R3+URZ+0x60], R2 ;  /* 0x00006002030075a7 */ /* 0x001064000800017f */
[----:B-1----:R-:W-:Y:S05]  /*14a30*/  @!P0 NANOSLEEP.SYNCS 0x989680 ;  /* 0x009896800000895d */ /* 0x002fea0003900000 */
[----:B------:R-:W1:Y:S02]  /*14a40*/  @!P0 SYNCS.PHASECHK.TRANS64 P0, [R3+URZ+0x60], R2 ;  /* 0x00006002030085a7 */ /* 0x000e64000800007f */
[----:B-1----:R-:W-:Y:S05]  /*14a50*/  @!P0 BRA `(.L_x_1223) ;  /* 0xfffffffc00f08947 */ /* 0x002fea000383ffff */
[----:B------:R-:W-:Y:S05]  /*14a60*/  BRA `(.L_x_1314) ;  /* 0xffffffc800b47947 */ /* 0x000fea000383ffff */
.L_x_1233:
[----:B--2---:R2:W3:Y:S02]  /*14a70*/  SYNCS.PHASECHK.TRANS64.TRYWAIT P0, [R3+URZ+0x2a840], R2 ;  /* 0x02a84002030075a7 */ /* 0x0044e4000800017f */
[----:B---3--:R-:W-:Y:S05]  /*14a80*/  @!P0 NANOSLEEP.SYNCS 0x989680 ;  /* 0x009896800000895d */ /* 0x008fea0003900000 */
[----:B------:R-:W3:Y:S02]  /*14a90*/  @!P0 SYNCS.PHASECHK.TRANS64 P0, [R3+URZ+0x2a840], R2 ;  /* 0x02a84002030085a7 */ /* 0x000ee4000800007f */
[----:B---3--:R-:W-:Y:S05]  /*14aa0*/  @!P0 BRA `(.L_x_1233) ;  /* 0xfffffffc00f08947 */ /* 0x008fea000383ffff */
[----:B------:R-:W-:Y:S05]  /*14ab0*/  BRA `(.L_x_1315) ;  /* 0xffffffd0003c7947 */ /* 0x000fea000383ffff */
.L_x_1240:
[----:B0-----:R0:W1:Y:S02]  /*14ac0*/  SYNCS.PHASECHK.TRANS64.TRYWAIT P0, [R2+URZ+0x60], R3 ;  /* 0x00006003020075a7 */ /* 0x001064000800017f */
[----:B-1----:R-:W-:Y:S05]  /*14ad0*/  @!P0 NANOSLEEP.SYNCS 0x989680 ;  /* 0x009896800000895d */ /* 0x002fea0003900000 */
[----:B------:R-:W1:Y:S02]  /*14ae0*/  @!P0 SYNCS.PHASECHK.TRANS64 P0, [R2+URZ+0x60], R3 ;  /* 0x00006003020085a7 */ /* 0x000e64000800007f */
[----:B-1----:R-:W-:Y:S05]  /*14af0*/  @!P0 BRA `(.L_x_1240) ;  /* 0xfffffffc00f08947 */ /* 0x002fea000383ffff */
[----:B------:R-:W-:Y:S05]  /*14b00*/  BRA `(.L_x_1316) ;  /* 0xffffffd400487947 */ /* 0x000fea000383ffff */
.L_x_1249:
[----:B-1----:R1:W2:Y:S02]  /*14b10*/  SYNCS.PHASECHK.TRANS64.TRYWAIT P0, [R2+URZ+0x2a840], R3 ;  /* 0x02a84003020075a7 */ /* 0x0022a4000800017f */
[----:B--2---:R-:W-:Y:S05]  /*14b20*/  @!P0 NANOSLEEP.SYNCS 0x989680 ;  /* 0x009896800000895d */ /* 0x004fea0003900000 */
[----:B------:R-:W2:Y:S02]  /*14b30*/  @!P0 SYNCS.PHASECHK.TRANS64 P0, [R2+URZ+0x2a840], R3 ;  /* 0x02a84003020085a7 */ /* 0x000ea4000800007f */
[----:B--2---:R-:W-:Y:S05]  /*14b40*/  @!P0 BRA `(.L_x_1249) ;  /* 0xfffffffc00f08947 */ /* 0x004fea000383ffff */
[----:B------:R-:W-:Y:S05]  /*14b50*/  BRA `(.L_x_1317) ;  /* 0xffffffd800a07947 */ /* 0x000fea000383ffff */
.L_x_1256:
[----:B0-----:R0:W1:Y:S02]  /*14b60*/  SYNCS.PHASECHK.TRANS64.TRYWAIT P0, [R2+URZ+0x60], R5 ;  /* 0x00006005020075a7 */ /* 0x001064000800017f */
[----:B-1----:R-:W-:Y:S05]  /*14b70*/  @!P0 NANOSLEEP.SYNCS 0x989680 ;  /* 0x009896800000895d */ /* 0x002fea0003900000 */
[----:B------:R-:W1:Y:S02]  /*14b80*/  @!P0 SYNCS.PHASECHK.TRANS64 P0, [R2+URZ+0x60], R5 ;  /* 0x00006005020085a7 */ /* 0x000e64000800007f */
[----:B-1----:R-:W-:Y:S05]  /*14b90*/  @!P0 BRA `(.L_x_1256) ;  /* 0xfffffffc00f08947 */ /* 0x002fea000383ffff */
[----:B------:R-:W-:Y:S05]  /*14ba0*/  BRA `(.L_x_1318) ;  /* 0xffffffdc00ac7947 */ /* 0x000fea000383ffff */
.L_x_1267:
[----:B0-----:R0:W1:Y:S02]  /*14bb0*/  SYNCS.PHASECHK.TRANS64.TRYWAIT P0, [R2+URZ+0x2a860], R3 ;  /* 0x02a86003020075a7 */ /* 0x001064000800017f */
[----:B-1----:R-:W-:Y:S05]  /*14bc0*/  @!P0 NANOSLEEP.SYNCS 0x989680 ;  /* 0x009896800000895d */ /* 0x002fea0003900000 */
[----:B------:R-:W1:Y:S02]  /*14bd0*/  @!P0 SYNCS.PHASECHK.TRANS64 P0, [R2+URZ+0x2a860], R3 ;  /* 0x02a86003020085a7 */ /* 0x000e64000800007f */
[----:B-1----:R-:W-:Y:S05]  /*14be0*/  @!P0 BRA `(.L_x_1267) ;  /* 0xfffffffc00f08947 */ /* 0x002fea000383ffff */
[----:B------:R-:W-:Y:S05]  /*14bf0*/  BRA `(.L_x_1319) ;  /* 0xffffffe000f07947 */ /* 0x000fea000383ffff */
.L_x_1274:
[----:B------:R-:W-:Y:S01]  /*14c00*/  BSSY B0, `(.L_x_1320) ;  /* 0x0000008000007945 */ /* 0x000fe20003800000 */
[----:B-----5:R-:W-:Y:S02]  /*14c10*/  IMAD.MOV.U32 R13, RZ, RZ, R2 ;  /* 0x000000ffff0d7224 */ /* 0x020fe400078e0002 */
[----:B------:R-:W-:Y:S02]  /*14c20*/  IMAD.MOV.U32 R12, RZ, RZ, RZ ;  /* 0x000000ffff0c7224 */ /* 0x000fe400078e00ff */
[----:B------:R-:W-:Y:S02]  /*14c30*/  IMAD.MOV.U32 R11, RZ, RZ, 0x1f ;  /* 0x0000001fff0b7424 */ /* 0x000fe400078e00ff */
[----:B------:R-:W-:-:S07]  /*14c40*/  IMAD.MOV.U32 R15, RZ, RZ, -0x1 ;  /* 0xffffffffff0f7424 */ /* 0x000fce00078e00ff */
[----:B0-----:R-:W-:Y:S05]  /*14c50*/  WARPSYNC.COLLECTIVE R15, `(.L_x_1321) ;  /* 0x000000000f087348 */ /* 0x001fea0003c00000 */
[----:B------:R1:W2:Y:S02]  /*14c60*/  SHFL.IDX P6, R14, R13, R12, R11 ;  /* 0x0000000c0d0e7389 */ /* 0x0002a400000c000b */
[----:B012---:R-:W-:Y:S01]  /*14c70*/  ENDCOLLECTIVE ;  /* 0x000000000000791b */ /* 0x007fe20003800000 */
.L_x_1321:
[----:B------:R-:W-:Y:S05]  /*14c80*/  BSYNC B0 ;  /* 0x0000000000007941 */ /* 0x000fea0003800000 */
.L_x_1320:
[----:B------:R-:W-:Y:S05]  /*14c90*/  BRA `(.L_x_1322) ;  /* 0xffffffe400e87947 */ /* 0x000fea000383ffff */
.L_x_1277:
[----:B0-----:R0:W1:Y:S02]  /*14ca0*/  SYNCS.PHASECHK.TRANS64.TRYWAIT P0, [R0+URZ+0x2a820], R3 ;  /* 0x02a82003000075a7 */ /* 0x001064000800017f */
[----:B-1----:R-:W-:Y:S05]  /*14cb0*/  @!P0 NANOSLEEP.SYNCS 0x989680 ;  /* 0x009896800000895d */ /* 0x002fea0003900000 */
[----:B------:R-:W1:Y:S02]  /*14cc0*/  @!P0 SYNCS.PHASECHK.TRANS64 P0, [R0+URZ+0x2a820], R3 ;  /* 0x02a82003000085a7 */ /* 0x000e64000800007f */
[----:B-1----:R-:W-:Y:S05]  /*14cd0*/  @!P0 BRA `(.L_x_1277) ;  /* 0xfffffffc00f08947 */ /* 0x002fea000383ffff */
[----:B------:R-:W-:Y:S05]  /*14ce0*/  BRA `(.L_x_1323) ;  /* 0xffffffe800347947 */ /* 0x000fea000383ffff */
.L_x_1278:
        /* <DEDUP_REMOVED lines=8> */
[----:B0-----:R-:W-:Y:S05]  /*14d70*/  WARPSYNC.COLLECTIVE R15, `(.L_x_1325) ;  /* 0x000000000f087348 */ /* 0x001fea0003c00000 */
[----:B------:R1:W2:Y:S02]  /*14d80*/  SHFL.IDX P6, R14, R13, R12, R11 ;  /* 0x0000000c0d0e7389 */ /* 0x0002a400000c000b */
[----:B012---:R-:W-:Y:S01]  /*14d90*/  ENDCOLLECTIVE ;  /* 0x000000000000791b */ /* 0x007fe20003800000 */
.L_x_1325:
[----:B------:R-:W-:Y:S05]  /*14da0*/  BSYNC B0 ;  /* 0x0000000000007941 */ /* 0x000fea0003800000 */
.L_x_1324:
[----:B------:R-:W-:Y:S05]  /*14db0*/  BRA `(.L_x_1326) ;  /* 0xffffffe8001c7947 */ /* 0x000fea000383ffff */
.L_x_1281:
[----:B------:R-:W-:Y:S01]  /*14dc0*/  BSSY B1, `(.L_x_1327) ;  /* 0x0000006000017945 */ /* 0x000fe20003800000 */
[----:B------:R-:W-:-:S07]  /*14dd0*/  IMAD.MOV.U32 R15, RZ, RZ, -0x1 ;  /* 0xffffffffff0f7424 */ /* 0x000fce00078e00ff */
[----:B01----:R-:W-:Y:S05]  /*14de0*/  WARPSYNC.COLLECTIVE R15, `(.L_x_1328) ;  /* 0x000000000f0c7348 */ /* 0x003fea0003c00000 */
[----:B------:R-:W-:Y:S02]  /*14df0*/  ELECT P6, UR62, PT ;  /* 0x00000000003e782f */ /* 0x000fe400038c0000 */
[----:B------:R-:W-:Y:S01]  /*14e00*/  MOV R14, UR62 ;  /* 0x0000003e000e7c02 */ /* 0x000fe20008000f00 */
[----:B01----:R-:W-:Y:S10]  /*14e10*/  ENDCOLLECTIVE ;  /* 0x000000000000791b */ /* 0x003ff40003800000 */
.L_x_1328:
[----:B------:R-:W-:Y:S05]  /*14e20*/  BSYNC B1 ;  /* 0x0000000000017941 */ /* 0x000fea0003800000 */
.L_x_1327:
[----:B------:R-:W-:Y:S05]  /*14e30*/  BRA `(.L_x_1329) ;  /* 0xffffffe800147947 */ /* 0x000fea000383ffff */
.L_x_1283:
[----:B0-----:R0:W1:Y:S02]  /*14e40*/  SYNCS.PHASECHK.TRANS64.TRYWAIT P0, [R6+URZ], R5 ;  /* 0x00000005060075a7 */ /* 0x001064000800017f */
[----:B-1----:R-:W-:Y:S05]  /*14e50*/  @!P0 NANOSLEEP.SYNCS 0x989680 ;  /* 0x009896800000895d */ /* 0x002fea0003900000 */
[----:B------:R-:W1:Y:S02]  /*14e60*/  @!P0 SYNCS.PHASECHK.TRANS64 P0, [R6+URZ], R5 ;  /* 0x00000005060085a7 */ /* 0x000e64000800007f */
[----:B-1----:R-:W-:Y:S05]  /*14e70*/  @!P0 BRA `(.L_x_1283) ;  /* 0xfffffffc00f08947 */ /* 0x002fea000383ffff */
[----:B------:R-:W-:Y:S05]  /*14e80*/  BRA `(.L_x_1330) ;  /* 0xffffffe800547947 */ /* 0x000fea000383ffff */
.L_x_1284:
[----:B-1----:R1:W2:Y:S02]  /*14e90*/  SYNCS.PHASECHK.TRANS64.TRYWAIT P0, [R3+URZ], R2 ;  /* 0x00000002030075a7 */ /* 0x0022a4000800017f */
[----:B--2---:R-:W-:Y:S05]  /*14ea0*/  @!P0 NANOSLEEP.SYNCS 0x989680 ;  /* 0x009896800000895d */ /* 0x004fea0003900000 */
[----:B------:R-:W2:Y:S02]  /*14eb0*/  @!P0 SYNCS.PHASECHK.TRANS64 P0, [R3+URZ], R2 ;  /* 0x00000002030085a7 */ /* 0x000ea4000800007f */
[----:B--2---:R-:W-:Y:S05]  /*14ec0*/  @!P0 BRA `(.L_x_1284) ;  /* 0xfffffffc00f08947 */ /* 0x004fea000383ffff */
[----:B------:R-:W-:Y:S05]  /*14ed0*/  BRA `(.L_x_1331) ;  /* 0xffffffe800487947 */ /* 0x000fea000383ffff */
.L_x_1286:
[----:B-1----:R1:W2:Y:S02]  /*14ee0*/  SYNCS.PHASECHK.TRANS64.TRYWAIT P0, [R18+URZ], R5 ;  /* 0x00000005120075a7 */ /* 0x0022a4000800017f */
[----:B--2---:R-:W-:Y:S05]  /*14ef0*/  @!P0 NANOSLEEP.SYNCS 0x989680 ;  /* 0x009896800000895d */ /* 0x004fea0003900000 */
[----:B------:R-:W2:Y:S02]  /*14f00*/  @!P0 SYNCS.PHASECHK.TRANS64 P0, [R18+URZ], R5 ;  /* 0x00000005120085a7 */ /* 0x000ea4000800007f */
[----:B--2---:R-:W-:Y:S05]  /*14f10*/  @!P0 BRA `(.L_x_1286) ;  /* 0xfffffffc00f08947 */ /* 0x004fea000383ffff */
[----:B------:R-:W-:Y:S05]  /*14f20*/  BRA `(.L_x_1332) ;  /* 0xffffffe8004c7947 */ /* 0x000fea000383ffff */
.L_x_1333:
        /* <DEDUP_REMOVED lines=13> */
.L_x_3197:


//--------------------- .text._ZN7cutlass13device_kernelIN5flash11enable_sm90INS1_16FlashAttnFwdSm90INS1_25CollectiveMainloopFwdSm90ILi2EN4cute5tupleIJNS5_1CILi1EEES8_S8_EEENS6_IJNS7_ILi128EEENS7_ILi96EEENS7_ILi192EEEEEELi128ENS_10bfloat16_tEfNS_4arch4Sm90ELb0ELb1ELb0ELb1ELb0ELb0ELb0ELb1ELb1ELb1ELb0ELb0EEENS1_21CollectiveEpilogueFwdINS6_IJSA_SA_SB_EEES9_SE_SG_Li256ELb1ELb1ELb0ELb0EEENS1_36VarlenDynamicPersistentTileSchedulerILi128ELi96ELi256ELi128ELb0ELb1ELb1ELb1ELb0ELb1EEEEEEEEEvNT_6ParamsE --------------------------
	.section	.text._ZN7cutlass13device_kernelIN5flash11enable_sm90INS1_16FlashAttnFwdSm90INS1_25CollectiveMainloopFwdSm90ILi2EN4cute5tupleIJNS5_1CILi1EEES8_S8_EEENS6_IJNS7_ILi128EEENS7_ILi96EEENS7_ILi192EEEEEELi128ENS_10bfloat16_tEfNS_4arch4Sm90ELb0ELb1ELb0ELb1ELb0ELb0ELb0ELb1ELb1ELb1ELb0ELb0EEENS1_21CollectiveEpilogueFwdINS6_IJSA_SA_SB_EEES9_SE_SG_Li256ELb1ELb1ELb0ELb0EEENS1_36VarlenDynamicPersistentTileSchedulerILi128ELi96ELi256ELi128ELb0ELb1ELb1ELb1ELb0ELb1EEEEEEEEEvNT_6ParamsE,"ax",@progbits
	.align	128
.text._ZN7cutlass13device_kernelIN5flash11enable_sm90INS1_16FlashAttnFwdSm90INS1_25CollectiveMainloopFwdSm90ILi2EN4cute5tupleIJNS5_1CILi1EEES8_S8_EEENS6_IJNS7_ILi128EEENS7_ILi96EEENS7_ILi192EEEEEELi128ENS_10bfloat16_tEfNS_4arch4Sm90ELb0ELb1ELb0ELb1ELb0ELb0ELb0ELb1ELb1ELb1ELb0ELb0EEENS1_21CollectiveEpilogueFwdINS6_IJSA_SA_SB_EEES9_SE_SG_Li256ELb1ELb1ELb0ELb0EEENS1_36VarlenDynamicPersistentTileSchedulerILi128ELi96ELi256ELi128ELb0ELb1ELb1ELb1ELb0ELb1EEEEEEEEEvNT_6ParamsE:
        .type           _ZN7cutlass13device_kernelIN5flash11enable_sm90INS1_16FlashAttnFwdSm90INS1_25CollectiveMainloopFwdSm90ILi2EN4cute5tupleIJNS5_1CILi1EEES8_S8_EEENS6_IJNS7_ILi128EEENS7_ILi96EEENS7_ILi192EEEEEELi128ENS_10bfloat16_tEfNS_4arch4Sm90ELb0ELb1ELb0ELb1ELb0ELb0ELb0ELb1ELb1ELb1ELb0ELb0EEENS1_21CollectiveEpilogueFwdINS6_IJSA_SA_SB_EEES9_SE_SG_Li256ELb1ELb1ELb0ELb0EEENS1_36VarlenDynamicPersistentTileSchedulerILi128ELi96ELi256ELi128ELb0ELb1ELb1ELb1ELb0ELb1EEEEEEEEEvNT_6ParamsE,@function
        .size           _ZN7cutlass13device_kernelIN5flash11enable_sm90INS1_16FlashAttnFwdSm90INS1_25CollectiveMainloopFwdSm90ILi2EN4cute5tupleIJNS5_1CILi1EEES8_S8_EEENS6_IJNS7_ILi128EEENS7_ILi96EEENS7_ILi192EEEEEELi128ENS_10bfloat16_tEfNS_4arch4Sm90ELb0ELb1ELb0ELb1ELb0ELb0ELb0ELb1ELb1ELb1ELb0ELb0EEENS1_21CollectiveEpilogueFwdINS6_IJSA_SA_SB_EEES9_SE_SG_Li256ELb1ELb1ELb0ELb0EEENS1_36VarlenDynamicPersistentTileSchedulerILi128ELi96ELi256ELi128ELb0ELb1ELb1ELb1ELb0ELb1EEEEEEEEEvNT_6ParamsE,(.L_x_3198 - _ZN7cutlass13device_kernelIN5flash11enable_sm90INS1_16FlashAttnFwdSm90INS1_25CollectiveMainloopFwdSm90ILi2EN4cute5tupleIJNS5_1CILi1EEES8_S8_EEENS6_IJNS7_ILi128EEENS7_ILi96EEENS7_ILi192EEEEEELi128ENS_10bfloat16_tEfNS_4arch4Sm90ELb0ELb1ELb0ELb1ELb0ELb0ELb0ELb1ELb1ELb1ELb0ELb0EEENS1_21CollectiveEpilogueFwdINS6_IJSA_SA_SB_EEES9_SE_SG_Li256ELb1ELb1ELb0ELb0EEENS1_36VarlenDynamicPersistentTileSchedulerILi128ELi96ELi256ELi128ELb0ELb1ELb1ELb1ELb0ELb1EEEEEEEEEvNT_6ParamsE)
        .other          _ZN7cutlass13device_kernelIN5flash11enable_sm90INS1_16FlashAttnFwdSm90INS1_25CollectiveMainloopFwdSm90ILi2EN4cute5tupleIJNS5_1CILi1EEES8_S8_EEENS6_IJNS7_ILi128EEENS7_ILi96EEENS7_ILi192EEEEEELi128ENS_10bfloat16_tEfNS_4arch4Sm90ELb0ELb1ELb0ELb1ELb0ELb0ELb0ELb1ELb1ELb1ELb0ELb0EEENS1_21CollectiveEpilogueFwdINS6_IJSA_SA_SB_EEES9_SE_SG_Li256ELb1ELb1ELb0ELb0EEENS1_36VarlenDynamicPersistentTileSchedulerILi128ELi96ELi256ELi128ELb0ELb1ELb1ELb1ELb0ELb1EEEEEEEEEvNT_6ParamsE,@"STO_CUDA_ENTRY STV_DEFAULT"
_ZN7cutlass13device_kernelIN5flash11enable_sm90INS1_16FlashAttnFwdSm90INS1_25CollectiveMainloopFwdSm90ILi2EN4cute5tupleIJNS5_1CILi1EEES8_S8_EEENS6_IJNS7_ILi128EEENS7_ILi96EEENS7_ILi192EEEEEELi128ENS_10bfloat16_tEfNS_4arch4Sm90ELb0ELb1ELb0ELb1ELb0ELb0ELb0ELb1ELb1ELb1ELb0ELb0EEENS1_21CollectiveEpilogueFwdINS6_IJSA_SA_SB_EEES9_SE_SG_Li256ELb1ELb1ELb0ELb0EEENS1_36VarlenDynamicPersistentTileSchedulerILi128ELi96ELi256ELi128ELb0ELb1ELb1ELb1ELb0ELb1EEEEEEEEEvNT_6ParamsE:
        /* <DEDUP_REMOVED lines=18> */
.L_x_1335:
[----:B------:R-:W-:Y:S05]  /*0120*/  BSYNC B0 ;  /* 0x0000000000007941 */ /* 0x000fea0003800000 */
.L_x_1334:
        /* <DEDUP_REMOVED lines=41> */
.L_x_1336:
        /* <DEDUP_REMOVED lines=22> */
.L_x_1337:
        /* <DEDUP_REMOVED lines=18> */
.L_x_1338:
        /* <DEDUP_REMOVED lines=22> */
.L_x_1339:
        /* <DEDUP_REMOVED lines=22> */
.L_x_1340:
[----:B0-----:R-:W-:Y:S01]  /*0900*/  UMOV UR4, 0x1 ;  /* 0x0000000100047882 */ /* 0x001fe20000000000 */
[----:B------:R-:W-:Y:S01]  /*0910*/  PLOP3.LUT P0, PT, PT, PT, UP0, 0x80, 0x0 ;  /* 0x000000000000781c */ /* 0x000fe20003f0f008 */
[----:B------:R-:W-:Y:S01]  /*0920*/  USEL UR4, UR4, 0x2, !UP0 ;  /* 0x0000000204047887 */ /* 0x000fe2000c000000 */
[----:B------:R-:W-:Y:S01]  /*0930*/  NOP ;  /* 0x0000000000007918 */ /* 0x000fe20000000000 */
[----:B------:R-:W-:-:S04]  /*0940*/  ULDC.64 UR60, c[0x0][0x208] ;  /* 0x00008200003c7ab9 */ /* 0x000fc80000000a00 */
[----:B------:R-:W-:-:S05]  /*0950*/  IMAD.U32 R2, RZ, RZ, UR4 ;  /* 0x00000004ff027e24 */ /* 0x000fca000f8e00ff */
[----:B------:R0:W-:Y:S01]  /*0960*/  STL [R1+0x48], R2 ;  /* 0x0000480201007387 */ /* 0x0001e20000100800 */
[----:B-12-4-:R-:W-:Y:S06]  /*0970*/  BAR.SYNC.DEFER_BLOCKING 0x0 ;  /* 0x0000000000007b1d */ /* 0x016fec0000010000 */
[----:B------:R-:W-:Y:S05]  /*0980*/  @!P0 BRA `(.L_x_1341) ;  /* 0x000000e000b08947 */ /* 0x000fea0003800000 */
.L_x_1342:
        /* <DEDUP_REMOVED lines=15> */
[----:B------:R-:W-:Y:S01]  /*0a80*/  IMAD.MOV.U32 R166, RZ, RZ, RZ ;  /* 0x000000ffffa67224 */ /* 0x000fe200078e00ff */
[----:B------:R-:W-:Y:S01]  /*0a90*/  UMOV UR38, URZ ;  /* 0x0000003f00267c82 */ /* 0x000fe20008000000 */
[----:B------:R-:W-:Y:S01]  /*0aa0*/  UMOV UR36, URZ ;  /* 0x0000003f00247c82 */ /* 0x000fe20008000000 */
[----:B------:R-:W0:Y:S02]  /*0ab0*/  S2R R0, SR_TID.X ;  /* 0x0000000000007919 */ /* 0x000e240000002100 */
        /* <DEDUP_REMOVED lines=9> */
[----:B------:R-:W-:Y:S01]  /*0b50*/  LEA.HI R10, R3, R174, RZ, 0x2 ;  /* 0x000000ae030a7211 */ /* 0x000fe200078f10ff */
[----:B------:R-:W-:Y:S01]  /*0b60*/  IMAD.IADD R7, R174, 0x1, -R7 ;  /* 0x00000001ae077824 */ /* 0x000fe200078e0a07 */
[----:B------:R-:W-:Y:S02]  /*0b70*/  SHF.R.S32.HI R4, RZ, 0x1f, R167 ;  /* 0x0000001fff047819 */ /* 0x000fe400000114a7 */
[----:B------:R-:W-:Y:S02]  /*0b80*/  LOP3.LUT R0, R0, 0x1ffffffe, RZ, 0xc0, !PT ;  /* 0x1ffffffe00007812 */ /* 0x000fe400078ec0ff */
[----:B------:R-:W-:Y:S02]  /*0b90*/  LEA.HI R6, R4, R167, RZ, 0x2 ;  /* 0x000000a704067211 */ /* 0x000fe400078f10ff */
[----:B------:R-:W-:Y:S01]  /*0ba0*/  SHF.R.S32.HI R168, RZ, 0x7, R5 ;  /* 0x00000007ffa87819 */ /* 0x000fe20000011405 */
[----:B------:R-:W-:Y:S01]  /*0bb0*/  IMAD.IADD R0, R9, 0x1, -R0 ;  /* 0x0000000109007824 */ /* 0x000fe200078e0a00 */
[----:B------:R-:W-:-:S02]  /*0bc0*/  SHF.R.S32.HI R8, RZ, 0x2, R6 ;  /* 0x00000002ff087819 */ /* 0x000fc40000011406 */
[----:B------:R-:W-:Y:S02]  /*0bd0*/  SHF.R.S32.HI R11, RZ, 0x1f, R6 ;  /* 0x0000001fff0b7819 */ /* 0x000fe40000011406 */
[----:B------:R-:W-:Y:S02]  /*0be0*/  LOP3.LUT R9, R10, 0xfffffffc, RZ, 0xc0, !PT ;  /* 0xfffffffc0a097812 */ /* 0x000fe400078ec0ff */
[----:B------:R-:W-:Y:S02]  /*0bf0*/  LEA.HI R11, R11, R8, RZ, 0x3 ;  /* 0x000000080b0b7211 */ /* 0x000fe400078f18ff */
[----:B------:R-:W-:Y:S02]  /*0c00*/  LEA.HI R5, R5, R168, RZ, 0x1 ;  /* 0x000000a805057211 */ /* 0x000fe400078f08ff */
[----:B------:R-:W-:Y:S02]  /*0c10*/  LOP3.LUT R11, R11, 0xfffffff8, RZ, 0xc0, !PT ;  /* 0xfffffff80b0b7812 */ /* 0x000fe400078ec0ff */
[----:B------:R-:W-:-:S02]  /*0c20*/  LEA.HI R4, R4, R167, RZ, 0x5 ;  /* 0x000000a704047211 */ /* 0x000fc400078f28ff */
[----:B------:R-:W-:Y:S01]  /*0c30*/  LOP3.LUT R6, R6, 0x7ffffffc, RZ, 0xc0, !PT ;  /* 0x7ffffffc06067812 */ /* 0x000fe200078ec0ff */
[----:B------:R-:W-:Y:S01]  /*0c40*/  IMAD.IADD R11, R8, 0x1, -R11 ;  /* 0x00000001080b7824 */ /* 0x000fe200078e0a0b */
[----:B------:R-:W-:-:S03]  /*0c50*/  SHF.R.S32.HI R4, RZ, 0x5, R4 ;  /* 0x00000005ff047819 */ /* 0x000fc60000011404 */
[----:B------:R-:W-:Y:S02]  /*0c60*/  IMAD.IADD R19, R167, 0x1, -R6 ;  /* 0x00000001a7137824 */ /* 0x000fe400078e0a06 */
[----:B------:R-:W-:Y:S01]  /*0c70*/  IMAD R4, R4, 0x10, R11 ;  /* 0x0000001004047824 */ /* 0x000fe200078e020b */
[----:B--2---:R-:W-:Y:S02]  /*0c80*/  R2UR UR4, R2 ;  /* 0x00000000020472ca */ /* 0x004fe400000e0000 */
[CC--:B------:R-:W-:Y:S02]  /*0c90*/  LEA.HI R2, R3.reuse, R174.reuse, RZ, 0x5 ;  /* 0x000000ae03027211 */ /* 0x0c0fe400078f28ff */
[----:B------:R-:W-:-:S03]  /*0ca0*/  LEA.HI R3, R3, R174, RZ, 0x3 ;  /* 0x000000ae03037211 */ /* 0x000fc600078f18ff */
[----:B------:R-:W-:Y:S01]  /*0cb0*/  IMAD.SHL.U32 R2, R2, 0x20, RZ ;  /* 0x0000002002027824 */ /* 0x000fe200078e00ff */
[----:B------:R-:W-:-:S04]  /*0cc0*/  SHF.R.S32.HI R165, RZ, 0x3, R3 ;  /* 0x00000003ffa57819 */ /* 0x000fc80000011403 */
[----:B------:R-:W-:Y:S01]  /*0cd0*/  LOP3.LUT R2, R2, 0xfffffc00, RZ, 0xc0, !PT ;  /* 0xfffffc0002027812 */ /* 0x000fe200078ec0ff */
[----:B------:R-:W-:-:S04]  /*0ce0*/  ULOP3.LUT UR4, UR4, 0x1, URZ, 0xfc, !UPT ;  /* 0x0000000104047892 */ /* 0x000fc8000f8efc3f */
[----:B------:R-:W-:Y:S02]  /*0cf0*/  IMAD R7, R7, 0x40, R2 ;  /* 0x0000004007077824 */ /* 0x000fe400078e0202 */
[----:B------:R-:W-:Y:S01]  /*0d00*/  IMAD.IADD R2, R174, 0x1, -R9 ;  /* 0x00000001ae027824 */ /* 0x000fe200078e0a09 */
[----:B------:R-:W-:Y:S01]  /*0d10*/  LOP3.LUT R9, R5, 0x3fffffe, RZ, 0xc0, !PT ;  /* 0x03fffffe05097812 */ /* 0x000fe200078ec0ff */
[----:B------:R-:W-:Y:S01]  /*0d20*/  IMAD R170, R0, 0x8, R7 ;  /* 0x0000000800aa7824 */ /* 0x000fe200078e0207 */
[----:B------:R-:W-:Y:S01]  /*0d30*/  LOP3.LUT R5, R3, 0xfffffff8, RZ, 0xc0, !PT ;  /* 0xfffffff803057812 */ /* 0x000fe200078ec0ff */
[----:B------:R-:W-:Y:S01]  /*0d40*/  IMAD.U32 R171, RZ, RZ, UR4 ;  /* 0x00000004ffab7e24 */ /* 0x000fe2000f8e00ff */
[----:B------:R-:W-:Y:S01]  /*0d50*/  LEA.HI R8, R2, R2, RZ, 0x1 ;  /* 0x0000000202087211 */ /* 0x000fe200078f08ff */
[----:B------:R-:W-:Y:S02]  /*0d60*/  IMAD.IADD R9, R168, 0x1, -R9 ;  /* 0x00000001a8097824 */ /* 0x000fe400078e0a09 */
[----:B------:R-:W-:Y:S01]  /*0d70*/  IMAD.IADD R162, R174, 0x1, -R5 ;  /* 0x00000001aea27824 */ /* 0x000fe200078e0a05 */
[----:B------:R-:W-:Y:S01]  /*0d80*/  LOP3.LUT R11, R8, 0x1ffffffe, RZ, 0xc0, !PT ;  /* 0x1ffffffe080b7812 */ /* 0x000fe200078ec0ff */
[----:B------:R-:W-:-:S02]  /*0d90*/  IMAD R169, R9, 0x40, R4 ;  /* 0x0000004009a97824 */ /* 0x000fc400078e0204 */
[----:B------:R-:W-:Y:S02]  /*0da0*/  IMAD.SHL.U32 R160, R162, 0x8, RZ ;  /* 0x00000008a2a07824 */ /* 0x000fe400078e00ff */
[----:B------:R-:W-:Y:S02]  /*0db0*/  IMAD.IADD R22, R2, 0x1, -R11 ;  /* 0x0000000102167824 */ /* 0x000fe400078e0a0b */
[----:B------:R-:W-:Y:S01]  /*0dc0*/  VIADD R161, R160, 0x40 ;  /* 0x00000040a0a17836 */ /* 0x000fe20000000000 */
[----:B------:R-:W-:Y:S01]  /*0dd0*/  SHF.R.S32.HI R173, RZ, 0x1f, R160 ;  /* 0x0000001fffad7819 */ /* 0x000fe200000114a0 */
[----:B------:R-:W-:-:S03]  /*0de0*/  IMAD R22, R22, 0x8, R169 ;  /* 0x0000000816167824 */ /* 0x000fc600078e02a9 */
[----:B------:R-:W-:-:S07]  /*0df0*/  SHF.R.S32.HI R172, RZ, 0x1f, R161 ;  /* 0x0000001fffac7819 */ /* 0x000fce00000114a1 */
.L_x_1442:
[----:B0---4-:R-:W0:Y:S08]  /*0e00*/  LDC.64 R2, c[0x0][0xa28] ;  /* 0x00028a00ff027b82 */ /* 0x011e300000000a00 */
[----:B--2---:R-:W1:Y:S01]  /*0e10*/  LDC.64 R4, c[0x0][0xa18] ;  /* 0x00028600ff047b82 */ /* 0x004e620000000a00 */
[----:B------:R-:W-:Y:S01]  /*0e20*/  ULDC UR4, c[0x0][0x288] ;  /* 0x0000a20000047ab9 */ /* 0x000fe20000000800 */
[----:B------:R-:W-:Y:S01]  /*0e30*/  IMAD.MOV.U32 R7, RZ, RZ, RZ ;  /* 0x000000ffff077224 */ /* 0x000fe200078e00ff */
[----:B------:R-:W-:Y:S01]  /*0e40*/  ULDC.64 UR6, c[0x0][0xa20] ;  /* 0x0002880000067ab9 */ /* 0x000fe20000000a00 */
[----:B0-----:R-:W-:-:S04]  /*0e50*/  ISETP.NE.U32.AND P0, PT, R2, RZ, PT ;  /* 0x000000ff0200720c */ /* 0x001fc80003f05070 */
[----:B------:R-:W-:Y:S02]  /*0e60*/  ISETP.NE.AND.EX P0, PT, R3, RZ, PT, P0 ;  /* 0x000000ff0300720c */ /* 0x000fe40003f05300 */
[----:B-1----:R-:W-:-:S04]  /*0e70*/  ISETP.NE.U32.AND P1, PT, R4, RZ, PT ;  /* 0x000000ff0400720c */ /* 0x002fc80003f25070 */
[----:B------:R-:W-:-:S07]  /*0e80*/  ISETP.NE.AND.EX P1, PT, R5, RZ, PT, P1 ;  /* 0x000000ff0500720c */ /* 0x000fce0003f25310 */
[----:B------:R-:W0:Y:S08]  /*0e90*/  @P0 LDC.64 R2, c[0x0][0xa28] ;  /* 0x00028a00ff020b82 */ /* 0x000e300000000a00 */
[----:B------:R-:W1:Y:S01]  /*0ea0*/  @P1 LDC.64 R4, c[0x0][0xa18] ;  /* 0x00028600ff041b82 */ /* 0x000e620000000a00 */
[----:B------:R-:W-:Y:S01]  /*0eb0*/  IMAD.U32 R17, RZ, RZ, UR4 ;  /* 0x00000004ff117e24 */ /* 0x000fe2000f8e00ff */
[----:B------:R-:W-:Y:S01]  /*0ec0*/  ULDC.64 UR4, c[0x0][0x418] ;  /* 0x0001060000047ab9 */ /* 0x000fe20000000a00 */
[----:B0-----:R-:W-:-:S05]  /*0ed0*/  @P0 IMAD.WIDE R2, R47, 0x4, R2 ;  /* 0x000000042f020825 */ /* 0x001fca00078e0202 */
[----:B------:R0:W5:Y:S01]  /*0ee0*/  @P0 LDG.E R7, desc[UR60][R2.64] ;  /* 0x0000003c02070981 */ /* 0x000162000c1e1900 */
[----:B-1----:R-:W-:-:S05]  /*0ef0*/  @P1 IMAD.WIDE R4, R47, 0x4, R4 ;  /* 0x000000042f041825 */ /* 0x002fca00078e0204 */
[----:B------:R0:W5:Y:S01]  /*0f00*/  @P1 LDG.E R17, desc[UR60][R4.64] ;  /* 0x0000003c04111981 */ /* 0x000162000c1e1900 */
[----:B------:R-:W-:Y:S01]  /*0f10*/  UISETP.NE.U32.AND UP0, UPT, UR4, URZ, UPT ;  /* 0x0000003f0400728c */ /* 0x000fe2000bf05070 */
[----:B------:R-:W-:Y:S01]  /*0f20*/  ISETP.NE.U32.AND P2, PT, RZ, UR6, PT ;  /* 0x00000006ff007c0c */ /* 0x000fe2000bf45070 */
[----:B------:R-:W-:Y:S01]  /*0f30*/  IMAD.MOV.U32 R163, RZ, RZ, R46 ;  /* 0x000000ffffa37224 */ /* 0x000fe200078e002e */
[----:B------:R-:W-:Y:S01]  /*0f40*/  ULDC UR4, c[0x0][0x424] ;  /* 0x0001090000047ab9 */ /* 0x000fe20000000800 */
[----:B------:R-:W-:Y:S01]  /*0f50*/  UISETP.NE.AND.EX UP0, UPT, UR5, URZ, UPT, UP0 ;  /* 0x0000003f0500728c */ /* 0x000fe2000bf05300 */
[----:B------:R-:W-:Y:S02]  /*0f60*/  ISETP.NE.AND.EX P2, PT, RZ, UR7, PT, P2 ;  /* 0x00000007ff007c0c */ /* 0x000fe4000bf45320 */
[----:B------:R-:W-:Y:S01]  /*0f70*/  ULDC UR5, c[0x0][0x2f0] ;  /* 0x0000bc0000057ab9 */ /* 0x000fe20000000800 */
[----:B------:R-:W-:-:S04]  /*0f80*/  USEL UR4, UR4, 0x1, UP0 ;  /* 0x0000000104047887 */ /* 0x000fc80008000000 */
[----:B------:R-:W-:Y:S01]  /*0f90*/  UIMAD UR4, UR4, UR5, URZ ;  /* 0x00000005040472a4 */ /* 0x000fe2000f8e023f */
[----:B0--3--:R-:W-:Y:S11]  /*0fa0*/  @P1 BRA `(.L_x_1343) ;  /* 0x0000000000241947 */ /* 0x009ff60003800000 */
        /* <DEDUP_REMOVED lines=9> */
.L_x_1343:
[----:B------:R-:W-:Y:S02]  /*1040*/  IMAD.U32 R16, RZ, RZ, UR4 ;  /* 0x00000004ff107e24 */ /* 0x000fe4000f8e00ff */
[----:B------:R-:W-:Y:S01]  /*1050*/  IMAD.MOV.U32 R164, RZ, RZ, R47 ;  /* 0x000000ffffa47224 */ /* 0x000fe200078e002f */
[----:B------:R-:W-:Y:S06]  /*1060*/  @!P2 BRA `(.L_x_1344) ;  /* 0x000000000010a947 */ /* 0x000fec0003800000 */
[----:B------:R-:W0:Y:S02]  /*1070*/  LDC.64 R2, c[0x0][0xa20] ;  /* 0x00028800ff027b82 */ /* 0x000e240000000a00 */
[----:B0-----:R-:W-:-:S05]  /*1080*/  IMAD.WIDE R2, R47, 0x4, R2 ;  /* 0x000000042f027825 */ /* 0x001fca00078e0202 */
[----:B------:R0:W5:Y:S01]  /*1090*/  LDG.E R16, desc[UR60][R2.64] ;  /* 0x0000003c02107981 */ /* 0x000162000c1e1900 */
[----:B------:R-:W-:Y:S05]  /*10a0*/  BRA `(.L_x_1345) ;  /* 0x0000000000247947 */ /* 0x000fea0003800000 */
.L_x_1344:
[----:B------:R-:W-:Y:S02]  /*10b0*/  ULDC.64 UR4, c[0x0][0xa08] ;  /* 0x0002820000047ab9 */ /* 0x000fe40000000a00 */
[----:B------:R-:W-:-:S04]  /*10c0*/  ISETP.NE.U32.AND P0, PT, RZ, UR4, PT ;  /* 0x00000004ff007c0c */ /* 0x000fc8000bf05070 */
[----:B------:R-:W-:-:S13]  /*10d0*/  ISETP.NE.AND.EX P0, PT, RZ, UR5, PT, P0 ;  /* 0x00000005ff007c0c */ /* 0x000fda000bf05300 */
[----:B------:R-:W-:Y:S05]  /*10e0*/  @!P0 BRA `(.L_x_1345) ;  /* 0x0000000000148947 */ /* 0x000fea0003800000 */
[----:B------:R-:W0:Y:S02]  /*10f0*/  LDC.64 R2, c[0x0][0xa08] ;  /* 0x00028200ff027b82 */ /* 0x000e240000000a00 */
[----:B0-----:R-:W-:-:S05]  /*1100*/  IMAD.WIDE R2, R47, 0x4, R2 ;  /* 0x000000042f027825 */ /* 0x001fca00078e0202 */
[----:B------:R-:W2:Y:S04]  /*1110*/  LDG.E R16, desc[UR60][R2.64] ;  /* 0x0000003c02107981 */ /* 0x000ea8000c1e1900 */
[----:B------:R-:W2:Y:S02]  /*1120*/  LDG.E R5, desc[UR60][R2.64+0x4] ;  /* 0x0000043c02057981 */ /* 0x000ea4000c1e1900 */
[----:B--2---:R-:W-:-:S07]  /*1130*/  IMAD.IADD R16, R5, 0x1, -R16 ;  /* 0x0000000105107824 */ /* 0x004fce00078e0a10 */
.L_x_1345:
[----:B------:R-:W1:Y:S01]  /*1140*/  LDC R0, c[0x0][0x448] ;  /* 0x00011200ff007b82 */ /* 0x000e620000000800 */
[----:B------:R-:W-:Y:S02]  /*1150*/  IMAD.SHL.U32 R18, R45, 0x80, RZ ;  /* 0x000000802d127824 */ /* 0x000fe400078e00ff */
[----:B-----5:R-:W-:-:S05]  /*1160*/  IMAD.IADD R16, R16, 0x1, -R7 ;  /* 0x0000000110107824 */ /* 0x020fca00078e0a07 */
[----:B------:R-:W2:Y:S01]  /*1170*/  LDC.64 R8, c[0x0][0x9e0] ;  /* 0x00027800ff087b82 */ /* 0x000ea20000000a00 */
[----:B-1----:R-:W-:Y:S01]  /*1180*/  ISETP.NE.AND P1, PT, R0, 0x1, PT ;  /* 0x000000010000780c */ /* 0x002fe20003f25270 */
[----:B------:R-:W-:Y:S01]  /*1190*/  VIADD R0, R18, 0x7f ;  /* 0x0000007f12007836 */ /* 0x000fe20000000000 */
[----:B--2---:R-:W-:-:S11]  /*11a0*/  ISETP.GE.AND P2, PT, R9, 0x1, PT ;  /* 0x000000010900780c */ /* 0x004fd60003f46270 */
[----:B0-----:R-:W0:Y:S08]  /*11b0*/  @P1 LDC R3, c[0x0][0x44c] ;  /* 0x00011300ff031b82 */ /* 0x001e300000000800 */
[----:B------:R-:W1:Y:S01]  /*11c0*/  @P1 LDC R5, c[0x0][0x450] ;  /* 0x00011400ff051b82 */ /* 0x000e620000000800 */
[----:B0-----:R-:W-:Y:S01]  /*11d0*/  @P1 IMAD.HI.U32 R2, R0, R3, RZ ;  /* 0x0000000300021227 */ /* 0x001fe200078e00ff */
[----:B------:R-:W-:-:S04]  /*11e0*/  IADD3 R3, R16, 0x1, -R17 ;  /* 0x0000000110037810 */ /* 0x000fc80007ffe811 */
[----:B-1----:R-:W-:-:S05]  /*11f0*/  @P1 SHF.R.U32.HI R0, RZ, R5, R2 ;  /* 0x00000005ff001219 */ /* 0x002fca0000011602 */
        /* <DEDUP_REMOVED lines=13> */
.L_x_1347:
[----:B------:R-:W-:-:S13]  /*12d0*/  ISETP.NE.AND P0, PT, R9, 0x1, PT ;  /* 0x000000010900780c */ /* 0x000fda0003f05270 */
[----:B------:R-:W0:Y:S02]  /*12e0*/  @P0 LDC.64 R4, c[0x0][0x9e8] ;  /* 0x00027a00ff040b82 */ /* 0x000e240000000a00 */
[----:B0-----:R-:W-:-:S05]  /*12f0*/  @P0 IMAD.HI.U32 R4, R2, R4, RZ ;  /* 0x0000000402040227 */ /* 0x001fca00078e00ff */
[----:B------:R-:W-:-:S07]  /*1300*/  @P0 SHF.R.U32.HI R2, RZ, R5, R4 ;  /* 0x00000005ff020219 */ /* 0x000fce0000011604 */
.L_x_1348:
[----:B------:R-:W-:-:S05]  /*1310*/  IMAD R3, R2, R9, R9 ;  /* 0x0000000902037224 */ /* 0x000fca00078e0209 */
[----:B------:R-:W-:-:S07]  /*1320*/  VIMNMX R0, R0, R3, PT ;  /* 0x0000000300007248 */ /* 0x000fce0003fe0100 */
.L_x_1346:
[----:B------:R-:W0:Y:S01]  /*1330*/  @P1 LDC R3, c[0x0][0x44c] ;  /* 0x00011300ff031b82 */ /* 0x000e220000000800 */
[----:B------:R-:W-:Y:S01]  /*1340*/  VIADD R2, R0, 0x5f ;  /* 0x0000005f00027836 */ /* 0x000fe20000000000 */
[----:B------:R-:W-:Y:S01]  /*1350*/  ULDC UR4, c[0x0][0x9dc] ;  /* 0x0002770000047ab9 */ /* 0x000fe20000000800 */
[----:B------:R-:W-:Y:S02]  /*1360*/  VIADD R0, R16, 0x5f ;  /* 0x0000005f10007836 */ /* 0x000fe40000000000 */
[----:B------:R-:W-:Y:S02]  /*1370*/  IMAD.MOV.U32 R4, RZ, RZ, R18 ;  /* 0x000000ffff047224 */ /* 0x000fe400078e0012 */
[----:B------:R-:W-:Y:S01]  /*1380*/  IMAD.HI R0, R0, 0x2aaaaaab, RZ ;  /* 0x2aaaaaab00007827 */ /* 0x000fe200078e02ff */
[----:B------:R-:W1:Y:S03]  /*1390*/  @P1 LDC R6, c[0x0][0x450] ;  /* 0x00011400ff061b82 */ /* 0x000e660000000800 */
[----:B------:R-:W-:-:S04]  /*13a0*/  IMAD.HI R2, R2, 0x2aaaaaab, RZ ;  /* 0x2aaaaaab02027827 */ /* 0x000fc800078e02ff */
[----:B------:R-:W-:Y:S01]  /*13b0*/  IMAD.IADD R73, R16, 0x1, -R17 ;  /* 0x0000000110497824 */ /* 0x000fe200078e0a11 */
[----:B------:R-:W-:-:S04]  /*13c0*/  SHF.R.U32.HI R5, RZ, 0x1f, R2 ;  /* 0x0000001fff057819 */ /* 0x000fc80000011602 */
[----:B------:R-:W-:Y:S01]  /*13d0*/  LEA.HI.SX32 R72, R2, R5, 0x1c ;  /* 0x0000000502487211 */ /* 0x000fe200078fe2ff */
[----:B0-----:R-:W-:-:S05]  /*13e0*/  @P1 IMAD.HI.U32 R3, R18, R3, RZ ;  /* 0x0000000312031227 */ /* 0x001fca00078e00ff */
[----:B-1----:R-:W-:Y:S02]  /*13f0*/  @P1 SHF.R.U32.HI R4, RZ, R6, R3 ;  /* 0x00000006ff041219 */ /* 0x002fe40000011603 */
[----:B------:R-:W-:-:S04]  /*1400*/  SHF.R.U32.HI R3, RZ, 0x1f, R0 ;  /* 0x0000001fff037819 */ /* 0x000fc80000011600 */
[----:B------:R-:W-:Y:S01]  /*1410*/  LEA.HI.SX32 R3, R0, R3, 0x1c ;  /* 0x0000000300037211 */ /* 0x000fe200078fe2ff */
[----:B------:R-:W-:-:S03]  /*1420*/  IMAD.IADD R0, R73, 0x1, R4 ;  /* 0x0000000149007824 */ /* 0x000fc600078e0204 */
[----:B------:R-:W-:Y:S01]  /*1430*/  VIMNMX R72, R3, R72, PT ;  /* 0x0000004803487248 */ /* 0x000fe20003fe0100 */
        /* <DEDUP_REMOVED lines=11> */
.L_x_1350:
[----:B------:R-:W-:-:S13]  /*14f0*/  ISETP.NE.AND P0, PT, R9, 0x1, PT ;  /* 0x000000010900780c */ /* 0x000fda0003f05270 */
[----:B------:R-:W0:Y:S02]  /*1500*/  @P0 LDC.64 R4, c[0x0][0x9e8] ;  /* 0x00027a00ff040b82 */ /* 0x000e240000000a00 */
[----:B0-----:R-:W-:-:S05]  /*1510*/  @P0 IMAD.HI.U32 R4, R0, R4, RZ ;  /* 0x0000000400040227 */ /* 0x001fca00078e00ff */
[----:B------:R-:W-:-:S07]  /*1520*/  @P0 SHF.R.U32.HI R0, RZ, R5, R4 ;  /* 0x00000005ff000219 */ /* 0x000fce0000011604 */
.L_x_1351:
[----:B------:R-:W-:-:S05]  /*1530*/  IMAD R3, R0, R9, RZ ;  /* 0x0000000900037224 */ /* 0x000fca00078e02ff */
[----:B------:R-:W-:-:S07]  /*1540*/  VIMNMX R2, R2, R3, !PT ;  /* 0x0000000302027248 */ /* 0x000fce0007fe0100 */
.L_x_1349:
[----:B------:R-:W-:Y:S01]  /*1550*/  IMAD.HI R2, R2, 0x2aaaaaab, RZ ;  /* 0x2aaaaaab02027827 */ /* 0x000fe200078e02ff */
[----:B------:R-:W-:Y:S02]  /*1560*/  PLOP3.LUT P0, PT, PT, PT, PT, 0x80, 0x0 ;  /* 0x000000000000781c */ /* 0x000fe40003f0f070 */
[----:B------:R-:W-:Y:S02]  /*1570*/  CS2R R86, SRZ ;  /* 0x0000000000567805 */ /* 0x000fe4000001ff00 */
[----:B------:R-:W-:Y:S01]  /*1580*/  CS2R R84, SRZ ;  /* 0x0000000000547805 */ /* 0x000fe2000001ff00 */
[----:B------:R-:W-:Y:S01]  /*1590*/  IMAD.MOV.U32 R0, RZ, RZ, RZ ;  /* 0x000000ffff007224 */ /* 0x000fe200078e00ff */
[----:B------:R-:W-:Y:S02]  /*15a0*/  SHF.R.U32.HI R3, RZ, 0x1f, R2 ;  /* 0x0000001fff037819 */ /* 0x000fe40000011602 */
[----:B------:R-:W-:Y:S02]  /*15b0*/  CS2R R82, SRZ ;  /* 0x0000000000527805 */ /* 0x000fe4000001ff00 */
[----:B------:R-:W-:-:S02]  /*15c0*/  CS2R R80, SRZ ;  /* 0x0000000000507805 */ /* 0x000fc4000001ff00 */
[----:B------:R-:W-:Y:S02]  /*15d0*/  CS2R R78, SRZ ;  /* 0x00000000004e7805 */ /* 0x000fe4000001ff00 */
[----:B------:R-:W-:Y:S01]  /*15e0*/  LEA.HI.SX32 R3, R2, R3, 0x1c ;  /* 0x0000000302037211 */ /* 0x000fe200078fe2ff */
[----:B------:R-:W-:Y:S01]  /*15f0*/  IMAD.MOV.U32 R2, RZ, RZ, RZ ;  /* 0x000000ffff027224 */ /* 0x000fe200078e00ff */
[----:B------:R-:W-:Y:S02]  /*1600*/  CS2R R76, SRZ ;  /* 0x00000000004c7805 */ /* 0x000fe4000001ff00 */
[----:B------:R-:W-:Y:S02]  /*1610*/  CS2R R74, SRZ ;  /* 0x00000000004a7805 */ /* 0x000fe4000001ff00 */
[----:B------:R-:W-:Y:S02]  /*1620*/  VIMNMX R23, RZ, R3, !PT ;  /* 0x00000003ff177248 */ /* 0x000fe40007fe0100 */
[----:B------:R-:W-:-:S02]  /*1630*/  CS2R R28, SRZ ;  /* 0x00000000001c7805 */ /* 0x000fc4000001ff00 */
[----:B------:R-:W-:Y:S02]  /*1640*/  CS2R R70, SRZ ;  /* 0x0000000000467805 */ /* 0x000fe4000001ff00 */
[----:B------:R-:W-:Y:S02]  /*1650*/  CS2R R68, SRZ ;  /* 0x0000000000447805 */ /* 0x000fe4000001ff00 */
[----:B------:R-:W-:Y:S02]  /*1660*/  ISETP.GT.AND P1, PT, R72, R23, PT ;  /* 0x000000174800720c */ /* 0x000fe40003f24270 */
        /* <DEDUP_REMOVED lines=18> */
[----:B------:R-:W-:Y:S01]  /*1790*/  CS2R R6, SRZ ;  /* 0x0000000000067805 */ /* 0x000fe2000001ff00 */
[----:B------:R-:W-:Y:S02]  /*17a0*/  IMAD.MOV.U32 R8, RZ, RZ, RZ ;  /* 0x000000ffff087224 */ /* 0x000fe400078e00ff */
[----:B------:R-:W-:Y:S02]  /*17b0*/  IMAD.MOV.U32 R91, RZ, RZ, RZ ;  /* 0x000000ffff5b7224 */ /* 0x000fe400078e00ff */
[----:B------:R-:W-:-:S02]  /*17c0*/  IMAD.MOV.U32 R10, RZ, RZ, RZ ;  /* 0x000000ffff0a7224 */ /* 0x000fc400078e00ff */
[----:B------:R-:W-:Y:S02]  /*17d0*/  IMAD.MOV.U32 R93, RZ, RZ, RZ ;  /* 0x000000ffff5d7224 */ /* 0x000fe400078e00ff */
[----:B------:R-:W-:Y:S02]  /*17e0*/  IMAD.MOV.U32 R12, RZ, RZ, RZ ;  /* 0x000000ffff0c7224 */ /* 0x000fe400078e00ff */
        /* <DEDUP_REMOVED lines=33> */
.L_x_1353:
        /* <DEDUP_REMOVED lines=9> */
.L_x_1575:
[----:B------:R-:W-:Y:S05]  /*1a90*/  @!P0 BRA `(.L_x_1355) ;  /* 0x0000000000048947 */ /* 0x000fea0003800000 */
[----:B------:R-:W-:Y:S01]  /*1aa0*/  BPT.TRAP 0x1 ;  /* 0x000000040000795c */ /* 0x000fe20000300000 */
.L_x_1355:
[----:B------:R-:W-:Y:S02]  /*1ab0*/  IMAD.U32 R7, RZ, RZ, UR36 ;  /* 0x00000024ff077e24 */ /* 0x000fe4000f8e00ff */
[----:B0-----:R-:W-:-:S03]  /*1ac0*/  IMAD.U32 R0, RZ, RZ, UR38 ;  /* 0x00000026ff007e24 */ /* 0x001fc6000f8e00ff */
[----:B------:R-:W-:Y:S02]  /*1ad0*/  LEA R7, R7, UR37, 0x3 ;  /* 0x0000002507077c11 */ /* 0x000fe4000f8e18ff */
[----:B------:R-:W-:-:S04]  /*1ae0*/  SHF.L.U32 R0, R0, 0x1f, RZ ;  /* 0x0000001f00007819 */ /* 0x000fc800000006ff */
[----:B------:R0:W1:Y:S01]  /*1af0*/  SYNCS.PHASECHK.TRANS64.TRYWAIT P1, [R7+URZ+0x2a830], R0 ;  /* 0x02a83000070075a7 */ /* 0x000062000802017f */
[----:B------:R-:W-:Y:S05]  /*1b00*/  @!P0 BRA `(.L_x_1356) ;  /* 0x0000000000048947 */ /* 0x000fea0003800000 */
[----:B------:R-:W-:Y:S01]  /*1b10*/  BPT.TRAP 0x1 ;  /* 0x000000040000795c */ /* 0x000fe20000300000 */
.L_x_1356:
[----:B------:R-:W2:Y:S02]  /*1b20*/  S2R R2, SR_TID.X ;  /* 0x0000000000027919 */ /* 0x000ea40000002100 */
[----:B--2---:R-:W-:Y:S01]  /*1b30*/  LOP3.LUT P2, RZ, R2, 0x7f, RZ, 0xc0, !PT ;  /* 0x0000007f02ff7812 */ /* 0x004fe2000784c0ff */
[----:B-1----:R-:W-:-:S12]  /*1b40*/  @P1 BRA `(.L_x_1357) ;  /* 0x0000000000081947 */ /* 0x002fd80003800000 */
[----:B------:R-:W1:Y:S02]  /*1b50*/  SYNCS.PHASECHK.TRANS64.TRYWAIT P1, [R7+URZ+0x2a830], R0 ;  /* 0x02a83000070075a7 */ /* 0x000e64000802017f */
[----:B-1----:R-:W-:Y:S05]  /*1b60*/  @!P1 BRA `(.L_x_1358) ;  /* 0x0000013800689947 */ /* 0x002fea0003800000 */
.L_x_1357:
        /* <DEDUP_REMOVED lines=10> */
[----:B------:R-:W2:Y:S01]  /*1c10*/  LDC R21, c[0x0][0x448] ;  /* 0x00011200ff157b82 */ /* 0x000ea20000000800 */
[----:B------:R-:W-:Y:S01]  /*1c20*/  UMOV UR17, 0x40000040 ;  /* 0x4000004000117882 */ /* 0x000fe20000000000 */
[----:B------:R-:W-:Y:S01]  /*1c30*/  UMOV UR19, 0x40000040 ;  /* 0x4000004000137882 */ /* 0x000fe20000000000 */
[----:B------:R-:W-:Y:S01]  /*1c40*/  ULOP3.LUT UR39, UR4, 0x10000, URZ, 0xfc, !UPT ;  /* 0x0001000004277892 */ /* 0x000fe2000f8efc3f */
[----:B------:R-:W3:Y:S01]  /*1c50*/  S2R R2, SR_TID.X ;  /* 0x0000000000027919 */ /* 0x000ee20000002100 */
[----:B------:R-:W-:Y:S01]  /*1c60*/  ULOP3.LUT UR4, UR40, 0x10000, URZ, 0xfc, !UPT ;  /* 0x0001000028047892 */ /* 0x000fe2000f8efc3f */
[----:B01----:R-:W-:Y:S01]  /*1c70*/  IMAD.IADD R0, R22, 0x1, R18 ;  /* 0x0000000116007824 */ /* 0x003fe200078e0212 */
[----:B------:R-:W-:Y:S01]  /*1c80*/  UIMAD UR5, UR36, 0x900, UR39 ;  /* 0x00000900240578a4 */ /* 0x000fe2000f8e0227 */
[----:B------:R-:W0:Y:S01]  /*1c90*/  LDC.64 R12, c[0x0][0x9e0] ;  /* 0x00027800ff0c7b82 */ /* 0x000e220000000a00 */
[----:B------:R-:W-:-:S02]  /*1ca0*/  UIADD3 UR12, UR4, 0x4, URZ ;  /* 0x00000004040c7890 */ /* 0x000fc4000fffe03f */
[----:B------:R-:W-:Y:S01]  /*1cb0*/  UIADD3 UR14, UR5, 0x4, URZ ;  /* 0x00000004050e7890 */ /* 0x000fe2000fffe03f */
[----:B------:R-:W-:Y:S02]  /*1cc0*/  UMOV UR8, UR4 ;  /* 0x0000000400087c82 */ /* 0x000fe40008000000 */
[----:B------:R-:W-:Y:S01]  /*1cd0*/  UMOV UR10, UR5 ;  /* 0x00000005000a7c82 */ /* 0x000fe20008000000 */
[----:B------:R-:W-:Y:S01]  /*1ce0*/  IMAD.U32 R4, RZ, RZ, UR8 ;  /* 0x00000008ff047e24 */ /* 0x000fe2000f8e00ff */
[----:B------:R-:W-:Y:S01]  /*1cf0*/  HGMMA.64x96x16.F32.BF16 R24, gdesc[UR8], RZ, !UPT, gsb0 ;  /* 0x01600000081879f0 */ /* 0x000fe2000c0018ff */
[----:B------:R-:W-:Y:S02]  /*1d00*/  UIADD3 UR8, UR4, 0x2, URZ ;  /* 0x0000000204087890 */ /* 0x000fe4000fffe03f */
[----:B------:R-:W-:Y:S01]  /*1d10*/  UIADD3 UR10, UR5, 0x2, URZ ;  /* 0x00000002050a7890 */ /* 0x000fe2000fffe03f */
[----:B------:R-:W-:Y:S01]  /*1d20*/  UMOV UR9, 0x40000040 ;  /* 0x4000004000097882 */ /* 0x000fe20000000000 */
[----:B------:R-:W-:Y:S01]  /*1d30*/  UMOV UR11, 0x40000040 ;  /* 0x40000040000b7882 */ /* 0x000fe20000000000 */
[----:B------:R-:W-:Y:S01]  /*1d40*/  UIADD3 UR16, UR4, 0x6, URZ ;  /* 0x0000000604107890 */ /* 0x000fe2000fffe03f */
[----:B--2---:R-:W-:Y:S01]  /*1d50*/  ISETP.NE.AND P2, PT, R21, 0x1, PT ;  /* 0x000000011500780c */ /* 0x004fe20003f45270 */
[----:B------:R-:W-:-:S02]  /*1d60*/  UIADD3 UR18, UR5, 0x6, URZ ;  /* 0x0000000605127890 */ /* 0x000fc4000fffe03f */
[----:B------:R-:W-:Y:S02]  /*1d70*/  UIADD3 UR20, UR4, 0x400, URZ ;  /* 0x0000040004147890 */ /* 0x000fe4000fffe03f */
[----:B------:R-:W-:Y:S01]  /*1d80*/  UIADD3 UR22, UR5, 0x300, URZ ;  /* 0x0000030005167890 */ /* 0x000fe2000fffe03f */
[----:B------:R-:W-:Y:S01]  /*1d90*/  UMOV UR21, 0x40000040 ;  /* 0x4000004000157882 */ /* 0x000fe20000000000 */
[----:B------:R-:W-:Y:S01]  /*1da0*/  UMOV UR23, 0x40000040 ;  /* 0x4000004000177882 */ /* 0x000fe20000000000 */
[----:B------:R-:W-:Y:S02]  /*1db0*/  UIADD3 UR24, UR4, 0x402, URZ ;  /* 0x0000040204187890 */ /* 0x000fe4000fffe03f */
[----:B------:R-:W-:Y:S01]  /*1dc0*/  UIADD3 UR26, UR5, 0x302, URZ ;  /* 0x00000302051a7890 */ /* 0x000fe2000fffe03f */
[----:B---3--:R-:W-:Y:S01]  /*1dd0*/  LOP3.LUT P1, RZ, R2, 0x7f, RZ, 0xc0, !PT ;  /* 0x0000007f02ff7812 */ /* 0x008fe2000782c0ff */
[----:B------:R-:W-:Y:S01]  /*1de0*/  UMOV UR25, 0x40000040 ;  /* 0x4000004000197882 */ /* 0x000fe20000000000 */
[----:B------:R-:W-:Y:S01]  /*1df0*/  UMOV UR27, 0x40000040 ;  /* 0x40000040001b7882 */ /* 0x000fe20000000000 */
[----:B------:R-:W-:Y:S01]  /*1e00*/  UIADD3 UR28, UR4, 0x404, URZ ;  /* 0x00000404041c7890 */ /* 0x000fe2000fffe03f */
[----:B------:R-:W1:Y:S01]  /*1e10*/  @P2 LDC R3, c[0x0][0x44c] ;  /* 0x00011300ff032b82 */ /* 0x000e620000000800 */
[----:B------:R-:W-:Y:S01]  /*1e20*/  UIADD3 UR30, UR5, 0x304, URZ ;  /* 0x00000304051e7890 */ /* 0x000fe2000fffe03f */
[----:B------:R-:W-:Y:S01]  /*1e30*/  IMAD.MOV.U32 R2, RZ, RZ, R0 ;  /* 0x000000ffff027224 */ /* 0x000fe200078e0000 */
[----:B------:R-:W-:Y:S01]  /*1e40*/  UMOV UR29, 0x40000040 ;  /* 0x40000040001d7882 */ /* 0x000fe20000000000 */
[----:B------:R-:W-:Y:S01]  /*1e50*/  UMOV UR31, 0x40000040 ;  /* 0x40000040001f7882 */ /* 0x000fe20000000000 */
[----:B------:R-:W-:-:S02]  /*1e60*/  UIADD3 UR32, UR4, 0x406, URZ ;  /* 0x0000040604207890 */ /* 0x000fc4000fffe03f */
[----:B------:R-:W-:Y:S01]  /*1e70*/  UIADD3 UR34, UR5, 0x306, URZ ;  /* 0x0000030605227890 */ /* 0x000fe2000fffe03f */
[----:B------:R-:W2:Y:S01]  /*1e80*/  @P2 LDC R6, c[0x0][0x450] ;  /* 0x00011400ff062b82 */ /* 0x000ea20000000800 */
        /* <DEDUP_REMOVED lines=10> */
[----:B------:R-:W-:Y:S01]  /*1f30*/  UIADD3 UR48, UR4, 0x804, URZ ;  /* 0x0000080404307890 */ /* 0x000fe2000fffe03f */
[----:B-1----:R-:W-:Y:S01]  /*1f40*/  @P2 IMAD.HI.U32 R3, R0, R3, RZ ;  /* 0x0000000300032227 */ /* 0x002fe200078e00ff */
[----:B------:R-:W-:Y:S01]  /*1f50*/  UIADD3 UR50, UR5, 0x604, URZ ;  /* 0x0000060405327890 */ /* 0x000fe2000fffe03f */
[----:B------:R-:W-:Y:S01]  /*1f60*/  UMOV UR49, 0x40000040 ;  /* 0x4000004000317882 */ /* 0x000fe20000000000 */
[----:B------:R-:W-:Y:S01]  /*1f70*/  UMOV UR51, 0x40000040 ;  /* 0x4000004000337882 */ /* 0x000fe20000000000 */
[----:B------:R-:W-:Y:S01]  /*1f80*/  UIADD3 UR56, UR4, 0x806, URZ ;  /* 0x0000080604387890 */ /* 0x000fe2000fffe03f */
[----:B------:R-:W-:Y:S01]  /*1f90*/  @!P1 VIADD R0, R7, 0x2a840 ;  /* 0x0002a84007009836 */ /* 0x000fe20000000000 */
[----:B------:R-:W-:Y:S01]  /*1fa0*/  UIADD3 UR58, UR5, 0x606, URZ ;  /* 0x00000606053a7890 */ /* 0x000fe2000fffe03f */
[----:B--2---:R-:W-:Y:S01]  /*1fb0*/  @P2 SHF.R.U32.HI R2, RZ, R6, R3 ;  /* 0x00000006ff022219 */ /* 0x004fe20000011603 */
[----:B------:R-:W-:Y:S01]  /*1fc0*/  UMOV UR57, 0x40000040 ;  /* 0x4000004000397882 */ /* 0x000fe20000000000 */
[----:B------:R-:W-:Y:S01]  /*1fd0*/  UMOV UR59, 0x40000040 ;  /* 0x40000040003b7882 */ /* 0x000fe20000000000 */
[----:B------:R-:W-:Y:S01]  /*1fe0*/  IMAD.MOV.U32 R3, RZ, RZ, -0x60 ;  /* 0xffffffa0ff037424 */ /* 0x000fe200078e00ff */
[----:B------:R-:W-:Y:S01]  /*1ff0*/  @!P1 PRMT R0, RZ, 0x654, R0 ;  /* 0x00000654ff009816 */ /* 0x000fe20000000000 */
[----:B------:R-:W1:Y:S02]  /*2000*/  SHFL.IDX PT, R8, R2, RZ, 0x1c1f ;  /* 0x001c1fff02087589 */ /* 0x000e6400000e0000 */
[----:B------:R-:W-:-:S04]  /*2010*/  IMAD R6, R72, R3, 0x61 ;  /* 0x0000006148067424 */ /* 0x000fc800078e0203 */
[----:B------:R-:W-:Y:S02]  /*2020*/  IMAD R3, R19, -0x2, R6 ;  /* 0xfffffffe13037824 */ /* 0x000fe400078e0206 */
[----:B------:R-:W-:Y:S02]  /*2030*/  VIADD R74, R6, 0xffffffff ;  /* 0xffffffff064a7836 */ /* 0x000fe40000000000 */
[----:B------:R-:W-:Y:S01]  /*2040*/  VIADD R75, R3, 0xffffffff ;  /* 0xffffffff034b7836 */ /* 0x000fe20000000000 */
[----:B------:R-:W-:-:S05]  /*2050*/  IADD3 R7, -R17, R3, R16 ;  /* 0x0000000311077210 */ /* 0x000fca0007ffe110 */
        /* <DEDUP_REMOVED lines=36> */
[----:B------:R-:W-:-:S04]  /*22a0*/  VIADD R11, R7, UR4 ;  /* 0x00000004070b7c36 */ /* 0x000fc80008000000 */
[----:B-1----:R-:W-:Y:S01]  /*22b0*/  IMAD.IADD R3, R11, 0x1, R8 ;  /* 0x000000010b037824 */ /* 0x002fe200078e0208 */
[----:B------:R-:W-:Y:S02]  /*22c0*/  WARPGROUP.DEPBAR.LE gsb0, 0x0 ;  /* 0x00008000000079c5 */ /* 0x000fe40000010000 */
[----:B------:R0:W-:Y:S01]  /*22d0*/  @!P1 SYNCS.ARRIVE.TRANS64.RED.A1T0 RZ, [R0+URZ], RZ ;  /* 0x000000ff00ff99a7 */ /* 0x0001e2000810043f */
[----:B------:R-:W-:-:S04]  /*22e0*/  ISETP.GE.AND P1, PT, R13, 0x1, PT ;  /* 0x000000010d00780c */ /* 0x000fc80003f26270 */
[----:B------:R-:W-:Y:S01]  /*22f0*/  P2R R15, PR, RZ, 0x2 ;  /* 0x00000002ff0f7803 */ /* 0x000fe20000000000 */
[----:B0-----:R-:W-:-:S04]  /*2300*/  IMAD R0, R72, -0x60, R16 ;  /* 0xffffffa048007824 */ /* 0x001fc800078e0210 */
[----:B------:R-:W-:-:S04]  /*2310*/  VIADD R0, R0, 0x60 ;  /* 0x0000006000007836 */ /* 0x000fc80000000000 */
[----:B------:R-:W-:-:S05]  /*2320*/  IMAD R9, R19, -0x2, R0 ;  /* 0xfffffffe13097824 */ /* 0x000fca00078e0200 */
[----:B------:R-:W-:Y:S01]  /*2330*/  VIADDMNMX R0, R8, R20, R9, PT ;  /* 0x0000001408007246 */ /* 0x000fe20003800109 */
[----:B------:R-:W-:Y:S06]  /*2340*/  @!P1 BRA `(.L_x_1359) ;  /* 0x00000000004c9947 */ /* 0x000fec0003800000 */
[----:B------:R-:W-:Y:S01]  /*2350*/  IADD3 R6, -R17, R16, R8 ;  /* 0x0000001011067210 */ /* 0x000fe20007ffe108 */
        /* <DEDUP_REMOVED lines=10> */
.L_x_1361:
[----:B------:R-:W-:-:S13]  /*2400*/  ISETP.NE.AND P1, PT, R13, 0x1, PT ;  /* 0x000000010d00780c */ /* 0x000fda0003f25270 */
[----:B------:R-:W0:Y:S02]  /*2410*/  @P1 LDC.64 R76, c[0x0][0x9e8] ;  /* 0x00027a00ff4c1b82 */ /* 0x000e240000000a00 */
[----:B0-----:R-:W-:-:S05]  /*2420*/  @P1 IMAD.HI.U32 R8, R6, R76, RZ ;  /* 0x0000004c06081227 */ /* 0x001fca00078e00ff */
[----:B------:R-:W-:-:S07]  /*2430*/  @P1 SHF.R.U32.HI R6, RZ, R77, R8 ;  /* 0x0000004dff061219 */ /* 0x000fce0000011608 */
.L_x_1362:
[----:B------:R-:W-:Y:S05]  /*2440*/  BSYNC B0 ;  /* 0x0000000000007941 */ /* 0x000fea0003800000 */
.L_x_1360:
[----:B------:R-:W-:-:S05]  /*2450*/  IMAD R6, R6, R13, R75 ;  /* 0x0000000d06067224 */ /* 0x000fca00078e024b */
[----:B------:R-:W-:Y:S02]  /*2460*/  VIMNMX R3, R3, R6, !PT ;  /* 0x0000000603037248 */ /* 0x000fe40007fe0100 */
[----:B------:R-:W-:-:S07]  /*2470*/  VIADDMNMX R0, R6, R13, R0, PT ;  /* 0x0000000d06007246 */ /* 0x000fce0003800100 */
.L_x_1359:
[C---:B------:R-:W-:Y:S02]  /*2480*/  ISETP.GE.AND P1, PT, R74.reuse, 0x2, PT ;  /* 0x000000024a00780c */ /* 0x040fe40003f26270 */
[C---:B------:R-:W-:Y:S02]  /*2490*/  ISETP.GE.AND P5, PT, R74.reuse, 0x9, PT ;  /* 0x000000094a00780c */ /* 0x040fe40003fa6270 */
[----:B------:R-:W-:Y:S02]  /*24a0*/  ISETP.GT.AND P2, PT, R3, 0x1, !P1 ;  /* 0x000000010300780c */ /* 0x000fe40004f44270 */
[----:B------:R-:W-:Y:S02]  /*24b0*/  ISETP.GE.AND P3, PT, R74, 0xa, PT ;  /* 0x0000000a4a00780c */ /* 0x000fe40003f66270 */
        /* <DEDUP_REMOVED lines=12> */
[C---:B------:R-:W-:Y:S02]  /*2580*/  ISETP.GT.AND P2, PT, R3.reuse, 0x10, !P3 ;  /* 0x000000100300780c */ /* 0x040fe40005f44270 */
        /* <DEDUP_REMOVED lines=38> */
[C---:B------:R-:W-:Y:S02]  /*27f0*/  ISETP.GT.AND P2, PT, R3.reuse, 0x30, !P3 ;  /* 0x000000300300780c */ /* 0x040fe40005f44270 */
        /* <DEDUP_REMOVED lines=56> */
[----:B------:R-:W-:-:S04]  /*2b80*/  ISETP.GT.AND P4, PT, R3, 0x59, !P4 ;  /* 0x000000590300780c */ /* 0x000fc80006784270 */
[----:B------:R-:W-:Y:S02]  /*2b90*/  ISETP.LT.OR P4, PT, R0, 0x5a, P4 ;  /* 0x0000005a0000780c */ /* 0x000fe40002781670 */
[----:B------:R-:W0:Y:S02]  /*2ba0*/  SHFL.IDX PT, R0, R2, 0x1, 0x1c1f ;  /* 0x003c1f0002007f89 */ /* 0x000e2400000e0000 */
[----:B------:R-:W-:Y:S02]  /*2bb0*/  FSEL R6, R69, -INF , !P4 ;  /* 0xff80000045067808 */ /* 0x000fe40006000000 */
[----:B------:R-:W-:Y:S02]  /*2bc0*/  ISETP.GE.AND P4, PT, R13, 0x1, PT ;  /* 0x000000010d00780c */ /* 0x000fe40003f86270 */
[----:B0-----:R-:W-:Y:S01]  /*2bd0*/  VIADDMNMX R24, R0, R20, R9, PT ;  /* 0x0000001400187246 */ /* 0x001fe20003800109 */
[----:B------:R-:W-:-:S10]  /*2be0*/  IMAD.IADD R7, R11, 0x1, R0 ;  /* 0x000000010b077824 */ /* 0x000fd400078e0200 */
[----:B------:R-:W-:Y:S05]  /*2bf0*/  @!P4 BRA `(.L_x_1363) ;  /* 0x00000000004cc947 */ /* 0x000fea0003800000 */
        /* <DEDUP_REMOVED lines=11> */
.L_x_1365:
[----:B------:R-:W-:-:S13]  /*2cb0*/  ISETP.NE.AND P4, PT, R13, 0x1, PT ;  /* 0x000000010d00780c */ /* 0x000fda0003f85270 */
[----:B------:R-:W0:Y:S02]  /*2cc0*/  @P4 LDC.64 R2, c[0x0][0x9e8] ;  /* 0x00027a00ff024b82 */ /* 0x000e240000000a00 */
[----:B0-----:R-:W-:-:S05]  /*2cd0*/  @P4 IMAD.HI.U32 R2, R0, R2, RZ ;  /* 0x0000000200024227 */ /* 0x001fca00078e00ff */
[----:B------:R-:W-:-:S07]  /*2ce0*/  @P4 SHF.R.U32.HI R0, RZ, R3, R2 ;  /* 0x00000003ff004219 */ /* 0x000fce0000011602 */
.L_x_1366:
[----:B------:R-:W-:Y:S05]  /*2cf0*/  BSYNC B0 ;  /* 0x0000000000007941 */ /* 0x000fea0003800000 */
.L_x_1364:
[----:B------:R-:W-:-:S05]  /*2d00*/  IMAD R0, R0, R13, R75 ;  /* 0x0000000d00007224 */ /* 0x000fca00078e024b */
[----:B------:R-:W-:Y:S02]  /*2d10*/  VIMNMX R7, R7, R0, !PT ;  /* 0x0000000007077248 */ /* 0x000fe40007fe0100 */
[----:B------:R-:W-:-:S07]  /*2d20*/  VIADDMNMX R24, R0, R13, R24, PT ;  /* 0x0000000d00187246 */ /* 0x000fce0003800118 */
.L_x_1363:
        /* <DEDUP_REMOVED lines=173> */
[----:B------:R-:W-:-:S03]  /*3800*/  FFMA.FTZ R68, R68, R9, -R74 ;  /* 0x0000000944447223 */ /* 0x000fc6000001084a */
[----:B------:R0:W4:Y:S02]  /*3810*/  MUFU.EX2 R158, R33 ;  /* 0x00000021009e7308 */ /* 0x0001240000000800 */
[----:B------:R-:W5:Y:S06]  /*3820*/  @P4 LDC R53, c[0x0][0x44c] ;  /* 0x00011300ff354b82 */ /* 0x000f6c0000000800 */
[----:B------:R-:W4:Y:S01]  /*3830*/  MUFU.EX2 R35, R35 ;  /* 0x0000002300237308 */ /* 0x000f220000000800 */
[----:B0-----:R-:W-:Y:S01]  /*3840*/  FFMA.FTZ R33, R89, R9, -R74 ;  /* 0x0000000959217223 */ /* 0x001fe2000001084a */
[----:B--2---:R-:W-:-:S06]  /*3850*/  FMNMX.FTZ R56, R11, R56, !PT ;  /* 0x000000380b387209 */ /* 0x004fcc0007810000 */
[----:B------:R-:W-:Y:S01]  /*3860*/  MUFU.EX2 R144, R43 ;  /* 0x0000002b00907308 */ /* 0x000fe20000000800 */
[----:B------:R-:W0:Y:S07]  /*3870*/  SHFL.BFLY PT, R7, R56, 0x1, 0x1f ;  /* 0x0c201f0038077f89 */ /* 0x000e2e00000e0000 */
[----:B------:R1:W-:Y:S01]  /*3880*/  MUFU.EX2 R43, R6 ;  /* 0x00000006002b7308 */ /* 0x0003e20000000800 */
[----:B-----5:R-:W-:-:S07]  /*3890*/  @P4 IMAD.HI.U32 R53, R18, R53, RZ ;  /* 0x0000003512354227 */ /* 0x020fce00078e00ff */
        /* <DEDUP_REMOVED lines=46> */
[----:B--2---:R-:W-:-:S06]  /*3b80*/  IMAD.MOV.U32 R28, RZ, RZ, R18 ;  /* 0x000000ffff1c7224 */ /* 0x004fcc00078e0012 */
[----:B------:R1:W2:Y:S01]  /*3b90*/  MUFU.EX2 R153, R32 ;  /* 0x0000002000997308 */ /* 0x0002a20000000800 */
[C---:B---3--:R-:W-:Y:S01]  /*3ba0*/  FADD.FTZ R47, R159.reuse, R6 ;  /* 0x000000069f2f7221 */ /* 0x048fe20000010000 */
[----:B------:R-:W-:-:S06]  /*3bb0*/  F2FP.BF16.F32.PACK_AB R159, R159, R30 ;  /* 0x0000001e9f9f723e */ /* 0x000fcc00000010ff */
[----:B------:R-:W3:Y:S01]  /*3bc0*/  MUFU.EX2 R38, R38 ;  /* 0x0000002600267308 */ /* 0x000ee20000000800 */
[----:B0-----:R-:W-:Y:S01]  /*3bd0*/  FADD.FTZ R6, R34, R47 ;  /* 0x0000002f22067221 */ /* 0x001fe20000010000 */
[----:B-1----:R-:W0:Y:S06]  /*3be0*/  @P4 LDC R32, c[0x0][0x450] ;  /* 0x00011400ff204b82 */ /* 0x002e2c0000000800 */
[----:B------:R1:W-:Y:S01]  /*3bf0*/  MUFU.EX2 R154, R33 ;  /* 0x00000021009a7308 */ /* 0x0003e20000000800 */
[C---:B--2---:R-:W-:Y:S01]  /*3c00*/  FADD.FTZ R47, R153.reuse, R6 ;  /* 0x00000006992f7221 */ /* 0x044fe20000010000 */
[----:B------:R-:W-:-:S06]  /*3c10*/  F2FP.BF16.F32.PACK_AB R153, R153, R34 ;  /* 0x000000229999723e */ /* 0x000fcc00000010ff */
[----:B------:R-:W2:Y:S01]  /*3c20*/  MUFU.EX2 R155, R36 ;  /* 0x00000024009b7308 */ /* 0x000ea20000000800 */
[----:B-1----:R-:W-:Y:S01]  /*3c30*/  FFMA.FTZ R33, R93, R9, -R74 ;  /* 0x000000095d217223 */ /* 0x002fe2000001084a */
[----:B---3--:R-:W-:-:S06]  /*3c40*/  FADD.FTZ R6, R38, R47 ;  /* 0x0000002f26067221 */ /* 0x008fcc0000010000 */
[----:B------:R-:W-:Y:S01]  /*3c50*/  MUFU.EX2 R29, R29 ;  /* 0x0000001d001d7308 */ /* 0x000fe20000000800 */
[----:B0-----:R-:W-:Y:S02]  /*3c60*/  @P4 SHF.R.U32.HI R28, RZ, R32, R53 ;  /* 0x00000020ff1c4219 */ /* 0x001fe40000011635 */
[----:B------:R-:W-:-:S03]  /*3c70*/  ISETP.GE.AND P4, PT, R13, 0x1, PT ;  /* 0x000000010d00780c */ /* 0x000fc60003f86270 */
[----:B------:R-:W-:Y:S02]  /*3c80*/  IMAD.IADD R73, R73, 0x1, R28 ;  /* 0x0000000149497824 */ /* 0x000fe400078e021c */
[----:B------:R-:W0:Y:S01]  /*3c90*/  MUFU.EX2 R42, R42 ;  /* 0x0000002a002a7308 */ /* 0x000e220000000800 */
[C---:B--2---:R-:W-:Y:S01]  /*3ca0*/  FADD.FTZ R47, R155.reuse, R6 ;  /* 0x000000069b2f7221 */ /* 0x044fe20000010000 */
[----:B------:R-:W-:Y:S01]  /*3cb0*/  F2FP.BF16.F32.PACK_AB R155, R155, R38 ;  /* 0x000000269b9b723e */ /* 0x000fe200000010ff */
[----:B------:R-:W-:-:S05]  /*3cc0*/  IMAD.IADD R12, R73, 0x1, R12 ;  /* 0x00000001490c7824 */ /* 0x000fca00078e020c */
        /* <DEDUP_REMOVED lines=22> */
[----:B0-----:R-:W-:Y:S01]  /*3e30*/  FADD.FTZ R51, R41, R10 ;  /* 0x0000000a29337221 */ /* 0x001fe20000010000 */
[----:B------:R-:W-:-:S03]  /*3e40*/  VIADD R10, R72, 0xfffffffe ;  /* 0xfffffffe480a7836 */ /* 0x000fc60000000000 */
        /* <DEDUP_REMOVED lines=8> */
[C---:B------:R-:W-:Y:S01]  /*3ed0*/  FADD.FTZ R7, R151.reuse, R2 ;  /* 0x0000000297077221 */ /* 0x040fe20000010000 */
[C---:B------:R-:W-:Y:S01]  /*3ee0*/  FADD.FTZ R6, R146.reuse, R47 ;  /* 0x0000002f92067221 */ /* 0x040fe20000010000 */
[----:B------:R-:W-:Y:S01]  /*3ef0*/  F2FP.BF16.F32.PACK_AB R146, R146, R45 ;  /* 0x0000002d9292723e */ /* 0x000fe200000010ff */
[----:B------:R-:W0:Y:S01]  /*3f00*/  MUFU.EX2 R49, R49 ;  /* 0x0000003100317308 */ /* 0x000e220000000800 */
[----:B------:R-:W-:Y:S01]  /*3f10*/  FADD.FTZ R2, R50, R7 ;  /* 0x0000000732027221 */ /* 0x000fe20000010000 */
[----:B------:R-:W-:-:S03]  /*3f20*/  F2FP.BF16.F32.PACK_AB R151, R151, R46 ;  /* 0x0000002e9797723e */ /* 0x000fc600000010ff */
        /* <DEDUP_REMOVED lines=52> */
.L_x_1368:
[----:B------:R-:W-:-:S13]  /*4270*/  ISETP.NE.AND P1, PT, R13, 0x1, PT ;  /* 0x000000010d00780c */ /* 0x000fda0003f25270 */
[----:B------:R-:W0:Y:S02]  /*4280*/  @P1 LDC.64 R24, c[0x0][0x9e8] ;  /* 0x00027a00ff181b82 */ /* 0x000e240000000a00 */
[----:B0-----:R-:W-:-:S05]  /*4290*/  @P1 IMAD.HI.U32 R2, R0, R24, RZ ;  /* 0x0000001800021227 */ /* 0x001fca00078e00ff */
[----:B------:R-:W-:-:S07]  /*42a0*/  @P1 SHF.R.U32.HI R0, RZ, R25, R2 ;  /* 0x00000019ff001219 */ /* 0x000fce0000011602 */
.L_x_1369:
[----:B------:R-:W-:-:S05]  /*42b0*/  IMAD R13, R0, R13, R13 ;  /* 0x0000000d000d7224 */ /* 0x000fca00078e020d */
[----:B------:R-:W-:-:S07]  /*42c0*/  VIMNMX R12, R12, R13, PT ;  /* 0x0000000d0c0c7248 */ /* 0x000fce0003fe0100 */
.L_x_1367:
        /* <DEDUP_REMOVED lines=43> */
[----:B------:R-:W-:-:S06]  /*4580*/  ULDC UR59, c[0x0][0x9dc] ;  /* 0x00027700003b7ab9 */ /* 0x000fcc0000000800 */
.L_x_1387:
[----:B------:R-:W-:-:S04]  /*4590*/  UIADD3 UR4, UR36, 0x1, URZ ;  /* 0x0000000124047890 */ /* 0x000fc8000fffe03f */
[----:B------:R-:W-:-:S04]  /*45a0*/  UISETP.NE.AND UP0, UPT, UR4, 0x2, UPT ;  /* 0x000000020400788c */ /* 0x000fc8000bf05270 */
[----:B------:R-:W-:Y:S02]  /*45b0*/  USEL UR7, URZ, 0x1, UP0 ;  /* 0x000000013f077887 */ /* 0x000fe40008000000 */
[----:B------:R-:W-:Y:S02]  /*45c0*/  USEL UR4, UR4, URZ, UP0 ;  /* 0x0000003f04047287 */ /* 0x000fe40008000000 */
[----:B------:R-:W-:Y:S01]  /*45d0*/  ULOP3.LUT UR7, UR38, UR7, URZ, 0x3c, !UPT ;  /* 0x0000000726077292 */ /* 0x000fe2000f8e3c3f */
[----:B------:R-:W-:Y:S11]  /*45e0*/  @!P0 BRA `(.L_x_1371) ;  /* 0x0000000000048947 */ /* 0x000ff60003800000 */
[----:B------:R-:W-:Y:S01]  /*45f0*/  BPT.TRAP 0x1 ;  /* 0x000000040000795c */ /* 0x000fe20000300000 */
.L_x_1371:
[----:B------:R-:W-:Y:S01]  /*4600*/  ULEA UR6, UR4, UR37, 0x3 ;  /* 0x0000002504067291 */ /* 0x000fe2000f8e183f */
[----:B------:R-:W-:-:S05]  /*4610*/  IMAD.U32 R9, RZ, RZ, UR7 ;  /* 0x00000007ff097e24 */ /* 0x000fca000f8e00ff */
[----:B------:R-:W-:-:S04]  /*4620*/  SHF.L.U32 R9, R9, 0x1f, RZ ;  /* 0x0000001f09097819 */ /* 0x000fc800000006ff */
[----:B------:R0:W1:Y:S01]  /*4630*/  SYNCS.PHASECHK.TRANS64.TRYWAIT P1, [UR6+0x2a830], R9 ;  /* 0x02a83009ff0075a7 */ /* 0x0000620008020146 */
[----:B------:R-:W-:Y:S05]  /*4640*/  @!P0 BRA `(.L_x_1372) ;  /* 0x0000000000048947 */ /* 0x000fea0003800000 */
[----:B------:R-:W-:Y:S01]  /*4650*/  BPT.TRAP 0x1 ;  /* 0x000000040000795c */ /* 0x000fe20000300000 */
.L_x_1372:
[----:B-1----:R-:W-:Y:S05]  /*4660*/  @P1 BRA `(.L_x_1373) ;  /* 0x0000000000081947 */ /* 0x002fea0003800000 */
[----:B------:R-:W1:Y:S02]  /*4670*/  SYNCS.PHASECHK.TRANS64.TRYWAIT P1, [UR6+0x2a830], R9 ;  /* 0x02a83009ff0075a7 */ /* 0x000e640008020146 */
[----:B-1----:R-:W-:Y:S05]  /*4680*/  @!P1 BRA `(.L_x_1374) ;  /* 0x0000010c00b49947 */ /* 0x002fea0003800000 */
.L_x_1373:
        /* <DEDUP_REMOVED lines=131> */
.L_x_1375:
[----:B------:R-:W-:Y:S01]  /*4ec0*/  ULEA UR11, UR36, UR37, 0x3 ;  /* 0x00000025240b7291 */ /* 0x000fe2000f8e183f */
[----:B------:R-:W-:-:S05]  /*4ed0*/  IMAD.U32 R0, RZ, RZ, UR38 ;  /* 0x00000026ff007e24 */ /* 0x000fca000f8e00ff */
[----:B------:R-:W-:-:S04]  /*4ee0*/  SHF.L.U32 R0, R0, 0x1f, RZ ;  /* 0x0000001f00007819 */ /* 0x000fc800000006ff */
[----:B------:R2:W3:Y:S01]  /*4ef0*/  SYNCS.PHASECHK.TRANS64.TRYWAIT P1, [UR11+0x2a850], R0 ;  /* 0x02a85000ff0075a7 */ /* 0x0004e2000802014b */
[----:B------:R-:W-:Y:S05]  /*4f00*/  @!P0 BRA `(.L_x_1376) ;  /* 0x0000000000048947 */ /* 0x000fea0003800000 */
[----:B------:R-:W-:Y:S01]  /*4f10*/  BPT.TRAP 0x1 ;  /* 0x000000040000795c */ /* 0x000fe20000300000 */
.L_x_1376:
[----:B---3--:R-:W-:Y:S05]  /*4f20*/  @P1 BRA `(.L_x_1377) ;  /* 0x0000000000081947 */ /* 0x008fea0003800000 */
[----:B------:R-:W3:Y:S02]  /*4f30*/  SYNCS.PHASECHK.TRANS64.TRYWAIT P1, [UR11+0x2a850], R0 ;  /* 0x02a85000ff0075a7 */ /* 0x000ee4000802014b */
[----:B---3--:R-:W-:Y:S05]  /*4f40*/  @!P1 BRA `(.L_x_1378) ;  /* 0x00000104009c9947 */ /* 0x008fea0003800000 */
.L_x_1377:
[----:B------:R-:W-:Y:S01]  /*4f50*/  UIADD3 UR5, UR37, 0x400, URZ ;  /* 0x0000040025057890 */ /* 0x000fe2000fffe03f */
[----:B------:R-:W-:Y:S01]  /*4f60*/  WARPGROUP.ARRIVE ;  /* 0x00000000000079c5 */ /* 0x000fe20000000000 */
[----:B------:R-:W-:Y:S01]  /*4f70*/  UMOV UR15, 0x40000040 ;  /* 0x40000040000f7882 */ /* 0x000fe20000000000 */
[----:B------:R-:W-:Y:S01]  /*4f80*/  ISETP.NE.AND P3, PT, R21, 0x1, PT ;  /* 0x000000011500780c */ /* 0x000fe20003f65270 */
[----:B------:R-:W-:-:S03]  /*4f90*/  USHF.R.U32.HI UR5, URZ, 0x4, UR5 ;  /* 0x000000043f057899 */ /* 0x000fc60008011605 */
[----:B------:R-:W3:Y:S01]  /*4fa0*/  S2R R175, SR_TID.X ;  /* 0x0000000000af7919 */ /* 0x000ee20000002100 */
[----:B01----:R-:W-:Y:S01]  /*4fb0*/  IMAD.IADD R9, R22, 0x1, R18 ;  /* 0x0000000116097824 */ /* 0x003fe200078e0212 */
[----:B------:R-:W-:Y:S01]  /*4fc0*/  ISETP.NE.AND P1, PT, R15, RZ, PT ;  /* 0x000000ff0f00720c */ /* 0x000fe20003f25270 */
[----:B------:R-:W-:Y:S01]  /*4fd0*/  ULOP3.LUT UR5, UR5, 0x3fff, URZ, 0xc0, !UPT ;  /* 0x00003fff05057892 */ /* 0x000fe2000f8ec03f */
[----:B------:R-:W-:Y:S01]  /*4fe0*/  IMAD.U32 R2, RZ, RZ, UR6 ;  /* 0x00000006ff027e24 */ /* 0x000fe2000f8e00ff */
[----:B------:R-:W-:Y:S02]  /*4ff0*/  ULDC UR18, c[0x0][0x9e0] ;  /* 0x0002780000127ab9 */ /* 0x000fe40000000800 */
[----:B------:R-:W-:-:S04]  /*5000*/  ULOP3.LUT UR5, UR5, 0x3000000, URZ, 0xfc, !UPT ;  /* 0x0300000005057892 */ /* 0x000fc8000f8efc3f */
[----:B------:R-:W-:Y:S01]  /*5010*/  UIMAD UR10, UR36, 0x600, UR5 ;  /* 0x00000600240a78a4 */ /* 0x000fe2000f8e0205 */
[----:B--2---:R-:W0:Y:S01]  /*5020*/  @P3 LDC R0, c[0x0][0x44c] ;  /* 0x00011300ff003b82 */ /* 0x004e220000000800 */
[----:B------:R-:W-:-:S05]  /*5030*/  ULOP3.LUT UR5, URZ, UR59, URZ, 0x33, !UPT ;  /* 0x0000003b3f057292 */ /* 0x000fca000f8e333f */
[----:B------:R-:W-:Y:S02]  /*5040*/  UMOV UR14, UR10 ;  /* 0x0000000a000e7c82 */ /* 0x000fe40008000000 */
[----:B------:R-:W-:Y:S01]  /*5050*/  HGMMA.64x128x16.F32.BF16 R24, R156, gdesc[UR12].tnspB, R24, gsb0 ;  /* 0x41e0000c9c187df0 */ /* 0x000fe20008001818 */
[----:B------:R-:W-:Y:S01]  /*5060*/  UIADD3 UR14, UR10, 0x80, URZ ;  /* 0x000000800a0e7890 */ /* 0x000fe2000fffe03f */
[----:B------:R-:W1:Y:S01]  /*5070*/  @P3 LDC R13, c[0x0][0x450] ;  /* 0x00011400ff0d3b82 */ /* 0x000e620000000800 */
[----:B------:R-:W-:Y:S01]  /*5080*/  UMOV UR15, 0x40000040 ;  /* 0x40000040000f7882 */ /* 0x000fe20000000000 */
[----:B---3--:R-:W-:Y:S01]  /*5090*/  LOP3.LUT P2, RZ, R175, 0x7f, RZ, 0xc0, !PT ;  /* 0x0000007fafff7812 */ /* 0x008fe2000784c0ff */
[----:B0-----:R-:W-:-:S05]  /*50a0*/  @P3 IMAD.HI.U32 R0, R9, R0, RZ ;  /* 0x0000000009003227 */ /* 0x001fca00078e00ff */
[----:B-1----:R-:W-:-:S07]  /*50b0*/  @P3 SHF.R.U32.HI R9, RZ, R13, R0 ;  /* 0x0000000dff093219 */ /* 0x002fce0000011600 */
        /* <DEDUP_REMOVED lines=29> */
[----:B------:R-:W-:Y:S01]  /*5290*/  VIADD R144, R2, 0xffffffff ;  /* 0xffffffff02907836 */ /* 0x000fe20000000000 */
[----:B------:R-:W-:Y:S02]  /*52a0*/  WARPGROUP.DEPBAR.LE gsb0, 0x0 ;  /* 0x00008000000079c5 */ /* 0x000fe40000010000 */
[----:B------:R-:W0:Y:S01]  /*52b0*/  SHFL.IDX PT, R139, R9, RZ, 0x1c1f ;  /* 0x001c1fff098b7589 */ /* 0x000e2200000e0000 */
[----:B------:R1:W-:Y:S02]  /*52c0*/  @!P2 SYNCS.ARRIVE.TRANS64.RED.A1T0 RZ, [R0+URZ], RZ ;  /* 0x000000ff00ffa9a7 */ /* 0x0003e4000810043f */
[----:B-1----:R-:W-:-:S05]  /*52d0*/  IADD3 R0, -R17, R2, R16 ;  /* 0x0000000211007210 */ /* 0x002fca0007ffe110 */
[C---:B------:R-:W-:Y:S02]  /*52e0*/  VIADD R141, R0.reuse, UR18 ;  /* 0x00000012008d7c36 */ /* 0x040fe40008000000 */
[----:B------:R-:W-:Y:S02]  /*52f0*/  VIADD R142, R0, UR5 ;  /* 0x00000005008e7c36 */ /* 0x000fe40008000000 */
[--C-:B0-----:R-:W-:Y:S02]  /*5300*/  IMAD.IADD R13, R141, 0x1, R139.reuse ;  /* 0x000000018d0d7824 */ /* 0x101fe400078e028b */
[----:B------:R-:W-:Y:S01]  /*5310*/  IMAD.IADD R137, R142, 0x1, R139 ;  /* 0x000000018e897824 */ /* 0x000fe200078e028b */
[----:B------:R-:W-:Y:S06]  /*5320*/  @!P1 BRA `(.L_x_1379) ;  /* 0x0000000000549947 */ /* 0x000fec0003800000 */
[----:B------:R-:W-:Y:S01]  /*5330*/  IADD3 R139, -R17, R16, R139 ;  /* 0x00000010118b7210 */ /* 0x000fe20007ffe18b */
        /* <DEDUP_REMOVED lines=11> */
.L_x_1381:
[----:B------:R-:W-:-:S05]  /*53f0*/  IMAD.U32 R2, RZ, RZ, UR58 ;  /* 0x0000003aff027e24 */ /* 0x000fca000f8e00ff */
[----:B------:R-:W-:-:S13]  /*5400*/  ISETP.NE.AND P1, PT, R2, 0x1, PT ;  /* 0x000000010200780c */ /* 0x000fda0003f25270 */
[----:B------:R-:W0:Y:S02]  /*5410*/  @P1 LDC.64 R146, c[0x0][0x9e8] ;  /* 0x00027a00ff921b82 */ /* 0x000e240000000a00 */
[----:B0-----:R-:W-:-:S05]  /*5420*/  @P1 IMAD.HI.U32 R0, R139, R146, RZ ;  /* 0x000000928b001227 */ /* 0x001fca00078e00ff */
[----:B------:R-:W-:-:S07]  /*5430*/  @P1 SHF.R.U32.HI R139, RZ, R147, R0 ;  /* 0x00000093ff8b1219 */ /* 0x000fce0000011600 */
.L_x_1382:
[----:B------:R-:W-:Y:S05]  /*5440*/  BSYNC B0 ;  /* 0x0000000000007941 */ /* 0x000fea0003800000 */
.L_x_1380:
[----:B------:R-:W-:-:S05]  /*5450*/  IMAD R0, R139, R2, R144 ;  /* 0x000000028b007224 */ /* 0x000fca00078e0290 */
[----:B------:R-:W-:Y:S02]  /*5460*/  VIADDMNMX R13, R0, R2, R13, PT ;  /* 0x00000002000d7246 */ /* 0x000fe4000380010d */
[----:B------:R-:W-:-:S07]  /*5470*/  VIMNMX R137, R137, R0, !PT ;  /* 0x0000000089897248 */ /* 0x000fce0007fe0100 */
.L_x_1379:
        /* <DEDUP_REMOVED lines=132> */
.L_x_1385:
[----:B------:R-:W-:-:S05]  /*5cc0*/  IMAD.U32 R93, RZ, RZ, UR58 ;  /* 0x0000003aff5d7e24 */ /* 0x000fca000f8e00ff */
[----:B------:R-:W-:-:S13]  /*5cd0*/  ISETP.NE.AND P6, PT, R93, 0x1, PT ;  /* 0x000000015d00780c */ /* 0x000fda0003fc5270 */
[----:B------:R-:W0:Y:S02]  /*5ce0*/  @P6 LDC.64 R140, c[0x0][0x9e8] ;  /* 0x00027a00ff8c6b82 */ /* 0x000e240000000a00 */
[----:B0-----:R-:W-:-:S05]  /*5cf0*/  @P6 IMAD.HI.U32 R140, R9, R140, RZ ;  /* 0x0000008c098c6227 */ /* 0x001fca00078e00ff */
[----:B------:R-:W-:-:S07]  /*5d00*/  @P6 SHF.R.U32.HI R9, RZ, R141, R140 ;  /* 0x0000008dff096219 */ /* 0x000fce000001168c */
.L_x_1386:
[----:B------:R-:W-:Y:S05]  /*5d10*/  BSYNC B0 ;  /* 0x0000000000007941 */ /* 0x000fea0003800000 */
.L_x_1384:
[----:B------:R-:W-:-:S05]  /*5d20*/  IMAD R140, R9, R93, R144 ;  /* 0x0000005d098c7224 */ /* 0x000fca00078e0290 */
[----:B------:R-:W-:Y:S02]  /*5d30*/  VIADDMNMX R13, R140, R93, R13, PT ;  /* 0x0000005d8c0d7246 */ /* 0x000fe4000380010d */
[----:B------:R-:W-:-:S07]  /*5d40*/  VIMNMX R89, R89, R140, !PT ;  /* 0x0000008c59597248 */ /* 0x000fce0007fe0100 */
.L_x_1383:
        /* <DEDUP_REMOVED lines=68> */
[----:B------:R-:W-:Y:S02]  /*6190*/  ISETP.GT.AND P1, PT, R89, 0x30, !P1 ;  /* 0x000000305900780c */ /* 0x000fe40004f24270 */
[----:B------:R-:W-:Y:S02]  /*61a0*/  FMNMX.FTZ R91, R88, R9, !PT ;  /* 0x00000009585b7209 */ /* 0x000fe40007810000 */
[----:B------:R-:W-:Y:S01]  /*61b0*/  ISETP.LT.OR P1, PT, R13, 0x31, P1 ;  /* 0x000000310d00780c */ /* 0x000fe20000f21670 */
[----:B------:R-:W0:Y:S01]  /*61c0*/  LDC R9, c[0x0][0x988] ;  /* 0x00026200ff097b82 */ /* 0x000e220000000800 */
[----:B------:R-:W-:Y:S01]  /*61d0*/  ISETP.NE.AND P2, PT, R121, RZ, PT ;  /* 0x000000ff7900720c */ /* 0x000fe20003f45270 */
[----:B------:R-:W1:Y:S01]  /*61e0*/  SHFL.BFLY PT, R178, R91, 0x2, 0x1f ;  /* 0x0c401f005bb27f89 */ /* 0x000e6200000e0000 */
[----:B------:R-:W-:Y:S02]  /*61f0*/  FSEL R114, R114, -INF , !P1 ;  /* 0xff80000072727808 */ /* 0x000fe40004800000 */
[----:B------:R-:W-:-:S02]  /*6200*/  ISETP.NE.AND P1, PT, R153, RZ, PT ;  /* 0x000000ff9900720c */ /* 0x000fc40003f25270 */
[----:B------:R-:W-:Y:S02]  /*6210*/  ISETP.NE.AND P6, PT, R156, RZ, PT ;  /* 0x000000ff9c00720c */ /* 0x000fe40003fc5270 */
[C---:B------:R-:W-:Y:S02]  /*6220*/  ISETP.GT.AND P1, PT, R89.reuse, 0x31, !P1 ;  /* 0x000000315900780c */ /* 0x040fe40004f24270 */
[----:B------:R-:W-:Y:S02]  /*6230*/  ISETP.GT.AND P3, PT, R89, 0x50, !P3 ;  /* 0x000000505900780c */ /* 0x000fe40005f64270 */
[C---:B------:R-:W-:Y:S02]  /*6240*/  ISETP.LT.OR P1, PT, R13.reuse, 0x32, P1 ;  /* 0x000000320d00780c */ /* 0x040fe40000f21670 */
[----:B------:R-:W-:Y:S02]  /*6250*/  ISETP.LT.OR P3, PT, R13, 0x51, P3 ;  /* 0x000000510d00780c */ /* 0x000fe40001f61670 */
[----:B------:R-:W-:-:S02]  /*6260*/  FSEL R110, R115, -INF , !P1 ;  /* 0xff800000736e7808 */ /* 0x000fc40004800000 */
[----:B------:R-:W-:Y:S02]  /*6270*/  ISETP.NE.AND P1, PT, R113, RZ, PT ;  /* 0x000000ff7100720c */ /* 0x000fe40003f25270 */
[C---:B------:R-:W-:Y:S02]  /*6280*/  ISETP.GT.AND P4, PT, R89.reuse, 0x51, !P4 ;  /* 0x000000515900780c */ /* 0x040fe40006784270 */
[----:B------:R-:W-:Y:S02]  /*6290*/  ISETP.GT.AND P1, PT, R89, 0x38, !P1 ;  /* 0x000000385900780c */ /* 0x000fe40004f24270 */
[----:B------:R-:W-:Y:S02]  /*62a0*/  FSEL R130, R130, -INF , !P3 ;  /* 0xff80000082827808 */ /* 0x000fe40005800000 */
[----:B------:R-:W-:Y:S02]  /*62b0*/  ISETP.LT.OR P1, PT, R13, 0x39, P1 ;  /* 0x000000390d00780c */ /* 0x000fe40000f21670 */
[----:B-1----:R-:W-:-:S02]  /*62c0*/  FMNMX.FTZ R93, R91, R178, !PT ;  /* 0x000000b25b5d7209 */ /* 0x002fc40007810000 */
[----:B------:R-:W-:Y:S02]  /*62d0*/  FSEL R118, R118, -INF , !P1 ;  /* 0xff80000076767808 */ /* 0x000fe40004800000 */
[----:B------:R-:W-:Y:S01]  /*62e0*/  ISETP.NE.AND P1, PT, R154, RZ, PT ;  /* 0x000000ff9a00720c */ /* 0x000fe20003f25270 */
[----:B------:R-:W1:Y:S01]  /*62f0*/  SHFL.BFLY PT, R178, R93, 0x1, 0x1f ;  /* 0x0c201f005db27f89 */ /* 0x000e6200000e0000 */
[----:B------:R-:W-:Y:S02]  /*6300*/  ISETP.LT.OR P4, PT, R13, 0x52, P4 ;  /* 0x000000520d00780c */ /* 0x000fe40002781670 */
[C---:B------:R-:W-:Y:S02]  /*6310*/  ISETP.GT.AND P1, PT, R89.reuse, 0x39, !P1 ;  /* 0x000000395900780c */ /* 0x040fe40004f24270 */
[----:B------:R-:W-:Y:S02]  /*6320*/  ISETP.GT.AND P5, PT, R89, 0x58, !P5 ;  /* 0x000000585900780c */ /* 0x000fe40006fa4270 */
[----:B------:R-:W-:-:S02]  /*6330*/  ISETP.LT.OR P1, PT, R13, 0x3a, P1 ;  /* 0x0000003a0d00780c */ /* 0x000fc40000f21670 */
[----:B------:R-:W-:Y:S02]  /*6340*/  FSEL R182, R131, -INF , !P4 ;  /* 0xff80000083b67808 */ /* 0x000fe40006000000 */
[----:B------:R-:W-:Y:S02]  /*6350*/  FSEL R154, R119, -INF , !P1 ;  /* 0xff800000779a7808 */ /* 0x000fe40004800000 */
[----:B------:R-:W-:Y:S02]  /*6360*/  ISETP.NE.AND P1, PT, R117, RZ, PT ;  /* 0x000000ff7500720c */ /* 0x000fe40003f25270 */
[----:B------:R-:W-:Y:S02]  /*6370*/  ISETP.LT.OR P5, PT, R13, 0x59, P5 ;  /* 0x000000590d00780c */ /* 0x000fe40002fa1670 */
[----:B------:R-:W-:Y:S02]  /*6380*/  ISETP.GT.AND P1, PT, R89, 0x40, !P1 ;  /* 0x000000405900780c */ /* 0x000fe40004f24270 */
[----:B------:R-:W-:-:S02]  /*6390*/  FSEL R134, R134, -INF , !P5 ;  /* 0xff80000086867808 */ /* 0x000fc40006800000 */
[----:B------:R-:W-:Y:S02]  /*63a0*/  ISETP.LT.OR P1, PT, R13, 0x41, P1 ;  /* 0x000000410d00780c */ /* 0x000fe40000f21670 */
[----:B-1----:R-:W-:Y:S02]  /*63b0*/  FMNMX.FTZ R178, R93, R178, !PT ;  /* 0x000000b25db27209 */ /* 0x002fe40007810000 */
        /* <DEDUP_REMOVED lines=67> */
[----:B------:R-:W1:Y:S01]  /*67f0*/  MUFU.EX2 R180, R180 ;  /* 0x000000b400b47308 */ /* 0x000e620000000800 */
[----:B0-----:R-:W-:Y:S02]  /*6800*/  FFMA.FTZ R136, R128, R9, -R113 ;  /* 0x0000000980887223 */ /* 0x001fe40000010871 */
[----:B------:R-:W-:-:S04]  /*6810*/  FMNMX.FTZ R101, R126, R101, !PT ;  /* 0x000000657e657209 */ /* 0x000fc80007810000 */
[----:B------:R-:W-:Y:S01]  /*6820*/  FMNMX.FTZ R101, R176, R101, !PT ;  /* 0x00000065b0657209 */ /* 0x000fe20007810000 */
[----:B------:R0:W-:Y:S03]  /*6830*/  MUFU.EX2 R99, R104 ;  /* 0x0000006800637308 */ /* 0x0001e60000000800 */
[----:B------:R-:W-:-:S04]  /*6840*/  FMNMX.FTZ R101, R130, R101, !PT ;  /* 0x0000006582657209 */ /* 0x000fc80007810000 */
[----:B------:R-:W-:Y:S01]  /*6850*/  FMNMX.FTZ R101, R182, R101, !PT ;  /* 0x00000065b6657209 */ /* 0x000fe20007810000 */
[----:B------:R1:W-:Y:S01]  /*6860*/  MUFU.EX2 R95, R158 ;  /* 0x0000009e005f7308 */ /* 0x0003e20000000800 */
[----:B0-----:R-:W-:Y:S02]  /*6870*/  FSEL R104, R135, -INF , !P2 ;  /* 0xff80000087687808 */ /* 0x001fe40005000000 */
[----:B------:R-:W-:-:S04]  /*6880*/  FMNMX.FTZ R101, R134, R101, !PT ;  /* 0x0000006586657209 */ /* 0x000fc80007810000 */
[----:B------:R-:W-:Y:S01]  /*6890*/  FMNMX.FTZ R105, R104, R101, !PT ;  /* 0x0000006568697209 */ /* 0x000fe20007810000 */
[--C-:B------:R-:W-:Y:S01]  /*68a0*/  FFMA.FTZ R101, R116, R9, -R113.reuse ;  /* 0x0000000974657223 */ /* 0x100fe20000010871 */
[----:B------:R-:W-:Y:S01]  /*68b0*/  MUFU.EX2 R138, R138 ;  /* 0x0000008a008a7308 */ /* 0x000fe20000000800 */
[----:B-1----:R-:W-:Y:S02]  /*68c0*/  F2FP.BF16.F32.PACK_AB R158, R180, R93 ;  /* 0x0000005db49e723e */ /* 0x002fe400000010ff */
        /* <DEDUP_REMOVED lines=162> */
.L_x_1370:
        /* <DEDUP_REMOVED lines=22> */
.L_x_1389:
[----:B------:R-:W-:-:S13]  /*7450*/  ISETP.NE.AND P1, PT, R11, 0x1, PT ;  /* 0x000000010b00780c */ /* 0x000fda0003f25270 */
[----:B------:R-:W0:Y:S02]  /*7460*/  @P1 LDC.64 R20, c[0x0][0x9e8] ;  /* 0x00027a00ff141b82 */ /* 0x000e240000000a00 */
[----:B0-----:R-:W-:-:S05]  /*7470*/  @P1 IMAD.HI.U32 R20, R12, R20, RZ ;  /* 0x000000140c141227 */ /* 0x001fca00078e00ff */
[----:B------:R-:W-:-:S07]  /*7480*/  @P1 SHF.R.U32.HI R12, RZ, R21, R20 ;  /* 0x00000015ff0c1219 */ /* 0x000fce0000011614 */
.L_x_1390:
[----:B------:R-:W-:-:S05]  /*7490*/  IMAD R12, R12, R11, RZ ;  /* 0x0000000b0c0c7224 */ /* 0x000fca00078e02ff */
[----:B------:R-:W-:-:S07]  /*74a0*/  VIMNMX R13, R13, R12, !PT ;  /* 0x0000000c0d0d7248 */ /* 0x000fce0007fe0100 */
.L_x_1388:
        /* <DEDUP_REMOVED lines=11> */
.L_x_1400:
        /* <DEDUP_REMOVED lines=8> */
.L_x_1392:
[----:B------:R-:W-:Y:S01]  /*75e0*/  ULEA UR5, UR36, UR37, 0x3 ;  /* 0x0000002524057291 */ /* 0x000fe2000f8e183f */
[----:B------:R-:W-:-:S05]  /*75f0*/  IMAD.U32 R3, RZ, RZ, UR38 ;  /* 0x00000026ff037e24 */ /* 0x000fca000f8e00ff */
[----:B------:R-:W-:-:S04]  /*7600*/  SHF.L.U32 R3, R3, 0x1f, RZ ;  /* 0x0000001f03037819 */ /* 0x000fc800000006ff */
[----:B------:R0:W1:Y:S01]  /*7610*/  SYNCS.PHASECHK.TRANS64.TRYWAIT P1, [UR5+0x2a830], R3 ;  /* 0x02a83003ff0075a7 */ /* 0x0000620008020145 */
[----:B------:R-:W-:Y:S05]  /*7620*/  @!P0 BRA `(.L_x_1393) ;  /* 0x0000000000048947 */ /* 0x000fea0003800000 */
[----:B------:R-:W-:Y:S01]  /*7630*/  BPT.TRAP 0x1 ;  /* 0x000000040000795c */ /* 0x000fe20000300000 */
.L_x_1393:
[----:B-1----:R-:W-:Y:S05]  /*7640*/  @P1 BRA `(.L_x_1394) ;  /* 0x0000000000081947 */ /* 0x002fea0003800000 */
[----:B------:R-:W1:Y:S02]  /*7650*/  SYNCS.PHASECHK.TRANS64.TRYWAIT P1, [UR5+0x2a830], R3 ;  /* 0x02a83003ff0075a7 */ /* 0x000e640008020145 */
[----:B-1----:R-:W-:Y:S05]  /*7660*/  @!P1 BRA `(.L_x_1395) ;  /* 0x000000dc00ec9947 */ /* 0x002fea0003800000 */
.L_x_1394:
        /* <DEDUP_REMOVED lines=131> */
.L_x_1396:
[----:B------:R-:W-:Y:S01]  /*7ea0*/  ULEA UR10, UR4, UR37, 0x3 ;  /* 0x00000025040a7291 */ /* 0x000fe2000f8e183f */
[----:B------:R-:W-:-:S05]  /*7eb0*/  IMAD.U32 R0, RZ, RZ, UR6 ;  /* 0x00000006ff007e24 */ /* 0x000fca000f8e00ff */
[----:B------:R-:W-:-:S04]  /*7ec0*/  SHF.L.U32 R0, R0, 0x1f, RZ ;  /* 0x0000001f00007819 */ /* 0x000fc800000006ff */
[----:B------:R2:W3:Y:S01]  /*7ed0*/  SYNCS.PHASECHK.TRANS64.TRYWAIT P1, [UR10+0x2a850], R0 ;  /* 0x02a85000ff0075a7 */ /* 0x0004e2000802014a */
[----:B------:R-:W-:Y:S05]  /*7ee0*/  @!P0 BRA `(.L_x_1397) ;  /* 0x0000000000048947 */ /* 0x000fea0003800000 */
[----:B------:R-:W-:Y:S01]  /*7ef0*/  BPT.TRAP 0x1 ;  /* 0x000000040000795c */ /* 0x000fe20000300000 */
.L_x_1397:
[----:B---3--:R-:W-:Y:S05]  /*7f00*/  @P1 BRA `(.L_x_1398) ;  /* 0x0000000000081947 */ /* 0x008fea0003800000 */
[----:B------:R-:W3:Y:S02]  /*7f10*/  SYNCS.PHASECHK.TRANS64.TRYWAIT P1, [UR10+0x2a850], R0 ;  /* 0x02a85000ff0075a7 */ /* 0x000ee4000802014a */
[----:B---3--:R-:W-:Y:S05]  /*7f20*/  @!P1 BRA `(.L_x_1399) ;  /* 0x000000d400d49947 */ /* 0x008fea0003800000 */
.L_x_1398:
        /* <DEDUP_REMOVED lines=51> */
[-CC-:B------:R-:W-:Y:S01]  /*8260*/  FFMA.FTZ R156, R89, R9.reuse, -R176.reuse ;  /* 0x00000009599c7223 */ /* 0x180fe200000108b0 */
[----:B------:R0:W-:Y:S01]  /*8270*/  MUFU.EX2 R0, R12 ;  /* 0x0000000c00007308 */ /* 0x0001e20000000800 */
[-CC-:B------:R-:W-:Y:S01]  /*8280*/  FFMA.FTZ R158, R92, R9.reuse, -R176.reuse ;  /* 0x000000095c9e7223 */ /* 0x180fe200000108b0 */
[-CC-:B------:R-:W-:Y:S01]  /*8290*/  FFMA.FTZ R20, R124, R9.reuse, -R176.reuse ;  /* 0x000000097c147223 */ /* 0x180fe200000108b0 */
[-CC-:B------:R-:W-:Y:S01]  /*82a0*/  FFMA.FTZ R88, R128, R9.reuse, -R176.reuse ;  /* 0x0000000980587223 */ /* 0x180fe200000108b0 */
[----:B------:R-:W-:Y:S01]  /*82b0*/  HGMMA.64x128x16.F32.BF16 R24, R152, gdesc[UR12].tnspB, R24, gsb0 ;  /* 0x41e0000c98187df0 */ /* 0x000fe20008001818 */
[----:B------:R-:W-:Y:S01]  /*82c0*/  UMOV UR14, UR6 ;  /* 0x00000006000e7c82 */ /* 0x000fe20008000000 */
[----:B------:R-:W-:Y:S01]  /*82d0*/  UMOV UR15, 0x40000040 ;  /* 0x40000040000f7882 */ /* 0x000fe20000000000 */
[----:B------:R-:W-:Y:S01]  /*82e0*/  UIADD3 UR6, UR4, 0x180, URZ ;  /* 0x0000018004067890 */ /* 0x000fe2000fffe03f */
[----:B------:R-:W1:Y:S01]  /*82f0*/  MUFU.EX2 R21, R21 ;  /* 0x0000001500157308 */ /* 0x000e620000000800 */
[-CC-:B0-----:R-:W-:Y:S01]  /*8300*/  FFMA.FTZ R12, R120, R9.reuse, -R176.reuse ;  /* 0x00000009780c7223 */ /* 0x181fe200000108b0 */
[-CC-:B------:R-:W-:Y:S01]  /*8310*/  FFMA.FTZ R92, R132, R9.reuse, -R176.reuse ;  /* 0x00000009845c7223 */ /* 0x180fe200000108b0 */
[----:B------:R-:W-:-:S05]  /*8320*/  FFMA.FTZ R133, R133, R9, -R176 ;  /* 0x0000000985857223 */ /* 0x000fca00000108b0 */
[----:B------:R-:W0:Y:S08]  /*8330*/  MUFU.EX2 R156, R156 ;  /* 0x0000009c009c7308 */ /* 0x000e300000000800 */
[----:B------:R-:W-:Y:S01]  /*8340*/  MUFU.EX2 R158, R158 ;  /* 0x0000009e009e7308 */ /* 0x000fe20000000800 */
[----:B-1----:R-:W-:-:S07]  /*8350*/  FFMA.FTZ R7, R0, R7, R21 ;  /* 0x0000000700077223 */ /* 0x002fce0000010015 */
[----:B------:R-:W-:Y:S01]  /*8360*/  MUFU.EX2 R12, R12 ;  /* 0x0000000c000c7308 */ /* 0x000fe20000000800 */
[C---:B0-----:R-:W-:Y:S01]  /*8370*/  FADD.FTZ R7, R156.reuse, R7 ;  /* 0x000000079c077221 */ /* 0x041fe20000010000 */
[----:B------:R-:W-:-:S06]  /*8380*/  F2FP.BF16.F32.PACK_AB R156, R156, R21 ;  /* 0x000000159c9c723e */ /* 0x000fcc00000010ff */
        /* <DEDUP_REMOVED lines=11> */
[----:B------:R-:W-:Y:S01]  /*8440*/  MUFU.EX2 R152, R152 ;  /* 0x0000009800987308 */ /* 0x000fe20000000800 */
[----:B------:R-:W-:-:S07]  /*8450*/  UIADD3 UR4, UR4, 0x280, URZ ;  /* 0x0000028004047890 */ /* 0x000fce000fffe03f */
[----:B------:R-:W-:Y:S01]  /*8460*/  MUFU.EX2 R154, R154 ;  /* 0x0000009a009a7308 */ /* 0x000fe20000000800 */
[----:B------:R-:W-:Y:S02]  /*8470*/  WARPGROUP.DEPBAR.LE gsb0, 0x0 ;  /* 0x00008000000079c5 */ /* 0x000fe40000010000 */
[----:B------:R-:W-:Y:S01]  /*8480*/  WARPGROUP.ARRIVE ;  /* 0x00000000000079c5 */ /* 0x000fe20000000000 */
[----:B------:R-:W-:Y:S01]  /*8490*/  FMNMX.FTZ R149, R91, R2, !PT ;  /* 0x000000025b957209 */ /* 0x000fe20007810000 */
[-CC-:B------:R-:W-:Y:S01]  /*84a0*/  FFMA.FTZ R148, R104, R9.reuse, -R176.reuse ;  /* 0x0000000968947223 */ /* 0x180fe200000108b0 */
[----:B------:R-:W-:Y:S02]  /*84b0*/  FFMA.FTZ R150, R108, R9, -R176 ;  /* 0x000000096c967223 */ /* 0x000fe400000108b0 */
[----:B------:R-:W-:Y:S01]  /*84c0*/  FMNMX.FTZ R2, R94, R149, !PT ;  /* 0x000000955e027209 */ /* 0x000fe20007810000 */
[----:B------:R-:W-:Y:S01]  /*84d0*/  HGMMA.64x128x16.F32.BF16 R24, R144, gdesc[UR12].tnspB, R24, gsb0 ;  /* 0x41e0000c90187df0 */ /* 0x000fe20008001818 */
[----:B------:R-:W-:Y:S01]  /*84e0*/  UMOV UR14, UR6 ;  /* 0x00000006000e7c82 */ /* 0x000fe20008000000 */
[----:B------:R-:W-:Y:S01]  /*84f0*/  UMOV UR15, 0x40000040 ;  /* 0x40000040000f7882 */ /* 0x000fe20000000000 */
[----:B------:R-:W-:Y:S01]  /*8500*/  FMNMX.FTZ R89, R95, R2, !PT ;  /* 0x000000025f597209 */ /* 0x000fe20007810000 */
[----:B------:R-:W-:Y:S01]  /*8510*/  UMOV UR6, UR4 ;  /* 0x0000000400067c82 */ /* 0x000fe20008000000 */
[----:B------:R-:W-:Y:S01]  /*8520*/  MUFU.EX2 R148, R148 ;  /* 0x0000009400947308 */ /* 0x000fe20000000800 */
[----:B------:R-:W-:Y:S01]  /*8530*/  UMOV UR4, UR36 ;  /* 0x0000002400047c82 */ /* 0x000fe20008000000 */
[----:B------:R-:W-:-:S04]  /*8540*/  FMNMX.FTZ R2, R98, R89, !PT ;  /* 0x0000005962027209 */ /* 0x000fc80007810000 */
[----:B------:R-:W-:Y:S02]  /*8550*/  FMNMX.FTZ R89, R99, R2, !PT ;  /* 0x0000000263597209 */ /* 0x000fe40007810000 */
[----:B------:R-:W-:Y:S02]  /*8560*/  MUFU.EX2 R150, R150 ;  /* 0x0000009600967308 */ /* 0x000fe40000000800 */
[----:B------:R-:W-:Y:S01]  /*8570*/  FMNMX.FTZ R2, R102, R89, !PT ;  /* 0x0000005966027209 */ /* 0x000fe20007810000 */
[----:B------:R-:W-:-:S03]  /*8580*/  FFMA.FTZ R89, R93, R9, -R176 ;  /* 0x000000095d597223 */ /* 0x000fc600000108b0 */
[----:B------:R-:W-:-:S03]  /*8590*/  FMNMX.FTZ R93, R103, R2, !PT ;  /* 0x00000002675d7209 */ /* 0x000fc60007810000 */
[----:B------:R-:W-:Y:S01]  /*85a0*/  MUFU.EX2 R89, R89 ;  /* 0x0000005900597308 */ /* 0x000fe20000000800 */
[----:B------:R-:W-:-:S04]  /*85b0*/  FMNMX.FTZ R2, R106, R93, !PT ;  /* 0x0000005d6a027209 */ /* 0x000fc80007810000 */
[----:B------:R-:W-:-:S04]  /*85c0*/  FMNMX.FTZ R93, R107, R2, !PT ;  /* 0x000000026b5d7209 */ /* 0x000fc80007810000 */
        /* <DEDUP_REMOVED lines=19> */
[-CC-:B------:R-:W-:Y:S01]  /*8700*/  FFMA.FTZ R105, R109, R9.reuse, -R176.reuse ;  /* 0x000000096d697223 */ /* 0x180fe200000108b0 */
[-CC-:B------:R-:W-:Y:S01]  /*8710*/  FFMA.FTZ R109, R113, R9.reuse, -R176.reuse ;  /* 0x00000009716d7223 */ /* 0x180fe200000108b0 */
[-CC-:B------:R-:W-:Y:S01]  /*8720*/  FFMA.FTZ R113, R117, R9.reuse, -R176.reuse ;  /* 0x0000000975717223 */ /* 0x180fe200000108b0 */
[----:B------:R-:W-:Y:S01]  /*8730*/  FMNMX.FTZ R2, R135, R2, !PT ;  /* 0x0000000287027209 */ /* 0x000fe20007810000 */
[-CC-:B------:R-:W-:Y:S01]  /*8740*/  FFMA.FTZ R117, R121, R9.reuse, -R176.reuse ;  /* 0x0000000979757223 */ /* 0x180fe200000108b0 */
[-CC-:B------:R-:W-:Y:S01]  /*8750*/  FFMA.FTZ R121, R125, R9.reuse, -R176.reuse ;  /* 0x000000097d797223 */ /* 0x180fe200000108b0 */
[----:B------:R-:W-:Y:S01]  /*8760*/  MUFU.EX2 R105, R105 ;  /* 0x0000006900697308 */ /* 0x000fe20000000800 */
[----:B------:R-:W-:-:S07]  /*8770*/  FFMA.FTZ R125, R129, R9, -R176 ;  /* 0x00000009817d7223 */ /* 0x000fce00000108b0 */
[----:B------:R-:W-:Y:S08]  /*8780*/  MUFU.EX2 R109, R109 ;  /* 0x0000006d006d7308 */ /* 0x000ff00000000800 */
[----:B------:R-:W-:Y:S08]  /*8790*/  MUFU.EX2 R113, R113 ;  /* 0x0000007100717308 */ /* 0x000ff00000000800 */
[----:B------:R-:W-:Y:S08]  /*87a0*/  MUFU.EX2 R117, R117 ;  /* 0x0000007500757308 */ /* 0x000ff00000000800 */
[----:B------:R-:W-:Y:S08]  /*87b0*/  MUFU.EX2 R121, R121 ;  /* 0x0000007900797308 */ /* 0x000ff00000000800 */
[----:B------:R-:W-:Y:S01]  /*87c0*/  MUFU.EX2 R125, R125 ;  /* 0x0000007d007d7308 */ /* 0x000fe20000000800 */
[----:B------:R-:W-:-:S02]  /*87d0*/  WARPGROUP.DEPBAR.LE gsb0, 0x0 ;  /* 0x00008000000079c5 */ /* 0x000fc40000010000 */
        /* <DEDUP_REMOVED lines=112> */
[C---:B------:R-:W-:Y:S01]  /*8ee0*/  ISETP.GT.AND P1, PT, R10.reuse, R13, PT ;  /* 0x0000000d0a00720c */ /* 0x040fe20003f24270 */
[----:B-1----:R-:W-:Y:S01]  /*8ef0*/  FADD.FTZ R6, R137, R6 ;  /* 0x0000000689067221 */ /* 0x002fe20000010000 */
[C---:B------:R-:W-:Y:S01]  /*8f00*/  F2FP.BF16.F32.PACK_AB R137, R131.reuse, R137 ;  /* 0x000000898389723e */ /* 0x040fe200000010ff */
        /* <DEDUP_REMOVED lines=34> */
[----:B------:R-:W-:Y:S02]  /*9130*/  IMAD.MOV.U32 R15, RZ, RZ, R8 ;  /* 0x000000ffff0f7224 */ /* 0x000fe400078e0008 */
[----:B------:R-:W-:Y:S01]  /*9140*/  IMAD.MOV.U32 R12, RZ, RZ, R3 ;  /* 0x000000ffff0c7224 */ /* 0x000fe200078e0003 */
[----:B------:R-:W-:Y:S06]  /*9150*/  @P1 BRA `(.L_x_1400) ;  /* 0xffffffe400001947 */ /* 0x000fec000383ffff */
.L_x_1391:
[----:B------:R-:W-:-:S13]  /*9160*/  ISETP.GE.AND P1, PT, R10, R23, PT ;  /* 0x000000170a00720c */ /* 0x000fda0003f26270 */
[----:B------:R-:W-:Y:S05]  /*9170*/  @!P1 BRA `(.L_x_1401) ;  /* 0x0000002c00789947 */ /* 0x000fea0003800000 */
[----:B------:R-:W-:Y:S01]  /*9180*/  IMAD.MOV.U32 R12, RZ, RZ, R8 ;  /* 0x000000ffff0c7224 */ /* 0x000fe200078e0008 */
[----:B------:R-:W-:Y:S01]  /*9190*/  UMOV UR6, UR38 ;  /* 0x0000002600067c82 */ /* 0x000fe20008000000 */
[----:B------:R-:W-:Y:S01]  /*91a0*/  IMAD.MOV.U32 R13, RZ, RZ, R3 ;  /* 0x000000ffff0d7224 */ /* 0x000fe200078e0003 */
[----:B------:R-:W-:Y:S01]  /*91b0*/  UMOV UR4, UR36 ;  /* 0x0000002400047c82 */ /* 0x000fe20008000000 */
[----:B------:R-:W-:Y:S01]  /*91c0*/  ULDC UR58, c[0x0][0x9e4] ;  /* 0x00027900003a7ab9 */ /* 0x000fe20000000800 */
[----:B------:R-:W-:-:S05]  /*91d0*/  ULDC UR59, c[0x0][0x9dc] ;  /* 0x00027700003b7ab9 */ /* 0x000fca0000000800 */
.L_x_1418:
        /* <DEDUP_REMOVED lines=8> */
.L_x_1402:
[----:B------:R-:W-:Y:S01]  /*9260*/  ULEA UR5, UR36, UR37, 0x3 ;  /* 0x0000002524057291 */ /* 0x000fe2000f8e183f */
[----:B------:R-:W-:-:S05]  /*9270*/  IMAD.U32 R3, RZ, RZ, UR38 ;  /* 0x00000026ff037e24 */ /* 0x000fca000f8e00ff */
[----:B------:R-:W-:-:S04]  /*9280*/  SHF.L.U32 R3, R3, 0x1f, RZ ;  /* 0x0000001f03037819 */ /* 0x000fc800000006ff */
[----:B------:R0:W1:Y:S01]  /*9290*/  SYNCS.PHASECHK.TRANS64.TRYWAIT P1, [UR5+0x2a830], R3 ;  /* 0x02a83003ff0075a7 */ /* 0x0000620008020145 */
[----:B------:R-:W-:Y:S05]  /*92a0*/  @!P0 BRA `(.L_x_1403) ;  /* 0x0000000000048947 */ /* 0x000fea0003800000 */
[----:B------:R-:W-:Y:S01]  /*92b0*/  BPT.TRAP 0x1 ;  /* 0x000000040000795c */ /* 0x000fe20000300000 */
.L_x_1403:
[----:B-1----:R-:W-:Y:S05]  /*92c0*/  @P1 BRA `(.L_x_1404) ;  /* 0x0000000000081947 */ /* 0x002fea0003800000 */
[----:B------:R-:W1:Y:S02]  /*92d0*/  SYNCS.PHASECHK.TRANS64.TRYWAIT P1, [UR5+0x2a830], R3 ;  /* 0x02a83003ff0075a7 */ /* 0x000e640008020145 */
[----:B-1----:R-:W-:Y:S05]  /*92e0*/  @!P1 BRA `(.L_x_1405) ;  /* 0x000000c000fc9947 */ /* 0x002fea0003800000 */
.L_x_1404:
        /* <DEDUP_REMOVED lines=131> */
.L_x_1406:
[----:B------:R-:W-:Y:S01]  /*9b20*/  ULEA UR10, UR4, UR37, 0x3 ;  /* 0x00000025040a7291 */ /* 0x000fe2000f8e183f */
[----:B------:R-:W-:-:S05]  /*9b30*/  IMAD.U32 R0, RZ, RZ, UR6 ;  /* 0x00000006ff007e24 */ /* 0x000fca000f8e00ff */
[----:B------:R-:W-:-:S04]  /*9b40*/  SHF.L.U32 R0, R0, 0x1f, RZ ;  /* 0x0000001f00007819 */ /* 0x000fc800000006ff */
[----:B------:R2:W3:Y:S01]  /*9b50*/  SYNCS.PHASECHK.TRANS64.TRYWAIT P1, [UR10+0x2a850], R0 ;  /* 0x02a85000ff0075a7 */ /* 0x0004e2000802014a */
[----:B------:R-:W-:Y:S05]  /*9b60*/  @!P0 BRA `(.L_x_1407) ;  /* 0x0000000000048947 */ /* 0x000fea0003800000 */
[----:B------:R-:W-:Y:S01]  /*9b70*/  BPT.TRAP 0x1 ;  /* 0x000000040000795c */ /* 0x000fe20000300000 */
.L_x_1407:
[----:B---3--:R-:W-:Y:S05]  /*9b80*/  @P1 BRA `(.L_x_1408) ;  /* 0x0000000000081947 */ /* 0x008fea0003800000 */
[----:B------:R-:W3:Y:S02]  /*9b90*/  SYNCS.PHASECHK.TRANS64.TRYWAIT P1, [UR10+0x2a850], R0 ;  /* 0x02a85000ff0075a7 */ /* 0x000ee4000802014a */
[----:B---3--:R-:W-:Y:S05]  /*9ba0*/  @!P1 BRA `(.L_x_1409) ;  /* 0x000000b800e49947 */ /* 0x008fea0003800000 */
.L_x_1408:
[----:B------:R-:W-:Y:S01]  /*9bb0*/  UIADD3 UR5, UR37, 0x400, URZ ;  /* 0x0000040025057890 */ /* 0x000fe2000fffe03f */
[----:B------:R-:W-:Y:S01]  /*9bc0*/  WARPGROUP.ARRIVE ;  /* 0x00000000000079c5 */ /* 0x000fe20000000000 */
[----:B------:R-:W-:-:S05]  /*9bd0*/  UMOV UR15, 0x40000040 ;  /* 0x40000040000f7882 */ /* 0x000fca0000000000 */
[----:B------:R-:W3:Y:S01]  /*9be0*/  S2R R175, SR_TID.X ;  /* 0x0000000000af7919 */ /* 0x000ee20000002100 */
[----:B------:R-:W-:Y:S01]  /*9bf0*/  USHF.R.U32.HI UR5, URZ, 0x4, UR5 ;  /* 0x000000043f057899 */ /* 0x000fe20008011605 */
[----:B------:R-:W-:Y:S01]  /*9c00*/  ISETP.NE.AND P2, PT, R14, 0x1, PT ;  /* 0x000000010e00780c */ /* 0x000fe20003f45270 */
[----:B01----:R-:W-:Y:S01]  /*9c10*/  IMAD.IADD R3, R22, 0x1, R18 ;  /* 0x0000000116037824 */ /* 0x003fe200078e0212 */
[----:B------:R-:W-:Y:S01]  /*9c20*/  ULDC UR11, c[0x0][0x9e0] ;  /* 0x00027800000b7ab9 */ /* 0x000fe20000000800 */
        /* <DEDUP_REMOVED lines=52> */
[----:B------:R-:W-:Y:S01]  /*9f70*/  VIADD R142, R2, 0xffffffff ;  /* 0xffffffff028e7836 */ /* 0x000fe20000000000 */
        /* <DEDUP_REMOVED lines=18> */
.L_x_1412:
[----:B------:R-:W-:-:S05]  /*a0a0*/  IMAD.U32 R2, RZ, RZ, UR58 ;  /* 0x0000003aff027e24 */ /* 0x000fca000f8e00ff */
[----:B------:R-:W-:-:S13]  /*a0b0*/  ISETP.NE.AND P1, PT, R2, 0x1, PT ;  /* 0x000000010200780c */ /* 0x000fda0003f25270 */
[----:B------:R-:W0:Y:S02]  /*a0c0*/  @P1 LDC.64 R144, c[0x0][0x9e8] ;  /* 0x00027a00ff901b82 */ /* 0x000e240000000a00 */
[----:B0-----:R-:W-:-:S05]  /*a0d0*/  @P1 IMAD.HI.U32 R0, R21, R144, RZ ;  /* 0x0000009015001227 */ /* 0x001fca00078e00ff */
[----:B------:R-:W-:-:S07]  /*a0e0*/  @P1 SHF.R.U32.HI R21, RZ, R145, R0 ;  /* 0x00000091ff151219 */ /* 0x000fce0000011600 */
.L_x_1413:
[----:B------:R-:W-:Y:S05]  /*a0f0*/  BSYNC B0 ;  /* 0x0000000000007941 */ /* 0x000fea0003800000 */
.L_x_1411:
[----:B------:R-:W-:-:S05]  /*a100*/  IMAD R0, R21, R2, R142 ;  /* 0x0000000215007224 */ /* 0x000fca00078e028e */
[----:B------:R-:W-:Y:S02]  /*a110*/  VIADDMNMX R9, R0, R2, R9, PT ;  /* 0x0000000200097246 */ /* 0x000fe40003800109 */
[----:B------:R-:W-:-:S07]  /*a120*/  VIMNMX R15, R15, R0, !PT ;  /* 0x000000000f0f7248 */ /* 0x000fce0007fe0100 */
.L_x_1410:
        /* <DEDUP_REMOVED lines=132> */
.L_x_1416:
[----:B------:R-:W-:-:S05]  /*a970*/  IMAD.U32 R9, RZ, RZ, UR58 ;  /* 0x0000003aff097e24 */ /* 0x000fca000f8e00ff */
[----:B------:R-:W-:-:S13]  /*a980*/  ISETP.NE.AND P6, PT, R9, 0x1, PT ;  /* 0x000000010900780c */ /* 0x000fda0003fc5270 */
[----:B------:R-:W0:Y:S02]  /*a990*/  @P6 LDC.64 R140, c[0x0][0x9e8] ;  /* 0x00027a00ff8c6b82 */ /* 0x000e240000000a00 */
[----:B0-----:R-:W-:-:S05]  /*a9a0*/  @P6 IMAD.HI.U32 R140, R3, R140, RZ ;  /* 0x0000008c038c6227 */ /* 0x001fca00078e00ff */
[----:B------:R-:W-:-:S07]  /*a9b0*/  @P6 SHF.R.U32.HI R3, RZ, R141, R140 ;  /* 0x0000008dff036219 */ /* 0x000fce000001168c */
.L_x_1417:
[----:B------:R-:W-:Y:S05]  /*a9c0*/  BSYNC B0 ;  /* 0x0000000000007941 */ /* 0x000fea0003800000 */
.L_x_1415:
[----:B------:R-:W-:-:S05]  /*a9d0*/  IMAD R140, R3, R9, R142 ;  /* 0x00000009038c7224 */ /* 0x000fca00078e028e */
[----:B------:R-:W-:Y:S02]  /*a9e0*/  VIADDMNMX R15, R140, R9, R15, PT ;  /* 0x000000098c0f7246 */ /* 0x000fe4000380010f */
[----:B------:R-:W-:-:S07]  /*a9f0*/  VIMNMX R21, R21, R140, !PT ;  /* 0x0000008c15157248 */ /* 0x000fce0007fe0100 */
.L_x_1414:
        /* <DEDUP_REMOVED lines=49> */
[----:B------:R-:W-:Y:S02]  /*ad10*/  ISETP.NE.AND P6, PT, R156, RZ, PT ;  /* 0x000000ff9c00720c */ /* 0x000fe40003fc5270 */
        /* <DEDUP_REMOVED lines=24> */
[----:B------:R-:W-:-:S02]  /*aea0*/  ISETP.NE.AND P1, PT, R151, RZ, PT ;  /* 0x000000ff9700720c */ /* 0x000fc40003f25270 */
[C---:B------:R-:W-:Y:S02]  /*aeb0*/  ISETP.GT.AND P3, PT, R21.reuse, 0x50, !P3 ;  /* 0x000000501500780c */ /* 0x040fe40005f64270 */
[----:B------:R-:W-:Y:S02]  /*aec0*/  ISETP.GT.AND P1, PT, R21, 0x31, !P1 ;  /* 0x000000311500780c */ /* 0x000fe40004f24270 */
[C---:B------:R-:W-:Y:S02]  /*aed0*/  ISETP.LT.OR P3, PT, R15.reuse, 0x51, P3 ;  /* 0x000000510f00780c */ /* 0x040fe40001f61670 */
[----:B------:R-:W-:Y:S02]  /*aee0*/  ISETP.LT.OR P1, PT, R15, 0x32, P1 ;  /* 0x000000320f00780c */ /* 0x000fe40000f21670 */
[----:B------:R-:W-:Y:S02]  /*aef0*/  ISETP.GT.AND P4, PT, R21, 0x51, !P4 ;  /* 0x000000511500780c */ /* 0x000fe40006784270 */
[----:B------:R-:W-:-:S02]  /*af00*/  FSEL R110, R115, -INF , !P1 ;  /* 0xff800000736e7808 */ /* 0x000fc40004800000 */
[----:B------:R-:W-:Y:S02]  /*af10*/  ISETP.NE.AND P1, PT, R113, RZ, PT ;  /* 0x000000ff7100720c */ /* 0x000fe40003f25270 */
[----:B------:R-:W-:Y:S02]  /*af20*/  FSEL R130, R130, -INF , !P3 ;  /* 0xff80000082827808 */ /* 0x000fe40005800000 */
[----:B------:R-:W-:Y:S02]  /*af30*/  ISETP.GT.AND P1, PT, R21, 0x38, !P1 ;  /* 0x000000381500780c */ /* 0x000fe40004f24270 */
[C---:B------:R-:W-:Y:S02]  /*af40*/  ISETP.LT.OR P4, PT, R15.reuse, 0x52, P4 ;  /* 0x000000520f00780c */ /* 0x040fe40002781670 */
[----:B------:R-:W-:Y:S02]  /*af50*/  ISETP.LT.OR P1, PT, R15, 0x39, P1 ;  /* 0x000000390f00780c */ /* 0x000fe40000f21670 */
[----:B------:R-:W-:-:S02]  /*af60*/  ISETP.GT.AND P5, PT, R21, 0x58, !P5 ;  /* 0x000000581500780c */ /* 0x000fc40006fa4270 */
[----:B------:R-:W-:Y:S02]  /*af70*/  FSEL R118, R118, -INF , !P1 ;  /* 0xff80000076767808 */ /* 0x000fe40004800000 */
[----:B------:R-:W-:Y:S02]  /*af80*/  ISETP.NE.AND P1, PT, R153, RZ, PT ;  /* 0x000000ff9900720c */ /* 0x000fe40003f25270 */
[----:B------:R-:W-:Y:S02]  /*af90*/  FSEL R180, R131, -INF , !P4 ;  /* 0xff80000083b47808 */ /* 0x000fe40006000000 */
[----:B------:R-:W-:Y:S02]  /*afa0*/  ISETP.GT.AND P1, PT, R21, 0x39, !P1 ;  /* 0x000000391500780c */ /* 0x000fe40004f24270 */
[C---:B------:R-:W-:Y:S02]  /*afb0*/  ISETP.LT.OR P5, PT, R15.reuse, 0x59, P5 ;  /* 0x000000590f00780c */ /* 0x040fe40002fa1670 */
[----:B------:R-:W-:-:S02]  /*afc0*/  ISETP.LT.OR P1, PT, R15, 0x3a, P1 ;  /* 0x0000003a0f00780c */ /* 0x000fc40000f21670 */
[----:B------:R-:W-:Y:S02]  /*afd0*/  FSEL R134, R134, -INF , !P5 ;  /* 0xff80000086867808 */ /* 0x000fe40006800000 */
[----:B------:R-:W-:Y:S02]  /*afe0*/  FSEL R156, R119, -INF , !P1 ;  /* 0xff800000779c7808 */ /* 0x000fe40004800000 */
[----:B------:R-:W-:-:S04]  /*aff0*/  ISETP.NE.AND P1, PT, R117, RZ, PT ;  /* 0x000000ff7500720c */ /* 0x000fc80003f25270 */
        /* <DEDUP_REMOVED lines=12> */
[----:B------:R-:W-:Y:S02]  /*b0c0*/  FMNMX.FTZ R89, R88, R3, !PT ;  /* 0x0000000358597209 */ /* 0x000fe40007810000 */
[----:B------:R-:W-:-:S03]  /*b0d0*/  ISETP.LT.OR P1, PT, R15, 0x4a, P1 ;  /* 0x0000004a0f00780c */ /* 0x000fc60000f21670 */
[----:B------:R-:W1:Y:S01]  /*b0e0*/  SHFL.BFLY PT, R190, R89, 0x2, 0x1f ;  /* 0x0c401f0059be7f89 */ /* 0x000e6200000e0000 */
[----:B------:R-:W-:Y:S02]  /*b0f0*/  FSEL R178, R127, -INF , !P1 ;  /* 0xff8000007fb27808 */ /* 0x000fe40004800000 */
[----:B------:R-:W-:Y:S02]  /*b100*/  ISETP.GT.AND P1, PT, R21, RZ, !P6 ;  /* 0x000000ff1500720c */ /* 0x000fe40007724270 */
[----:B------:R-:W-:Y:S02]  /*b110*/  ISETP.NE.AND P6, PT, R125, RZ, PT ;  /* 0x000000ff7d00720c */ /* 0x000fe40003fc5270 */
[----:B------:R-:W-:Y:S02]  /*b120*/  ISETP.LT.OR P1, PT, R15, 0x1, P1 ;  /* 0x000000010f00780c */ /* 0x000fe40000f21670 */
[----:B------:R-:W-:Y:S02]  /*b130*/  ISETP.GT.AND P2, PT, R21, 0x59, !P6 ;  /* 0x000000591500780c */ /* 0x000fe40007744270 */
[----:B------:R-:W-:-:S02]  /*b140*/  FSEL R107, R90, -INF , !P1 ;  /* 0xff8000005a6b7808 */ /* 0x000fc40004800000 */
[----:B------:R-:W-:Y:S02]  /*b150*/  ISETP.LT.OR P2, PT, R15, 0x5a, P2 ;  /* 0x0000005a0f00780c */ /* 0x000fe40001741670 */
[----:B------:R-:W-:Y:S02]  /*b160*/  LOP3.LUT P6, RZ, R175, 0x7f, RZ, 0xc0, !PT ;  /* 0x0000007fafff7812 */ /* 0x000fe400078cc0ff */
[----:B-1----:R-:W-:Y:S02]  /*b170*/  FMNMX.FTZ R190, R89, R190, !PT ;  /* 0x000000be59be7209 */ /* 0x002fe40007810000 */
[----:B------:R-:W-:-:S03]  /*b180*/  FMNMX.FTZ R89, R107, R12, !PT ;  /* 0x0000000c6b597209 */ /* 0x000fc60007810000 */
[----:B------:R-:W1:Y:S01]  /*b190*/  SHFL.BFLY PT, R3, R190, 0x1, 0x1f ;  /* 0x0c201f00be037f89 */ /* 0x000e6200000e0000 */
[----:B------:R-:W-:-:S04]  /*b1a0*/  FMNMX.FTZ R91, R152, R89, !PT ;  /* 0x00000059985b7209 */ /* 0x000fc80007810000 */
[----:B------:R-:W-:-:S04]  /*b1b0*/  FMNMX.FTZ R91, R94, R91, !PT ;  /* 0x0000005b5e5b7209 */ /* 0x000fc80007810000 */
[----:B------:R-:W-:-:S04]  /*b1c0*/  FMNMX.FTZ R91, R150, R91, !PT ;  /* 0x0000005b965b7209 */ /* 0x000fc80007810000 */
[----:B------:R-:W-:-:S04]  /*b1d0*/  FMNMX.FTZ R91, R98, R91, !PT ;  /* 0x0000005b625b7209 */ /* 0x000fc80007810000 */
[----:B------:R-:W-:-:S04]  /*b1e0*/  FMNMX.FTZ R93, R148, R91, !PT ;  /* 0x0000005b945d7209 */ /* 0x000fc80007810000 */
[----:B------:R-:W-:Y:S02]  /*b1f0*/  FMNMX.FTZ R93, R102, R93, !PT ;  /* 0x0000005d665d7209 */ /* 0x000fe40007810000 */
[----:B-1----:R-:W-:Y:S02]  /*b200*/  FMNMX.FTZ R3, R190, R3, !PT ;  /* 0x00000003be037209 */ /* 0x002fe40007810000 */
[----:B------:R-:W-:Y:S02]  /*b210*/  FMNMX.FTZ R93, R146, R93, !PT ;  /* 0x0000005d925d7209 */ /* 0x000fe40007810000 */
[C---:B------:R-:W-:Y:S01]  /*b220*/  FSETP.NEU.FTZ.AND P1, PT, R3.reuse, -INF , PT ;  /* 0xff8000000300780b */ /* 0x040fe20003f3d000 */
[----:B0-----:R-:W-:Y:S01]  /*b230*/  FMUL.FTZ R90, R3, R9 ;  /* 0x00000009035a7220 */ /* 0x001fe20000410000 */
[----:B------:R-:W-:-:S04]  /*b240*/  FMNMX.FTZ R93, R106, R93, !PT ;  /* 0x0000005d6a5d7209 */ /* 0x000fc80007810000 */
        /* <DEDUP_REMOVED lines=30> */
[----:B------:R-:W-:-:S02]  /*b430*/  FFMA.FTZ R105, R128, R9, -R111 ;  /* 0x0000000980697223 */ /* 0x000fc4000001086f */
[----:B------:R-:W-:-:S04]  /*b440*/  FMNMX.FTZ R99, R126, R99, !PT ;  /* 0x000000637e637209 */ /* 0x000fc80007810000 */
[----:B------:R-:W-:Y:S01]  /*b450*/  FMNMX.FTZ R99, R178, R99, !PT ;  /* 0x00000063b2637209 */ /* 0x000fe20007810000 */
[----:B------:R0:W-:Y:S03]  /*b460*/  MUFU.EX2 R97, R104 ;  /* 0x0000006800617308 */ /* 0x0001e60000000800 */
[----:B------:R-:W-:-:S04]  /*b470*/  FMNMX.FTZ R99, R130, R99, !PT ;  /* 0x0000006382637209 */ /* 0x000fc80007810000 */
[----:B------:R-:W-:Y:S01]  /*b480*/  FMNMX.FTZ R99, R180, R99, !PT ;  /* 0x00000063b4637209 */ /* 0x000fe20007810000 */
[----:B------:R-:W-:Y:S01]  /*b490*/  MUFU.EX2 R182, R182 ;  /* 0x000000b600b67308 */ /* 0x000fe20000000800 */
[----:B0-----:R-:W-:Y:S02]  /*b4a0*/  FSEL R104, R135, -INF , !P2 ;  /* 0xff80000087687808 */ /* 0x001fe40005000000 */
[----:B------:R-:W-:-:S04]  /*b4b0*/  FMNMX.FTZ R99, R134, R99, !PT ;  /* 0x0000006386637209 */ /* 0x000fc80007810000 */
[----:B------:R-:W-:Y:S01]  /*b4c0*/  FMNMX.FTZ R103, R104, R99, !PT ;  /* 0x0000006368677209 */ /* 0x000fe20007810000 */
[-CC-:B------:R-:W-:Y:S01]  /*b4d0*/  FFMA.FTZ R99, R116, R9.reuse, -R111.reuse ;  /* 0x0000000974637223 */ /* 0x180fe2000001086f */
[-C--:B------:R-:W-:Y:S01]  /*b4e0*/  FFMA.FTZ R116, R2, R9.reuse, -R111 ;  /* 0x0000000902747223 */ /* 0x080fe2000001086f */
[----:B------:R-:W-:Y:S01]  /*b4f0*/  FSEL R2, R3, RZ, P1 ;  /* 0x000000ff03027208 */ /* 0x000fe20000800000 */
[----:B------:R-:W-:Y:S01]  /*b500*/  MUFU.EX2 R93, R176 ;  /* 0x000000b0005d7308 */ /* 0x000fe20000000800 */
[----:B------:R-:W0:Y:S03]  /*b510*/  SHFL.BFLY PT, R108, R103, 0x2, 0x1f ;  /* 0x0c401f00676c7f89 */ /* 0x000e2600000e0000 */
[----:B------:R-:W-:Y:S01]  /*b520*/  FADD.FTZ R2, -R2, R13 ;  /* 0x0000000d02027221 */ /* 0x000fe20000010100 */
[----:B------:R-:W-:-:S03]  /*b530*/  FFMA.FTZ R13, R88, R9, -R111 ;  /* 0x00000009580d7223 */ /* 0x000fc6000001086f */
[-C--:B------:R-:W-:Y:S01]  /*b540*/  FMUL.FTZ R2, R2, R9.reuse ;  /* 0x0000000902027220 */ /* 0x080fe20000410000 */
[----:B------:R-:W-:Y:S08]  /*b550*/  MUFU.EX2 R154, R154 ;  /* 0x0000009a009a7308 */ /* 0x000ff00000000800 */
[----:B------:R1:W-:Y:S01]  /*b560*/  MUFU.EX2 R95, R138 ;  /* 0x0000008a005f7308 */ /* 0x0003e20000000800 */
[----:B0-----:R-:W-:Y:S01]  /*b570*/  FMNMX.FTZ R109, R103, R108, !PT ;  /* 0x0000006c676d7209 */ /* 0x001fe20007810000 */
[----:B------:R-:W-:-:S06]  /*b580*/  FFMA.FTZ R108, R0, R9, -R111 ;  /* 0x00000009006c7223 */ /* 0x000fcc000001086f */
[----:B------:R-:W-:Y:S01]  /*b590*/  MUFU.EX2 R136, R136 ;  /* 0x0000008800887308 */ /* 0x000fe20000000800 */
[-CC-:B------:R-:W-:Y:S01]  /*b5a0*/  FFMA.FTZ R103, R124, R9.reuse, -R111.reuse ;  /* 0x000000097c677223 */ /* 0x180fe2000001086f */
[----:B-1----:R-:W-:Y:S01]  /*b5b0*/  FFMA.FTZ R138, R132, R9, -R111 ;  /* 0x00000009848a7223 */ /* 0x002fe2000001086f */
[----:B------:R-:W0:Y:S01]  /*b5c0*/  SHFL.BFLY PT, R0, R109, 0x1, 0x1f ;  /* 0x0c201f006d007f89 */ /* 0x000e2200000e0000 */
[----:B------:R-:W-:-:S04]  /*b5d0*/  IMAD.U32 R111, RZ, RZ, UR10 ;  /* 0x0000000aff6f7e24 */ /* 0x000fc8000f8e00ff */
[----:B------:R-:W-:Y:S01]  /*b5e0*/  MUFU.EX2 R100, R100 ;  /* 0x0000006400647308 */ /* 0x000fe20000000800 */
[----:B------:R-:W-:-:S05]  /*b5f0*/  @!P6 VIADD R111, R111, 0x2a860 ;  /* 0x0002a8606f6fe836 */ /* 0x000fca0000000000 */
[----:B------:R-:W-:Y:S02]  /*b600*/  @!P6 PRMT R111, RZ, 0x654, R111 ;  /* 0x00000654ff6fe816 */ /* 0x000fe4000000006f */
[----:B------:R-:W-:Y:S02]  /*b610*/  MUFU.EX2 R15, R15 ;  /* 0x0000000f000f7308 */ /* 0x000fe40000000800 */
[----:B------:R1:W-:Y:S06]  /*b620*/  @!P6 SYNCS.ARRIVE.TRANS64.RED.A1T0 RZ, [R111+URZ], RZ ;  /* 0x000000ff6fffe9a7 */ /* 0x0003ec000810043f */
[----:B------:R-:W-:Y:S01]  /*b630*/  MUFU.EX2 R20, R20 ;  /* 0x0000001400147308 */ /* 0x000fe20000000800 */
[----:B0-----:R-:W-:-:S04]  /*b640*/  FMNMX.FTZ R8, R109, R0, !PT ;  /* 0x000000006d087209 */ /* 0x001fc80007810000 */
[C---:B------:R-:W-:Y:S01]  /*b650*/  FSETP.NEU.FTZ.AND P1, PT, R8.reuse, -INF , PT ;  /* 0xff8000000800780b */ /* 0x040fe20003f3d000 */
[----:B------:R-:W-:Y:S02]  /*b660*/  FMUL.FTZ R0, R8, R9 ;  /* 0x0000000908007220 */ /* 0x000fe40000410000 */
[----:B------:R-:W-:Y:S03]  /*b670*/  MUFU.EX2 R21, R21 ;  /* 0x0000001500157308 */ /* 0x000fe60000000800 */
[----:B------:R-:W-:-:S05]  /*b680*/  FSEL R109, R0, RZ, P1 ;  /* 0x000000ff006d7208 */ /* 0x000fca0000800000 */
[----:B------:R0:W2:Y:S01]  /*b690*/  MUFU.EX2 R0, R2 ;  /* 0x0000000200007308 */ /* 0x0000a20000000800 */
[-CC-:B------:R-:W-:Y:S01]  /*b6a0*/  FFMA.FTZ R157, R107, R9.reuse, -R109.reuse ;  /* 0x000000096b9d7223 */ /* 0x180fe2000001086d */
[----:B------:R-:W-:Y:S01]  /*b6b0*/  FSEL R107, R8, RZ, P1 ;  /* 0x000000ff086b7208 */ /* 0x000fe20000800000 */
        /* <DEDUP_REMOVED lines=14> */
[----:B--2---:R-:W-:Y:S01]  /*b7a0*/  FFMA.FTZ R7, R0, R7, R89 ;  /* 0x0000000700077223 */ /* 0x004fe20000010059 */
        /* <DEDUP_REMOVED lines=13> */
[-CC-:B------:R-:W-:Y:S01]  /*b880*/  FFMA.FTZ R130, R130, R9.reuse, -R109.reuse ;  /* 0x0000000982827223 */ /* 0x180fe2000001086d */
[----:B------:R-:W2:Y:S01]  /*b890*/  MUFU.EX2 R159, R159 ;  /* 0x0000009f009f7308 */ /* 0x000ea20000000800 */
[----:B------:R-:W-:Y:S01]  /*b8a0*/  FADD.FTZ R107, R93, R120 ;  /* 0x000000785d6b7221 */ /* 0x000fe20000010000 */
[-CC-:B------:R-:W-:Y:S01]  /*b8b0*/  FFMA.FTZ R180, R180, R9.reuse, -R109.reuse ;  /* 0x00000009b4b47223 */ /* 0x180fe2000001086d */
[-CC-:B------:R-:W-:Y:S01]  /*b8c0*/  FFMA.FTZ R134, R134, R9.reuse, -R109.reuse ;  /* 0x0000000986867223 */ /* 0x180fe2000001086d */
[----:B------:R-:W-:Y:S01]  /*b8d0*/  FFMA.FTZ R104, R104, R9, -R109 ;  /* 0x0000000968687223 */ /* 0x000fe2000001086d */
[----:B------:R-:W-:Y:S01]  /*b8e0*/  FADD.FTZ R120, R154, R107 ;  /* 0x0000006b9a787221 */ /* 0x000fe20000010000 */
[----:B------:R-:W-:-:S02]  /*b8f0*/  F2FP.BF16.F32.PACK_AB R150, R20, R15 ;  /* 0x0000000f1496723e */ /* 0x000fc400000010ff */
[----:B------:R-:W3:Y:S01]  /*b900*/  MUFU.EX2 R94, R94 ;  /* 0x0000005e005e7308 */ /* 0x000ee20000000800 */
[----:B0-----:R-:W-:Y:S01]  /*b910*/  FFMA.FTZ R7, R2, R6, R157 ;  /* 0x0000000602077223 */ /* 0x001fe2000001009d */
[----:B------:R-:W-:Y:S01]  /*b920*/  FADD.FTZ R107, R95, R120 ;  /* 0x000000785f6b7221 */ /* 0x000fe20000010000 */
[C---:B------:R-:W-:Y:S01]  /*b930*/  ISETP.GT.AND P1, PT, R10.reuse, R23, PT ;  /* 0x000000170a00720c */ /* 0x040fe20003f24270 */
[----:B------:R-:W-:Y:S02]  /*b940*/  VIADD R10, R10, 0xffffffff ;  /* 0xffffffff0a0a7836 */ /* 0x000fe40000000000 */
[----:B------:R-:W-:Y:S01]  /*b950*/  FADD.FTZ R6, R88, R7 ;  /* 0x0000000758067221 */ /* 0x000fe20000010000 */
[----:B------:R-:W-:Y:S01]  /*b960*/  F2FP.BF16.F32.PACK_AB R152, R154, R93 ;  /* 0x0000005d9a98723e */ /* 0x000fe200000010ff */
[----:B------:R-:W0:Y:S02]  /*b970*/  MUFU.EX2 R153, R153 ;  /* 0x0000009900997308 */ /* 0x000e240000000800 */
[----:B--2---:R-:W-:Y:S01]  /*b980*/  FADD.FTZ R7, R159, R6 ;  /* 0x000000069f077221 */ /* 0x004fe20000010000 */
[----:B------:R-:W-:-:S02]  /*b990*/  F2FP.BF16.F32.PACK_AB R154, R136, R95 ;  /* 0x0000005f889a723e */ /* 0x000fc400000010ff */
[----:B------:R-:W-:Y:S02]  /*b9a0*/  F2FP.BF16.F32.PACK_AB R148, R100, R97 ;  /* 0x000000616494723e */ /* 0x000fe400000010ff */
[----:B------:R-:W-:Y:S01]  /*b9b0*/  F2FP.BF16.F32.PACK_AB R157, R88, R157 ;  /* 0x0000009d589d723e */ /* 0x000fe200000010ff */
        /* <DEDUP_REMOVED lines=18> */
[----:B------:R-:W3:Y:S01]  /*bae0*/  MUFU.EX2 R96, R96 ;  /* 0x0000006000607308 */ /* 0x000ee20000000800 */
[C---:B0-----:R-:W-:Y:S01]  /*baf0*/  FADD.FTZ R6, R106.reuse, R7 ;  /* 0x000000076a067221 */ /* 0x041fe20000010000 */
[----:B------:R-:W-:-:S06]  /*bb00*/  F2FP.BF16.F32.PACK_AB R149, R106, R149 ;  /* 0x000000956a95723e */ /* 0x000fcc00000010ff */
[----:B------:R0:W-:Y:S01]  /*bb10*/  MUFU.EX2 R145, R110 ;  /* 0x0000006e00917308 */ /* 0x0001e20000000800 */
[----:B--2---:R-:W-:-:S07]  /*bb20*/  FADD.FTZ R7, R151, R6 ;  /* 0x0000000697077221 */ /* 0x004fce0000010000 */
[----:B------:R-:W2:Y:S01]  /*bb30*/  MUFU.EX2 R12, R142 ;  /* 0x0000008e000c7308 */ /* 0x000ea20000000800 */
[----:B0-----:R-:W-:Y:S01]  /*bb40*/  FADD.FTZ R110, R100, R107 ;  /* 0x0000006b646e7221 */ /* 0x001fe20000010000 */
[----:B---3--:R-:W-:-:S03]  /*bb50*/  F2FP.BF16.F32.PACK_AB R144, R96, R21 ;  /* 0x000000156090723e */ /* 0x008fc600000010ff */
[----:B------:R-:W-:-:S03]  /*bb60*/  FADD.FTZ R107, R15, R110 ;  /* 0x0000006e0f6b7221 */ /* 0x000fc60000010000 */
[----:B------:R-:W0:Y:S01]  /*bb70*/  MUFU.EX2 R99, R99 ;  /* 0x0000006300637308 */ /* 0x000e220000000800 */
[----:B------:R-:W-:-:S04]  /*bb80*/  FADD.FTZ R110, R20, R107 ;  /* 0x0000006b146e7221 */ /* 0x000fc80000010000 */
[----:B------:R-:W-:-:S03]  /*bb90*/  FADD.FTZ R107, R21, R110 ;  /* 0x0000006e156b7221 */ /* 0x000fc60000010000 */
[----:B------:R-:W3:Y:S01]  /*bba0*/  MUFU.EX2 R92, R92 ;  /* 0x0000005c005c7308 */ /* 0x000ee20000000800 */
[----:B------:R-:W-:Y:S01]  /*bbb0*/  FADD.FTZ R110, R96, R107 ;  /* 0x0000006b606e7221 */ /* 0x000fe20000010000 */
[C---:B--2---:R-:W-:Y:S01]  /*bbc0*/  FADD.FTZ R7, R12.reuse, R7 ;  /* 0x000000070c077221 */ /* 0x044fe20000010000 */
[----:B------:R-:W-:Y:S01]  /*bbd0*/  F2FP.BF16.F32.PACK_AB R151, R12, R151 ;  /* 0x000000970c97723e */ /* 0x000fe200000010ff */
[----:B------:R-:W-:Y:S02]  /*bbe0*/  IMAD.MOV.U32 R12, RZ, RZ, R8 ;  /* 0x000000ffff0c7224 */ /* 0x000fe400078e0008 */
[----:B------:R-:W-:Y:S02]  /*bbf0*/  FADD.FTZ R7, R124, R7 ;  /* 0x000000077c077221 */ /* 0x000fe40000010000 */
[----:B------:R-:W2:Y:S01]  /*bc00*/  MUFU.EX2 R101, R101 ;  /* 0x0000006500657308 */ /* 0x000ea20000000800 */
[----:B0-----:R-:W-:Y:S01]  /*bc10*/  FADD.FTZ R107, R99, R110 ;  /* 0x0000006e636b7221 */ /* 0x001fe20000010000 */
[C---:B------:R-:W-:Y:S01]  /*bc20*/  FADD.FTZ R7, R145.reuse, R7 ;  /* 0x0000000791077221 */ /* 0x040fe20000010000 */
[----:B------:R-:W-:-:S05]  /*bc30*/  F2FP.BF16.F32.PACK_AB R145, R145, R124 ;  /* 0x0000007c9191723e */ /* 0x000fca00000010ff */
[----:B------:R-:W0:Y:S01]  /*bc40*/  MUFU.EX2 R118, R118 ;  /* 0x0000007600767308 */ /* 0x000e220000000800 */
[C---:B---3--:R-:W-:Y:S01]  /*bc50*/  FADD.FTZ R6, R92.reuse, R107 ;  /* 0x0000006b5c067221 */ /* 0x048fe20000010000 */
[----:B------:R-:W-:-:S06]  /*bc60*/  F2FP.BF16.F32.PACK_AB R146, R92, R99 ;  /* 0x000000635c92723e */ /* 0x000fcc00000010ff */
[----:B------:R-:W3:Y:S01]  /*bc70*/  MUFU.EX2 R108, R108 ;  /* 0x0000006c006c7308 */ /* 0x000ee20000000800 */
[----:B--2---:R-:W-:-:S07]  /*bc80*/  FADD.FTZ R107, R101, R6 ;  /* 0x00000006656b7221 */ /* 0x004fce0000010000 */
[----:B------:R2:W4:Y:S01]  /*bc90*/  MUFU.EX2 R147, R156 ;  /* 0x0000009c00937308 */ /* 0x0005220000000800 */
[----:B0-----:R-:W-:-:S07]  /*bca0*/  FADD.FTZ R7, R118, R7 ;  /* 0x0000000776077221 */ /* 0x001fce0000010000 */
[----:B------:R-:W0:Y:S01]  /*bcb0*/  MUFU.EX2 R103, R103 ;  /* 0x0000006700677308 */ /* 0x000e220000000800 */
[----:B---3--:R-:W-:Y:S01]  /*bcc0*/  FADD.FTZ R6, R108, R107 ;  /* 0x0000006b6c067221 */ /* 0x008fe20000010000 */
[----:B--2---:R-:W-:Y:S02]  /*bcd0*/  F2FP.BF16.F32.PACK_AB R156, R90, R89 ;  /* 0x000000595a9c723e */ /* 0x004fe400000010ff */
[----:B------:R-:W-:-:S04]  /*bce0*/  F2FP.BF16.F32.PACK_AB R140, R108, R101 ;  /* 0x000000656c8c723e */ /* 0x000fc800000010ff */
[----:B------:R-:W2:Y:S01]  /*bcf0*/  MUFU.EX2 R122, R122 ;  /* 0x0000007a007a7308 */ /* 0x000ea20000000800 */
[C---:B----4-:R-:W-:Y:S01]  /*bd00*/  FADD.FTZ R7, R147.reuse, R7 ;  /* 0x0000000793077221 */ /* 0x050fe20000010000 */
[----:B------:R-:W-:-:S06]  /*bd10*/  F2FP.BF16.F32.PACK_AB R147, R147, R118 ;  /* 0x000000769393723e */ /* 0x000fcc00000010ff */
        /* <DEDUP_REMOVED lines=27> */
[----:B--2---:R-:W-:-:S07]  /*bed0*/  FADD.FTZ R20, R138, R15 ;  /* 0x0000000f8a147221 */ /* 0x004fce0000010000 */
[----:B------:R-:W2:Y:S01]  /*bee0*/  MUFU.EX2 R104, R104 ;  /* 0x0000006800687308 */ /* 0x000ea20000000800 */
[----:B0-----:R-:W-:Y:S01]  /*bef0*/  FADD.FTZ R6, R139, R6 ;  /* 0x000000068b067221 */ /* 0x001fe20000010000 */
[C---:B---3--:R-:W-:Y:S01]  /*bf00*/  FADD.FTZ R7, R13.reuse, R20 ;  /* 0x000000140d077221 */ /* 0x048fe20000010000 */
[----:B------:R-:W-:Y:S01]  /*bf10*/  F2FP.BF16.F32.PACK_AB R138, R13, R138 ;  /* 0x0000008a0d8a723e */ /* 0x000fe200000010ff */
[----:B------:R-:W-:Y:S02]  /*bf20*/  IMAD.MOV.U32 R13, RZ, RZ, R3 ;  /* 0x000000ffff0d7224 */ /* 0x000fe400078e0003 */
[C---:B--2---:R-:W-:Y:S01]  /*bf30*/  FADD.FTZ R6, R104.reuse, R6 ;  /* 0x0000000668067221 */ /* 0x044fe20000010000 */
[----:B------:R-:W-:Y:S01]  /*bf40*/  F2FP.BF16.F32.PACK_AB R139, R104, R139 ;  /* 0x0000008b688b723e */ /* 0x000fe200000010ff */
[----:B-1----:R-:W-:Y:S06]  /*bf50*/  @P1 BRA `(.L_x_1418) ;  /* 0xffffffd000a01947 */ /* 0x002fec000383ffff */
.L_x_1401:
        /* <DEDUP_REMOVED lines=67> */
.L_x_1419:
[----:B------:R-:W-:Y:S01]  /*c390*/  ULEA UR5, UR36, UR37, 0x3 ;  /* 0x0000002524057291 */ /* 0x000fe2000f8e183f */
[----:B------:R-:W-:-:S05]  /*c3a0*/  IMAD.U32 R0, RZ, RZ, UR38 ;  /* 0x00000026ff007e24 */ /* 0x000fca000f8e00ff */
[----:B------:R-:W-:-:S04]  /*c3b0*/  SHF.L.U32 R0, R0, 0x1f, RZ ;  /* 0x0000001f00007819 */ /* 0x000fc800000006ff */
[----:B------:R0:W1:Y:S01]  /*c3c0*/  SYNCS.PHASECHK.TRANS64.TRYWAIT P1, [UR5+0x2a850], R0 ;  /* 0x02a85000ff0075a7 */ /* 0x0000620008020145 */
[----:B------:R-:W-:Y:S05]  /*c3d0*/  @!P0 BRA `(.L_x_1420) ;  /* 0x0000000000048947 */ /* 0x000fea0003800000 */
[----:B------:R-:W-:Y:S01]  /*c3e0*/  BPT.TRAP 0x1 ;  /* 0x000000040000795c */ /* 0x000fe20000300000 */
.L_x_1420:
[----:B-1----:R-:W-:Y:S05]  /*c3f0*/  @P1 BRA `(.L_x_1421) ;  /* 0x0000000000081947 */ /* 0x002fea0003800000 */
[----:B------:R-:W1:Y:S02]  /*c400*/  SYNCS.PHASECHK.TRANS64.TRYWAIT P0, [UR5+0x2a850], R0 ;  /* 0x02a85000ff0075a7 */ /* 0x000e640008000145 */
[----:B-1----:R-:W-:Y:S05]  /*c410*/  @!P0 BRA `(.L_x_1422) ;  /* 0x0000009000e08947 */ /* 0x002fea0003800000 */
.L_x_1421:
[----:B------:R-:W-:Y:S01]  /*c420*/  UIADD3 UR37, UR37, 0x400, URZ ;  /* 0x0000040025257890 */ /* 0x000fe2000fffe03f */
[----:B------:R-:W-:Y:S01]  /*c430*/  WARPGROUP.ARRIVE ;  /* 0x00000000000079c5 */ /* 0x000fe20000000000 */
[----:B------:R-:W-:Y:S01]  /*c440*/  UMOV UR7, 0x40000040 ;  /* 0x4000004000077882 */ /* 0x000fe20000000000 */
[----:B01----:R-:W0:Y:S01]  /*c450*/  SHFL.BFLY PT, R0, R7, 0x2, 0x1f ;  /* 0x0c401f0007007f89 */ /* 0x003e2200000e0000 */
[----:B------:R-:W-:Y:S01]  /*c460*/  USHF.R.U32.HI UR37, URZ, 0x4, UR37 ;  /* 0x000000043f257899 */ /* 0x000fe20008011625 */
[----:B------:R-:W-:Y:S02]  /*c470*/  IMAD.U32 R13, RZ, RZ, UR5 ;  /* 0x00000005ff0d7e24 */ /* 0x000fe4000f8e00ff */
[----:B------:R-:W1:Y:S01]  /*c480*/  SHFL.BFLY PT, R5, R6, 0x2, 0x1f ;  /* 0x0c401f0006057f89 */ /* 0x000e6200000e0000 */
[----:B------:R-:W-:Y:S01]  /*c490*/  ULOP3.LUT UR37, UR37, 0x3fff, URZ, 0xc0, !UPT ;  /* 0x00003fff25257892 */ /* 0x000fe2000f8ec03f */
[----:B------:R-:W-:Y:S01]  /*c4a0*/  IMAD.MOV.U32 R4, RZ, RZ, RZ ;  /* 0x000000ffff047224 */ /* 0x000fe200078e00ff */
[----:B------:R-:W2:Y:S02]  /*c4b0*/  S2R R14, SR_TID.X ;  /* 0x00000000000e7919 */ /* 0x000ea40000002100 */
[----:B------:R-:W-:Y:S01]  /*c4c0*/  ULOP3.LUT UR4, UR37, 0x3000000, URZ, 0xfc, !UPT ;  /* 0x0300000025047892 */ /* 0x000fe2000f8efc3f */
[----:B------:R-:W-:-:S03]  /*c4d0*/  VIADD R166, R166, 0x1 ;  /* 0x00000001a6a67836 */ /* 0x000fc60000000000 */
[----:B------:R-:W-:Y:S02]  /*c4e0*/  UIMAD UR4, UR36, 0x600, UR4 ;  /* 0x00000600240478a4 */ /* 0x000fe4000f8e0204 */
[----:B------:R-:W-:-:S04]  /*c4f0*/  UIADD3 UR36, UR36, 0x1, URZ ;  /* 0x0000000124247890 */ /* 0x000fc8000fffe03f */
[----:B------:R-:W-:Y:S01]  /*c500*/  UISETP.NE.AND UP0, UPT, UR36, 0x2, UPT ;  /* 0x000000022400788c */ /* 0x000fe2000bf05270 */
[----:B------:R-:W-:Y:S02]  /*c510*/  UMOV UR6, UR4 ;  /* 0x0000000400067c82 */ /* 0x000fe40008000000 */
[----:B------:R-:W-:Y:S01]  /*c520*/  HGMMA.64x128x16.F32.BF16 R24, R156, gdesc[UR4].tnspB, R24, gsb0 ;  /* 0x41e000049c187df0 */ /* 0x000fe20008001818 */
[----:B------:R-:W-:Y:S01]  /*c530*/  UIADD3 UR6, UR4, 0x80, URZ ;  /* 0x0000008004067890 */ /* 0x000fe2000fffe03f */
[----:B0-----:R-:W-:Y:S01]  /*c540*/  FADD.FTZ R0, R0, R7 ;  /* 0x0000000700007221 */ /* 0x001fe20000010000 */
[----:B------:R-:W-:Y:S01]  /*c550*/  UMOV UR7, 0x40000040 ;  /* 0x4000004000077882 */ /* 0x000fe20000000000 */
[----:B------:R-:W-:Y:S01]  /*c560*/  USEL UR36, UR36, URZ, UP0 ;  /* 0x0000003f24247287 */ /* 0x000fe20008000000 */
[----:B-1----:R-:W-:Y:S02]  /*c570*/  FADD.FTZ R2, R5, R6 ;  /* 0x0000000605027221 */ /* 0x002fe40000010000 */
[----:B------:R-:W0:Y:S04]  /*c580*/  SHFL.BFLY PT, R5, R0, 0x1, 0x1f ;  /* 0x0c201f0000057f89 */ /* 0x000e2800000e0000 */
[----:B------:R-:W1:Y:S01]  /*c590*/  SHFL.BFLY PT, R11, R2, 0x1, 0x1f ;  /* 0x0c201f00020b7f89 */ /* 0x000e6200000e0000 */
[----:B--2---:R-:W-:Y:S01]  /*c5a0*/  LOP3.LUT P2, RZ, R14, 0x7f, RZ, 0xc0, !PT ;  /* 0x0000007f0eff7812 */ /* 0x004fe2000784c0ff */
[----:B0-----:R-:W-:Y:S01]  /*c5b0*/  FADD.FTZ R10, R0, R5 ;  /* 0x00000005000a7221 */ /* 0x001fe20000010000 */
[----:B------:R-:W-:-:S02]  /*c5c0*/  IMAD.MOV.U32 R0, RZ, RZ, -0x800000 ;  /* 0xff800000ff007424 */ /* 0x000fc400078e00ff */
[----:B-1----:R-:W-:Y:S02]  /*c5d0*/  FADD.FTZ R12, R2, R11 ;  /* 0x0000000b020c7221 */ /* 0x002fe40000010000 */
[----:B------:R-:W-:Y:S01]  /*c5e0*/  FSETP.NE.FTZ.AND P0, PT, R10, RZ, PT ;  /* 0x000000ff0a00720b */ /* 0x000fe20003f15000 */
[----:B------:R-:W-:Y:S02]  /*c5f0*/  IMAD.MOV.U32 R11, RZ, RZ, RZ ;  /* 0x000000ffff0b7224 */ /* 0x000fe400078e00ff */
[----:B------:R-:W-:Y:S01]  /*c600*/  IMAD.MOV.U32 R2, RZ, RZ, -0x800000 ;  /* 0xff800000ff027424 */ /* 0x000fe200078e00ff */
[----:B------:R-:W-:-:S09]  /*c610*/  FSETP.NE.FTZ.AND P1, PT, R12, RZ, PT ;  /* 0x000000ff0c00720b */ /* 0x000fd20003f35000 */
[C---:B------:R-:W-:Y:S01]  /*c620*/  @P0 FMUL.FTZ R6, R9.reuse, 0.69314718246459960938 ;  /* 0x3f31721809060820 */ /* 0x040fe20000410000 */
[----:B------:R-:W0:Y:S03]  /*c630*/  @P0 MUFU.LG2 R5, R10 ;  /* 0x0000000a00050308 */ /* 0x000e260000000c00 */
[----:B------:R-:W-:Y:S01]  /*c640*/  @P1 FMUL.FTZ R14, R9, 0.69314718246459960938 ;  /* 0x3f317218090e1820 */ /* 0x000fe20000410000 */
[----:B------:R-:W-:-:S04]  /*c650*/  @!P2 VIADD R9, R13, 0x2a860 ;  /* 0x0002a8600d09a836 */ /* 0x000fc80000000000 */
[----:B------:R-:W1:Y:S01]  /*c660*/  @P1 MUFU.LG2 R7, R12 ;  /* 0x0000000c00071308 */ /* 0x000e620000000c00 */
[----:B------:R-:W-:-:S07]  /*c670*/  @!P2 PRMT R9, RZ, 0x654, R9 ;  /* 0x00000654ff09a816 */ /* 0x000fce0000000009 */
[----:B------:R-:W2:Y:S01]  /*c680*/  @P0 MUFU.RCP R4, R10 ;  /* 0x0000000a00040308 */ /* 0x000ea20000001000 */
[----:B0-----:R-:W-:-:S04]  /*c690*/  @P0 FMUL.FTZ R5, R5, 0.69314718246459960938 ;  /* 0x3f31721805050820 */ /* 0x001fc80000410000 */
[----:B------:R-:W-:Y:S01]  /*c6a0*/  @P0 FFMA.FTZ R2, R6, R3, R5 ;  /* 0x0000000306020223 */ /* 0x000fe20000010005 */
[----:B------:R-:W-:Y:S02]  /*c6b0*/  PLOP3.LUT P0, PT, PT, PT, PT, 0x8, 0x0 ;  /* 0x000000000000781c */ /* 0x000fe40003f0e170 */
[----:B------:R-:W0:Y:S01]  /*c6c0*/  @P1 MUFU.RCP R11, R12 ;  /* 0x0000000c000b1308 */ /* 0x000e220000001000 */
        /* <DEDUP_REMOVED lines=94> */
.L_x_1352:
[----:B------:R-:W0:Y:S01]  /*ccb0*/  S2R R4, SR_CgaCtaId ;  /* 0x0000000000047919 */ /* 0x000e220000008800 */
[----:B------:R-:W-:Y:S01]  /*ccc0*/  MOV R3, 0x400 ;  /* 0x0000040000037802 */ /* 0x000fe20000000f00 */
[----:B------:R-:W-:Y:S01]  /*ccd0*/  BSSY B0, `(.L_x_1423) ;  /* 0x00001f3000007945 */ /* 0x000fe20003800000 */
[----:B------:R-:W-:Y:S02]  /*cce0*/  BAR.SYNC.DEFER_BLOCKING 0x5, 0x180 ;  /* 0x0146000000007b1d */ /* 0x000fe40000010000 */
[----:B0-----:R-:W-:-:S05]  /*ccf0*/  LEA R3, R4, R3, 0x18 ;  /* 0x0000000304037211 */ /* 0x001fca00078ec0ff */
[----:B------:R0:W1:Y:S01]  /*cd00*/  LDS.128 R44, [R3+0x2a8d0] ;  /* 0x02a8d000032c7984 */ /* 0x0000620000000c00 */
[----:B------:R-:W-:Y:S06]  /*cd10*/  BAR.ARV 0x4, 0x180 ;  /* 0x0106000000007b1d */ /* 0x000fec0000002000 */
[----:B------:R-:W-:Y:S05]  /*cd20*/  @P0 BRA `(.L_x_1424) ;  /* 0x0000001400040947 */ /* 0x000fea0003800000 */
[----:B------:R-:W2:Y:S01]  /*cd30*/  S2R R4, SR_SWINHI ;  /* 0x0000000000047919 */ /* 0x000ea20000002f00 */
[----:B------:R-:W-:Y:S02]  /*cd40*/  F2FP.BF16.F32.PACK_AB R7, R7, R8 ;  /* 0x000000080707723e */ /* 0x000fe400000010ff */
[----:B------:R-:W-:Y:S01]  /*cd50*/  F2FP.BF16.F32.PACK_AB R6, R6, R91 ;  /* 0x0000005b0606723e */ /* 0x000fe200000010ff */
[----:B------:R-:W-:Y:S01]  /*cd60*/  BAR.SYNC.DEFER_BLOCKING 0x1, 0x100 ;  /* 0x0044000000007b1d */ /* 0x000fe20000010000 */
        /* <DEDUP_REMOVED lines=10> */
[----:B------:R-:W-:Y:S02]  /*ce10*/  MOV R16, R3 ;  /* 0x0000000300107202 */ /* 0x000fe40000000f00 */
[----:B--2---:R-:W-:-:S03]  /*ce20*/  MOV R17, R4 ;  /* 0x0000000400117202 */ /* 0x004fc60000000f00 */
[----:B------:R-:W-:-:S03]  /*ce30*/  IMAD.WIDE R4, R170, 0x2, R16 ;  /* 0x00000002aa047825 */ /* 0x000fc600078e0210 */
[C---:B------:R-:W-:Y:S02]  /*ce40*/  LOP3.LUT R9, R4.reuse, 0x380, RZ, 0xc0, !PT ;  /* 0x0000038004097812 */ /* 0x040fe400078ec0ff */
[C---:B------:R-:W-:Y:S02]  /*ce50*/  IADD3 R73, P5, R4.reuse, 0x40, RZ ;  /* 0x0000004004497810 */ /* 0x040fe40007fbe0ff */
[C---:B------:R-:W-:Y:S02]  /*ce60*/  IADD3 R23, P6, R4.reuse, 0x20, RZ ;  /* 0x0000002004177810 */ /* 0x040fe40007fde0ff */
[----:B------:R-:W-:Y:S01]  /*ce70*/  IADD3 R97, P4, R4, 0x60, RZ ;  /* 0x0000006004617810 */ /* 0x000fe20007f9e0ff */
[--C-:B------:R-:W-:Y:S01]  /*ce80*/  IMAD.X R25, RZ, RZ, R5.reuse, P5 ;  /* 0x000000ffff197224 */ /* 0x100fe200028e0605 */
[----:B------:R-:W-:Y:S01]  /*ce90*/  SHF.R.U64 R9, R9, 0x3, RZ ;  /* 0x0000000309097819 */ /* 0x000fe200000012ff */
[--C-:B------:R-:W-:Y:S01]  /*cea0*/  IMAD.X R27, RZ, RZ, R5.reuse, P6 ;  /* 0x000000ffff1b7224 */ /* 0x100fe200030e0605 */
[----:B------:R-:W-:Y:S01]  /*ceb0*/  LOP3.LUT R20, R73, 0x380, RZ, 0xc0, !PT ;  /* 0x0000038049147812 */ /* 0x000fe200078ec0ff */
[----:B------:R-:W-:Y:S01]  /*cec0*/  IMAD.X R21, RZ, RZ, R5, P4 ;  /* 0x000000ffff157224 */ /* 0x000fe200020e0605 */
[----:B------:R-:W-:-:S02]  /*ced0*/  LOP3.LUT R14, R23, 0x380, RZ, 0xc0, !PT ;  /* 0x00000380170e7812 */ /* 0x000fc400078ec0ff */
[----:B-1----:R-:W-:Y:S02]  /*cee0*/  LOP3.LUT R44, R97, 0x380, RZ, 0xc0, !PT ;  /* 0x00000380612c7812 */ /* 0x002fe400078ec0ff */
        /* <DEDUP_REMOVED lines=17> */
[----:B------:R-:W-:Y:S01]  /*d000*/  LOP3.LUT R10, R101, 0x380, RZ, 0xc0, !PT ;  /* 0x00000380650a7812 */ /* 0x000fe200078ec0ff */
[----:B------:R-:W1:Y:S01]  /*d010*/  LDC.64 R96, c[0x0][0xc00] ;  /* 0x00030000ff607b82 */ /* 0x000e620000000a00 */
[----:B------:R-:W-:Y:S02]  /*d020*/  LOP3.LUT R23, R90, 0x380, RZ, 0xc0, !PT ;  /* 0x000003805a177812 */ /* 0x000fe400078ec0ff */
[----:B------:R-:W-:Y:S02]  /*d030*/  LOP3.LUT R44, R103, 0x380, RZ, 0xc0, !PT ;  /* 0x00000380672c7812 */ /* 0x000fe400078ec0ff */
[----:B------:R-:W-:Y:S02]  /*d040*/  LOP3.LUT R72, R99, 0x380, RZ, 0xc0, !PT ;  /* 0x0000038063487812 */ /* 0x000fe400078ec0ff */
[----:B------:R-:W-:Y:S02]  /*d050*/  SHF.R.U64 R10, R10, 0x3, RZ ;  /* 0x000000030a0a7819 */ /* 0x000fe400000012ff */
[----:B------:R-:W-:-:S02]  /*d060*/  SHF.R.U64 R23, R23, 0x3, RZ ;  /* 0x0000000317177819 */ /* 0x000fc400000012ff */
[----:B------:R-:W-:Y:S02]  /*d070*/  SHF.R.U64 R44, R44, 0x3, RZ ;  /* 0x000000032c2c7819 */ /* 0x000fe400000012ff */
[----:B------:R-:W-:Y:S02]  /*d080*/  F2FP.BF16.F32.PACK_AB R4, R12, R95 ;  /* 0x0000005f0c04723e */ /* 0x000fe400000010ff */
[----:B------:R-:W-:Y:S02]  /*d090*/  SHF.R.U64 R72, R72, 0x3, RZ ;  /* 0x0000000348487819 */ /* 0x000fe400000012ff */
[----:B------:R-:W-:Y:S01]  /*d0a0*/  LOP3.LUT R12, R10, R101, RZ, 0x3c, !PT ;  /* 0x000000650a0c7212 */ /* 0x000fe200078e3cff */
[----:B------:R2:W-:Y:S01]  /*d0b0*/  STSM.16.M88.4 [R94], R4 ;  /* 0x000000045e007844 */ /* 0x0005e20000000200 */
        /* <DEDUP_REMOVED lines=10> */
[----:B------:R-:W-:Y:S02]  /*d160*/  MOV R91, R24 ;  /* 0x00000018005b7202 */ /* 0x000fe40000000f00 */
[----:B--2---:R-:W-:Y:S01]  /*d170*/  F2FP.BF16.F32.PACK_AB R4, R41, R40 ;  /* 0x000000282904723e */ /* 0x004fe200000010ff */
[----:B------:R-:W-:Y:S01]  /*d180*/  STSM.16.M88.4 [R92], R8 ;  /* 0x000000085c007844 */ /* 0x000fe20000000200 */
[----:B------:R-:W-:Y:S02]  /*d190*/  F2FP.BF16.F32.PACK_AB R5, R43, R42 ;  /* 0x0000002a2b05723e */ /* 0x000fe400000010ff */
[----:B------:R-:W-:-:S02]  /*d1a0*/  F2FP.BF16.F32.PACK_AB R6, R32, R33 ;  /* 0x000000212006723e */ /* 0x000fc400000010ff */
[----:B------:R-:W-:Y:S02]  /*d1b0*/  F2FP.BF16.F32.PACK_AB R7, R30, R31 ;  /* 0x0000001f1e07723e */ /* 0x000fe400000010ff */
[----:B------:R-:W-:Y:S02]  /*d1c0*/  MOV R23, R14 ;  /* 0x0000000e00177202 */ /* 0x000fe40000000f00 */
[----:B------:R-:W-:Y:S01]  /*d1d0*/  MOV R73, R12 ;  /* 0x0000000c00497202 */ /* 0x000fe20000000f00 */
[----:B------:R2:W-:Y:S01]  /*d1e0*/  STSM.16.M88.4 [R91], R4 ;  /* 0x000000045b007844 */ /* 0x0005e20000000200 */
[----:B------:R-:W-:Y:S02]  /*d1f0*/  MOV R90, R20 ;  /* 0x00000014005a7202 */ /* 0x000fe40000000f00 */
[----:B------:R-:W-:Y:S01]  /*d200*/  F2FP.BF16.F32.PACK_AB R12, R49, R48 ;  /* 0x00000030310c723e */ /* 0x000fe200000010ff */
[----:B------:R-:W3:Y:S01]  /*d210*/  LDC.64 R20, c[0x0][0xc00] ;  /* 0x00030000ff147b82 */ /* 0x000ee20000000a00 */
[----:B------:R-:W-:-:S02]  /*d220*/  F2FP.BF16.F32.PACK_AB R13, R51, R50 ;  /* 0x00000032330d723e */ /* 0x000fc400000010ff */
[----:B------:R-:W-:Y:S02]  /*d230*/  F2FP.BF16.F32.PACK_AB R14, R53, R52 ;  /* 0x00000034350e723e */ /* 0x000fe400000010ff */
[----:B------:R-:W-:Y:S02]  /*d240*/  F2FP.BF16.F32.PACK_AB R15, R55, R54 ;  /* 0x00000036370f723e */ /* 0x000fe400000010ff */
[----:B------:R-:W-:Y:S01]  /*d250*/  F2FP.BF16.F32.PACK_AB R24, R57, R56 ;  /* 0x000000383918723e */ /* 0x000fe200000010ff */
[----:B------:R-:W-:Y:S01]  /*d260*/  ULDC UR4, c[0x0][0xa88] ;  /* 0x0002a20000047ab9 */ /* 0x000fe20000000800 */
[----:B------:R-:W-:Y:S01]  /*d270*/  F2FP.BF16.F32.PACK_AB R25, R59, R58 ;  /* 0x0000003a3b19723e */ /* 0x000fe200000010ff */
[----:B------:R-:W-:Y:S01]  /*d280*/  STSM.16.M88.4 [R90], R12 ;  /* 0x0000000c5a007844 */ /* 0x000fe20000000200 */
[----:B------:R-:W-:Y:S01]  /*d290*/  F2FP.BF16.F32.PACK_AB R26, R61, R60 ;  /* 0x0000003c3d1a723e */ /* 0x000fe200000010ff */
[----:B--2---:R-:W2:Y:S01]  /*d2a0*/  LDC.64 R4, c[0x0][0xc08] ;  /* 0x00030200ff047b82 */ /* 0x004ea20000000a00 */
[----:B------:R-:W-:-:S02]  /*d2b0*/  F2FP.BF16.F32.PACK_AB R27, R63, R62 ;  /* 0x0000003e3f1b723e */ /* 0x000fc400000010ff */
[----:B------:R-:W-:Y:S02]  /*d2c0*/  F2FP.BF16.F32.PACK_AB R30, R77, R76 ;  /* 0x0000004c4d1e723e */ /* 0x000fe400000010ff */
[----:B------:R-:W-:Y:S01]  /*d2d0*/  F2FP.BF16.F32.PACK_AB R31, R79, R78 ;  /* 0x0000004e4f1f723e */ /* 0x000fe200000010ff */
[----:B------:R4:W-:Y:S01]  /*d2e0*/  STSM.16.M88.4 [R23], R24 ;  /* 0x0000001817007844 */ /* 0x0009e20000000200 */
[----:B-1----:R-:W-:Y:S01]  /*d2f0*/  ISETP.NE.U32.AND P0, PT, R96, RZ, PT ;  /* 0x000000ff6000720c */ /* 0x002fe20003f05070 */
[----:B------:R-:W1:Y:S02]  /*d300*/  LDC R52, c[0x0][0xbe8] ;  /* 0x0002fa00ff347b82 */ /* 0x000e640000000800 */
[----:B------:R0:W-:Y:S01]  /*d310*/  STSM.16.M88.4 [R73], R64 ;  /* 0x0000004049007844 */ /* 0x0001e20000000200 */
[----:B------:R-:W-:Y:S01]  /*d320*/  ISETP.NE.AND.EX P0, PT, R97, RZ, PT, P0 ;  /* 0x000000ff6100720c */ /* 0x000fe20003f05300 */
[----:B---3--:R-:W-:Y:S02]  /*d330*/  IMAD.WIDE R20, R164, 0x4, R20 ;  /* 0x00000004a4147825 */ /* 0x008fe400078e0214 */
[----:B------:R0:W-:Y:S04]  /*d340*/  STSM.16.M88.4 [R72], R28 ;  /* 0x0000001c48007844 */ /* 0x0001e80000000200 */
[----:B------:R0:W-:Y:S01]  /*d350*/  STSM.16.M88.4 [R44], R80 ;  /* 0x000000502c007844 */ /* 0x0001e20000000200 */
[----:B------:R-:W-:-:S02]  /*d360*/  IMAD.U32 R7, RZ, RZ, UR4 ;  /* 0x00000004ff077e24 */ /* 0x000fc4000f8e00ff */
[----:B----4-:R-:W-:Y:S01]  /*d370*/  IMAD.MOV.U32 R23, RZ, RZ, RZ ;  /* 0x000000ffff177224 */ /* 0x010fe200078e00ff */
[----:B------:R-:W-:Y:S01]  /*d380*/  BAR.SYNC.DEFER_BLOCKING 0x1, 0x100 ;  /* 0x0044000000007b1d */ /* 0x000fe20000010000 */
[----:B--2---:R-:W-:-:S04]  /*d390*/  ISETP.NE.U32.AND P2, PT, R4, RZ, PT ;  /* 0x000000ff0400720c */ /* 0x004fc80003f45070 */
[----:B------:R-:W-:-:S13]  /*d3a0*/  ISETP.NE.AND.EX P2, PT, R5, RZ, PT, P2 ;  /* 0x000000ff0500720c */ /* 0x000fda0003f45320 */
[----:B------:R-:W2:Y:S01]  /*d3b0*/  @P2 LDC.64 R4, c[0x0][0xc08] ;  /* 0x00030200ff042b82 */ /* 0x000ea20000000a00 */
[----:B------:R0:W5:Y:S01]  /*d3c0*/  @P0 LDG.E R23, desc[UR60][R20.64] ;  /* 0x0000003c14170981 */ /* 0x000162000c1e1900 */
[----:B-1----:R-:W-:-:S13]  /*d3d0*/  ISETP.NE.AND P1, PT, R52, 0x1, PT ;  /* 0x000000013400780c */ /* 0x002fda0003f25270 */
[----:B------:R-:W1:Y:S01]  /*d3e0*/  @P1 LDC R6, c[0x0][0xbec] ;  /* 0x0002fb00ff061b82 */ /* 0x000e620000000800 */
[----:B--2---:R-:W-:-:S07]  /*d3f0*/  @P2 IMAD.WIDE R4, R164, 0x4, R4 ;  /* 0x00000004a4042825 */ /* 0x004fce00078e0204 */
[----:B------:R-:W2:Y:S01]  /*d400*/  @P1 LDC R11, c[0x0][0xbf0] ;  /* 0x0002fc00ff0b1b82 */ /* 0x000ea20000000800 */
[----:B------:R0:W5:Y:S01]  /*d410*/  @P2 LDG.E R7, desc[UR60][R4.64] ;  /* 0x0000003c04072981 */ /* 0x000162000c1e1900 */
[----:B------:R-:W-:Y:S05]  /*d420*/  @P2 BRA `(.L_x_1425) ;  /* 0x0000000000102947 */ /* 0x000fea0003800000 */
[----:B------:R-:W-:Y:S05]  /*d430*/  @!P0 BRA `(.L_x_1425) ;  /* 0x00000000000c8947 */ /* 0x000fea0003800000 */
[----:B0-----:R-:W3:Y:S04]  /*d440*/  LDG.E R4, desc[UR60][R20.64] ;  /* 0x0000003c14047981 */ /* 0x001ee8000c1e1900 */
[----:B-----5:R-:W3:Y:S02]  /*d450*/  LDG.E R7, desc[UR60][R20.64+0x4] ;  /* 0x0000043c14077981 */ /* 0x020ee4000c1e1900 */
[----:B---3--:R-:W-:-:S07]  /*d460*/  IMAD.IADD R7, R7, 0x1, -R4 ;  /* 0x0000000107077824 */ /* 0x008fce00078e0a04 */
.L_x_1425:
[----:B0-----:R-:W-:Y:S01]  /*d470*/  SHF.R.S32.HI R44, RZ, 0x1f, R163 ;  /* 0x0000001fff2c7819 */ /* 0x001fe200000114a3 */
[----:B------:R-:W-:Y:S01]  /*d480*/  IMAD.IADD R15, R22, 0x1, R18 ;  /* 0x00000001160f7824 */ /* 0x000fe200078e0212 */
[----:B------:R-:W-:Y:S01]  /*d490*/  ULDC.64 UR4, c[0x0][0xb90] ;  /* 0x0002e40000047ab9 */ /* 0x000fe20000000a00 */
[--C-:B-----5:R-:W-:Y:S01]  /*d4a0*/  SHF.R.S32.HI R21, RZ, 0x1f, R23.reuse ;  /* 0x0000001fff157819 */ /* 0x120fe20000011417 */
[----:B------:R-:W-:Y:S01]  /*d4b0*/  IMAD.MOV.U32 R20, RZ, RZ, R23 ;  /* 0x000000ffff147224 */ /* 0x000fe200078e0017 */
[----:B------:R-:W-:Y:S01]  /*d4c0*/  SHF.R.S32.HI R8, RZ, 0x1f, R164 ;  /* 0x0000001fff087819 */ /* 0x000fe200000114a4 */
[----:B------:R-:W-:Y:S01]  /*d4d0*/  IMAD R4, R44, UR4, RZ ;  /* 0x000000042c047c24 */ /* 0x000fe2000f8e02ff */
[----:B------:R-:W-:Y:S01]  /*d4e0*/  SEL R53, R164, RZ, !P0 ;  /* 0x000000ffa4357207 */ /* 0x000fe20004000000 */
[----:B-1----:R-:W-:-:S04]  /*d4f0*/  @P1 IMAD.HI.U32 R6, R15, R6, RZ ;  /* 0x000000060f061227 */ /* 0x002fc800078e00ff */
[----:B------:R-:W-:Y:S01]  /*d500*/  IMAD.MOV.U32 R9, RZ, RZ, R15 ;  /* 0x000000ffff097224 */ /* 0x000fe200078e000f */
[----:B--2---:R-:W-:Y:S01]  /*d510*/  @P1 SHF.R.U32.HI R9, RZ, R11, R6 ;  /* 0x0000000bff091219 */ /* 0x004fe20000011606 */
[C---:B------:R-:W-:Y:S02]  /*d520*/  IMAD R13, R163.reuse, UR5, R4 ;  /* 0x00000005a30d7c24 */ /* 0x040fe4000f8e0204 */
[----:B------:R-:W-:Y:S01]  /*d530*/  IMAD.WIDE.U32 R4, R163, UR4, R20 ;  /* 0x00000004a3047c25 */ /* 0x000fe2000f8e0014 */
[----:B------:R-:W-:Y:S01]  /*d540*/  SEL R20, R8, RZ, !P0 ;  /* 0x000000ff08147207 */ /* 0x000fe20004000000 */
[----:B------:R-:W-:Y:S02]  /*d550*/  ULDC.64 UR4, c[0x0][0xb98] ;  /* 0x0002e60000047ab9 */ /* 0x000fe40000000a00 */
[----:B------:R-:W-:Y:S02]  /*d560*/  IMAD R11, R165, 0x40, R160 ;  /* 0x00000040a50b7824 */ /* 0x000fe400078e02a0 */
[----:B------:R-:W-:-:S02]  /*d570*/  IMAD.IADD R5, R5, 0x1, R13 ;  /* 0x0000000105057824 */ /* 0x000fc400078e020d */
[----:B------:R-:W-:Y:S02]  /*d580*/  IMAD.MOV R13, RZ, RZ, -R9 ;  /* 0x000000ffff0d7224 */ /* 0x000fe400078e0a09 */
[----:B------:R-:W-:-:S04]  /*d590*/  IMAD.WIDE R16, R11, 0x2, R16 ;  /* 0x000000020b107825 */ /* 0x000fc800078e0210 */
[----:B------:R-:W-:Y:S01]  /*d5a0*/  IMAD R6, R20, UR4, RZ ;  /* 0x0000000414067c24 */ /* 0x000fe2000f8e02ff */
[C---:B------:R-:W-:Y:S01]  /*d5b0*/  IADD3 R41, P6, R16.reuse, 0x4000, RZ ;  /* 0x0000400010297810 */ /* 0x040fe20007fde0ff */
[----:B------:R-:W-:Y:S01]  /*d5c0*/  IMAD.WIDE.U32 R4, R53, UR4, R4 ;  /* 0x0000000435047c25 */ /* 0x000fe2000f8e0004 */
[----:B------:R-:W-:Y:S02]  /*d5d0*/  IADD3 R37, P5, R16, 0x5000, RZ ;  /* 0x0000500010257810 */ /* 0x000fe40007fbe0ff */
[----:B------:R-:W-:Y:S01]  /*d5e0*/  LOP3.LUT R40, R41, 0x380, RZ, 0xc0, !PT ;  /* 0x0000038029287812 */ /* 0x000fe200078ec0ff */
[----:B------:R-:W-:Y:S01]  /*d5f0*/  IMAD R11, R52, R13, R15 ;  /* 0x0000000d340b7224 */ /* 0x000fe200078e020f */
[----:B------:R-:W-:Y:S01]  /*d600*/  SHF.R.S32.HI R13, RZ, 0x1f, R9 ;  /* 0x0000001fff0d7819 */ /* 0x000fe20000011409 */
[----:B------:R-:W-:Y:S01]  /*d610*/  IMAD R8, R53, UR5, R6 ;  /* 0x0000000535087c24 */ /* 0x000fe2000f8e0206 */
[----:B------:R-:W-:Y:S01]  /*d620*/  IADD3 R4, P2, R9, R4, RZ ;  /* 0x0000000409047210 */ /* 0x000fe20007f5e0ff */
[----:B------:R-:W-:Y:S01]  /*d630*/  ULDC.64 UR4, c[0x0][0xb88] ;  /* 0x0002e20000047ab9 */ /* 0x000fe20000000a00 */
[----:B------:R-:W-:Y:S01]  /*d640*/  SHF.R.S32.HI R6, RZ, 0x1f, R11 ;  /* 0x0000001fff067819 */ /* 0x000fe2000001140b */
[----:B------:R-:W-:Y:S01]  /*d650*/  IMAD.IADD R24, R169, 0x1, R18 ;  /* 0x00000001a9187824 */ /* 0x000fe200078e0212 */
[----:B------:R-:W-:Y:S01]  /*d660*/  IADD3.X R5, R13, R5, R8, P2, !PT ;  /* 0x000000050d057210 */ /* 0x000fe200017fe408 */
[----:B------:R-:W-:Y:S01]  /*d670*/  IMAD R55, R7, R52, RZ ;  /* 0x0000003407377224 */ /* 0x000fe200078e02ff */
[----:B------:R-:W-:Y:S01]  /*d680*/  IADD3 R9, P3, R16, 0x2000, RZ ;  /* 0x0000200010097810 */ /* 0x000fe20007f7e0ff */
[----:B------:R-:W-:Y:S01]  /*d690*/  IMAD R10, R6, UR4, RZ ;  /* 0x00000004060a7c24 */ /* 0x000fe2000f8e02ff */
[----:B------:R-:W-:Y:S01]  /*d6a0*/  IADD3 R15, P0, R16, 0x1000, RZ ;  /* 0x00001000100f7810 */ /* 0x000fe20007f1e0ff */
[----:B------:R-:W-:Y:S01]  /*d6b0*/  IMAD.WIDE.U32 R4, R11, UR4, R4 ;  /* 0x000000040b047c25 */ /* 0x000fe2000f8e0004 */
[----:B------:R-:W-:-:S02]  /*d6c0*/  LOP3.LUT R8, R9, 0x380, RZ, 0xc0, !PT ;  /* 0x0000038009087812 */ /* 0x000fc400078ec0ff */
[----:B------:R-:W-:Y:S01]  /*d6d0*/  LOP3.LUT R36, R37, 0x380, RZ, 0xc0, !PT ;  /* 0x0000038025247812 */ /* 0x000fe200078ec0ff */
[----:B------:R-:W-:Y:S01]  /*d6e0*/  IMAD R13, R11, UR5, R10 ;  /* 0x000000050b0d7c24 */ /* 0x000fe2000f8e020a */
[----:B------:R-:W-:Y:S01]  /*d6f0*/  ULDC.64 UR4, c[0x0][0xb50] ;  /* 0x0002d40000047ab9 */ /* 0x000fe20000000a00 */
[----:B------:R-:W-:Y:S01]  /*d700*/  SHF.R.U64 R6, R8, 0x3, RZ ;  /* 0x0000000308067819 */ /* 0x000fe200000012ff */
[----:B------:R-:W-:Y:S01]  /*d710*/  IMAD.X R7, RZ, RZ, R17, P3 ;  /* 0x000000ffff077224 */ /* 0x000fe200018e0611 */
[----:B------:R-:W-:Y:S01]  /*d720*/  LEA R10, P4, R4, UR4, 0x2 ;  /* 0x00000004040a7c11 */ /* 0x000fe2000f8810ff */
[----:B------:R-:W-:Y:S01]  /*d730*/  IMAD.IADD R5, R5, 0x1, R13 ;  /* 0x0000000105057824 */ /* 0x000fe200078e020d */
[----:B------:R-:W-:Y:S01]  /*d740*/  LOP3.LUT R6, R6, R9, RZ, 0x3c, !PT ;  /* 0x0000000906067212 */ /* 0x000fe200078e3cff */
[----:B------:R-:W-:Y:S01]  /*d750*/  IMAD.X R13, RZ, RZ, R17, P0 ;  /* 0x000000ffff0d7224 */ /* 0x000fe200000e0611 */
[----:B------:R-:W-:Y:S01]  /*d760*/  IADD3 R9, P2, R16, 0x3000, RZ ;  /* 0x0000300010097810 */ /* 0x000fe20007f5e0ff */
[----:B------:R-:W-:Y:S01]  /*d770*/  SHFL.IDX PT, R48, R10, RZ, 0x1c1f ;  /* 0x001c1fff0a307589 */ /* 0x000fe200000e0000 */
[----:B------:R-:W-:Y:S01]  /*d780*/  LEA.HI.X R14, R4, UR5, R5, 0x2, P4 ;  /* 0x00000005040e7c11 */ /* 0x000fe2000a0f1405 */
[----:B------:R-:W-:Y:S01]  /*d790*/  VIADD R4, R24, 0x8 ;  /* 0x0000000818047836 */ /* 0x000fe20000000000 */
[----:B------:R-:W-:Y:S01]  /*d7a0*/  LOP3.LUT R8, R9, 0x380, RZ, 0xc0, !PT ;  /* 0x0000038009087812 */ /* 0x000fe200078ec0ff */
[----:B------:R-:W-:Y:S01]  /*d7b0*/  SHFL.IDX PT, R50, R10, 0x1, 0x1c1f ;  /* 0x003c1f000a327f89 */ /* 0x000fe200000e0000 */
[----:B------:R-:W-:Y:S01]  /*d7c0*/  LOP3.LUT P0, RZ, R167, 0x3, RZ, 0xc0, !PT ;  /* 0x00000003a7ff7812 */ /* 0x000fe2000780c0ff */
[----:B------:R-:W-:Y:S01]  /*d7d0*/  ULDC.64 UR4, c[0x0][0xaa0] ;  /* 0x0002a80000047ab9 */ /* 0x000fe20000000a00 */
[----:B------:R-:W-:Y:S01]  /*d7e0*/  SHF.R.U64 R8, R8, 0x3, RZ ;  /* 0x0000000308087819 */ /* 0x000fe200000012ff */
[----:B------:R-:W0:Y:S01]  /*d7f0*/  SHFL.IDX PT, R49, R14, RZ, 0x1c1f ;  /* 0x001c1fff0e317589 */ /* 0x000e2200000e0000 */
[----:B------:R-:W-:-:S02]  /*d800*/  IADD3 R33, P4, R16, 0x6000, RZ ;  /* 0x0000600010217810 */ /* 0x000fc40007f9e0ff */
[----:B------:R-:W-:Y:S01]  /*d810*/  LOP3.LUT R8, R8, R9, RZ, 0x3c, !PT ;  /* 0x0000000908087212 */ /* 0x000fe200078e3cff */
[----:B------:R-:W1:Y:S01]  /*d820*/  SHFL.IDX PT, R51, R14, 0x1, 0x1c1f ;  /* 0x003c1f000e337f89 */ /* 0x000e6200000e0000 */
[----:B------:R-:W-:Y:S01]  /*d830*/  IMAD.X R9, RZ, RZ, R17, P2 ;  /* 0x000000ffff097224 */ /* 0x000fe200010e0611 */
[-C--:B------:R-:W-:Y:S02]  /*d840*/  ISETP.GE.OR P2, PT, R24, R55.reuse, P0 ;  /* 0x000000371800720c */ /* 0x080fe40000746670 */
[----:B------:R-:W-:Y:S02]  /*d850*/  ISETP.GE.OR P0, PT, R4, R55, P0 ;  /* 0x000000370400720c */ /* 0x000fe40000706670 */
[----:B------:R-:W-:Y:S02]  /*d860*/  LOP3.LUT R11, R16, 0x380, RZ, 0xc0, !PT ;  /* 0x00000380100b7812 */ /* 0x000fe400078ec0ff */
[----:B------:R-:W-:Y:S02]  /*d870*/  LOP3.LUT R32, R33, 0x380, RZ, 0xc0, !PT ;  /* 0x0000038021207812 */ /* 0x000fe400078ec0ff */
[----:B------:R-:W-:-:S02]  /*d880*/  SHF.R.U64 R11, R11, 0x3, RZ ;  /* 0x000000030b0b7819 */ /* 0x000fc400000012ff */
[----:B------:R-:W-:Y:S02]  /*d890*/  IADD3 R5, P3, R16, 0x7000, RZ ;  /* 0x0000700010057810 */ /* 0x000fe40007f7e0ff */
[----:B------:R-:W-:Y:S02]  /*d8a0*/  SHF.R.U64 R40, R40, 0x3, RZ ;  /* 0x0000000328287819 */ /* 0x000fe400000012ff */
[----:B------:R-:W-:Y:S01]  /*d8b0*/  SHF.R.U64 R36, R36, 0x3, RZ ;  /* 0x0000000324247819 */ /* 0x000fe200000012ff */
[--C-:B------:R-:W-:Y:S01]  /*d8c0*/  IMAD.X R29, RZ, RZ, R17.reuse, P3 ;  /* 0x000000ffff1d7224 */ /* 0x100fe200018e0611 */
[----:B------:R-:W-:Y:S02]  /*d8d0*/  SHF.R.U64 R32, R32, 0x3, RZ ;  /* 0x0000000320207819 */ /* 0x000fe400000012ff */
[----:B------:R-:W-:Y:S01]  /*d8e0*/  LOP3.LUT R16, R11, R16, RZ, 0x3c, !PT ;  /* 0x000000100b107212 */ /* 0x000fe200078e3cff */
[----:B0-----:R0:W-:Y:S01]  /*d8f0*/  @!P2 ST.E desc[UR60][R48.64], R2 ;  /* 0x000000023000a985 */ /* 0x0011e2000c10193c */
[----:B------:R-:W-:Y:S01]  /*d900*/  LOP3.LUT R40, R40, R41, RZ, 0x3c, !PT ;  /* 0x0000002928287212 */ /* 0x000fe200078e3cff */
[--C-:B------:R-:W-:Y:S01]  /*d910*/  IMAD.X R41, RZ, RZ, R17.reuse, P6 ;  /* 0x000000ffff297224 */ /* 0x100fe200030e0611 */
[----:B------:R-:W-:Y:S01]  /*d920*/  LOP3.LUT R36, R36, R37, RZ, 0x3c, !PT ;  /* 0x0000002524247212 */ /* 0x000fe200078e3cff */
[----:B-1----:R1:W-:Y:S01]  /*d930*/  @!P0 ST.E desc[UR60][R50.64], R0 ;  /* 0x0000000032008985 */ /* 0x0023e2000c10193c */
[----:B------:R-:W-:Y:S01]  /*d940*/  LOP3.LUT R32, R32, R33, RZ, 0x3c, !PT ;  /* 0x0000002120207212 */ /* 0x000fe200078e3cff */
[--C-:B------:R-:W-:Y:S01]  /*d950*/  IMAD.X R37, RZ, RZ, R17.reuse, P5 ;  /* 0x000000ffff257224 */ /* 0x100fe200028e0611 */
[----:B------:R-:W-:Y:S01]  /*d960*/  LOP3.LUT R12, R15, 0x380, RZ, 0xc0, !PT ;  /* 0x000003800f0c7812 */ /* 0x000fe200078ec0ff */
[----:B------:R-:W-:Y:S01]  /*d970*/  IMAD.X R33, RZ, RZ, R17, P4 ;  /* 0x000000ffff217224 */ /* 0x000fe200020e0611 */
[----:B------:R2:W5:Y:S01]  /*d980*/  LD.E.128 R24, desc[UR60][R16.64] ;  /* 0x0000003c10187980 */ /* 0x000562000c101d00 */
[----:B------:R-:W-:Y:S01]  /*d990*/  LOP3.LUT R4, R5, 0x380, RZ, 0xc0, !PT ;  /* 0x0000038005047812 */ /* 0x000fe200078ec0ff */
[----:B0-----:R-:W0:Y:S01]  /*d9a0*/  @P1 LDC R49, c[0x0][0xbec] ;  /* 0x0002fb00ff311b82 */ /* 0x001e220000000800 */
[----:B------:R-:W-:Y:S01]  /*d9b0*/  SHF.R.U64 R12, R12, 0x3, RZ ;  /* 0x000000030c0c7819 */ /* 0x000fe200000012ff */
[----:B------:R-:W5:Y:S01]  /*d9c0*/  LD.E.128 R8, desc[UR60][R8.64] ;  /* 0x0000003c08087980 */ /* 0x000f62000c101d00 */
[----:B------:R-:W-:Y:S01]  /*d9d0*/  SHF.R.U64 R4, R4, 0x3, RZ ;  /* 0x0000000304047819 */ /* 0x000fe200000012ff */
[----:B-1----:R-:W-:Y:S01]  /*d9e0*/  IMAD R0, R21, UR4, RZ ;  /* 0x0000000415007c24 */ /* 0x002fe2000f8e02ff */
[----:B------:R-:W-:Y:S01]  /*d9f0*/  LOP3.LUT R12, R12, R15, RZ, 0x3c, !PT ;  /* 0x0000000f0c0c7212 */ /* 0x000fe200078e3cff */
[----:B------:R-:W5:Y:S01]  /*da00*/  LD.E.128 R40, desc[UR60][R40.64] ;  /* 0x0000003c28287980 */ /* 0x000f62000c101d00 */
[----:B--2---:R-:W-:Y:S01]  /*da10*/  IMAD.WIDE.U32 R16, R23, UR4, RZ ;  /* 0x0000000417107c25 */ /* 0x004fe2000f8e00ff */
[----:B------:R-:W-:-:S02]  /*da20*/  LOP3.LUT R28, R4, R5, RZ, 0x3c, !PT ;  /* 0x00000005041c7212 */ /* 0x000fc400078e3cff */
[----:B------:R-:W5:Y:S01]  /*da30*/  LD.E.128 R4, desc[UR60][R6.64] ;  /* 0x0000003c06047980 */ /* 0x000f62000c101d00 */
[----:B------:R-:W-:Y:S01]  /*da40*/  IMAD R21, R23, UR5, R0 ;  /* 0x0000000517157c24 */ /* 0x000fe2000f8e0200 */
[----:B------:R-:W-:Y:S01]  /*da50*/  ULDC.64 UR4, c[0x0][0xae8] ;  /* 0x0002ba0000047ab9 */ /* 0x000fe20000000a00 */
[----:B------:R-:W1:Y:S01]  /*da60*/  @P1 LDC R23, c[0x0][0xbf0] ;  /* 0x0002fc00ff171b82 */ /* 0x000e620000000800 */
[----:B------:R-:W5:Y:S01]  /*da70*/  LD.E.128 R12, desc[UR60][R12.64] ;  /* 0x0000003c0c0c7980 */ /* 0x000f62000c101d00 */
[----:B------:R-:W-:Y:S02]  /*da80*/  IMAD.IADD R17, R17, 0x1, R21 ;  /* 0x0000000111117824 */ /* 0x000fe400078e0215 */
[----:B------:R-:W-:Y:S01]  /*da90*/  IMAD R21, R162, 0x20, R165 ;  /* 0x00000020a2157824 */ /* 0x000fe200078e02a5 */
[----:B------:R-:W5:Y:S01]  /*daa0*/  LD.E.128 R36, desc[UR60][R36.64] ;  /* 0x0000003c24247980 */ /* 0x000f62000c101d00 */
[----:B------:R-:W-:Y:S02]  /*dab0*/  IMAD R0, R44, UR4, RZ ;  /* 0x000000042c007c24 */ /* 0x000fe4000f8e02ff */
[----:B------:R-:W-:Y:S01]  /*dac0*/  IMAD.IADD R44, R18, 0x1, R21 ;  /* 0x00000001122c7824 */ /* 0x000fe200078e0215 */
[----:B------:R-:W5:Y:S01]  /*dad0*/  LD.E.128 R32, desc[UR60][R32.64] ;  /* 0x0000003c20207980 */ /* 0x000f62000c101d00 */
[----:B------:R-:W-:-:S02]  /*dae0*/  IMAD R21, R163, UR5, R0 ;  /* 0x00000005a3157c24 */ /* 0x000fc4000f8e0200 */
[----:B------:R-:W-:Y:S01]  /*daf0*/  IMAD.WIDE.U32 R16, R163, UR4, R16 ;  /* 0x00000004a3107c25 */ /* 0x000fe2000f8e0010 */
[----:B------:R-:W-:Y:S01]  /*db00*/  ULDC.64 UR4, c[0x0][0xaf0] ;  /* 0x0002bc0000047ab9 */ /* 0x000fe20000000a00 */
[----:B------:R-:W5:Y:S02]  /*db10*/  LD.E.128 R28, desc[UR60][R28.64] ;  /* 0x0000003c1c1c7980 */ /* 0x000f64000c101d00 */
[----:B0-----:R-:W-:Y:S01]  /*db20*/  @P1 IMAD.HI.U32 R0, R44, R49, RZ ;  /* 0x000000312c001227 */ /* 0x001fe200078e00ff */
[----:B------:R-:W-:Y:S01]  /*db30*/  @!PT LDS RZ, [RZ] ;  /* 0x00000000fffff984 */ /* 0x000fe20000000800 */
[----:B------:R-:W-:Y:S01]  /*db40*/  @!PT LDS RZ, [RZ] ;  /* 0x00000000fffff984 */ /* 0x000fe20000000800 */
[----:B------:R-:W-:Y:S01]  /*db50*/  @!PT LDS RZ, [RZ] ;  /* 0x00000000fffff984 */ /* 0x000fe20000000800 */
[----:B------:R-:W-:Y:S01]  /*db60*/  @!PT LDS RZ, [RZ] ;  /* 0x00000000fffff984 */ /* 0x000fe20000000800 */
[----:B------:R0:W-:Y:S06]  /*db70*/  MEMBAR.ALL.CTA ;  /* 0x0000000000007992 */ /* 0x0001ec0000008000 */
[----:B0-----:R-:W0:Y:S01]  /*db80*/  FENCE.VIEW.ASYNC.S ;  /* 0x00000000000073c6 */ /* 0x001e220000000000 */
[----:B------:R-:W-:-:S02]  /*db90*/  IMAD.IADD R17, R17, 0x1, R21 ;  /* 0x0000000111117824 */ /* 0x000fc400078e0215 */
[----:B------:R-:W-:Y:S02]  /*dba0*/  IMAD.MOV.U32 R21, RZ, RZ, R44 ;  /* 0x000000ffff157224 */ /* 0x000fe400078e002c */
[----:B------:R-:W-:Y:S01]  /*dbb0*/  IMAD R2, R20, UR4, RZ ;  /* 0x0000000414027c24 */ /* 0x000fe2000f8e02ff */
[----:B-1----:R-:W-:Y:S01]  /*dbc0*/  @P1 SHF.R.U32.HI R21, RZ, R23, R0 ;  /* 0x00000017ff151219 */ /* 0x002fe20000011600 */
[----:B------:R-:W-:-:S03]  /*dbd0*/  IMAD.WIDE.U32 R16, R53, UR4, R16 ;  /* 0x0000000435107c25 */ /* 0x000fc6000f8e0010 */
[--C-:B------:R-:W-:Y:S01]  /*dbe0*/  SHF.R.S32.HI R0, RZ, 0x1f, R21.reuse ;  /* 0x0000001fff007819 */ /* 0x100fe20000011415 */
        /* <DEDUP_REMOVED lines=10> */
[----:B------:R-:W-:Y:S02]  /*dc90*/  IMAD.IADD R17, R17, 0x1, R49 ;  /* 0x0000000111117824 */ /* 0x000fe400078e0231 */
[----:B------:R-:W-:Y:S02]  /*dca0*/  IMAD R2, R0, UR4, RZ ;  /* 0x0000000400027c24 */ /* 0x000fe4000f8e02ff */
[----:B------:R-:W-:Y:S02]  /*dcb0*/  IMAD.IADD R44, R165, 0x1, R18 ;  /* 0x00000001a52c7824 */ /* 0x000fe400078e0212 */
[----:B------:R-:W-:-:S02]  /*dcc0*/  IMAD R21, R23, UR5, R2 ;  /* 0x0000000517157c24 */ /* 0x000fc4000f8e0202 */
[----:B------:R-:W-:Y:S01]  /*dcd0*/  IMAD.WIDE.U32 R16, R23, UR4, R16 ;  /* 0x0000000417107c25 */ /* 0x000fe2000f8e0010 */
[CC--:B------:R-:W-:Y:S01]  /*dce0*/  ISETP.GE.AND P2, PT, R44.reuse, R55.reuse, PT ;  /* 0x000000372c00720c */ /* 0x0c0fe20003f46270 */
[----:B------:R-:W-:Y:S02]  /*dcf0*/  ULDC.64 UR4, c[0x0][0xa80] ;  /* 0x0002a00000047ab9 */ /* 0x000fe40000000a00 */
[----:B------:R-:W-:Y:S01]  /*dd00*/  VIADD R0, R44, 0x20 ;  /* 0x000000202c007836 */ /* 0x000fe20000000000 */
[----:B------:R-:W-:Y:S01]  /*dd10*/  LEA R18, P3, R16, UR4, 0x1 ;  /* 0x0000000410127c11 */ /* 0x000fe2000f8608ff */
[----:B------:R-:W-:Y:S02]  /*dd20*/  IMAD.IADD R17, R17, 0x1, R21 ;  /* 0x0000000111117824 */ /* 0x000fe400078e0215 */
[----:B------:R-:W-:Y:S01]  /*dd30*/  VIADD R3, R3, 0x2a820 ;  /* 0x0002a82003037836 */ /* 0x000fe20000000000 */
[----:B------:R-:W-:Y:S01]  /*dd40*/  ISETP.GE.AND P0, PT, R0, R55, PT ;  /* 0x000000370000720c */ /* 0x000fe20003f06270 */
[----:B------:R-:W-:Y:S01]  /*dd50*/  VIADD R0, R44, 0x40 ;  /* 0x000000402c007836 */ /* 0x000fe20000000000 */
[----:B------:R-:W-:-:S02]  /*dd60*/  LEA.HI.X R20, R16, UR5, R17, 0x1, P3 ;  /* 0x0000000510147c11 */ /* 0x000fc400098f0c11 */
[----:B------:R-:W-:Y:S01]  /*dd70*/  PRMT R3, RZ, 0x654, R3 ;  /* 0x00000654ff037816 */ /* 0x000fe20000000003 */
[----:B0-----:R0:W1:Y:S01]  /*dd80*/  SHFL.IDX PT, R16, R18, RZ, 0x181f ;  /* 0x00181fff12107589 */ /* 0x00106200000e0000 */
[----:B------:R-:W-:Y:S01]  /*dd90*/  ISETP.GE.AND P1, PT, R0, R55, PT ;  /* 0x000000370000720c */ /* 0x000fe20003f26270 */
[----:B------:R-:W-:Y:S01]  /*dda0*/  BSSY B1, `(.L_x_1426) ;  /* 0x000000d000017945 */ /* 0x000fe20003800000 */
[----:B------:R0:W-:Y:S01]  /*ddb0*/  SYNCS.ARRIVE.TRANS64.RED.A1T0 RZ, [R3+URZ], RZ ;  /* 0x000000ff03ff79a7 */ /* 0x0001e2000810043f */
[----:B------:R0:W2:Y:S02]  /*ddc0*/  SHFL.IDX PT, R0, R20, RZ, 0x181f ;  /* 0x00181fff14007589 */ /* 0x0000a400000e0000 */
[----:B------:R-:W-:Y:S08]  /*ddd0*/  @P2 BRA `(.L_x_1427) ;  /* 0x0000000000242947 */ /* 0x000ff00003800000 */
[----:B------:R-:W-:Y:S02]  /*dde0*/  ULDC UR4, c[0x0][0xac8] ;  /* 0x0002b20000047ab9 */ /* 0x000fe40000000800 */
[----:B------:R-:W-:Y:S02]  /*ddf0*/  ISETP.GE.AND P2, PT, R160, UR4, PT ;  /* 0x00000004a0007c0c */ /* 0x000fe4000bf46270 */
[----:B------:R-:W-:-:S11]  /*de00*/  ISETP.GE.AND P3, PT, R161, UR4, PT ;  /* 0x00000004a1007c0c */ /* 0x000fd6000bf66270 */
[CC--:B-1----:R-:W-:Y:S02]  /*de10*/  @!P2 LEA R2, P4, R160.reuse, R16.reuse, 0x1 ;  /* 0x00000010a002a211 */ /* 0x0c2fe400078808ff */
[C---:B------:R-:W-:Y:S02]  /*de20*/  @!P3 LEA R16, P5, R161.reuse, R16, 0x1 ;  /* 0x00000010a110b211 */ /* 0x040fe400078a08ff */
[-C--:B0-2---:R-:W-:Y:S02]  /*de30*/  @!P2 LEA.HI.X R3, R160, R0.reuse, R173, 0x1, P4 ;  /* 0x00000000a003a211 */ /* 0x085fe400020f0cad */
[----:B------:R-:W-:-:S03]  /*de40*/  @!P3 LEA.HI.X R17, R161, R0, R172, 0x1, P5 ;  /* 0x00000000a111b211 */ /* 0x000fc600028f0cac */
[----:B-----5:R3:W-:Y:S04]  /*de50*/  @!P2 ST.E.128 desc[UR60][R2.64], R24 ;  /* 0x000000180200a985 */ /* 0x0207e8000c101d3c */
[----:B------:R3:W-:Y:S02]  /*de60*/  @!P3 ST.E.128 desc[UR60][R16.64], R40 ;  /* 0x000000281000b985 */ /* 0x0007e4000c101d3c */
.L_x_1427:
[----:B------:R-:W-:Y:S05]  /*de70*/  BSYNC B1 ;  /* 0x0000000000017941 */ /* 0x000fea0003800000 */
.L_x_1426:
[----:B--2---:R2:W4:Y:S01]  /*de80*/  SHFL.IDX PT, R0, R20, 0x1, 0x181f ;  /* 0x00381f0014007f89 */ /* 0x00452200000e0000 */
[----:B------:R-:W-:Y:S03]  /*de90*/  BSSY B1, `(.L_x_1428) ;  /* 0x000000c000017945 */ /* 0x000fe60003800000 */
[----:B-1-3--:R2:W1:Y:S01]  /*dea0*/  SHFL.IDX PT, R16, R18, 0x1, 0x181f ;  /* 0x00381f0012107f89 */ /* 0x00a46200000e0000 */
[----:B------:R-:W-:Y:S05]  /*deb0*/  @P0 BRA `(.L_x_1429) ;  /* 0x0000000000240947 */ /* 0x000fea0003800000 */
[----:B------:R-:W-:Y:S02]  /*dec0*/  ULDC UR4, c[0x0][0xac8] ;  /* 0x0002b20000047ab9 */ /* 0x000fe40000000800 */
[----:B------:R-:W-:Y:S02]  /*ded0*/  ISETP.GE.AND P3, PT, R160, UR4, PT ;  /* 0x00000004a0007c0c */ /* 0x000fe4000bf66270 */
[----:B------:R-:W-:-:S11]  /*dee0*/  ISETP.GE.AND P4, PT, R161, UR4, PT ;  /* 0x00000004a1007c0c */ /* 0x000fd6000bf86270 */
[CC--:B-1----:R-:W-:Y:S02]  /*def0*/  @!P3 LEA R2, P0, R160.reuse, R16.reuse, 0x1 ;  /* 0x00000010a002b211 */ /* 0x0c2fe400078008ff */
[C---:B------:R-:W-:Y:S02]  /*df00*/  @!P4 LEA R16, P2, R161.reuse, R16, 0x1 ;  /* 0x00000010a110c211 */ /* 0x040fe400078408ff */
[-C--:B0---4-:R-:W-:Y:S02]  /*df10*/  @!P3 LEA.HI.X R3, R160, R0.reuse, R173, 0x1, P0 ;  /* 0x00000000a003b211 */ /* 0x091fe400000f0cad */
[----:B------:R-:W-:-:S03]  /*df20*/  @!P4 LEA.HI.X R17, R161, R0, R172, 0x1, P2 ;  /* 0x00000000a111c211 */ /* 0x000fc600010f0cac */
[----:B-----5:R3:W-:Y:S04]  /*df30*/  @!P3 ST.E.128 desc[UR60][R2.64], R12 ;  /* 0x0000000c0200b985 */ /* 0x0207e8000c101d3c */
[----:B------:R3:W-:Y:S02]  /*df40*/  @!P4 ST.E.128 desc[UR60][R16.64], R36 ;  /* 0x000000241000c985 */ /* 0x0007e4000c101d3c */
.L_x_1429:
[----:B------:R-:W-:Y:S05]  /*df50*/  BSYNC B1 ;  /* 0x0000000000017941 */ /* 0x000fea0003800000 */
.L_x_1428:
[----:B----4-:R4:W0:Y:S01]  /*df60*/  SHFL.IDX PT, R0, R20, 0x2, 0x181f ;  /* 0x00581f0014007f89 */ /* 0x01082200000e0000 */
[----:B------:R-:W-:Y:S03]  /*df70*/  BSSY B1, `(.L_x_1430) ;  /* 0x000000c000017945 */ /* 0x000fe60003800000 */
[----:B---3-5:R4:W3:Y:S01]  /*df80*/  SHFL.IDX PT, R12, R18, 0x2, 0x181f ;  /* 0x00581f00120c7f89 */ /* 0x0288e200000e0000 */
[----:B------:R-:W-:Y:S05]  /*df90*/  @P1 BRA `(.L_x_1431) ;  /* 0x0000000000241947 */ /* 0x000fea0003800000 */
[----:B------:R-:W-:Y:S02]  /*dfa0*/  ULDC UR4, c[0x0][0xac8] ;  /* 0x0002b20000047ab9 */ /* 0x000fe40000000800 */
        /* <DEDUP_REMOVED lines=8> */
.L_x_1431:
[----:B------:R-:W-:Y:S05]  /*e030*/  BSYNC B1 ;  /* 0x0000000000017941 */ /* 0x000fea0003800000 */
.L_x_1430:
[----:B0-----:R-:W-:Y:S01]  /*e040*/  VIADD R0, R44, 0x60 ;  /* 0x000000602c007836 */ /* 0x001fe20000000000 */
[----:B--2-4-:R-:W0:Y:S04]  /*e050*/  SHFL.IDX PT, R20, R20, 0x3, 0x181f ;  /* 0x00781f0014147f89 */ /* 0x014e2800000e0000 */
        /* <DEDUP_REMOVED lines=10> */
[----:B----4-:R-:W-:-:S04]  /*e100*/  LEA R2, P0, R161, R18, 0x1 ;  /* 0x00000012a1027211 */ /* 0x010fc800078008ff */
[----:B------:R-:W-:-:S05]  /*e110*/  LEA.HI.X R3, R161, R20, R172, 0x1, P0 ;  /* 0x00000014a1037211 */ /* 0x000fca00000f0cac */
[----:B------:R0:W-:Y:S01]  /*e120*/  ST.E.128 desc[UR60][R2.64], R28 ;  /* 0x0000001c02007985 */ /* 0x0001e2000c101d3c */
[----:B------:R-:W-:Y:S05]  /*e130*/  BRA `(.L_x_1432) ;  /* 0x0000000800b07947 */ /* 0x000fea0003800000 */
.L_x_1424:
[----:B------:R-:W2:Y:S08]  /*e140*/  LDC.64 R4, c[0x0][0xc00] ;  /* 0x00030000ff047b82 */ /* 0x000eb00000000a00 */
[----:B0-----:R-:W0:Y:S01]  /*e150*/  LDC.64 R2, c[0x0][0xc00] ;  /* 0x00030000ff027b82 */ /* 0x001e220000000a00 */
[----:B------:R-:W-:Y:S01]  /*e160*/  ULDC UR4, c[0x0][0xa88] ;  /* 0x0002a20000047ab9 */ /* 0x000fe20000000800 */
[----:B------:R-:W-:-:S06]  /*e170*/  IMAD.MOV.U32 R6, RZ, RZ, RZ ;  /* 0x000000ffff067224 */ /* 0x000fcc00078e00ff */
[----:B------:R-:W3:Y:S01]  /*e180*/  LDC R17, c[0x0][0xbe8] ;  /* 0x0002fa00ff117b82 */ /* 0x000ee20000000800 */
[----:B--2---:R-:W-:-:S04]  /*e190*/  ISETP.NE.U32.AND P0, PT, R4, RZ, PT ;  /* 0x000000ff0400720c */ /* 0x004fc80003f05070 */
[----:B------:R-:W-:-:S03]  /*e1a0*/  ISETP.NE.AND.EX P0, PT, R5, RZ, PT, P0 ;  /* 0x000000ff0500720c */ /* 0x000fc60003f05300 */
[----:B------:R-:W2:Y:S01]  /*e1b0*/  LDC.64 R4, c[0x0][0xc08] ;  /* 0x00030200ff047b82 */ /* 0x000ea20000000a00 */
[----:B0-----:R-:W-:-:S04]  /*e1c0*/  IMAD.WIDE R2, R164, 0x4, R2 ;  /* 0x00000004a4027825 */ /* 0x001fc800078e0202 */
[----:B------:R-:W-:-:S05]  /*e1d0*/  IMAD.U32 R0, RZ, RZ, UR4 ;  /* 0x00000004ff007e24 */ /* 0x000fca000f8e00ff */
[----:B------:R0:W5:Y:S01]  /*e1e0*/  @P0 LDG.E R6, desc[UR60][R2.64] ;  /* 0x0000003c02060981 */ /* 0x000162000c1e1900 */
[----:B--2---:R-:W-:-:S04]  /*e1f0*/  ISETP.NE.U32.AND P1, PT, R4, RZ, PT ;  /* 0x000000ff0400720c */ /* 0x004fc80003f25070 */
[----:B------:R-:W-:-:S13]  /*e200*/  ISETP.NE.AND.EX P1, PT, R5, RZ, PT, P1 ;  /* 0x000000ff0500720c */ /* 0x000fda0003f25310 */
[----:B------:R-:W2:Y:S02]  /*e210*/  @P1 LDC.64 R4, c[0x0][0xc08] ;  /* 0x00030200ff041b82 */ /* 0x000ea40000000a00 */
[----:B--2---:R-:W-:-:S05]  /*e220*/  @P1 IMAD.WIDE R4, R164, 0x4, R4 ;  /* 0x00000004a4041825 */ /* 0x004fca00078e0204 */
[----:B------:R0:W5:Y:S01]  /*e230*/  @P1 LDG.E R0, desc[UR60][R4.64] ;  /* 0x0000003c04001981 */ /* 0x000162000c1e1900 */
[----:B---3--:R-:W-:Y:S02]  /*e240*/  ISETP.NE.AND P2, PT, R17, 0x1, PT ;  /* 0x000000011100780c */ /* 0x008fe40003f45270 */
[----:B------:R-:W-:Y:S02]  /*e250*/  ISETP.GE.AND P3, PT, R174, 0x80, PT ;  /* 0x00000080ae00780c */ /* 0x000fe40003f66270 */
[----:B------:R-:W-:-:S09]  /*e260*/  SHF.R.S32.HI R7, RZ, 0x1f, R164 ;  /* 0x0000001fff077819 */ /* 0x000fd200000114a4 */
[----:B------:R-:W2:Y:S08]  /*e270*/  @P2 LDC R16, c[0x0][0xbec] ;  /* 0x0002fb00ff102b82 */ /* 0x000eb00000000800 */
[----:B------:R-:W3:Y:S01]  /*e280*/  @P2 LDC R21, c[0x0][0xbf0] ;  /* 0x0002fc00ff152b82 */ /* 0x000ee20000000800 */
[----:B0-----:R-:W-:Y:S05]  /*e290*/  @P1 BRA `(.L_x_1433) ;  /* 0x0000000000101947 */ /* 0x001fea0003800000 */
[----:B------:R-:W-:Y:S05]  /*e2a0*/  @!P0 BRA `(.L_x_1433) ;  /* 0x00000000000c8947 */ /* 0x000fea0003800000 */
[----:B------:R-:W4:Y:S04]  /*e2b0*/  LDG.E R5, desc[UR60][R2.64] ;  /* 0x0000003c02057981 */ /* 0x000f28000c1e1900 */
[----:B-----5:R-:W4:Y:S02]  /*e2c0*/  LDG.E R0, desc[UR60][R2.64+0x4] ;  /* 0x0000043c02007981 */ /* 0x020f24000c1e1900 */
[----:B----4-:R-:W-:-:S07]  /*e2d0*/  IMAD.IADD R0, R0, 0x1, -R5 ;  /* 0x0000000100007824 */ /* 0x010fce00078e0a05 */
.L_x_1433:
[----:B------:R-:W-:Y:S01]  /*e2e0*/  BSSY B1, `(.L_x_1434) ;  /* 0x000002d000017945 */ /* 0x000fe20003800000 */
[----:B------:R-:W-:Y:S02]  /*e2f0*/  SHF.R.S32.HI R10, RZ, 0x1f, R163 ;  /* 0x0000001fff0a7819 */ /* 0x000fe400000114a3 */
[----:B------:R-:W-:Y:S02]  /*e300*/  SEL R13, R164, RZ, !P0 ;  /* 0x000000ffa40d7207 */ /* 0x000fe40004000000 */
[----:B------:R-:W-:Y:S02]  /*e310*/  SEL R12, R7, RZ, !P0 ;  /* 0x000000ff070c7207 */ /* 0x000fe40004000000 */
[----:B-----5:R-:W-:Y:S01]  /*e320*/  SHF.R.S32.HI R11, RZ, 0x1f, R6 ;  /* 0x0000001fff0b7819 */ /* 0x020fe20000011406 */
[----:B------:R-:W-:Y:S06]  /*e330*/  @P3 BRA `(.L_x_1435) ;  /* 0x00000000009c3947 */ /* 0x000fec0003800000 */
[----:B------:R-:W0:Y:S01]  /*e340*/  S2R R3, SR_TID.X ;  /* 0x0000000000037919 */ /* 0x000e220000002100 */
[----:B------:R-:W4:Y:S02]  /*e350*/  LDC R14, c[0x0][0xbe8] ;  /* 0x0002fa00ff0e7b82 */ /* 0x000f240000000800 */
[----:B----4-:R-:W-:Y:S01]  /*e360*/  IMAD R2, R0, R14, RZ ;  /* 0x0000000e00027224 */ /* 0x010fe200078e02ff */
[----:B0-----:R-:W-:-:S04]  /*e370*/  IADD3 R9, R18, -0x80, R3 ;  /* 0xffffff8012097810 */ /* 0x001fc80007ffe003 */
        /* <DEDUP_REMOVED lines=9> */
[----:B------:R-:W0:Y:S01]  /*e410*/  @P0 LDC R4, c[0x0][0xbec] ;  /* 0x0002fb00ff040b82 */ /* 0x000e220000000800 */
[----:B------:R-:W-:Y:S01]  /*e420*/  IMAD R7, R163, UR5, R8 ;  /* 0x00000005a3077c24 */ /* 0x000fe2000f8e0208 */
[----:B------:R-:W-:-:S03]  /*e430*/  ULDC.64 UR4, c[0x0][0xb98] ;  /* 0x0002e60000047ab9 */ /* 0x000fc60000000a00 */
[----:B------:R-:W-:-:S03]  /*e440*/  IMAD.IADD R3, R3, 0x1, R7 ;  /* 0x0000000103037824 */ /* 0x000fc600078e0207 */
[----:B------:R-:W4:Y:S01]  /*e450*/  @P0 LDC R15, c[0x0][0xbf0] ;  /* 0x0002fc00ff0f0b82 */ /* 0x000f220000000800 */
[----:B------:R-:W-:-:S04]  /*e460*/  IMAD.WIDE.U32 R2, R13, UR4, R2 ;  /* 0x000000040d027c25 */ /* 0x000fc8000f8e0002 */
[----:B0-----:R-:W-:-:S05]  /*e470*/  @P0 IMAD.HI.U32 R4, R9, R4, RZ ;  /* 0x0000000409040227 */ /* 0x001fca00078e00ff */
[----:B----4-:R-:W-:Y:S01]  /*e480*/  @P0 SHF.R.U32.HI R5, RZ, R15, R4 ;  /* 0x0000000fff050219 */ /* 0x010fe20000011604 */
[----:B------:R-:W-:-:S03]  /*e490*/  IMAD R4, R12, UR4, RZ ;  /* 0x000000040c047c24 */ /* 0x000fc6000f8e02ff */
[----:B------:R-:W-:Y:S01]  /*e4a0*/  IADD3 R2, P0, R5, R2, RZ ;  /* 0x0000000205027210 */ /* 0x000fe20007f1e0ff */
[----:B------:R-:W-:Y:S02]  /*e4b0*/  IMAD.MOV R7, RZ, RZ, -R5 ;  /* 0x000000ffff077224 */ /* 0x000fe400078e0a05 */
[----:B------:R-:W-:Y:S01]  /*e4c0*/  IMAD R8, R13, UR5, R4 ;  /* 0x000000050d087c24 */ /* 0x000fe2000f8e0204 */
[----:B------:R-:W-:Y:S01]  /*e4d0*/  ULDC.64 UR4, c[0x0][0xb88] ;  /* 0x0002e20000047ab9 */ /* 0x000fe20000000a00 */
[----:B------:R-:W-:Y:S01]  /*e4e0*/  IMAD R7, R14, R7, R9 ;  /* 0x000000070e077224 */ /* 0x000fe200078e0209 */
[----:B------:R-:W-:-:S04]  /*e4f0*/  SHF.R.S32.HI R9, RZ, 0x1f, R5 ;  /* 0x0000001fff097819 */ /* 0x000fc80000011405 */
        /* <DEDUP_REMOVED lines=11> */
.L_x_1435:
[----:B------:R-:W-:Y:S05]  /*e5b0*/  BSYNC B1 ;  /* 0x0000000000017941 */ /* 0x000fea0003800000 */
.L_x_1434:
[----:B------:R-:W-:Y:S01]  /*e5c0*/  ULDC.64 UR4, c[0x0][0xaa0] ;  /* 0x0002a80000047ab9 */ /* 0x000fe20000000a00 */
[----:B------:R-:W-:Y:S01]  /*e5d0*/  IMAD R7, R162, 0x20, R165 ;  /* 0x00000020a2077824 */ /* 0x000fe200078e02a5 */
[----:B------:R-:W-:Y:S01]  /*e5e0*/  BSSY B1, `(.L_x_1436) ;  /* 0x0000037000017945 */ /* 0x000fe20003800000 */
[----:B0-----:R-:W-:Y:S02]  /*e5f0*/  IMAD R3, R11, UR4, RZ ;  /* 0x000000040b037c24 */ /* 0x001fe4000f8e02ff */
[----:B------:R-:W-:Y:S02]  /*e600*/  IMAD.IADD R9, R18, 0x1, R7 ;  /* 0x0000000112097824 */ /* 0x000fe400078e0207 */
[C---:B------:R-:W-:Y:S02]  /*e610*/  IMAD R5, R6.reuse, UR5, R3 ;  /* 0x0000000506057c24 */ /* 0x040fe4000f8e0203 */
[----:B------:R-:W-:Y:S01]  /*e620*/  IMAD.WIDE.U32 R2, R6, UR4, RZ ;  /* 0x0000000406027c25 */ /* 0x000fe2000f8e00ff */
[----:B------:R-:W-:-:S03]  /*e630*/  ULDC.64 UR4, c[0x0][0xae8] ;  /* 0x0002ba0000047ab9 */ /* 0x000fc60000000a00 */
[----:B------:R-:W-:Y:S02]  /*e640*/  IMAD.IADD R3, R3, 0x1, R5 ;  /* 0x0000000103037824 */ /* 0x000fe400078e0205 */
[----:B------:R-:W-:Y:S02]  /*e650*/  IMAD R6, R10, UR4, RZ ;  /* 0x000000040a067c24 */ /* 0x000fe4000f8e02ff */
[----:B--2---:R-:W-:-:S04]  /*e660*/  @P2 IMAD.HI.U32 R4, R9, R16, RZ ;  /* 0x0000001009042227 */ /* 0x004fc800078e00ff */
[C---:B------:R-:W-:Y:S02]  /*e670*/  IMAD R7, R163.reuse, UR5, R6 ;  /* 0x00000005a3077c24 */ /* 0x040fe4000f8e0206 */
[----:B------:R-:W-:Y:S01]  /*e680*/  IMAD.WIDE.U32 R2, R163, UR4, R2 ;  /* 0x00000004a3027c25 */ /* 0x000fe2000f8e0002 */
[----:B------:R-:W-:-:S03]  /*e690*/  ULDC.64 UR4, c[0x0][0xaf0] ;  /* 0x0002bc0000047ab9 */ /* 0x000fc60000000a00 */
[----:B------:R-:W-:Y:S01]  /*e6a0*/  IMAD.MOV.U32 R5, RZ, RZ, R9 ;  /* 0x000000ffff057224 */ /* 0x000fe200078e0009 */
[----:B---3--:R-:W-:Y:S01]  /*e6b0*/  @P2 SHF.R.U32.HI R5, RZ, R21, R4 ;  /* 0x00000015ff052219 */ /* 0x008fe20000011604 */
        /* <DEDUP_REMOVED lines=16> */
[----:B------:R-:W-:Y:S02]  /*e7c0*/  IMAD.IADD R18, R165, 0x1, R18 ;  /* 0x00000001a5127824 */ /* 0x000fe400078e0212 */
        /* <DEDUP_REMOVED lines=24> */
.L_x_1437:
[----:B------:R-:W-:Y:S05]  /*e950*/  BSYNC B1 ;  /* 0x0000000000017941 */ /* 0x000fea0003800000 */
.L_x_1436:
        /* <DEDUP_REMOVED lines=13> */
.L_x_1439:
[----:B------:R-:W-:Y:S05]  /*ea30*/  BSYNC B1 ;  /* 0x0000000000017941 */ /* 0x000fea0003800000 */
.L_x_1438:
        /* <DEDUP_REMOVED lines=13> */
.L_x_1441:
[----:B------:R-:W-:Y:S05]  /*eb10*/  BSYNC B1 ;  /* 0x0000000000017941 */ /* 0x000fea0003800000 */
.L_x_1440:
        /* <DEDUP_REMOVED lines=14> */
.L_x_1432:
[----:B------:R-:W-:Y:S05]  /*ec00*/  BSYNC B0 ;  /* 0x0000000000007941 */ /* 0x000fea0003800000 */
.L_x_1423:
[----:B------:R-:W-:Y:S02]  /*ec10*/  ULDC UR4, c[0x0][0xc3c] ;  /* 0x00030f0000047ab9 */ /* 0x000fe40000000800 */
[----:B-1----:R-:W-:-:S13]  /*ec20*/  ISETP.GE.AND P0, PT, R47, UR4, PT ;  /* 0x000000042f007c0c */ /* 0x002fda000bf06270 */
[----:B------:R-:W-:Y:S05]  /*ec30*/  @!P0 BRA `(.L_x_1442) ;  /* 0xffffff2000708947 */ /* 0x000fea000383ffff */
[----:B------:R-:W-:Y:S05]  /*ec40*/  EXIT ;  /* 0x000000000000794d */ /* 0x000fea0003800000 */
.L_x_1341:
[----:B------:R-:W-:-:S08]  /*ec50*/  NOP ;  /* 0x0000000000007918 */ /* 0x000fd00000000000 */
[----:B0-----:R-:W0:-:S00]  /*ec60*/  USETMAXREG.DEALLOC.CTAPOOL 0x18 ;  /* 0x00000018000079c8 */ /* 0x001e0000080e0500 */
        /* <DEDUP_REMOVED lines=13> */
[----:B------:R-:W2:Y:S01]  /*ed40*/  LDS.128 R16, [UR4+0x2a8d0] ;  /* 0x02a8d004ff107984 */ /* 0x000ea20008000c00 */
[----:B------:R-:W-:Y:S06]  /*ed50*/  BAR.ARV 0x4, 0x180 ;  /* 0x0106000000007b1d */ /* 0x000fec0000002000 */
[----:B------:R-:W-:Y:S05]  /*ed60*/  BRA `(.L_x_1444) ;  /* 0x0000000800887947 */ /* 0x000fea0003800000 */
.L_x_1443:
[----:B------:R-:W1:Y:S01]  /*ed70*/  S2R R0, SR_TID.X ;  /* 0x0000000000007919 */ /* 0x000e620000002100 */
[----:B------:R-:W-:Y:S01]  /*ed80*/  ULDC UR4, c[0x0][0xc3c] ;  /* 0x00030f0000047ab9 */ /* 0x000fe20000000800 */
[----:B------:R-:W2:Y:S01]  /*ed90*/  S2UR UR6, SR_CTAID.X ;  /* 0x00000000000679c3 */ /* 0x000ea20000002500 */
[----:B------:R-:W-:Y:S01]  /*eda0*/  ULDC UR5, c[0x0][0xc38] ;  /* 0x00030e0000057ab9 */ /* 0x000fe20000000800 */
[----:B-1----:R-:W-:-:S04]  /*edb0*/  LOP3.LUT R0, R0, 0x1f, RZ, 0xc0, !PT ;  /* 0x0000001f00007812 */ /* 0x002fc800078ec0ff */
[----:B------:R-:W-:-:S04]  /*edc0*/  ISETP.NE.AND P0, PT, R0, 0x1f, PT ;  /* 0x0000001f0000780c */ /* 0x000fc80003f05270 */
[----:B------:R-:W-:-:S13]  /*edd0*/  ISETP.GE.OR P1, PT, R0, UR4, !P0 ;  /* 0x0000000400007c0c */ /* 0x000fda000c726670 */
[----:B0-----:R-:W0:Y:S02]  /*ede0*/  @!P1 LDC.64 R2, c[0x0][0xc80] ;  /* 0x00032000ff029b82 */ /* 0x001e240000000a00 */
[----:B0-----:R-:W-:-:S05]  /*edf0*/  @!P1 IMAD.WIDE.U32 R2, R0, 0x4, R2 ;  /* 0x0000000400029825 */ /* 0x001fca00078e0002 */
[----:B------:R-:W3:Y:S01]  /*ee00*/  @!P1 LDG.E R5, desc[UR60][R2.64] ;  /* 0x0000003c02059981 */ /* 0x000ee2000c1e1900 */
[C---:B------:R-:W-:Y:S01]  /*ee10*/  ISETP.NE.AND P1, PT, R0.reuse, RZ, PT ;  /* 0x000000ff0000720c */ /* 0x040fe20003f25270 */
[----:B------:R-:W-:Y:S01]  /*ee20*/  UMOV UR4, URZ ;  /* 0x0000003f00047c82 */ /* 0x000fe20008000000 */
[C---:B------:R-:W-:Y:S01]  /*ee30*/  ISETP.GE.U32.AND P2, PT, R0.reuse, 0x2, PT ;  /* 0x000000020000780c */ /* 0x040fe20003f46070 */
[----:B------:R-:W-:Y:S01]  /*ee40*/  IMAD.MOV.U32 R16, RZ, RZ, RZ ;  /* 0x000000ffff107224 */ /* 0x000fe200078e00ff */
[C---:B------:R-:W-:Y:S02]  /*ee50*/  ISETP.GE.U32.AND P3, PT, R0.reuse, 0x4, PT ;  /* 0x000000040000780c */ /* 0x040fe40003f66070 */
[C---:B------:R-:W-:Y:S02]  /*ee60*/  ISETP.GE.U32.AND P4, PT, R0.reuse, 0x8, PT ;  /* 0x000000080000780c */ /* 0x040fe40003f86070 */
[----:B------:R-:W-:Y:S01]  /*ee70*/  ISETP.GE.U32.AND P5, PT, R0, 0x10, PT ;  /* 0x000000100000780c */ /* 0x000fe20003fa6070 */
[----:B---3--:R-:W0:Y:S02]  /*ee80*/  SHFL.UP PT, R4, R5, 0x1, RZ ;  /* 0x0420000005047989 */ /* 0x008e2400000e00ff */
        /* <DEDUP_REMOVED lines=17> */
[----:B--2---:R-:W-:-:S13]  /*efa0*/  ISETP.GT.AND P6, PT, R6, UR6, PT ;  /* 0x0000000606007c0c */ /* 0x004fda000bfc4270 */
[----:B------:R-:W-:Y:S05]  /*efb0*/  @P6 BRA `(.L_x_1445) ;  /* 0x00000000009c6947 */ /* 0x000fea0003800000 */
[----:B------:R-:W0:Y:S01]  /*efc0*/  LDC R4, c[0x0][0xc3c] ;  /* 0x00030f00ff047b82 */ /* 0x000e220000000800 */
[----:B------:R-:W-:Y:S01]  /*efd0*/  IMAD.MOV.U32 R6, RZ, RZ, R7 ;  /* 0x000000ffff067224 */ /* 0x000fe200078e0007 */
[----:B------:R-:W-:Y:S01]  /*efe0*/  UMOV UR4, URZ ;  /* 0x0000003f00047c82 */ /* 0x000fe20008000000 */
[----:B------:R-:W-:Y:S01]  /*eff0*/  ULDC UR7, c[0x0][0xc3c] ;  /* 0x00030f0000077ab9 */ /* 0x000fe20000000800 */
[----:B------:R-:W-:-:S05]  /*f000*/  ULDC UR5, c[0x0][0xc38] ;  /* 0x00030e0000057ab9 */ /* 0x000fca0000000800 */
.L_x_1449:
        /* <DEDUP_REMOVED lines=12> */
.L_x_1448:
[----:B------:R-:W-:Y:S05]  /*f0d0*/  BSYNC B0 ;  /* 0x0000000000007941 */ /* 0x000fea0003800000 */
.L_x_1447:
        /* <DEDUP_REMOVED lines=21> */
.L_x_1445:
[----:B------:R-:W-:-:S04]  /*f230*/  IMAD.IADD R7, R6, 0x1, -R7 ;  /* 0x0000000106077824 */ /* 0x000fc800078e0a07 */
[----:B------:R-:W-:-:S05]  /*f240*/  IMAD R2, R4, UR5, R7 ;  /* 0x0000000504027c24 */ /* 0x000fca000f8e0207 */
[----:B------:R-:W-:Y:S02]  /*f250*/  ISETP.GT.AND P0, PT, R2, UR6, PT ;  /* 0x0000000602007c0c */ /* 0x000fe4000bf04270 */
[----:B------:R-:W0:Y:S11]  /*f260*/  LDC.64 R2, c[0x0][0xc90] ;  /* 0x00032400ff027b82 */ /* 0x000e360000000a00 */
[----:B------:R-:W-:-:S04]  /*f270*/  VOTE.ANY R11, PT, !P0 ;  /* 0x00000000000b7806 */ /* 0x000fc800040e0100 */
[----:B------:R-:W1:Y:S02]  /*f280*/  POPC R6, R11 ;  /* 0x0000000b00067309 */ /* 0x000e640000000000 */
[----:B-1----:R-:W-:-:S04]  /*f290*/  VIADD R19, R6, UR4 ;  /* 0x0000000406137c36 */ /* 0x002fc80008000000 */
[----:B0-----:R-:W-:-:S05]  /*f2a0*/  IMAD.WIDE R2, R19, 0x4, R2 ;  /* 0x0000000413027825 */ /* 0x001fca00078e0202 */
[----:B------:R-:W2:Y:S01]  /*f2b0*/  LDG.E R10, desc[UR60][R2.64] ;  /* 0x0000003c020a7981 */ /* 0x000ea2000c1e1900 */
[----:B------:R-:W-:-:S03]  /*f2c0*/  ISETP.NE.AND P0, PT, R11, RZ, PT ;  /* 0x000000ff0b00720c */ /* 0x000fc60003f05270 */
[----:B------:R-:W2:Y:S02]  /*f2d0*/  SHFL.IDX PT, R5, R5, R6, 0x1f ;  /* 0x00001f0605057589 */ /* 0x000ea400000e0000 */
[----:B--2---:R-:W-:-:S05]  /*f2e0*/  IMAD R8, R5, R10, RZ ;  /* 0x0000000a05087224 */ /* 0x004fca00078e02ff */
[----:B------:R-:W-:-:S04]  /*f2f0*/  IABS R9, R8 ;  /* 0x0000000800097213 */ /* 0x000fc80000000000 */
[----:B------:R-:W0:Y:S08]  /*f300*/  I2F.RP R12, R9 ;  /* 0x00000009000c7306 */ /* 0x000e300000209400 */
[----:B0-----:R-:W0:Y:S02]  /*f310*/  MUFU.RCP R12, R12 ;  /* 0x0000000c000c7308 */ /* 0x001e240000001000 */
[----:B0-----:R-:W-:-:S06]  /*f320*/  VIADD R13, R12, 0xffffffe ;  /* 0x0ffffffe0c0d7836 */ /* 0x001fcc0000000000 */
[----:B------:R0:W1:Y:S01]  /*f330*/  F2I.FTZ.U32.TRUNC.NTZ R3, R13 ;  /* 0x0000000d00037305 */ /* 0x000062000021f000 */
[----:B------:R-:W-:Y:S05]  /*f340*/  @!P0 BRA `(.L_x_1450) ;  /* 0x0000000000088947 */ /* 0x000fea0003800000 */
[----:B------:R-:W-:-:S05]  /*f350*/  VIADD R11, R6, 0xffffffff ;  /* 0xffffffff060b7836 */ /* 0x000fca0000000000 */
[----:B------:R2:W3:Y:S02]  /*f360*/  SHFL.IDX PT, R16, R4, R11, 0x1f ;  /* 0x00001f0b04107589 */ /* 0x0004e400000e0000 */
.L_x_1450:
[----:B-1----:R-:W-:Y:S01]  /*f370*/  IMAD.MOV R2, RZ, RZ, -R3 ;  /* 0x000000ffff027224 */ /* 0x002fe200078e0a03 */
[----:B--2---:R-:W-:Y:S01]  /*f380*/  IABS R4, R8 ;  /* 0x0000000800047213 */ /* 0x004fe20000000000 */
[----:B---3--:R-:W-:Y:S02]  /*f390*/  IMAD R16, R16, UR5, R7 ;  /* 0x0000000510107c24 */ /* 0x008fe4000f8e0207 */
[----:B------:R-:W-:Y:S02]  /*f3a0*/  IMAD R7, R2, R9, RZ ;  /* 0x0000000902077224 */ /* 0x000fe400078e02ff */
[----:B------:R-:W-:Y:S02]  /*f3b0*/  IMAD.MOV.U32 R2, RZ, RZ, RZ ;  /* 0x000000ffff027224 */ /* 0x000fe400078e00ff */
[----:B------:R-:W-:Y:S02]  /*f3c0*/  IMAD.MOV R4, RZ, RZ, -R4 ;  /* 0x000000ffff047224 */ /* 0x000fe400078e0a04 */
[----:B------:R-:W-:Y:S01]  /*f3d0*/  IMAD.HI.U32 R2, R3, R7, R2 ;  /* 0x0000000703027227 */ /* 0x000fe200078e0002 */
[----:B------:R-:W-:-:S04]  /*f3e0*/  IADD3 R7, -R16, UR6, RZ ;  /* 0x0000000610077c10 */ /* 0x000fc8000fffe1ff */
[----:B------:R-:W-:-:S05]  /*f3f0*/  IABS R3, R7 ;  /* 0x0000000700037213 */ /* 0x000fca0000000000 */
[----:B------:R-:W-:-:S04]  /*f400*/  IMAD.HI.U32 R2, R2, R3, RZ ;  /* 0x0000000302027227 */ /* 0x000fc800078e00ff */
[----:B------:R-:W-:Y:S01]  /*f410*/  IMAD R4, R2, R4, R3 ;  /* 0x0000000402047224 */ /* 0x000fe200078e0203 */
[----:B------:R-:W-:-:S04]  /*f420*/  LOP3.LUT R3, R7, R8, RZ, 0x3c, !PT ;  /* 0x0000000807037212 */ /* 0x000fc800078e3cff */
[----:B------:R-:W-:Y:S02]  /*f430*/  ISETP.GT.U32.AND P1, PT, R9, R4, PT ;  /* 0x000000040900720c */ /* 0x000fe40003f24070 */
[----:B------:R-:W-:-:S11]  /*f440*/  ISETP.GE.AND P2, PT, R3, RZ, PT ;  /* 0x000000ff0300720c */ /* 0x000fd60003f46270 */
[----:B------:R-:W-:Y:S02]  /*f450*/  @!P1 IMAD.IADD R4, R4, 0x1, -R9 ;  /* 0x0000000104049824 */ /* 0x000fe400078e0a09 */
[----:B------:R-:W-:Y:S01]  /*f460*/  @!P1 VIADD R2, R2, 0x1 ;  /* 0x0000000102029836 */ /* 0x000fe20000000000 */
[----:B------:R-:W-:Y:S02]  /*f470*/  ISETP.NE.AND P1, PT, R8, RZ, PT ;  /* 0x000000ff0800720c */ /* 0x000fe40003f25270 */
[----:B------:R-:W-:-:S13]  /*f480*/  ISETP.GE.U32.AND P0, PT, R4, R9, PT ;  /* 0x000000090400720c */ /* 0x000fda0003f06070 */
[----:B------:R-:W-:-:S04]  /*f490*/  @P0 VIADD R2, R2, 0x1 ;  /* 0x0000000102020836 */ /* 0x000fc80000000000 */
[----:B------:R-:W-:-:S04]  /*f4a0*/  IMAD.MOV.U32 R9, RZ, RZ, R2 ;  /* 0x000000ffff097224 */ /* 0x000fc800078e0002 */
[----:B------:R-:W-:Y:S01]  /*f4b0*/  @!P2 IMAD.MOV R9, RZ, RZ, -R9 ;  /* 0x000000ffff09a224 */ /* 0x000fe200078e0a09 */
[----:B------:R-:W-:-:S05]  /*f4c0*/  @!P1 LOP3.LUT R9, RZ, R8, RZ, 0x33, !PT ;  /* 0x00000008ff099212 */ /* 0x000fca00078e33ff */
[----:B------:R-:W-:Y:S02]  /*f4d0*/  IMAD R4, R10, R9, RZ ;  /* 0x000000090a047224 */ /* 0x000fe400078e02ff */
[----:B------:R-:W-:Y:S02]  /*f4e0*/  IMAD.MOV R9, RZ, RZ, -R9 ;  /* 0x000000ffff097224 */ /* 0x000fe400078e0a09 */
[----:B------:R-:W-:Y:S02]  /*f4f0*/  IMAD.MOV R3, RZ, RZ, -R4 ;  /* 0x000000ffff037224 */ /* 0x000fe400078e0a04 */
[----:B------:R-:W-:-:S03]  /*f500*/  IMAD R7, R8, R9, R7 ;  /* 0x0000000908077224 */ /* 0x000fc600078e0207 */
[----:B------:R-:W-:Y:S01]  /*f510*/  VIADDMNMX R10, R3, UR5, R10, PT ;  /* 0x00000005030a7c46 */ /* 0x000fe2000b80010a */
[----:B------:R-:W-:Y:S01]  /*f520*/  IMAD.IADD R4, R7, 0x1, R4 ;  /* 0x0000000107047824 */ /* 0x000fe200078e0204 */
[----:B------:R-:W-:Y:S02]  /*f530*/  IABS R8, R7 ;  /* 0x0000000700087213 */ /* 0x000fe40000000000 */
[----:B------:R-:W-:-:S04]  /*f540*/  IABS R6, R10 ;  /* 0x0000000a00067213 */ /* 0x000fc80000000000 */
[----:B------:R-:W1:Y:S08]  /*f550*/  I2F.RP R11, R6 ;  /* 0x00000006000b7306 */ /* 0x000e700000209400 */
[----:B-1----:R-:W1:Y:S02]  /*f560*/  MUFU.RCP R11, R11 ;  /* 0x0000000b000b7308 */ /* 0x002e640000001000 */
[----:B-1----:R-:W-:-:S06]  /*f570*/  VIADD R2, R11, 0xffffffe ;  /* 0x0ffffffe0b027836 */ /* 0x002fcc0000000000 */
[----:B------:R1:W2:Y:S02]  /*f580*/  F2I.FTZ.U32.TRUNC.NTZ R3, R2 ;  /* 0x0000000200037305 */ /* 0x0002a4000021f000 */
[----:B-1----:R-:W-:Y:S02]  /*f590*/  IMAD.MOV.U32 R2, RZ, RZ, RZ ;  /* 0x000000ffff027224 */ /* 0x002fe400078e00ff */
[----:B--2---:R-:W-:-:S04]  /*f5a0*/  IMAD.MOV R9, RZ, RZ, -R3 ;  /* 0x000000ffff097224 */ /* 0x004fc800078e0a03 */
[----:B------:R-:W-:-:S04]  /*f5b0*/  IMAD R9, R9, R6, RZ ;  /* 0x0000000609097224 */ /* 0x000fc800078e02ff */
[----:B------:R-:W-:Y:S01]  /*f5c0*/  IMAD.HI.U32 R3, R3, R9, R2 ;  /* 0x0000000903037227 */ /* 0x000fe200078e0002 */
[-C--:B------:R-:W-:Y:S02]  /*f5d0*/  IABS R9, R10.reuse ;  /* 0x0000000a00097213 */ /* 0x080fe40000000000 */
[----:B------:R-:W-:-:S03]  /*f5e0*/  LOP3.LUT R2, R7, R10, RZ, 0x3c, !PT ;  /* 0x0000000a07027212 */ /* 0x000fc600078e3cff */
[----:B------:R-:W-:Y:S01]  /*f5f0*/  IMAD.MOV R9, RZ, RZ, -R9 ;  /* 0x000000ffff097224 */ /* 0x000fe200078e0a09 */
[----:B------:R-:W-:Y:S01]  /*f600*/  ISETP.GE.AND P2, PT, R2, RZ, PT ;  /* 0x000000ff0200720c */ /* 0x000fe20003f46270 */
[----:B------:R-:W-:-:S04]  /*f610*/  IMAD.HI.U32 R3, R3, R8, RZ ;  /* 0x0000000803037227 */ /* 0x000fc800078e00ff */
[----:B------:R-:W-:-:S05]  /*f620*/  IMAD R9, R3, R9, R8 ;  /* 0x0000000903097224 */ /* 0x000fca00078e0208 */
[----:B------:R-:W-:-:S13]  /*f630*/  ISETP.GT.U32.AND P1, PT, R6, R9, PT ;  /* 0x000000090600720c */ /* 0x000fda0003f24070 */
[----:B------:R-:W-:Y:S02]  /*f640*/  @!P1 IMAD.IADD R9, R9, 0x1, -R6 ;  /* 0x0000000109099824 */ /* 0x000fe400078e0a06 */
[----:B------:R-:W-:Y:S01]  /*f650*/  @!P1 VIADD R3, R3, 0x1 ;  /* 0x0000000103039836 */ /* 0x000fe20000000000 */
[----:B------:R-:W-:Y:S02]  /*f660*/  ISETP.NE.AND P1, PT, R10, RZ, PT ;  /* 0x000000ff0a00720c */ /* 0x000fe40003f25270 */
[----:B------:R-:W-:-:S13]  /*f670*/  ISETP.GE.U32.AND P0, PT, R9, R6, PT ;  /* 0x000000060900720c */ /* 0x000fda0003f06070 */
[----:B------:R-:W-:-:S04]  /*f680*/  @P0 VIADD R3, R3, 0x1 ;  /* 0x0000000103030836 */ /* 0x000fc80000000000 */
[----:B------:R-:W-:Y:S01]  /*f690*/  @!P2 IMAD.MOV R3, RZ, RZ, -R3 ;  /* 0x000000ffff03a224 */ /* 0x000fe200078e0a03 */
[----:B------:R-:W-:Y:S01]  /*f6a0*/  @!P1 LOP3.LUT R3, RZ, R10, RZ, 0x33, !PT ;  /* 0x0000000aff039212 */ /* 0x000fe200078e33ff */
[----:B------:R-:W-:-:S03]  /*f6b0*/  IMAD.MOV R10, RZ, RZ, -R10 ;  /* 0x000000ffff0a7224 */ /* 0x000fc600078e0a0a */
[----:B------:R-:W-:Y:S01]  /*f6c0*/  LOP3.LUT R2, RZ, R3, RZ, 0x33, !PT ;  /* 0x00000003ff027212 */ /* 0x000fe200078e33ff */
[----:B------:R-:W-:-:S04]  /*f6d0*/  IMAD R18, R3, R10, R4 ;  /* 0x0000000a03127224 */ /* 0x000fc800078e0204 */
[----:B------:R-:W-:Y:S01]  /*f6e0*/  IMAD.IADD R17, R5, 0x1, R2 ;  /* 0x0000000105117824 */ /* 0x000fe200078e0202 */
[----:B------:R-:W-:Y:S06]  /*f6f0*/  BRA `(.L_x_1451) ;  /* 0x00000000000c7947 */ /* 0x000fec0003800000 */
.L_x_1446:
[----:B------:R-:W-:Y:S02]  /*f700*/  IMAD.MOV.U32 R17, RZ, RZ, RZ ;  /* 0x000000ffff117224 */ /* 0x000fe400078e00ff */
[----:B------:R-:W-:Y:S02]  /*f710*/  IMAD.U32 R16, RZ, RZ, UR6 ;  /* 0x00000006ff107e24 */ /* 0x000fe4000f8e00ff */
[----:B------:R-:W-:-:S07]  /*f720*/  IMAD.MOV.U32 R18, RZ, RZ, RZ ;  /* 0x000000ffff127224 */ /* 0x000fce00078e00ff */
.L_x_1451:
[----:B------:R-:W-:-:S13]  /*f730*/  ISETP.NE.AND P0, PT, R0, RZ, PT ;  /* 0x000000ff0000720c */ /* 0x000fda0003f05270 */
[----:B------:R-:W1:Y:S01]  /*f740*/  @!P0 S2R R3, SR_CgaCtaId ;  /* 0x0000000000038919 */ /* 0x000e620000008800 */
[----:B------:R-:W-:-:S04]  /*f750*/  @!P0 MOV R0, 0x400 ;  /* 0x0000040000008802 */ /* 0x000fc80000000f00 */
[----:B-1----:R-:W-:-:S05]  /*f760*/  @!P0 LEA R0, R3, R0, 0x18 ;  /* 0x0000000003008211 */ /* 0x002fca00078ec0ff */
[----:B------:R1:W-:Y:S01]  /*f770*/  @!P0 STS.128 [R0+0x2a8d0], R16 ;  /* 0x02a8d01000008388 */ /* 0x0003e20000000c00 */
[----:B------:R-:W-:Y:S06]  /*f780*/  BAR.ARV 0x5, 0x180 ;  /* 0x0146000000007b1d */ /* 0x000fec0000002000 */
.L_x_1444:
[----:B-1----:R-:W-:Y:S01]  /*f790*/  IMAD.MOV.U32 R0, RZ, RZ, 0x1 ;  /* 0x00000001ff007424 */ /* 0x002fe200078e00ff */
[----:B------:R1:W-:Y:S01]  /*f7a0*/  STL [R1+0x4], RZ ;  /* 0x000004ff01007387 */ /* 0x0003e20000100800 */
[----:B------:R-:W-:Y:S02]  /*f7b0*/  ULDC UR4, c[0x0][0xc3c] ;  /* 0x00030f0000047ab9 */ /* 0x000fe40000000800 */
[----:B--2---:R-:W-:Y:S01]  /*f7c0*/  ISETP.GE.AND P0, PT, R19, UR4, PT ;  /* 0x0000000413007c0c */ /* 0x004fe2000bf06270 */
[----:B------:R1:W-:Y:S04]  /*f7d0*/  STL [R1+0x10], R0 ;  /* 0x0000100001007387 */ /* 0x0003e80000100800 */
[----:B------:R1:W-:Y:S08]  /*f7e0*/  STL [R1+0x38], RZ ;  /* 0x000038ff01007387 */ /* 0x0003f00000100800 */
[----:B-1----:R-:W-:Y:S05]  /*f7f0*/  @P0 BRA `(.L_x_1452) ;  /* 0x0000005800300947 */ /* 0x002fea0003800000 */
[----:B------:R-:W1:Y:S01]  /*f800*/  S2R R5, SR_TID.X ;  /* 0x0000000000057919 */ /* 0x000e620000002100 */
[----:B------:R-:W2:Y:S01]  /*f810*/  S2UR UR5, SR_CgaCtaId ;  /* 0x00000000000579c3 */ /* 0x000ea20000008800 */
[----:B------:R-:W-:Y:S01]  /*f820*/  UMOV UR4, 0x400 ;  /* 0x0000040000047882 */ /* 0x000fe20000000000 */
[----:B------:R-:W-:Y:S01]  /*f830*/  BSSY B8, `(.L_x_1452) ;  /* 0x0000588000087945 */ /* 0x000fe20003800000 */
[----:B------:R-:W-:Y:S01]  /*f840*/  ULDC UR38, c[0x0][0xc] ;  /* 0x0000030000267ab9 */ /* 0x000fe20000000800 */
[----:B------:R-:W-:Y:S01]  /*f850*/  ULDC.64 UR36, c[0x0][0x198] ;  /* 0x0000660000247ab9 */ /* 0x000fe20000000a00 */
[----:B--2---:R-:W-:Y:S01]  /*f860*/  ULEA UR4, UR5, UR4, 0x18 ;  /* 0x0000000405047291 */ /* 0x004fe2000f8ec03f */
[C---:B-1----:R-:W-:Y:S01]  /*f870*/  IMAD.SHL.U32 R0, R5.reuse, 0x8, RZ ;  /* 0x0000000805007824 */ /* 0x042fe200078e00ff */
[----:B------:R-:W-:-:S04]  /*f880*/  LOP3.LUT R4, R5, 0x7f, RZ, 0xc0, !PT ;  /* 0x0000007f05047812 */ /* 0x000fc800078ec0ff */
[C---:B0-----:R-:W-:Y:S02]  /*f890*/  LOP3.LUT R2, R0.reuse, 0x1f8, RZ, 0xc0, !PT ;  /* 0x000001f800027812 */ /* 0x041fe400078ec0ff */
        /* <DEDUP_REMOVED lines=9> */
[----:B------:R-:W-:Y:S01]  /*f930*/  STL [R1], R4 ;  /* 0x0000000401007387 */ /* 0x000fe20000100800 */
[----:B------:R-:W-:-:S03]  /*f940*/  IMAD.MOV.U32 R2, RZ, RZ, 0x1 ;  /* 0x00000001ff027424 */ /* 0x000fc600078e00ff */
[----:B------:R-:W-:Y:S04]  /*f950*/  STL [R1+0x20], R3 ;  /* 0x0000200301007387 */ /* 0x000fe80000100800 */
[----:B------:R-:W-:Y:S04]  /*f960*/  STL [R1+0x38], RZ ;  /* 0x000038ff01007387 */ /* 0x000fe80000100800 */
[----:B------:R0:W-:Y:S04]  /*f970*/  STL [R1+0x10], R2 ;  /* 0x0000100201007387 */ /* 0x0001e80000100800 */
[----:B------:R1:W-:Y:S01]  /*f980*/  STL [R1+0x4], RZ ;  /* 0x000004ff01007387 */ /* 0x0003e20000100800 */
[----:B0-----:R-:W-:-:S02]  /*f990*/  LOP3.LUT R2, R0, 0x40, RZ, 0xfc, !PT ;  /* 0x0000004000027812 */ /* 0x001fc400078efcff */
[----:B-1----:R-:W-:-:S07]  /*f9a0*/  LOP3.LUT R0, R0, 0x80, RZ, 0xfc, !PT ;  /* 0x0000008000007812 */ /* 0x002fce00078efcff */
.L_x_1562:
[----:B------:R-:W-:Y:S05]  /*f9b0*/  YIELD ;  /* 0x0000000000007946 */ /* 0x000fea0003800000 */
[----:B------:R-:W-:Y:S01]  /*f9c0*/  ULDC.64 UR4, c[0x0][0xa28] ;  /* 0x00028a0000047ab9 */ /* 0x000fe20000000a00 */
[----:B----4-:R-:W-:Y:S01]  /*f9d0*/  IMAD.MOV.U32 R0, RZ, RZ, RZ ;  /* 0x000000ffff007224 */ /* 0x010fe200078e00ff */
[----:B------:R-:W-:Y:S01]  /*f9e0*/  ISETP.NE.U32.AND P0, PT, RZ, UR4, PT ;  /* 0x00000004ff007c0c */ /* 0x000fe2000bf05070 */
[----:B------:R-:W0:Y:S01]  /*f9f0*/  LDC.64 R4, c[0x0][0xa00] ;  /* 0x00028000ff047b82 */ /* 0x000e220000000a00 */
[----:B-1----:R-:W-:Y:S01]  /*fa00*/  CS2R R8, SRZ ;  /* 0x0000000000087805 */ /* 0x002fe2000001ff00 */
[----:B------:R-:W-:Y:S01]  /*fa10*/  ULDC.64 UR6, c[0x0][0xa08] ;  /* 0x0002820000067ab9 */ /* 0x000fe20000000a00 */
[----:B------:R-:W-:Y:S01]  /*fa20*/  ISETP.NE.AND.EX P0, PT, RZ, UR5, PT, P0 ;  /* 0x00000005ff007c0c */ /* 0x000fe2000bf05300 */
[----:B------:R-:W-:-:S12]  /*fa30*/  ULDC.64 UR4, c[0x0][0xa18] ;  /* 0x0002860000047ab9 */ /* 0x000fd80000000a00 */
[----:B------:R-:W1:Y:S02]  /*fa40*/  @P0 LDC.64 R2, c[0x0][0xa28] ;  /* 0x00028a00ff020b82 */ /* 0x000e640000000a00 */
[----:B-1----:R-:W-:-:S05]  /*fa50*/  @P0 IMAD.WIDE R2, R19, 0x4, R2 ;  /* 0x0000000413020825 */ /* 0x002fca00078e0202 */
[----:B------:R1:W5:Y:S01]  /*fa60*/  @P0 LDG.E R0, desc[UR60][R2.64] ;  /* 0x0000003c02000981 */ /* 0x000362000c1e1900 */
[----:B------:R-:W-:Y:S01]  /*fa70*/  ISETP.NE.U32.AND P0, PT, RZ, UR4, PT ;  /* 0x00000004ff007c0c */ /* 0x000fe2000bf05070 */
[----:B0-----:R-:W-:Y:S01]  /*fa80*/  IMAD.WIDE R4, R19, 0x4, R4 ;  /* 0x0000000413047825 */ /* 0x001fe200078e0204 */
[----:B------:R-:W-:Y:S02]  /*fa90*/  ISETP.NE.U32.AND P1, PT, RZ, UR6, PT ;  /* 0x00000006ff007c0c */ /* 0x000fe4000bf25070 */
[----:B------:R-:W-:Y:S01]  /*faa0*/  ISETP.NE.AND.EX P2, PT, RZ, UR5, PT, P0 ;  /* 0x00000005ff007c0c */ /* 0x000fe2000bf45300 */
[----:B------:R-:W-:Y:S01]  /*fab0*/  ULDC.64 UR4, c[0x0][0xa00] ;  /* 0x0002800000047ab9 */ /* 0x000fe20000000a00 */
[----:B------:R-:W-:Y:S02]  /*fac0*/  ISETP.NE.AND.EX P1, PT, RZ, UR7, PT, P1 ;  /* 0x00000007ff007c0c */ /* 0x000fe4000bf25310 */
[----:B------:R-:W-:Y:S01]  /*fad0*/  ISETP.NE.U32.AND P0, PT, RZ, UR4, PT ;  /* 0x00000004ff007c0c */ /* 0x000fe2000bf05070 */
[----:B-1----:R-:W0:Y:S03]  /*fae0*/  LDC.64 R2, c[0x0][0xa08] ;  /* 0x00028200ff027b82 */ /* 0x002e260000000a00 */
[----:B------:R-:W-:-:S05]  /*faf0*/  ISETP.NE.AND.EX P0, PT, RZ, UR5, PT, P0 ;  /* 0x00000005ff007c0c */ /* 0x000fca000bf05300 */
[----:B--23--:R-:W1:Y:S08]  /*fb00*/  @P2 LDC.64 R6, c[0x0][0xa18] ;  /* 0x00028600ff062b82 */ /* 0x00ce700000000a00 */
[----:B------:R-:W2:Y:S01]  /*fb10*/  @P0 LDG.E R9, desc[UR60][R4.64] ;  /* 0x0000003c04090981 */ /* 0x000ea2000c1e1900 */
[----:B------:R-:W-:Y:S01]  /*fb20*/  ULDC UR4, c[0x0][0x288] ;  /* 0x0000a20000047ab9 */ /* 0x000fe20000000800 */
[----:B0-----:R-:W-:-:S05]  /*fb30*/  IMAD.WIDE R2, R19, 0x4, R2 ;  /* 0x0000000413027825 */ /* 0x001fca00078e0202 */
[----:B------:R-:W5:Y:S01]  /*fb40*/  @P1 LDG.E R8, desc[UR60][R2.64] ;  /* 0x0000003c02081981 */ /* 0x000f62000c1e1900 */
[----:B-1----:R-:W-:-:S03]  /*fb50*/  @P2 IMAD.WIDE R6, R19, 0x4, R6 ;  /* 0x0000000413062825 */ /* 0x002fc600078e0206 */
[----:B--2---:R0:W-:Y:S02]  /*fb60*/  STL [R1+0x34], R9 ;  /* 0x0000340901007387 */ /* 0x0041e40000100800 */
[----:B0-----:R-:W-:Y:S01]  /*fb70*/  IMAD.U32 R9, RZ, RZ, UR4 ;  /* 0x00000004ff097e24 */ /* 0x001fe2000f8e00ff */
[----:B------:R-:W-:-:S05]  /*fb80*/  ULDC.64 UR4, c[0x0][0x418] ;  /* 0x0001060000047ab9 */ /* 0x000fca0000000a00 */
        /* <DEDUP_REMOVED lines=11> */
[----:B------:R-:W0:Y:S04]  /*fc40*/  LDG.E R7, desc[UR60][R4.64] ;  /* 0x0000003c04077981 */ /* 0x000e28000c1e1900 */
[----:B------:R-:W0:Y:S02]  /*fc50*/  LDG.E R4, desc[UR60][R4.64+0x4] ;  /* 0x0000043c04047981 */ /* 0x000e24000c1e1900 */
[----:B0-----:R-:W-:-:S05]  /*fc60*/  IMAD.IADD R9, R4, 0x1, -R7 ;  /* 0x0000000104097824 */ /* 0x001fca00078e0a07 */
[----:B------:R1:W-:Y:S02]  /*fc70*/  STL [R1+0x30], R9 ;  /* 0x0000300901007387 */ /* 0x0003e40000100800 */
.L_x_1453:
[----:B-----5:R-:W-:Y:S01]  /*fc80*/  IMAD.IADD R4, R8, 0x1, R0 ;  /* 0x0000000108047824 */ /* 0x020fe200078e0200 */
[----:B------:R-:W-:Y:S02]  /*fc90*/  ULDC.64 UR4, c[0x0][0xa20] ;  /* 0x0002880000047ab9 */ /* 0x000fe40000000a00 */
[----:B------:R-:W-:Y:S02]  /*fca0*/  ISETP.NE.U32.AND P0, PT, RZ, UR4, PT ;  /* 0x00000004ff007c0c */ /* 0x000fe4000bf05070 */
[----:B------:R2:W-:Y:S02]  /*fcb0*/  STL [R1+0x14], R4 ;  /* 0x0000140401007387 */ /* 0x0005e40000100800 */
[----:B------:R-:W-:-:S13]  /*fcc0*/  ISETP.NE.AND.EX P0, PT, RZ, UR5, PT, P0 ;  /* 0x00000005ff007c0c */ /* 0x000fda000bf05300 */
[----:B--2---:R-:W-:Y:S05]  /*fcd0*/  @!P0 BRA `(.L_x_1454) ;  /* 0x0000000000108947 */ /* 0x004fea0003800000 */
[----:B------:R-:W2:Y:S02]  /*fce0*/  LDC.64 R2, c[0x0][0xa20] ;  /* 0x00028800ff027b82 */ /* 0x000ea40000000a00 */
[----:B--2---:R-:W-:-:S05]  /*fcf0*/  IMAD.WIDE R2, R19, 0x4, R2 ;  /* 0x0000000413027825 */ /* 0x004fca00078e0202 */
[----:B------:R2:W5:Y:S01]  /*fd00*/  LDG.E R6, desc[UR60][R2.64] ;  /* 0x0000003c02067981 */ /* 0x000562000c1e1900 */
[----:B------:R-:W-:Y:S05]  /*fd10*/  BRA `(.L_x_1455) ;  /* 0x0000000000107947 */ /* 0x000fea0003800000 */
.L_x_1454:
[----:B------:R-:W-:Y:S05]  /*fd20*/  @!P1 BRA `(.L_x_1455) ;  /* 0x00000000000c9947 */ /* 0x000fea0003800000 */
[----:B------:R-:W2:Y:S04]  /*fd30*/  LDG.E R6, desc[UR60][R2.64] ;  /* 0x0000003c02067981 */ /* 0x000ea8000c1e1900 */
[----:B------:R-:W2:Y:S02]  /*fd40*/  LDG.E R2, desc[UR60][R2.64+0x4] ;  /* 0x0000043c02027981 */ /* 0x000ea4000c1e1900 */
[----:B--2---:R-:W-:-:S07]  /*fd50*/  IMAD.IADD R6, R2, 0x1, -R6 ;  /* 0x0000000102067824 */ /* 0x004fce00078e0a06 */
.L_x_1455:
[----:B--2---:R-:W2:Y:S01]  /*fd60*/  LDC R2, c[0x0][0x448] ;  /* 0x00011200ff027b82 */ /* 0x004ea20000000800 */
[----:B------:R-:W-:Y:S02]  /*fd70*/  IMAD.SHL.U32 R8, R17, 0x80, RZ ;  /* 0x0000008011087824 */ /* 0x000fe400078e00ff */
[----:B-----5:R-:W-:Y:S02]  /*fd80*/  IMAD.IADD R0, R6, 0x1, -R0 ;  /* 0x0000000106007824 */ /* 0x020fe400078e0a00 */
[----:B------:R-:W-:Y:S01]  /*fd90*/  VIADD R4, R8, 0x7f ;  /* 0x0000007f08047836 */ /* 0x000fe20000000000 */
[----:B------:R3:W-:Y:S03]  /*fda0*/  STL [R1+0x2c], R8 ;  /* 0x00002c0801007387 */ /* 0x0007e60000100800 */
[----:B------:R-:W-:Y:S01]  /*fdb0*/  IMAD.MOV.U32 R6, RZ, RZ, R4 ;  /* 0x000000ffff067224 */ /* 0x000fe200078e0004 */
[----:B--2---:R-:W-:-:S13]  /*fdc0*/  ISETP.NE.AND P1, PT, R2, 0x1, PT ;  /* 0x000000010200780c */ /* 0x004fda0003f25270 */
[----:B------:R-:W2:Y:S08]  /*fdd0*/  @P1 LDC R3, c[0x0][0x44c] ;  /* 0x00011300ff031b82 */ /* 0x000eb00000000800 */
[----:B------:R-:W4:Y:S01]  /*fde0*/  @P1 LDC R2, c[0x0][0x450] ;  /* 0x00011400ff021b82 */ /* 0x000f220000000800 */
[----:B--2---:R-:W-:-:S05]  /*fdf0*/  @P1 IMAD.HI.U32 R3, R4, R3, RZ ;  /* 0x0000000304031227 */ /* 0x004fca00078e00ff */
[----:B----4-:R-:W-:Y:S02]  /*fe00*/  @P1 SHF.R.U32.HI R6, RZ, R2, R3 ;  /* 0x00000002ff061219 */ /* 0x010fe40000011603 */
[----:B------:R-:W-:-:S05]  /*fe10*/  IADD3 R2, R0, 0x1, -R9 ;  /* 0x0000000100027810 */ /* 0x000fca0007ffe809 */
[----:B------:R-:W-:Y:S02]  /*fe20*/  IMAD.IADD R6, R2, 0x1, R6 ;  /* 0x0000000102067824 */ /* 0x000fe400078e0206 */
[----:B------:R-:W2:Y:S02]  /*fe30*/  LDC.64 R2, c[0x0][0x9e0] ;  /* 0x00027800ff027b82 */ /* 0x000ea40000000a00 */
[----:B--2---:R-:W-:Y:S01]  /*fe40*/  ISETP.GE.AND P2, PT, R3, 0x1, PT ;  /* 0x000000010300780c */ /* 0x004fe20003f46270 */
[----:B------:R-:W-:-:S12]  /*fe50*/  IMAD.IADD R2, R6, 0x1, R2 ;  /* 0x0000000106027824 */ /* 0x000fd800078e0202 */
[----:B---3--:R-:W-:Y:S05]  /*fe60*/  @!P2 BRA `(.L_x_1456) ;  /* 0x000000000048a947 */ /* 0x008fea0003800000 */
[C---:B------:R-:W-:Y:S01]  /*fe70*/  ISETP.GT.AND P0, PT, R6.reuse, RZ, PT ;  /* 0x000000ff0600720c */ /* 0x040fe20003f04270 */
[----:B------:R-:W-:Y:S01]  /*fe80*/  BSSY B0, `(.L_x_1457) ;  /* 0x000000e000007945 */ /* 0x000fe20003800000 */
[----:B------:R-:W-:-:S11]  /*fe90*/  VIADD R7, R6, 0xffffffff ;  /* 0xffffffff06077836 */ /* 0x000fd60000000000 */
[----:B------:R-:W-:Y:S05]  /*fea0*/  @P0 BRA `(.L_x_1458) ;  /* 0x00000000001c0947 */ /* 0x000fea0003800000 */
[----:B------:R-:W-:Y:S01]  /*feb0*/  ISETP.NE.AND P0, PT, R3, 0x1, PT ;  /* 0x000000010300780c */ /* 0x000fe20003f05270 */
[----:B------:R-:W-:-:S12]  /*fec0*/  IMAD.MOV R6, RZ, RZ, -R6 ;  /* 0x000000ffff067224 */ /* 0x000fd800078e0a06 */
[----:B------:R-:W2:Y:S02]  /*fed0*/  @P0 LDC.64 R4, c[0x0][0x9e8] ;  /* 0x00027a00ff040b82 */ /* 0x000ea40000000a00 */
[----:B--2---:R-:W-:-:S05]  /*fee0*/  @P0 IMAD.HI.U32 R4, R6, R4, RZ ;  /* 0x0000000406040227 */ /* 0x004fca00078e00ff */
[----:B------:R-:W-:-:S04]  /*fef0*/  @P0 SHF.R.U32.HI R6, RZ, R5, R4 ;  /* 0x00000005ff060219 */ /* 0x000fc80000011604 */
[----:B------:R-:W-:Y:S01]  /*ff00*/  LOP3.LUT R7, RZ, R6, RZ, 0x33, !PT ;  /* 0x00000006ff077212 */ /* 0x000fe200078e33ff */
[----:B------:R-:W-:Y:S06]  /*ff10*/  BRA `(.L_x_1459) ;  /* 0x0000000000107947 */ /* 0x000fec0003800000 */
.L_x_1458:
[----:B------:R-:W-:-:S13]  /*ff20*/  ISETP.NE.AND P0, PT, R3, 0x1, PT ;  /* 0x000000010300780c */ /* 0x000fda0003f05270 */
[----:B------:R-:W2:Y:S02]  /*ff30*/  @P0 LDC.64 R4, c[0x0][0x9e8] ;  /* 0x00027a00ff040b82 */ /* 0x000ea40000000a00 */
[----:B--2---:R-:W-:-:S05]  /*ff40*/  @P0 IMAD.HI.U32 R4, R7, R4, RZ ;  /* 0x0000000407040227 */ /* 0x004fca00078e00ff */
[----:B------:R-:W-:-:S07]  /*ff50*/  @P0 SHF.R.U32.HI R7, RZ, R5, R4 ;  /* 0x00000005ff070219 */ /* 0x000fce0000011604 */
.L_x_1459:
[----:B------:R-:W-:Y:S05]  /*ff60*/  BSYNC B0 ;  /* 0x0000000000007941 */ /* 0x000fea0003800000 */
.L_x_1457:
[----:B------:R-:W-:-:S05]  /*ff70*/  IMAD R7, R7, R3, R3 ;  /* 0x0000000307077224 */ /* 0x000fca00078e0203 */
[----:B------:R-:W-:-:S07]  /*ff80*/  VIMNMX R2, R2, R7, PT ;  /* 0x0000000702027248 */ /* 0x000fce0003fe0100 */
.L_x_1456:
[----:B------:R-:W2:Y:S01]  /*ff90*/  @P1 LDC R6, c[0x0][0x44c] ;  /* 0x00011300ff061b82 */ /* 0x000ea20000000800 */
[----:B------:R-:W-:Y:S01]  /*ffa0*/  IMAD.MOV.U32 R4, RZ, RZ, R8 ;  /* 0x000000ffff047224 */ /* 0x000fe200078e0008 */
[----:B------:R-:W-:-:S06]  /*ffb0*/  ULDC UR4, c[0x0][0x9dc] ;  /* 0x0002770000047ab9 */ /* 0x000fcc0000000800 */
[----:B------:R-:W3:Y:S01]  /*ffc0*/  @P1 LDC R5, c[0x0][0x450] ;  /* 0x00011400ff051b82 */ /* 0x000ee20000000800 */
[----:B--2---:R-:W-:-:S05]  /*ffd0*/  @P1 IMAD.HI.U32 R6, R8, R6, RZ ;  /* 0x0000000608061227 */ /* 0x004fca00078e00ff */
[----:B---3--:R-:W-:Y:S01]  /*ffe0*/  @P1 SHF.R.U32.HI R4, RZ, R5, R6 ;  /* 0x00000005ff041219 */ /* 0x008fe20000011606 */
[----:B------:R-:W-:Y:S02]  /*fff0*/  VIADD R5, R2, 0x5f ;  /* 0x0000005f02057836 */ /* 0x000fe40000000000 */
[----:B------:R-:W-:Y:S01]  /*10000*/  VIADD R6, R0, 0x5f ;  /* 0x0000005f00067836 */ /* 0x000fe20000000000 */
[----:B------:R-:W-:Y:S01]  /*10010*/  IADD3 R2, R4, R0, -R9 ;  /* 0x0000000004027210 */ /* 0x000fe20007ffe809 */
[----:B------:R-:W-:-:S04]  /*10020*/  IMAD.HI R5, R5, 0x2aaaaaab, RZ ;  /* 0x2aaaaaab05057827 */ /* 0x000fc800078e02ff */
[----:B------:R-:W-:Y:S01]  /*10030*/  IMAD.HI R6, R6, 0x2aaaaaab, RZ ;  /* 0x2aaaaaab06067827 */ /* 0x000fe200078e02ff */
[----:B------:R-:W-:-:S04]  /*10040*/  SHF.R.U32.HI R0, RZ, 0x1f, R5 ;  /* 0x0000001fff007819 */ /* 0x000fc80000011605 */
[----:B------:R-:W-:Y:S02]  /*10050*/  SHF.R.U32.HI R4, RZ, 0x1f, R6 ;  /* 0x0000001fff047819 */ /* 0x000fe40000011606 */
[----:B------:R-:W-:Y:S02]  /*10060*/  LEA.HI.SX32 R0, R5, R0, 0x1c ;  /* 0x0000000005007211 */ /* 0x000fe400078fe2ff */
[----:B------:R-:W-:-:S04]  /*10070*/  LEA.HI.SX32 R4, R6, R4, 0x1c ;  /* 0x0000000406047211 */ /* 0x000fc800078fe2ff */
[----:B------:R-:W-:Y:S01]  /*10080*/  VIMNMX R7, R4, R0, PT ;  /* 0x0000000004077248 */ /* 0x000fe20003fe0100 */
[----:B------:R-:W-:-:S04]  /*10090*/  VIADD R0, R2, -UR4 ;  /* 0x8000000402007c36 */ /* 0x000fc80008000000 */
[----:B------:R2:W-:Y:S01]  /*100a0*/  STL [R1+0x28], R7 ;  /* 0x0000280701007387 */ /* 0x0005e20000100800 */
[----:B------:R-:W-:Y:S05]  /*100b0*/  @!P2 BRA `(.L_x_1460) ;  /* 0x000000000044a947 */ /* 0x000fea0003800000 */
[----:B------:R-:W-:Y:S01]  /*100c0*/  ISETP.GT.AND P0, PT, R2, -0x1, PT ;  /* 0xffffffff0200780c */ /* 0x000fe20003f04270 */
[----:B------:R-:W-:-:S12]  /*100d0*/  BSSY B0, `(.L_x_1461) ;  /* 0x000000d000007945 */ /* 0x000fd80003800000 */
[----:B------:R-:W-:Y:S05]  /*100e0*/  @P0 BRA `(.L_x_1462) ;  /* 0x00000000001c0947 */ /* 0x000fea0003800000 */
[----:B------:R-:W-:Y:S02]  /*100f0*/  ISETP.NE.AND P0, PT, R3, 0x1, PT ;  /* 0x000000010300780c */ /* 0x000fe40003f05270 */
[----:B------:R-:W-:-:S11]  /*10100*/  LOP3.LUT R2, RZ, R2, RZ, 0x33, !PT ;  /* 0x00000002ff027212 */ /* 0x000fd600078e33ff */
[----:B------:R-:W3:Y:S02]  /*10110*/  @P0 LDC.64 R4, c[0x0][0x9e8] ;  /* 0x00027a00ff040b82 */ /* 0x000ee40000000a00 */
[----:B---3--:R-:W-:-:S05]  /*10120*/  @P0 IMAD.HI.U32 R4, R2, R4, RZ ;  /* 0x0000000402040227 */ /* 0x008fca00078e00ff */
[----:B------:R-:W-:-:S04]  /*10130*/  @P0 SHF.R.U32.HI R2, RZ, R5, R4 ;  /* 0x00000005ff020219 */ /* 0x000fc80000011604 */
[----:B------:R-:W-:Y:S01]  /*10140*/  LOP3.LUT R2, RZ, R2, RZ, 0x33, !PT ;  /* 0x00000002ff027212 */ /* 0x000fe200078e33ff */
[----:B------:R-:W-:Y:S06]  /*10150*/  BRA `(.L_x_1463) ;  /* 0x0000000000107947 */ /* 0x000fec0003800000 */
.L_x_1462:
[----:B------:R-:W-:-:S13]  /*10160*/  ISETP.NE.AND P0, PT, R3, 0x1, PT ;  /* 0x000000010300780c */ /* 0x000fda0003f05270 */
[----:B------:R-:W3:Y:S02]  /*10170*/  @P0 LDC.64 R4, c[0x0][0x9e8] ;  /* 0x00027a00ff040b82 */ /* 0x000ee40000000a00 */
[----:B---3--:R-:W-:-:S05]  /*10180*/  @P0 IMAD.HI.U32 R4, R2, R4, RZ ;  /* 0x0000000402040227 */ /* 0x008fca00078e00ff */
[----:B------:R-:W-:-:S07]  /*10190*/  @P0 SHF.R.U32.HI R2, RZ, R5, R4 ;  /* 0x00000005ff020219 */ /* 0x000fce0000011604 */
.L_x_1463:
[----:B------:R-:W-:Y:S05]  /*101a0*/  BSYNC B0 ;  /* 0x0000000000007941 */ /* 0x000fea0003800000 */
.L_x_1461:
[----:B------:R-:W-:-:S05]  /*101b0*/  IMAD R2, R2, R3, RZ ;  /* 0x0000000302027224 */ /* 0x000fca00078e02ff */
[----:B------:R-:W-:-:S07]  /*101c0*/  VIMNMX R0, R0, R2, !PT ;  /* 0x0000000200007248 */ /* 0x000fce0007fe0100 */
.L_x_1460:
[----:B------:R-:W-:Y:S01]  /*101d0*/  IMAD.HI R0, R0, 0x2aaaaaab, RZ ;  /* 0x2aaaaaab00007827 */ /* 0x000fe200078e02ff */
[----:B------:R-:W-:Y:S04]  /*101e0*/  BSSY B7, `(.L_x_1464) ;  /* 0x0000426000077945 */ /* 0x000fe80003800000 */
[----:B------:R-:W-:-:S04]  /*101f0*/  SHF.R.U32.HI R2, RZ, 0x1f, R0 ;  /* 0x0000001fff027819 */ /* 0x000fc80000011600 */
[----:B------:R-:W-:-:S04]  /*10200*/  LEA.HI.SX32 R2, R0, R2, 0x1c ;  /* 0x0000000200027211 */ /* 0x000fc800078fe2ff */
[----:B------:R-:W-:-:S04]  /*10210*/  VIMNMX R3, RZ, R2, !PT ;  /* 0x00000002ff037248 */ /* 0x000fc80007fe0100 */
[----:B------:R-:W-:Y:S01]  /*10220*/  ISETP.GT.AND P0, PT, R7, R3, PT ;  /* 0x000000030700720c */ /* 0x000fe20003f04270 */
[----:B------:R3:W-:-:S12]  /*10230*/  STL [R1+0x24], R3 ;  /* 0x0000240301007387 */ /* 0x0007d80000100800 */
[----:B---3--:R-:W-:Y:S05]  /*10240*/  @P0 BRA `(.L_x_1465) ;  /* 0x0000000000440947 */ /* 0x008fea0003800000 */
[----:B------:R-:W3:Y:S02]  /*10250*/  S2R R3, SR_TID.X ;  /* 0x0000000000037919 */ /* 0x000ee40000002100 */
[----:B---3--:R-:W-:-:S04]  /*10260*/  LOP3.LUT R3, R3, 0x7f, RZ, 0xc0, !PT ;  /* 0x0000007f03037812 */ /* 0x008fc800078ec0ff */
[----:B------:R-:W-:-:S13]  /*10270*/  ISETP.NE.AND P0, PT, R3, RZ, PT ;  /* 0x000000ff0300720c */ /* 0x000fda0003f05270 */
[----:B------:R-:W-:Y:S05]  /*10280*/  @P0 BRA `(.L_x_1466) ;  /* 0x00000040006c0947 */ /* 0x000fea0003800000 */
[----:B------:R-:W3:Y:S01]  /*10290*/  S2R R5, SR_LANEID ;  /* 0x0000000000057919 */ /* 0x000ee20000000000 */
[----:B------:R-:W-:Y:S01]  /*102a0*/  VOTEU.ANY UR4, UPT, PT ;  /* 0x0000000000047886 */ /* 0x000fe200038e0100 */
[----:B------:R-:W4:Y:S01]  /*102b0*/  LDC.64 R2, c[0x0][0xc60] ;  /* 0x00031800ff027b82 */ /* 0x000f220000000a00 */
[----:B------:R-:W3:Y:S02]  /*102c0*/  FLO.U32 R0, UR4 ;  /* 0x0000000400007d00 */ /* 0x000ee400080e0000 */
[----:B---3--:R-:W-:-:S06]  /*102d0*/  ISETP.EQ.U32.AND P0, PT, R0, R5, PT ;  /* 0x000000050000720c */ /* 0x008fcc0003f02070 */
[----:B------:R-:W4:Y:S07]  /*102e0*/  POPC R5, UR4 ;  /* 0x0000000400057d09 */ /* 0x000f2e0008000000 */
[----:B----4-:R-:W3:Y:S01]  /*102f0*/  @P0 ATOMG.E.ADD.STRONG.GPU PT, R3, desc[UR60][R2.64], R5 ;  /* 0x00000005020309a8 */ /* 0x010ee200081ee1fc */
[----:B------:R-:W4:Y:S02]  /*10300*/  S2R R4, SR_LTMASK ;  /* 0x0000000000047919 */ /* 0x000f240000003900 */
[----:B----4-:R-:W-:-:S04]  /*10310*/  LOP3.LUT R4, R4, UR4, RZ, 0xc0, !PT ;  /* 0x0000000404047c12 */ /* 0x010fc8000f8ec0ff */
[----:B--2---:R-:W2:Y:S01]  /*10320*/  POPC R7, R4 ;  /* 0x0000000400077309 */ /* 0x004ea20000000000 */
[----:B---3--:R-:W2:Y:S02]  /*10330*/  SHFL.IDX PT, R0, R3, R0, 0x1f ;  /* 0x00001f0003007589 */ /* 0x008ea400000e0000 */
[----:B--2---:R-:W-:Y:S01]  /*10340*/  IADD3 R16, R0, UR38, R7 ;  /* 0x0000002600107c10 */ /* 0x004fe2000fffe007 */
[----:B------:R-:W-:Y:S06]  /*10350*/  BRA `(.L_x_1466) ;  /* 0x0000004000387947 */ /* 0x000fec0003800000 */
.L_x_1465:
[----:B------:R-:W3:Y:S01]  /*10360*/  LDL R17, [R1] ;  /* 0x0000000001117983 */ /* 0x000ee20000100800 */
[----:B------:R-:W-:Y:S01]  /*10370*/  BSSY B6, `(.L_x_1467) ;  /* 0x0000014000067945 */ /* 0x000fe20003800000 */
[----:B---3--:R-:W-:-:S05]  /*10380*/  VIADD R0, R17, 0x18400 ;  /* 0x0001840011007836 */ /* 0x008fca0000000000 */
[----:B------:R-:W-:-:S13]  /*10390*/  LOP3.LUT P0, RZ, R0, 0x3ff, RZ, 0xc0, !PT ;  /* 0x000003ff00ff7812 */ /* 0x000fda000780c0ff */
[----:B------:R-:W-:Y:S05]  /*103a0*/  @!P0 BRA `(.L_x_1468) ;  /* 0x0000000000408947 */ /* 0x000fea0003800000 */
[----:B------:R-:W-:Y:S01]  /*103b0*/  MOV R2, 0x0 ;  /* 0x0000000000027802 */ /* 0x000fe20000000f00 */
[----:B------:R-:W-:Y:S01]  /*103c0*/  ULDC.64 UR6, c[0x4][0xb8] ;  /* 0x01002e0000067ab9 */ /* 0x000fe20000000a00 */
[----:B------:R-:W-:Y:S01]  /*103d0*/  ULDC.64 UR8, c[0x4][0xc0] ;  /* 0x0100300000087ab9 */ /* 0x000fe20000000a00 */
[----:B------:R-:W-:Y:S01]  /*103e0*/  ULDC.64 UR4, c[0x4][0x38] ;  /* 0x01000e0000047ab9 */ /* 0x000fe20000000a00 */
[----:B------:R-:W-:Y:S02]  /*103f0*/  IMAD.U32 R4, RZ, RZ, UR6 ;  /* 0x00000006ff047e24 */ /* 0x000fe4000f8e00ff */
[----:B------:R-:W3:Y:S01]  /*10400*/  LDC.64 R2, c[0x4][R2] ;  /* 0x0100000002027b82 */ /* 0x000ee20000000a00 */
[----:B------:R-:W-:Y:S02]  /*10410*/  IMAD.U32 R5, RZ, RZ, UR7 ;  /* 0x00000007ff057e24 */ /* 0x000fe4000f8e00ff */
[----:B------:R-:W-:Y:S02]  /*10420*/  IMAD.U32 R6, RZ, RZ, UR8 ;  /* 0x00000008ff067e24 */ /* 0x000fe4000f8e00ff */
[----:B--2---:R-:W-:-:S02]  /*10430*/  IMAD.U32 R7, RZ, RZ, UR9 ;  /* 0x00000009ff077e24 */ /* 0x004fc4000f8e00ff */
[----:B------:R-:W-:Y:S02]  /*10440*/  IMAD.U32 R10, RZ, RZ, UR4 ;  /* 0x00000004ff0a7e24 */ /* 0x000fe4000f8e00ff */
[----:B------:R-:W-:Y:S02]  /*10450*/  IMAD.U32 R11, RZ, RZ, UR5 ;  /* 0x00000005ff0b7e24 */ /* 0x000fe4000f8e00ff */
[----:B------:R-:W-:Y:S02]  /*10460*/  IMAD.MOV.U32 R8, RZ, RZ, 0x70 ;  /* 0x00000070ff087424 */ /* 0x000fe400078e00ff */
[----:B------:R-:W-:Y:S02]  /*10470*/  IMAD.MOV.U32 R12, RZ, RZ, 0x1 ;  /* 0x00000001ff0c7424 */ /* 0x000fe400078e00ff */
[----:B------:R-:W-:-:S07]  /*10480*/  IMAD.MOV.U32 R13, RZ, RZ, RZ ;  /* 0x000000ffff0d7224 */ /* 0x000fce00078e00ff */
[----:B------:R-:W-:-:S07]  /*10490*/  LEPC R20, `(.L_x_1468) ;  /* 0x000000001014794e */ /* 0x000fce0000000000 */
[----:B01-3--:R-:W-:Y:S05]  /*104a0*/  CALL.ABS.NOINC R2 ;  /* 0x0000000002007343 */ /* 0x00bfea0003c00000 */
.L_x_1468:
[----:B------:R-:W-:Y:S05]  /*104b0*/  BSYNC B6 ;  /* 0x0000000000067941 */ /* 0x000fea0003800000 */
.L_x_1467:
        /* <DEDUP_REMOVED lines=8> */
[----:B------:R3:W4:Y:S01]  /*10540*/  LDC.64 R2, c[0x4][R17] ;  /* 0x0100000011027b82 */ /* 0x0007220000000a00 */
[----:B------:R-:W-:Y:S02]  /*10550*/  IMAD.U32 R4, RZ, RZ, UR6 ;  /* 0x00000006ff047e24 */ /* 0x000fe4000f8e00ff */
[----:B------:R-:W-:Y:S02]  /*10560*/  IMAD.U32 R5, RZ, RZ, UR7 ;  /* 0x00000007ff057e24 */ /* 0x000fe4000f8e00ff */
[----:B------:R-:W-:Y:S02]  /*10570*/  IMAD.U32 R6, RZ, RZ, UR8 ;  /* 0x00000008ff067e24 */ /* 0x000fe4000f8e00ff */
[----:B--2---:R-:W-:-:S02]  /*10580*/  IMAD.U32 R7, RZ, RZ, UR9 ;  /* 0x00000009ff077e24 */ /* 0x004fc4000f8e00ff */
[----:B------:R-:W-:Y:S02]  /*10590*/  IMAD.U32 R10, RZ, RZ, UR4 ;  /* 0x00000004ff0a7e24 */ /* 0x000fe4000f8e00ff */
[----:B------:R-:W-:Y:S02]  /*105a0*/  IMAD.U32 R11, RZ, RZ, UR5 ;  /* 0x00000005ff0b7e24 */ /* 0x000fe4000f8e00ff */
[----:B------:R-:W-:Y:S02]  /*105b0*/  IMAD.MOV.U32 R8, RZ, RZ, 0x70 ;  /* 0x00000070ff087424 */ /* 0x000fe400078e00ff */
[----:B------:R-:W-:Y:S02]  /*105c0*/  IMAD.MOV.U32 R12, RZ, RZ, 0x1 ;  /* 0x00000001ff0c7424 */ /* 0x000fe400078e00ff */
[----:B---3--:R-:W-:-:S07]  /*105d0*/  IMAD.MOV.U32 R13, RZ, RZ, RZ ;  /* 0x000000ffff0d7224 */ /* 0x008fce00078e00ff */
[----:B------:R-:W-:-:S07]  /*105e0*/  LEPC R20, `(.L_x_1471) ;  /* 0x000000001014794e */ /* 0x000fce0000000000 */
[----:B01--4-:R-:W-:Y:S05]  /*105f0*/  CALL.ABS.NOINC R2 ;  /* 0x0000000002007343 */ /* 0x013fea0003c00000 */
.L_x_1471:
        /* <DEDUP_REMOVED lines=15> */
.L_x_1470:
[----:B------:R-:W-:Y:S05]  /*106f0*/  BSYNC B6 ;  /* 0x0000000000067941 */ /* 0x000fea0003800000 */
.L_x_1469:
[----:B------:R-:W-:Y:S01]  /*10700*/  ULDC.64 UR4, c[0x0][0x9f8] ;  /* 0x00027e0000047ab9 */ /* 0x000fe20000000a00 */
[----:B------:R-:W3:Y:S01]  /*10710*/  LDL R17, [R1+0x28] ;  /* 0x0000280001117983 */ /* 0x000ee20000100800 */
[----:B------:R-:W-:Y:S01]  /*10720*/  ISETP.NE.U32.AND P0, PT, RZ, UR4, PT ;  /* 0x00000004ff007c0c */ /* 0x000fe2000bf05070 */
[----:B--2---:R-:W-:-:S03]  /*10730*/  IMAD.MOV.U32 R7, RZ, RZ, R19 ;  /* 0x000000ffff077224 */ /* 0x004fc600078e0013 */
[----:B------:R-:W-:Y:S01]  /*10740*/  ISETP.NE.AND.EX P0, PT, RZ, UR5, PT, P0 ;  /* 0x00000005ff007c0c */ /* 0x000fe2000bf05300 */
[----:B------:R-:W-:-:S12]  /*10750*/  ULDC.64 UR4, c[0x0][0xa08] ;  /* 0x0002820000047ab9 */ /* 0x000fd80000000a00 */
[----:B------:R-:W2:Y:S02]  /*10760*/  @P0 LDC.64 R2, c[0x0][0x9f8] ;  /* 0x00027e00ff020b82 */ /* 0x000ea40000000a00 */
[----:B--2---:R-:W-:-:S05]  /*10770*/  @P0 IMAD.WIDE R2, R19, 0x4, R2 ;  /* 0x0000000413020825 */ /* 0x004fca00078e0202 */
[----:B------:R2:W4:Y:S02]  /*10780*/  @P0 LDG.E R7, desc[UR60][R2.64] ;  /* 0x0000003c02070981 */ /* 0x000524000c1e1900 */
[----:B--2---:R-:W2:Y:S02]  /*10790*/  LDC.64 R2, c[0x0][0x418] ;  /* 0x00010600ff027b82 */ /* 0x004ea40000000a00 */
[----:B--2---:R-:W-:Y:S01]  /*107a0*/  LOP3.LUT P0, RZ, R2, UR4, RZ, 0xfc, !PT ;  /* 0x0000000402ff7c12 */ /* 0x004fe2000f80fcff */
[----:B------:R-:W-:-:S03]  /*107b0*/  UMOV UR4, 0xffffffff ;  /* 0xffffffff00047882 */ /* 0x000fc60000000000 */
[----:B------:R-:W-:Y:S01]  /*107c0*/  LOP3.LUT P0, RZ, R3, UR5, RZ, 0xfc, P0 ;  /* 0x0000000503ff7c12 */ /* 0x000fe2000800fcff */
[----:B---3--:R-:W-:Y:S01]  /*107d0*/  VIADD R0, R17, 0xffffffff ;  /* 0xffffffff11007836 */ /* 0x008fe20000000000 */
[----:B----4-:R-:W-:Y:S01]  /*107e0*/  SHF.R.S32.HI R8, RZ, 0x1f, R7 ;  /* 0x0000001fff087819 */ /* 0x010fe20000011407 */
[----:B------:R2:W-:Y:S01]  /*107f0*/  STL [R1+0xc], R7 ;  /* 0x00000c0701007387 */ /* 0x0005e20000100800 */
[----:B------:R-:W-:-:S03]  /*10800*/  SEL R17, R7, RZ, !P0 ;  /* 0x000000ff07117207 */ /* 0x000fc60004000000 */
[----:B------:R2:W-:Y:S01]  /*10810*/  STL [R1+0x1c], R8 ;  /* 0x00001c0801007387 */ /* 0x0005e20000100800 */
[----:B------:R-:W-:Y:S05]  /*10820*/  BRA.DIV UR4, `(.L_x_1472) ;  /* 0x0000004e04f47947 */ /* 0x000fea000b800000 */
[----:B------:R-:W3:Y:S02]  /*10830*/  S2R R4, SR_TID.X ;  /* 0x0000000000047919 */ /* 0x000ee40000002100 */
[----:B---3--:R-:W-:-:S04]  /*10840*/  SHF.R.U32.HI R4, RZ, 0x5, R4 ;  /* 0x00000005ff047819 */ /* 0x008fc80000011604 */
[----:B------:R-:W-:-:S05]  /*10850*/  LOP3.LUT R4, R4, 0x3, RZ, 0xc0, !PT ;  /* 0x0000000304047812 */ /* 0x000fca00078ec0ff */
[----:B------:R3:W4:Y:S02]  /*10860*/  SHFL.IDX PT, R14, R4, RZ, 0x1f ;  /* 0x00001fff040e7589 */ /* 0x00072400000e0000 */
.L_x_1578:
[----:B---3--:R-:W3:Y:S01]  /*10870*/  LDL.LU R4, [R1+0x18] ;  /* 0x0000180001047983 */ /* 0x008ee20000300800 */
[----:B------:R-:W-:Y:S02]  /*10880*/  PLOP3.LUT P1, PT, PT, PT, PT, 0x8, 0x0 ;  /* 0x000000000000781c */ /* 0x000fe40003f2e170 */
[----:B----4-:R-:W-:Y:S01]  /*10890*/  ISETP.NE.AND P0, PT, R14, RZ, PT ;  /* 0x000000ff0e00720c */ /* 0x010fe20003f05270 */
[----:B------:R4:W-:Y:S01]  /*108a0*/  STL [R1+0x8], R0 ;  /* 0x0000080001007387 */ /* 0x0009e20000100800 */
[----:B---3--:R-:W-:-:S09]  /*108b0*/  LOP3.LUT R4, R4, 0xfffffffe, RZ, 0xc0, !PT ;  /* 0xfffffffe04047812 */ /* 0x008fd200078ec0ff */
[----:B------:R-:W-:-:S05]  /*108c0*/  @P1 LOP3.LUT R4, R4, 0x1, RZ, 0xfc, !PT ;  /* 0x0000000104041812 */ /* 0x000fca00078efcff */
[----:B------:R4:W-:Y:S01]  /*108d0*/  STL [R1+0x18], R4 ;  /* 0x0000180401007387 */ /* 0x0009e20000100800 */
[----:B------:R-:W-:Y:S05]  /*108e0*/  @P0 BRA `(.L_x_1473) ;  /* 0x0000000400480947 */ /* 0x000fea0003800000 */
[----:B------:R-:W-:-:S03]  /*108f0*/  UMOV UR4, 0xffffffff ;  /* 0xffffffff00047882 */ /* 0x000fc60000000000 */
[----:B------:R-:W-:Y:S05]  /*10900*/  BRA.DIV UR4, `(.L_x_1474) ;  /* 0x0000004e04f07947 */ /* 0x000fea000b800000 */
[----:B------:R-:W-:-:S13]  /*10910*/  ELECT P6, URZ, PT ;  /* 0x00000000003f782f */ /* 0x000fda00038c0000 */
.L_x_1581:
[----:B------:R-:W-:Y:S05]  /*10920*/  @!P6 BRA `(.L_x_1473) ;  /* 0x000000040038e947 */ /* 0x000fea0003800000 */
[----:B------:R-:W-:-:S04]  /*10930*/  ISETP.NE.U32.AND P0, PT, R2, RZ, PT ;  /* 0x000000ff0200720c */ /* 0x000fc80003f05070 */
[----:B------:R-:W-:-:S13]  /*10940*/  ISETP.NE.AND.EX P0, PT, R3, RZ, PT, P0 ;  /* 0x000000ff0300720c */ /* 0x000fda0003f05300 */
[----:B------:R-:W-:Y:S05]  /*10950*/  @!P0 BRA `(.L_x_1475) ;  /* 0x0000000000508947 */ /* 0x000fea0003800000 */
[----:B------:R-:W3:Y:S01]  /*10960*/  LDC R6, c[0x0][0x43c] ;  /* 0x00010f00ff067b82 */ /* 0x000ee20000000800 */
[----:B01----:R-:W-:Y:S01]  /*10970*/  IMAD.MOV.U32 R9, RZ, RZ, R0 ;  /* 0x000000ffff097224 */ /* 0x003fe200078e0000 */
[----:B------:R-:W-:-:S03]  /*10980*/  ULDC.64 UR4, c[0x0][0x428] ;  /* 0x00010a0000047ab9 */ /* 0x000fc60000000a00 */
[----:B----4-:R-:W-:Y:S01]  /*10990*/  IMAD.MOV.U32 R0, RZ, RZ, R9 ;  /* 0x000000ffff007224 */ /* 0x010fe200078e0009 */
[----:B---3--:R-:W-:-:S13]  /*109a0*/  ISETP.NE.AND P0, PT, R6, 0x1, PT ;  /* 0x000000010600780c */ /* 0x008fda0003f05270 */
[----:B------:R-:W0:Y:S02]  /*109b0*/  @P0 LDC.64 R4, c[0x0][0x440] ;  /* 0x00011000ff040b82 */ /* 0x000e240000000a00 */
[----:B0-----:R-:W-:-:S05]  /*109c0*/  @P0 IMAD.HI.U32 R4, R9, R4, RZ ;  /* 0x0000000409040227 */ /* 0x001fca00078e00ff */
[----:B------:R-:W-:-:S04]  /*109d0*/  @P0 SHF.R.U32.HI R0, RZ, R5, R4 ;  /* 0x00000005ff000219 */ /* 0x000fc80000011604 */
[--C-:B------:R-:W-:Y:S01]  /*109e0*/  SHF.R.S32.HI R5, RZ, 0x1f, R0.reuse ;  /* 0x0000001fff057819 */ /* 0x100fe20000011400 */
[----:B------:R-:W-:-:S04]  /*109f0*/  IMAD.MOV R4, RZ, RZ, -R0 ;  /* 0x000000ffff047224 */ /* 0x000fc800078e0a00 */
[----:B------:R-:W-:Y:S02]  /*10a00*/  IMAD R9, R6, R4, R9 ;  /* 0x0000000406097224 */ /* 0x000fe400078e0209 */
[----:B------:R-:W-:Y:S02]  /*10a10*/  IMAD R6, R8, UR4, RZ ;  /* 0x0000000408067c24 */ /* 0x000fe4000f8e02ff */
[----:B------:R-:W-:Y:S01]  /*10a20*/  IMAD.MOV.U32 R4, RZ, RZ, R0 ;  /* 0x000000ffff047224 */ /* 0x000fe200078e0000 */
[----:B------:R3:W-:Y:S01]  /*10a30*/  STL [R1+0x8], R9 ;  /* 0x0000080901007387 */ /* 0x0007e20000100800 */
[C---:B------:R-:W-:Y:S02]  /*10a40*/  IMAD R0, R7.reuse, UR5, R6 ;  /* 0x0000000507007c24 */ /* 0x040fe4000f8e0206 */
[----:B------:R-:W-:-:S04]  /*10a50*/  IMAD.WIDE.U32 R4, R7, UR4, R4 ;  /* 0x0000000407047c25 */ /* 0x000fc8000f8e0004 */
[----:B------:R-:W-:Y:S01]  /*10a60*/  IMAD.IADD R0, R5, 0x1, R0 ;  /* 0x0000000105007824 */ /* 0x000fe200078e0200 */
[----:B------:R-:W-:-:S04]  /*10a70*/  LEA R2, P0, R4, R2, 0x2 ;  /* 0x0000000204027211 */ /* 0x000fc800078010ff */
[----:B------:R-:W-:-:S05]  /*10a80*/  LEA.HI.X R3, R4, R3, R0, 0x2, P0 ;  /* 0x0000000304037211 */ /* 0x000fca00000f1400 */
[----:B------:R3:W5:Y:S04]  /*10a90*/  LDG.E R17, desc[UR60][R2.64] ;  /* 0x0000003c02117981 */ /* 0x000768000c1e1900 */
.L_x_1475:
[----:B--2---:R-:W2:Y:S04]  /*10aa0*/  LDL R7, [R1] ;  /* 0x0000000001077983 */ /* 0x004ea80000100800 */
[----:B----4-:R-:W2:Y:S04]  /*10ab0*/  LDL R0, [R1+0x4] ;  /* 0x0000040001007983 */ /* 0x010ea80000100800 */
[----:B---3--:R-:W3:Y:S01]  /*10ac0*/  LDL R2, [R1+0x10] ;  /* 0x0000100001027983 */ /* 0x008ee20000100800 */
[----:B--2---:R-:W-:Y:S01]  /*10ad0*/  IMAD R0, R0, 0x8, R7 ;  /* 0x0000000800007824 */ /* 0x004fe200078e0207 */
[----:B---3--:R-:W-:-:S04]  /*10ae0*/  SHF.L.U32 R2, R2, 0x1f, RZ ;  /* 0x0000001f02027819 */ /* 0x008fc800000006ff */
[----:B------:R-:W2:Y:S02]  /*10af0*/  SYNCS.PHASECHK.TRANS64.TRYWAIT P0, [R0+URZ+0x2a840], R2 ;  /* 0x02a84002000075a7 */ /* 0x000ea4000800017f */
[----:B--2---:R-:W-:Y:S05]  /*10b00*/  @!P0 BRA `(.L_x_1476) ;  /* 0x0000004c00908947 */ /* 0x004fea0003800000 */
.L_x_1582:
[----:B------:R-:W3:Y:S02]  /*10b10*/  S2R R3, SR_TID.X ;  /* 0x0000000000037919 */ /* 0x000ee40000002100 */
[----:B---3--:R-:W-:-:S04]  /*10b20*/  LOP3.LUT R3, R3, 0x7f, RZ, 0xc0, !PT ;  /* 0x0000007f03037812 */ /* 0x008fc800078ec0ff */
[----:B------:R-:W-:-:S13]  /*10b30*/  ISETP.NE.AND P0, PT, R3, RZ, PT ;  /* 0x000000ff0300720c */ /* 0x000fda0003f05270 */
[----:B------:R-:W-:Y:S05]  /*10b40*/  @P0 BRA `(.L_x_1477) ;  /* 0x00000000001c0947 */ /* 0x000fea0003800000 */
[----:B------:R-:W3:Y:S01]  /*10b50*/  S2R R3, SR_TID.X ;  /* 0x0000000000037919 */ /* 0x000ee20000002100 */
[----:B--2---:R-:W-:-:S04]  /*10b60*/  IMAD.MOV.U32 R2, RZ, RZ, 0x9000 ;  /* 0x00009000ff027424 */ /* 0x004fc800078e00ff */
[----:B------:R4:W-:Y:S01]  /*10b70*/  SYNCS.ARRIVE.TRANS64 RZ, [R0+URZ+0x2a830], R2 ;  /* 0x02a8300200ff79a7 */ /* 0x0009e2000800003f */
[----:B---3--:R-:W-:-:S04]  /*10b80*/  LOP3.LUT R3, R3, 0x1f, RZ, 0xc0, !PT ;  /* 0x0000001f03037812 */ /* 0x008fc800078ec0ff */
[----:B------:R-:W-:-:S13]  /*10b90*/  ISETP.NE.AND P0, PT, R3, RZ, PT ;  /* 0x000000ff0300720c */ /* 0x000fda0003f05270 */
[----:B----4-:R-:W-:Y:S05]  /*10ba0*/  @!P0 BRA `(.L_x_1477) ;  /* 0x0000000000048947 */ /* 0x010fea0003800000 */
[----:B------:R-:W-:Y:S01]  /*10bb0*/  BPT.TRAP 0x1 ;  /* 0x000000040000795c */ /* 0x000fe20000300000 */
.L_x_1477:
[----:B------:R-:W3:Y:S04]  /*10bc0*/  LDL R6, [R1] ;  /* 0x0000000001067983 */ /* 0x000ee80000100800 */
[----:B------:R-:W3:Y:S04]  /*10bd0*/  LDL R5, [R1+0x4] ;  /* 0x0000040001057983 */ /* 0x000ee80000100800 */
[----:B------:R-:W4:Y:S04]  /*10be0*/  LDL R4, [R1+0x8] ;  /* 0x0000080001047983 */ /* 0x000f280000100800 */
[----:B------:R-:W4:Y:S04]  /*10bf0*/  LDL R3, [R1+0x14] ;  /* 0x0000140001037983 */ /* 0x000f280000100800 */
[----:B--2---:R-:W2:Y:S01]  /*10c00*/  LDL.LU R2, [R1+0x18] ;  /* 0x0000180001027983 */ /* 0x004ea20000300800 */
[----:B------:R-:W-:Y:S01]  /*10c10*/  R2UR UR9, R0 ;  /* 0x00000000000972ca */ /* 0x000fe200000e0000 */
[----:B------:R-:W-:Y:S01]  /*10c20*/  UIADD3 UR4, UP0, UR36, 0x370, URZ ;  /* 0x0000037024047890 */ /* 0x000fe2000ff1e03f */
[----:B------:R-:W-:Y:S01]  /*10c30*/  R2UR UR12, R18 ;  /* 0x00000000120c72ca */ /* 0x000fe200000e0000 */
[----:B------:R-:W-:Y:S01]  /*10c40*/  UMOV UR10, URZ ;  /* 0x0000003f000a7c82 */ /* 0x000fe20008000000 */
[----:B-----5:R-:W-:Y:S01]  /*10c50*/  R2UR UR13, R17 ;  /* 0x00000000110d72ca */ /* 0x020fe200000e0000 */
[----:B------:R-:W-:Y:S01]  /*10c60*/  UMOV UR6, 0x0 ;  /* 0x0000000000067882 */ /* 0x000fe20000000000 */
[----:B------:R-:W-:Y:S01]  /*10c70*/  PLOP3.LUT P0, PT, PT, PT, PT, 0x80, 0x0 ;  /* 0x000000000000781c */ /* 0x000fe20003f0f070 */
[----:B------:R-:W-:Y:S01]  /*10c80*/  UMOV UR7, 0x14f00000 ;  /* 0x14f0000000077882 */ /* 0x000fe20000000000 */
[----:B------:R-:W-:-:S05]  /*10c90*/  UMOV UR16, 0x40 ;  /* 0x0000004000107882 */ /* 0x000fca0000000000 */
[----:B------:R-:W-:Y:S01]  /*10ca0*/  UIADD3 UR9, UR9, 0x2a830, URZ ;  /* 0x0002a83009097890 */ /* 0x000fe2000fffe03f */
[----:B---3--:R-:W-:Y:S01]  /*10cb0*/  IMAD R0, R5, 0x9000, R6 ;  /* 0x0000900005007824 */ /* 0x008fe200078e0206 */
[----:B----4-:R-:W-:-:S04]  /*10cc0*/  R2UR UR11, R4 ;  /* 0x00000000040b72ca */ /* 0x010fc800000e0000 */
[----:B------:R-:W-:Y:S02]  /*10cd0*/  R2UR UR8, R0 ;  /* 0x00000000000872ca */ /* 0x000fe400000e0000 */
[----:B------:R-:W-:Y:S02]  /*10ce0*/  R2UR UR5, R3 ;  /* 0x00000000030572ca */ /* 0x000fe400000e0000 */
[----:B--2---:R-:W-:-:S04]  /*10cf0*/  LOP3.LUT R2, R2, 0xfffffffe, RZ, 0xc0, !PT ;  /* 0xfffffffe02027812 */ /* 0x004fc800078ec0ff */
[----:B------:R-:W-:-:S05]  /*10d00*/  @P0 LOP3.LUT R2, R2, 0x1, RZ, 0xfc, !PT ;  /* 0x0000000102020812 */ /* 0x000fca00078efcff */
[----:B------:R-:W-:Y:S02]  /*10d10*/  UIADD3 UR14, UR8, 0x18400, URZ ;  /* 0x00018400080e7890 */ /* 0x000fe4000fffe03f */
[----:B------:R-:W-:Y:S01]  /*10d20*/  UIMAD UR11, UR11, 0x60, UR5 ;  /* 0x000000600b0b78a4 */ /* 0x000fe2000f8e0205 */
[----:B------:R3:W-:Y:S01]  /*10d30*/  STL [R1+0x18], R2 ;  /* 0x0000180201007387 */ /* 0x0007e20000100800 */
[----:B------:R-:W-:Y:S02]  /*10d40*/  UIADD3.X UR5, URZ, UR37, URZ, UP0, !UPT ;  /* 0x000000253f057290 */ /* 0x000fe400087fe43f */
[----:B------:R-:W-:Y:S02]  /*10d50*/  UIADD3 UR15, UR8, 0x1b400, URZ ;  /* 0x0001b400080f7890 */ /* 0x000fe4000fffe03f */
[----:B------:R-:W-:-:S03]  /*10d60*/  UIADD3 UR17, UR8, 0x1e400, URZ ;  /* 0x0001e40008117890 */ /* 0x000fc6000fffe03f */
[----:B------:R-:W-:Y:S01]  /*10d70*/  UMOV UR8, UR14 ;  /* 0x0000000e00087c82 */ /* 0x000fe20008000000 */
[----:B------:R-:W-:Y:S01]  /*10d80*/  UMOV UR14, 0x80 ;  /* 0x00000080000e7882 */ /* 0x000fe20000000000 */
[----:B------:R2:W-:Y:S02]  /*10d90*/  UTMALDG.4D [UR8], [UR4], desc[UR6] ;  /* 0x00000608040075b4 */ /* 0x0005e40008019000 */
[----:B--2---:R-:W-:Y:S01]  /*10da0*/  UMOV UR8, UR15 ;  /* 0x0000000f00087c82 */ /* 0x004fe20008000000 */
[----:B------:R-:W-:Y:S02]  /*10db0*/  UMOV UR10, UR16 ;  /* 0x00000010000a7c82 */ /* 0x000fe40008000000 */
[----:B------:R2:W-:Y:S02]  /*10dc0*/  UTMALDG.4D [UR8], [UR4], desc[UR6] ;  /* 0x00000608040075b4 */ /* 0x0005e40008019000 */
[----:B--2---:R-:W-:Y:S01]  /*10dd0*/  UMOV UR8, UR17 ;  /* 0x0000001100087c82 */ /* 0x004fe20008000000 */
[----:B------:R-:W-:-:S02]  /*10de0*/  UMOV UR10, UR14 ;  /* 0x0000000e000a7c82 */ /* 0x000fc40008000000 */
[----:B------:R3:W-:Y:S02]  /*10df0*/  UTMALDG.4D [UR8], [UR4], desc[UR6] ;  /* 0x00000608040075b4 */ /* 0x0007e40008019000 */
[----:B---3--:R-:W-:Y:S01]  /*10e00*/  NOP ;  /* 0x0000000000007918 */ /* 0x008fe20000000000 */
.L_x_1473:
[----:B----4-:R-:W3:Y:S04]  /*10e10*/  LDL R0, [R1] ;  /* 0x0000000001007983 */ /* 0x010ee80000100800 */
[----:B------:R-:W4:Y:S01]  /*10e20*/  LDL.LU R3, [R1+0x34] ;  /* 0x0000340001037983 */ /* 0x000f220000300800 */
[----:B------:R-:W-:Y:S05]  /*10e30*/  WARPSYNC.ALL ;  /* 0x0000000000007948 */ /* 0x000fea0003800000 */
[----:B------:R-:W-:Y:S01]  /*10e40*/  ULDC.64 UR4, c[0x0][0x298] ;  /* 0x0000a60000047ab9 */ /* 0x000fe20000000a00 */
[----:B------:R-:W-:Y:S01]  /*10e50*/  BSSY B6, `(.L_x_1478) ;  /* 0x000001c000067945 */ /* 0x000fe20003800000 */
[----:B------:R-:W-:Y:S01]  /*10e60*/  BAR.SYNC.DEFER_BLOCKING 0x8, 0x180 ;  /* 0x0206000000007b1d */ /* 0x000fe20000010000 */
[----:B---3--:R-:W-:Y:S01]  /*10e70*/  VIADD R0, R0, 0xc400 ;  /* 0x0000c40000007836 */ /* 0x008fe20000000000 */
[----:B----4-:R-:W-:Y:S01]  /*10e80*/  SHF.R.S32.HI R2, RZ, 0x1f, R3 ;  /* 0x0000001fff027819 */ /* 0x010fe20000011403 */
[----:B------:R-:W-:-:S03]  /*10e90*/  IMAD.WIDE.U32 R4, R3, UR4, RZ ;  /* 0x0000000403047c25 */ /* 0x000fc6000f8e00ff */
[----:B------:R-:W-:Y:S01]  /*10ea0*/  LOP3.LUT P0, RZ, R0, 0x3ff, RZ, 0xc0, !PT ;  /* 0x000003ff00ff7812 */ /* 0x000fe2000780c0ff */
[----:B------:R-:W-:Y:S01]  /*10eb0*/  IMAD R2, R2, UR4, RZ ;  /* 0x0000000402027c24 */ /* 0x000fe2000f8e02ff */
[----:B------:R3:W-:Y:S03]  /*10ec0*/  STL.64 [R1+0x40], R4 ;  /* 0x0000400401007387 */ /* 0x0007e60000100a00 */
[----:B------:R-:W-:-:S04]  /*10ed0*/  IMAD R2, R3, UR5, R2 ;  /* 0x0000000503027c24 */ /* 0x000fc8000f8e0202 */
[----:B------:R-:W-:-:S05]  /*10ee0*/  IMAD.IADD R0, R5, 0x1, R2 ;  /* 0x0000000105007824 */ /* 0x000fca00078e0202 */
[----:B------:R3:W-:Y:S01]  /*10ef0*/  STL [R1+0x34], R0 ;  /* 0x0000340001007387 */ /* 0x0007e20000100800 */
[----:B------:R-:W-:Y:S05]  /*10f00*/  @!P0 BRA `(.L_x_1479) ;  /* 0x0000000000408947 */ /* 0x000fea0003800000 */
[----:B------:R-:W-:Y:S01]  /*10f10*/  MOV R2, 0x0 ;  /* 0x0000000000027802 */ /* 0x000fe20000000f00 */
[----:B------:R-:W-:Y:S01]  /*10f20*/  ULDC.64 UR6, c[0x4][0xb8] ;  /* 0x01002e0000067ab9 */ /* 0x000fe20000000a00 */
[----:B------:R-:W-:Y:S01]  /*10f30*/  ULDC.64 UR8, c[0x4][0xc0] ;  /* 0x0100300000087ab9 */ /* 0x000fe20000000a00 */
[----:B------:R-:W-:Y:S01]  /*10f40*/  ULDC.64 UR4, c[0x4][0x20] ;  /* 0x0100080000047ab9 */ /* 0x000fe20000000a00 */
[----:B---3--:R-:W-:Y:S02]  /*10f50*/  IMAD.U32 R4, RZ, RZ, UR6 ;  /* 0x00000006ff047e24 */ /* 0x008fe4000f8e00ff */
        /* <DEDUP_REMOVED lines=11> */
.L_x_1479:
[----:B------:R-:W-:Y:S05]  /*11010*/  BSYNC B6 ;  /* 0x0000000000067941 */ /* 0x000fea0003800000 */
.L_x_1478:
[----:B---3--:R-:W3:Y:S01]  /*11020*/  LDL.LU R0, [R1+0x34] ;  /* 0x0000340001007983 */ /* 0x008ee20000300800 */
[----:B--2---:R-:W2:Y:S01]  /*11030*/  LDC R7, c[0x0][0x448] ;  /* 0x00011200ff077b82 */ /* 0x004ea20000000800 */
[----:B------:R-:W-:Y:S01]  /*11040*/  ULDC.64 UR4, c[0x0][0x2d8] ;  /* 0x0000b60000047ab9 */ /* 0x000fe20000000a00 */
[----:B------:R-:W-:Y:S01]  /*11050*/  ULDC.64 UR6, c[0x0][0x280] ;  /* 0x0000a00000067ab9 */ /* 0x000fe20000000a00 */
[----:B------:R-:W3:Y:S04]  /*11060*/  LDL.LU.64 R2, [R1+0x40] ;  /* 0x0000400001027983 */ /* 0x000ee80000300a00 */
[----:B01----:R-:W4:Y:S01]  /*11070*/  LDL R9, [R1+0x2c] ;  /* 0x00002c0001097983 */ /* 0x003f220000100800 */
[----:B------:R-:W0:Y:S01]  /*11080*/  S2R R5, SR_TID.X ;  /* 0x0000000000057919 */ /* 0x000e220000002100 */
[----:B------:R-:W1:Y:S01]  /*11090*/  S2R R6, SR_TID.X ;  /* 0x0000000000067919 */ /* 0x000e620000002100 */
[----:B------:R-:W1:Y:S01]  /*110a0*/  S2R R10, SR_TID.X ;  /* 0x00000000000a7919 */ /* 0x000e620000002100 */
[----:B0-----:R-:W-:-:S04]  /*110b0*/  LOP3.LUT R5, R5, 0x7f, RZ, 0xc0, !PT ;  /* 0x0000007f05057812 */ /* 0x001fc800078ec0ff */
[----:B------:R-:W-:Y:S01]  /*110c0*/  SHF.R.U32.HI R5, RZ, 0x3, R5 ;  /* 0x00000003ff057819 */ /* 0x000fe20000011605 */
[----:B-1----:R-:W-:-:S05]  /*110d0*/  IMAD.SHL.U32 R8, R6, 0x10, RZ ;  /* 0x0000001006087824 */ /* 0x002fca00078e00ff */
[----:B------:R-:W-:Y:S01]  /*110e0*/  LOP3.LUT R8, R5, 0x70, R8, 0xf8, !PT ;  /* 0x0000007005087812 */ /* 0x000fe200078ef808 */
[----:B------:R-:W-:-:S05]  /*110f0*/  IMAD.SHL.U32 R10, R10, 0x8, RZ ;  /* 0x000000080a0a7824 */ /* 0x000fca00078e00ff */
[----:B------:R-:W-:-:S04]  /*11100*/  LOP3.LUT R10, R10, 0x38, RZ, 0xc0, !PT ;  /* 0x000000380a0a7812 */ /* 0x000fc800078ec0ff */
[C---:B------:R-:W-:Y:S02]  /*11110*/  LOP3.LUT R11, R10.reuse, 0x40, RZ, 0xfc, !PT ;  /* 0x000000400a0b7812 */ /* 0x040fe400078efcff */
[----:B------:R-:W-:Y:S01]  /*11120*/  LOP3.LUT R10, R10, 0x80, RZ, 0xfc, !PT ;  /* 0x000000800a0a7812 */ /* 0x000fe200078efcff */
[----:B---3--:R-:W-:Y:S01]  /*11130*/  IMAD.MOV.U32 R3, RZ, RZ, R0 ;  /* 0x000000ffff037224 */ /* 0x008fe200078e0000 */
[----:B------:R-:W-:-:S05]  /*11140*/  SHF.R.S32.HI R0, RZ, 0x1f, R18 ;  /* 0x0000001fff007819 */ /* 0x000fca0000011412 */
[----:B------:R-:W-:Y:S02]  /*11150*/  IMAD R0, R0, UR4, RZ ;  /* 0x0000000400007c24 */ /* 0x000fe4000f8e02ff */
[----:B------:R-:W-:-:S04]  /*11160*/  IMAD.WIDE.U32 R2, R18, UR4, R2 ;  /* 0x0000000412027c25 */ /* 0x000fc8000f8e0002 */
[----:B------:R-:W-:Y:S01]  /*11170*/  IMAD R0, R18, UR5, R0 ;  /* 0x0000000512007c24 */ /* 0x000fe2000f8e0200 */
[----:B------:R-:W-:Y:S02]  /*11180*/  ULDC.64 UR4, c[0x0][0xa00] ;  /* 0x0002800000047ab9 */ /* 0x000fe40000000a00 */
[----:B------:R-:W-:Y:S01]  /*11190*/  ISETP.NE.U32.AND P0, PT, RZ, UR4, PT ;  /* 0x00000004ff007c0c */ /* 0x000fe2000bf05070 */
[----:B------:R-:W-:Y:S01]  /*111a0*/  IMAD.IADD R3, R3, 0x1, R0 ;  /* 0x0000000103037824 */ /* 0x000fe200078e0200 */
[----:B------:R-:W-:Y:S02]  /*111b0*/  SHF.R.S32.HI R0, RZ, 0x1f, R19 ;  /* 0x0000001fff007819 */ /* 0x000fe40000011413 */
[----:B------:R-:W-:Y:S01]  /*111c0*/  ISETP.NE.AND.EX P0, PT, RZ, UR5, PT, P0 ;  /* 0x00000005ff007c0c */ /* 0x000fe2000bf05300 */
[----:B------:R-:W-:-:S03]  /*111d0*/  ULDC.64 UR4, c[0x0][0x2e0] ;  /* 0x0000b80000047ab9 */ /* 0x000fc60000000a00 */
[----:B------:R-:W-:Y:S02]  /*111e0*/  SEL R4, R0, RZ, !P0 ;  /* 0x000000ff00047207 */ /* 0x000fe40004000000 */
[----:B------:R-:W-:Y:S02]  /*111f0*/  SEL R0, R19, RZ, !P0 ;  /* 0x000000ff13007207 */ /* 0x000fe40004000000 */
[----:B--2---:R-:W-:Y:S01]  /*11200*/  ISETP.NE.AND P0, PT, R7, 0x1, PT ;  /* 0x000000010700780c */ /* 0x004fe20003f05270 */
[----:B------:R-:W-:-:S12]  /*11210*/  IMAD R4, R4, UR4, RZ ;  /* 0x0000000404047c24 */ /* 0x000fd8000f8e02ff */
[----:B------:R-:W0:Y:S08]  /*11220*/  @P0 LDC R5, c[0x0][0x44c] ;  /* 0x00011300ff050b82 */ /* 0x000e300000000800 */
[----:B------:R-:W1:Y:S01]  /*11230*/  @P0 LDC R6, c[0x0][0x450] ;  /* 0x00011400ff060b82 */ /* 0x000e620000000800 */
[----:B------:R-:W-:-:S04]  /*11240*/  IMAD.WIDE.U32 R2, R0, UR4, R2 ;  /* 0x0000000400027c25 */ /* 0x000fc8000f8e0002 */
[----:B------:R-:W-:Y:S01]  /*11250*/  IMAD R0, R0, UR5, R4 ;  /* 0x0000000500007c24 */ /* 0x000fe2000f8e0204 */
[----:B------:R-:W-:-:S03]  /*11260*/  ULDC.64 UR4, c[0x0][0x2d0] ;  /* 0x0000b40000047ab9 */ /* 0x000fc60000000a00 */
[----:B------:R-:W-:Y:S02]  /*11270*/  IMAD.IADD R3, R3, 0x1, R0 ;  /* 0x0000000103037824 */ /* 0x000fe400078e0200 */
[----:B----4-:R-:W-:-:S04]  /*11280*/  IMAD.IADD R0, R8, 0x1, R9 ;  /* 0x0000000108007824 */ /* 0x010fc800078e0209 */
[----:B0-----:R-:W-:-:S04]  /*11290*/  @P0 IMAD.HI.U32 R5, R0, R5, RZ ;  /* 0x0000000500050227 */ /* 0x001fc800078e00ff */
[----:B------:R-:W-:Y:S01]  /*112a0*/  IMAD.MOV.U32 R4, RZ, RZ, R0 ;  /* 0x000000ffff047224 */ /* 0x000fe200078e0000 */
[----:B-1----:R-:W-:-:S05]  /*112b0*/  @P0 SHF.R.U32.HI R4, RZ, R6, R5 ;  /* 0x00000006ff040219 */ /* 0x002fca0000011605 */
[----:B------:R-:W-:-:S04]  /*112c0*/  IMAD.MOV R5, RZ, RZ, -R4 ;  /* 0x000000ffff057224 */ /* 0x000fc800078e0a04 */
[----:B------:R-:W-:Y:S01]  /*112d0*/  IMAD R0, R7, R5, R0 ;  /* 0x0000000507007224 */ /* 0x000fe200078e0200 */
[----:B------:R-:W-:Y:S01]  /*112e0*/  SHF.R.S32.HI R5, RZ, 0x1f, R4 ;  /* 0x0000001fff057819 */ /* 0x000fe20000011404 */
        /* <DEDUP_REMOVED lines=9> */
[----:B------:R-:W-:Y:S02]  /*11380*/  ISETP.GE.AND P0, PT, R10, UR4, PT ;  /* 0x000000040a007c0c */ /* 0x000fe4000bf06270 */
[----:B------:R0:W5:Y:S01]  /*11390*/  LDL R10, [R1+0x20] ;  /* 0x00002000010a7983 */ /* 0x0001620000100800 */
[----:B------:R-:W1:Y:S01]  /*113a0*/  S2R R5, SR_TID.X ;  /* 0x0000000000057919 */ /* 0x000e620000002100 */
[----:B------:R-:W-:Y:S01]  /*113b0*/  IMAD R0, R0, UR5, R4 ;  /* 0x0000000500007c24 */ /* 0x000fe2000f8e0204 */
[----:B------:R-:W-:-:S03]  /*113c0*/  LEA R4, P3, R2, UR6, 0x1 ;  /* 0x0000000602047c11 */ /* 0x000fc6000f8608ff */
[----:B------:R-:W-:Y:S01]  /*113d0*/  IMAD.IADD R0, R3, 0x1, R0 ;  /* 0x0000000103007824 */ /* 0x000fe200078e0200 */
[----:B------:R-:W-:-:S04]  /*113e0*/  ISETP.GE.AND P1, PT, R11, UR4, PT ;  /* 0x000000040b007c0c */ /* 0x000fc8000bf26270 */
[----:B------:R-:W-:Y:S01]  /*113f0*/  LEA.HI.X R3, R2, UR7, R0, 0x1, P3 ;  /* 0x0000000702037c11 */ /* 0x000fe200098f0c00 */
[----:B-1----:R-:W-:-:S05]  /*11400*/  IMAD.SHL.U32 R8, R5, 0x8, RZ ;  /* 0x0000000805087824 */ /* 0x002fca00078e00ff */
[----:B------:R-:W-:-:S04]  /*11410*/  LOP3.LUT R8, R8, 0x38, RZ, 0xc0, !PT ;  /* 0x0000003808087812 */ /* 0x000fc800078ec0ff */
[----:B------:R-:W-:Y:S01]  /*11420*/  ISETP.GE.AND P2, PT, R8, UR4, PT ;  /* 0x0000000408007c0c */ /* 0x000fe2000bf46270 */
[----:B------:R-:W-:-:S03]  /*11430*/  UMOV UR4, 0xffffffff ;  /* 0xffffffff00047882 */ /* 0x000fc60000000000 */
[----:B0-----:R-:W-:Y:S09]  /*11440*/  BRA.DIV UR4, `(.L_x_1480) ;  /* 0x0000004604547947 */ /* 0x001ff2000b800000 */
[----:B------:R-:W0:Y:S01]  /*11450*/  S2R R5, SR_TID.X ;  /* 0x0000000000057919 */ /* 0x000e220000002100 */
[----:B------:R-:W2:Y:S01]  /*11460*/  LDL.LU R8, [R1+0x2c] ;  /* 0x00002c0001087983 */ /* 0x000ea20000300800 */
[----:B0-----:R-:W-:-:S04]  /*11470*/  LOP3.LUT R5, R5, 0x7f, RZ, 0xc0, !PT ;  /* 0x0000007f05057812 */ /* 0x001fc800078ec0ff */
[----:B------:R-:W-:Y:S02]  /*11480*/  SHF.R.U32.HI R6, RZ, 0x3, R5 ;  /* 0x00000003ff067819 */ /* 0x000fe40000011605 */
[----:B------:R-:W3:Y:S04]  /*11490*/  LDL.LU R5, [R1+0x30] ;  /* 0x0000300001057983 */ /* 0x000ee80000300800 */
[----:B------:R-:W-:Y:S01]  /*114a0*/  SHFL.IDX PT, R9, R3, 0x1, 0x181f ;  /* 0x00381f0003097f89 */ /* 0x000fe200000e0000 */
[----:B--2---:R-:W-:Y:S02]  /*114b0*/  IMAD.IADD R0, R6, 0x1, R8 ;  /* 0x0000000106007824 */ /* 0x004fe400078e0208 */
[----:B------:R-:W0:Y:S01]  /*114c0*/  S2R R6, SR_TID.X ;  /* 0x0000000000067919 */ /* 0x000e220000002100 */
[----:B---3--:R-:W-:-:S02]  /*114d0*/  IMAD R2, R5, R7, RZ ;  /* 0x0000000705027224 */ /* 0x008fc400078e02ff */
[----:B------:R-:W1:Y:S01]  /*114e0*/  SHFL.IDX PT, R7, R4, RZ, 0x181f ;  /* 0x00181fff04077589 */ /* 0x000e6200000e0000 */
[----:B0-----:R-:W-:-:S03]  /*114f0*/  IMAD.SHL.U32 R11, R6, 0x8, RZ ;  /* 0x00000008060b7824 */ /* 0x001fc600078e00ff */
[----:B------:R-:W0:Y:S01]  /*11500*/  SHFL.IDX PT, R6, R3, RZ, 0x181f ;  /* 0x00181fff03067589 */ /* 0x000e2200000e0000 */
[C---:B------:R-:W-:Y:S01]  /*11510*/  VIADD R5, R0.reuse, 0x10 ;  /* 0x0000001000057836 */ /* 0x040fe20000000000 */
[----:B------:R-:W-:-:S04]  /*11520*/  ISETP.GE.AND P4, PT, R0, R2, PT ;  /* 0x000000020000720c */ /* 0x000fc80003f86270 */
[----:B------:R-:W-:Y:S02]  /*11530*/  ISETP.GE.AND P3, PT, R5, R2, PT ;  /* 0x000000020500720c */ /* 0x000fe40003f66270 */
[----:B------:R-:W2:Y:S01]  /*11540*/  SHFL.IDX PT, R5, R4, 0x1, 0x181f ;  /* 0x00381f0004057f89 */ /* 0x000ea200000e0000 */
[----:B------:R-:W-:-:S06]  /*11550*/  LOP3.LUT R11, R11, 0x38, RZ, 0xc0, !PT ;  /* 0x000000380b0b7812 */ /* 0x000fcc00078ec0ff */
[----:B-1----:R-:W-:-:S05]  /*11560*/  @!P4 LEA R7, P5, R11, R7, 0x1 ;  /* 0x000000070b07c211 */ /* 0x002fca00078a08ff */
[----:B0-----:R-:W-:-:S05]  /*11570*/  @!P4 IMAD.X R6, RZ, RZ, R6, P5 ;  /* 0x000000ffff06c224 */ /* 0x001fca00028e0606 */
[----:B------:R-:W-:-:S04]  /*11580*/  @!P4 LOP3.LUT R7, R7, R6, RZ, 0x3c, !PT ;  /* 0x000000060707c212 */ /* 0x000fc800078e3cff */
[----:B------:R-:W-:Y:S02]  /*11590*/  @!P4 LOP3.LUT R6, R7, R6, RZ, 0x3c, !PT ;  /* 0x000000060706c212 */ /* 0x000fe400078e3cff */
[----:B--2---:R-:W-:Y:S02]  /*115a0*/  @!P3 LEA R8, P5, R11, R5, 0x1 ;  /* 0x000000050b08b211 */ /* 0x004fe400078a08ff */
[----:B------:R-:W-:-:S03]  /*115b0*/  @!P4 LOP3.LUT R7, R7, R6, RZ, 0x3c, !PT ;  /* 0x000000060707c212 */ /* 0x000fc600078e3cff */
[----:B------:R-:W-:Y:S02]  /*115c0*/  @!P3 IMAD.X R5, RZ, RZ, R9, P5 ;  /* 0x000000ffff05b224 */ /* 0x000fe400028e0609 */
[----:B-----5:R-:W-:Y:S04]  /*115d0*/  @!P4 LDGSTS.E.BYPASS.LTC128B.128 [R10+0xc400], desc[UR60][R6.64], !P2 ;  /* 0x0c400000060acfae */ /* 0x020fe8000d101d7c */
[----:B------:R-:W-:Y:S04]  /*115e0*/  @!P4 LDGSTS.E.BYPASS.LTC128B.128 [R10+0x10400], desc[UR60][R6.64+0x80], !P1 ;  /* 0x10400080060acfae */ /* 0x000fe8000c901d7c */
[----:B------:R0:W-:Y:S02]  /*115f0*/  @!P4 LDGSTS.E.BYPASS.LTC128B.128 [R10+0x14400], desc[UR60][R6.64+0x100], !P0 ;  /* 0x14400100060acfae */ /* 0x0001e4000c101d7c */
[----:B0-----:R-:W-:-:S02]  /*11600*/  @!P3 IMAD.MOV.U32 R6, RZ, RZ, R8 ;  /* 0x000000ffff06b224 */ /* 0x001fc400078e0008 */
[----:B------:R-:W-:Y:S02]  /*11610*/  @!P3 IMAD.MOV.U32 R7, RZ, RZ, R5 ;  /* 0x000000ffff07b224 */ /* 0x000fe400078e0005 */
[----:B------:R-:W-:-:S03]  /*11620*/  VIADD R5, R0, 0x20 ;  /* 0x0000002000057836 */ /* 0x000fc60000000000 */
[----:B------:R-:W-:Y:S04]  /*11630*/  @!P3 LDGSTS.E.BYPASS.LTC128B.128 [R10+0xcc00], desc[UR60][R6.64], !P2 ;  /* 0x0cc00000060abfae */ /* 0x000fe8000d101d7c */
[----:B------:R-:W-:Y:S04]  /*11640*/  @!P3 LDGSTS.E.BYPASS.LTC128B.128 [R10+0x10c00], desc[UR60][R6.64+0x80], !P1 ;  /* 0x10c00080060abfae */ /* 0x000fe8000c901d7c */
[----:B------:R0:W-:Y:S01]  /*11650*/  @!P3 LDGSTS.E.BYPASS.LTC128B.128 [R10+0x14c00], desc[UR60][R6.64+0x100], !P0 ;  /* 0x14c00100060abfae */ /* 0x0001e2000c101d7c */
[----:B------:R-:W-:-:S03]  /*11660*/  ISETP.GE.AND P3, PT, R5, R2, PT ;  /* 0x000000020500720c */ /* 0x000fc60003f66270 */
[----:B------:R-:W1:Y:S04]  /*11670*/  SHFL.IDX PT, R5, R4, 0x2, 0x181f ;  /* 0x00581f0004057f89 */ /* 0x000e6800000e0000 */
[----:B------:R-:W0:Y:S06]  /*11680*/  SHFL.IDX PT, R8, R3, 0x2, 0x181f ;  /* 0x00581f0003087f89 */ /* 0x000e2c00000e0000 */
        /* <DEDUP_REMOVED lines=44> */
[----:B0-----:R-:W-:-:S03]  /*11950*/  @!P4 LEA R5, P3, R11, R5, 0x1 ;  /* 0x000000050b05c211 */ /* 0x001fc600078608ff */
[----:B------:R-:W2:Y:S04]  /*11960*/  SHFL.IDX PT, R3, R3, 0x7, 0x181f ;  /* 0x00f81f0003037f89 */ /* 0x000ea800000e0000 */
[----:B------:R-:W3:Y:S01]  /*11970*/  SHFL.IDX PT, R4, R4, 0x7, 0x181f ;  /* 0x00f81f0004047f89 */ /* 0x000ee200000e0000 */
[----:B-1----:R-:W-:-:S04]  /*11980*/  @!P4 IMAD.X R6, RZ, RZ, R6, P3 ;  /* 0x000000ffff06c224 */ /* 0x002fc800018e0606 */
[----:B------:R-:W-:Y:S02]  /*11990*/  @!P4 IMAD.MOV.U32 R7, RZ, RZ, R6 ;  /* 0x000000ffff07c224 */ /* 0x000fe400078e0006 */
[----:B------:R-:W-:-:S05]  /*119a0*/  @!P4 IMAD.MOV.U32 R6, RZ, RZ, R5 ;  /* 0x000000ffff06c224 */ /* 0x000fca00078e0005 */
[----:B------:R1:W-:Y:S04]  /*119b0*/  @!P4 LDGSTS.E.BYPASS.LTC128B.128 [R10+0xf400], desc[UR60][R6.64], !P2 ;  /* 0x0f400000060acfae */ /* 0x0003e8000d101d7c */
[----:B------:R1:W-:Y:S04]  /*119c0*/  @!P4 LDGSTS.E.BYPASS.LTC128B.128 [R10+0x13400], desc[UR60][R6.64+0x80], !P1 ;  /* 0x13400080060acfae */ /* 0x0003e8000c901d7c */
[----:B--23--:R1:W-:Y:S02]  /*119d0*/  @!P4 LDGSTS.E.BYPASS.LTC128B.128 [R10+0x17400], desc[UR60][R6.64+0x100], !P0 ;  /* 0x17400100060acfae */ /* 0x00c3e4000c101d7c */
.L_x_1599:
[----:B------:R-:W-:Y:S01]  /*119e0*/  VIADD R0, R0, 0x70 ;  /* 0x0000007000007836 */ /* 0x000fe20000000000 */
[----:B------:R-:W-:Y:S04]  /*119f0*/  BSSY B0, `(.L_x_1481) ;  /* 0x000000e000007945 */ /* 0x000fe80003800000 */
[----:B------:R-:W-:-:S13]  /*11a00*/  ISETP.GE.AND P3, PT, R0, R2, PT ;  /* 0x000000020000720c */ /* 0x000fda0003f66270 */
[----:B------:R-:W-:Y:S05]  /*11a10*/  @P3 BRA `(.L_x_1482) ;  /* 0x00000000002c3947 */ /* 0x000fea0003800000 */
[----:B------:R-:W2:Y:S02]  /*11a20*/  S2R R5, SR_TID.X ;  /* 0x0000000000057919 */ /* 0x000ea40000002100 */
[----:B--2---:R-:W-:-:S05]  /*11a30*/  IMAD.SHL.U32 R5, R5, 0x8, RZ ;  /* 0x0000000805057824 */ /* 0x004fca00078e00ff */
        /* <DEDUP_REMOVED lines=9> */
.L_x_1482:
[----:B------:R-:W-:Y:S05]  /*11ad0*/  BSYNC B0 ;  /* 0x0000000000007941 */ /* 0x000fea0003800000 */
.L_x_1481:
[----:B012---:R-:W2:Y:S01]  /*11ae0*/  LDL R10, [R1] ;  /* 0x00000000010a7983 */ /* 0x007ea20000100800 */
[----:B------:R-:W-:Y:S01]  /*11af0*/  PLOP3.LUT P0, PT, PT, PT, PT, 0x80, 0x0 ;  /* 0x000000000000781c */ /* 0x000fe20003f0f070 */
[----:B------:R-:W-:Y:S01]  /*11b00*/  NOP ;  /* 0x0000000000007918 */ /* 0x000fe20000000000 */
[----:B--2---:R-:W-:-:S11]  /*11b10*/  VIADD R10, R10, 0x2a800 ;  /* 0x0002a8000a0a7836 */ /* 0x004fd60000000000 */
.L_x_1483:
[----:B------:R-:W2:Y:S01]  /*11b20*/  LDL R2, [R1] ;  /* 0x0000000001027983 */ /* 0x000ea20000100800 */
        /* <DEDUP_REMOVED lines=18> */
.L_x_1600:
[----:B------:R-:W-:Y:S05]  /*11c50*/  BSYNC B0 ;  /* 0x0000000000007941 */ /* 0x000fea0003800000 */
.L_x_1484:
[----:B------:R-:W2:Y:S04]  /*11c60*/  LDL R3, [R1+0x28] ;  /* 0x0000280001037983 */ /* 0x000ea80000100800 */
[----:B0-----:R-:W3:Y:S01]  /*11c70*/  LDL R2, [R1+0x24] ;  /* 0x0000240001027983 */ /* 0x001ee20000100800 */
[----:B------:R-:W-:Y:S01]  /*11c80*/  BSSY B0, `(.L_x_1486) ;  /* 0x0000220000007945 */ /* 0x000fe20003800000 */
[----:B--2---:R-:W-:-:S05]  /*11c90*/  VIADD R0, R3, 0xfffffffe ;  /* 0xfffffffe03007836 */ /* 0x004fca0000000000 */
[----:B---3--:R-:W-:-:S13]  /*11ca0*/  ISETP.GE.AND P0, PT, R0, R2, PT ;  /* 0x000000020000720c */ /* 0x008fda0003f06270 */
[----:B------:R-:W-:Y:S05]  /*11cb0*/  @!P0 BRA `(.L_x_1487) ;  /* 0x0000002000708947 */ /* 0x000fea0003800000 */
[----:B------:R-:W-:Y:S01]  /*11cc0*/  LOP3.LUT R8, RZ, R2, RZ, 0x33, !PT ;  /* 0x00000002ff087212 */ /* 0x000fe200078e33ff */
[----:B------:R-:W-:Y:S01]  /*11cd0*/  IMAD.MOV R2, RZ, RZ, -R3 ;  /* 0x000000ffff027224 */ /* 0x000fe200078e0a03 */
[----:B------:R-:W-:Y:S04]  /*11ce0*/  BSSY B2, `(.L_x_1488) ;  /* 0x00000b8000027945 */ /* 0x000fe80003800000 */
[----:B------:R-:W-:-:S05]  /*11cf0*/  VIADDMNMX R8, R2, 0x1, R8, !PT ;  /* 0x0000000102087846 */ /* 0x000fca0007800108 */
[----:B------:R-:W-:-:S05]  /*11d00*/  IMAD.IADD R2, R3, 0x1, R8 ;  /* 0x0000000103027824 */ /* 0x000fca00078e0208 */
[----:B------:R-:W-:-:S04]  /*11d10*/  LOP3.LUT R2, R2, 0x1, RZ, 0xc0, !PT ;  /* 0x0000000102027812 */ /* 0x000fc800078ec0ff */
[----:B------:R-:W-:-:S13]  /*11d20*/  ISETP.NE.U32.AND P0, PT, R2, 0x1, PT ;  /* 0x000000010200780c */ /* 0x000fda0003f05070 */
        /* <DEDUP_REMOVED lines=36> */
.L_x_1492:
[----:B------:R-:W2:Y:S01]  /*11f70*/  LDL R2, [R1] ;  /* 0x0000000001027983 */ /* 0x000ea20000100800 */
[----:B------:R-:W-:Y:S01]  /*11f80*/  BSSY B3, `(.L_x_1493) ;  /* 0x0000005000037945 */ /* 0x000fe20003800000 */
[----:B--2---:R-:W-:Y:S01]  /*11f90*/  IMAD R3, R7, 0x8, R2 ;  /* 0x0000000807037824 */ /* 0x004fe200078e0202 */
[----:B------:R-:W-:-:S04]  /*11fa0*/  SHF.L.U32 R2, R9, 0x1f, RZ ;  /* 0x0000001f09027819 */ /* 0x000fc800000006ff */
[----:B------:R-:W1:Y:S02]  /*11fb0*/  SYNCS.PHASECHK.TRANS64.TRYWAIT P0, [R3+URZ+0x2a840], R2 ;  /* 0x02a84002030075a7 */ /* 0x000e64000800017f */
[----:B-1----:R-:W-:Y:S05]  /*11fc0*/  @!P0 BRA `(.L_x_1494) ;  /* 0x0000004400808947 */ /* 0x002fea0003800000 */
.L_x_1601:
[----:B------:R-:W-:Y:S05]  /*11fd0*/  BSYNC B3 ;  /* 0x0000000000037941 */ /* 0x000fea0003800000 */
.L_x_1493:
        /* <DEDUP_REMOVED lines=12> */
.L_x_1496:
[----:B------:R-:W-:Y:S05]  /*120a0*/  BSYNC B3 ;  /* 0x0000000000037941 */ /* 0x000fea0003800000 */
.L_x_1495:
[----:B------:R-:W2:Y:S04]  /*120b0*/  LDL R5, [R1] ;  /* 0x0000000001057983 */ /* 0x000ea80000100800 */
        /* <DEDUP_REMOVED lines=12> */
.L_x_1497:
        /* <DEDUP_REMOVED lines=16> */
.L_x_1498:
        /* <DEDUP_REMOVED lines=15> */
.L_x_1499:
        /* <DEDUP_REMOVED lines=17> */
.L_x_1602:
[----:B------:R-:W-:Y:S05]  /*12480*/  BSYNC B3 ;  /* 0x0000000000037941 */ /* 0x000fea0003800000 */
.L_x_1500:
[----:B------:R1:W5:Y:S01]  /*12490*/  LDL R15, [R1+0x4] ;  /* 0x00000400010f7983 */ /* 0x0003620000100800 */
[----:B------:R-:W-:Y:S01]  /*124a0*/  BSSY B3, `(.L_x_1502) ;  /* 0x000000d000037945 */ /* 0x000fe20003800000 */
[----:B------:R-:W-:Y:S02]  /*124b0*/  IMAD.MOV.U32 R12, RZ, RZ, 0x0 ;  /* 0x00000000ff0c7424 */ /* 0x000fe400078e00ff */
[----:B------:R-:W-:Y:S01]  /*124c0*/  IMAD.MOV.U32 R13, RZ, RZ, 0x14f00000 ;  /* 0x14f00000ff0d7424 */ /* 0x000fe200078e00ff */
[----:B------:R-:W-:Y:S06]  /*124d0*/  @P1 BRA `(.L_x_1503) ;  /* 0x0000000000241947 */ /* 0x000fec0003800000 */
[----:B------:R-:W2:Y:S01]  /*124e0*/  LDL R6, [R1] ;  /* 0x0000000001067983 */ /* 0x000ea20000100800 */
[----:B------:R-:W3:Y:S01]  /*124f0*/  S2R R5, SR_TID.X ;  /* 0x0000000000057919 */ /* 0x000ee20000002100 */
[----:B0-----:R-:W-:Y:S01]  /*12500*/  IMAD.MOV.U32 R3, RZ, RZ, 0x6000 ;  /* 0x00006000ff037424 */ /* 0x001fe200078e00ff */
[----:B---3--:R-:W-:-:S04]  /*12510*/  LOP3.LUT R5, R5, 0x1f, RZ, 0xc0, !PT ;  /* 0x0000001f05057812 */ /* 0x008fc800078ec0ff */
[----:B------:R-:W-:Y:S01]  /*12520*/  ISETP.NE.AND P0, PT, R5, RZ, PT ;  /* 0x000000ff0500720c */ /* 0x000fe20003f05270 */
[----:B--2--5:R-:W-:-:S04]  /*12530*/  IMAD R2, R15, 0x8, R6 ;  /* 0x000000080f027824 */ /* 0x024fc800078e0206 */
[----:B------:R2:W-:Y:S08]  /*12540*/  SYNCS.ARRIVE.TRANS64 RZ, [R2+URZ+0x2a850], R3 ;  /* 0x02a8500302ff79a7 */ /* 0x0005f0000800003f */
[----:B------:R-:W-:Y:S05]  /*12550*/  @!P0 BRA `(.L_x_1503) ;  /* 0x0000000000048947 */ /* 0x000fea0003800000 */
[----:B------:R-:W-:Y:S01]  /*12560*/  BPT.TRAP 0x1 ;  /* 0x000000040000795c */ /* 0x000fe20000300000 */
.L_x_1503:
[----:B------:R-:W-:Y:S05]  /*12570*/  BSYNC B3 ;  /* 0x0000000000037941 */ /* 0x000fea0003800000 */
.L_x_1502:
[----:B0-2---:R-:W2:Y:S04]  /*12580*/  LDL R2, [R1] ;  /* 0x0000000001027983 */ /* 0x005ea80000100800 */
[----:B------:R-:W3:Y:S04]  /*12590*/  LDL R6, [R1+0x14] ;  /* 0x0000140001067983 */ /* 0x000ee80000100800 */
[----:B------:R-:W3:Y:S01]  /*125a0*/  LDL.LU R3, [R1+0x8] ;  /* 0x0000080001037983 */ /* 0x000ee20000300800 */
[----:B------:R-:W-:Y:S01]  /*125b0*/  R2UR UR10, R11 ;  /* 0x000000000b0a72ca */ /* 0x000fe200000e0000 */
[----:B------:R-:W-:Y:S01]  /*125c0*/  UIADD3 UR4, UP0, UR36, 0x470, URZ ;  /* 0x0000047024047890 */ /* 0x000fe2000ff1e03f */
[----:B------:R-:W-:-:S02]  /*125d0*/  R2UR UR6, R12 ;  /* 0x000000000c0672ca */ /* 0x000fc400000e0000 */
[----:B------:R-:W-:Y:S01]  /*125e0*/  R2UR UR7, R13 ;  /* 0x000000000d0772ca */ /* 0x000fe200000e0000 */
[----:B------:R-:W-:Y:S01]  /*125f0*/  UIADD3.X UR5, URZ, UR37, URZ, UP0, !UPT ;  /* 0x000000253f057290 */ /* 0x000fe200087fe43f */
[----:B------:R-:W-:Y:S01]  /*12600*/  PLOP3.LUT P0, PT, PT, PT, PT, 0x80, 0x0 ;  /* 0x000000000000781c */ /* 0x000fe20003f0f070 */
[C-C-:B--2--5:R-:W-:Y:S02]  /*12610*/  IMAD R5, R15.reuse, 0x8, R2.reuse ;  /* 0x000000080f057824 */ /* 0x164fe400078e0202 */
[----:B------:R-:W-:Y:S02]  /*12620*/  IMAD R2, R15, 0x6000, R2 ;  /* 0x000060000f027824 */ /* 0x000fe400078e0202 */
[----:B------:R-:W-:Y:S02]  /*12630*/  VIADD R5, R5, 0x2a850 ;  /* 0x0002a85005057836 */ /* 0x000fe40000000000 */
[----:B---3--:R-:W-:Y:S02]  /*12640*/  IMAD R3, R3, 0x60, R6 ;  /* 0x0000006003037824 */ /* 0x008fe400078e0206 */
[----:B------:R-:W-:-:S07]  /*12650*/  VIADD R6, R2, 0x400 ;  /* 0x0000040002067836 */ /* 0x000fce0000000000 */
.L_x_1504:
        /* <DEDUP_REMOVED lines=15> */
.L_x_1505:
        /* <DEDUP_REMOVED lines=12> */
.L_x_1491:
[----:B------:R-:W-:Y:S05]  /*12810*/  BSYNC B1 ;  /* 0x0000000000017941 */ /* 0x000fea0003800000 */
.L_x_1490:
[----:B0-----:R-:W2:Y:S04]  /*12820*/  LDL R0, [R1+0x28] ;  /* 0x0000280001007983 */ /* 0x001ea80000100800 */
[----:B------:R0:W-:Y:S04]  /*12830*/  STL [R1+0x4], R7 ;  /* 0x0000040701007387 */ /* 0x0001e80000100800 */
[----:B------:R0:W-:Y:S02]  /*12840*/  STL [R1+0x10], R9 ;  /* 0x0000100901007387 */ /* 0x0001e40000100800 */
[----:B0-2---:R-:W-:-:S07]  /*12850*/  VIADD R0, R0, 0xfffffffd ;  /* 0xfffffffd00007836 */ /* 0x005fce0000000000 */
.L_x_1489:
[----:B------:R-:W-:Y:S05]  /*12860*/  BSYNC B2 ;  /* 0x0000000000027941 */ /* 0x000fea0003800000 */
.L_x_1488:
[----:B------:R-:W2:Y:S01]  /*12870*/  LDL.LU R2, [R1+0x28] ;  /* 0x0000280001027983 */ /* 0x000ea20000300800 */
[----:B------:R-:W-:Y:S01]  /*12880*/  VIADD R8, R8, 0xfffffffe ;  /* 0xfffffffe08087836 */ /* 0x000fe20000000000 */
[----:B--2---:R-:W-:-:S04]  /*12890*/  LOP3.LUT R2, RZ, R2, RZ, 0x33, !PT ;  /* 0x00000002ff027212 */ /* 0x004fc800078e33ff */
[----:B------:R-:W-:-:S13]  /*128a0*/  ISETP.NE.AND P0, PT, R8, R2, PT ;  /* 0x000000020800720c */ /* 0x000fda0003f05270 */
[----:B------:R-:W-:Y:S05]  /*128b0*/  @!P0 BRA `(.L_x_1487) ;  /* 0x0000001400708947 */ /* 0x000fea0003800000 */
[----:B------:R-:W-:-:S07]  /*128c0*/  IMAD.MOV.U32 R9, RZ, RZ, R17 ;  /* 0x000000ffff097224 */ /* 0x000fce00078e0011 */
.L_x_1538:
[----:B--2---:R-:W2:Y:S04]  /*128d0*/  LDL R4, [R1+0x18] ;  /* 0x0000180001047983 */ /* 0x004ea80000100800 */
[----:B---3--:R-:W3:Y:S04]  /*128e0*/  LDL R3, [R1+0x4] ;  /* 0x0000040001037983 */ /* 0x008ee80000100800 */
[----:B------:R-:W4:Y:S01]  /*128f0*/  LDL R2, [R1+0x10] ;  /* 0x0000100001027983 */ /* 0x000f220000100800 */
        /* <DEDUP_REMOVED lines=8> */
[----:B0-----:R-:W-:Y:S06]  /*12980*/  @!P1 BRA `(.L_x_1507) ;  /* 0x00000008007c9947 */ /* 0x001fec0003800000 */
        /* <DEDUP_REMOVED lines=19> */
[----:B------:R-:W-:-:S04]  /*12ac0*/  IMAD.WIDE.U32 R2, R11, UR6, R2 ;  /* 0x000000060b027c25 */ /* 0x000fc8000f8e0002 */
[----:B------:R-:W-:Y:S01]  /*12ad0*/  IMAD.IADD R3, R6, 0x1, R3 ;  /* 0x0000000106037824 */ /* 0x000fe200078e0203 */
[----:B------:R-:W-:-:S04]  /*12ae0*/  LEA R6, P0, R2, UR4, 0x2 ;  /* 0x0000000402067c11 */ /* 0x000fc8000f8010ff */
[----:B------:R-:W-:-:S05]  /*12af0*/  LEA.HI.X R7, R2, UR5, R3, 0x2, P0 ;  /* 0x0000000502077c11 */ /* 0x000fca00080f1403 */
[----:B------:R0:W5:Y:S04]  /*12b00*/  LDG.E R9, desc[UR60][R6.64] ;  /* 0x0000003c06097981 */ /* 0x000168000c1e1900 */
.L_x_1508:
[----:B------:R-:W2:Y:S01]  /*12b10*/  LDL R2, [R1] ;  /* 0x0000000001027983 */ /* 0x000ea20000100800 */
[----:B------:R-:W-:Y:S01]  /*12b20*/  BSSY B2, `(.L_x_1509) ;  /* 0x0000005000027945 */ /* 0x000fe20003800000 */
[----:B--2---:R-:W-:Y:S01]  /*12b30*/  IMAD R3, R4, 0x8, R2 ;  /* 0x0000000804037824 */ /* 0x004fe200078e0202 */
[----:B------:R-:W-:-:S04]  /*12b40*/  SHF.L.U32 R2, R5, 0x1f, RZ ;  /* 0x0000001f05027819 */ /* 0x000fc800000006ff */
[----:B------:R-:W2:Y:S02]  /*12b50*/  SYNCS.PHASECHK.TRANS64.TRYWAIT P0, [R3+URZ+0x2a840], R2 ;  /* 0x02a84002030075a7 */ /* 0x000ea4000800017f */
[----:B--2---:R-:W-:Y:S05]  /*12b60*/  @!P0 BRA `(.L_x_1510) ;  /* 0x0000003800c08947 */ /* 0x004fea0003800000 */
.L_x_1603:
[----:B------:R-:W-:Y:S05]  /*12b70*/  BSYNC B2 ;  /* 0x0000000000027941 */ /* 0x000fea0003800000 */
.L_x_1509:
        /* <DEDUP_REMOVED lines=12> */
.L_x_1512:
[----:B------:R-:W-:Y:S05]  /*12c40*/  BSYNC B2 ;  /* 0x0000000000027941 */ /* 0x000fea0003800000 */
.L_x_1511:
[----:B------:R-:W3:Y:S04]  /*12c50*/  LDL R6, [R1] ;  /* 0x0000000001067983 */ /* 0x000ee80000100800 */
[----:B--2---:R-:W2:Y:S01]  /*12c60*/  LDL R2, [R1+0x14] ;  /* 0x0000140001027983 */ /* 0x004ea20000100800 */
        /* <DEDUP_REMOVED lines=8> */
[----:B---3--:R-:W-:-:S02]  /*12cf0*/  IMAD R6, R4, 0x9000, R6 ;  /* 0x0000900004067824 */ /* 0x008fc400078e0206 */
[----:B--2---:R-:W-:Y:S02]  /*12d00*/  IMAD R2, R8, 0x60, R2 ;  /* 0x0000006008027824 */ /* 0x004fe400078e0202 */
[----:B------:R-:W-:-:S08]  /*12d10*/  VIADD R7, R6, 0x18400 ;  /* 0x0001840006077836 */ /* 0x000fd00000000000 */
.L_x_1513:
        /* <DEDUP_REMOVED lines=16> */
.L_x_1514:
        /* <DEDUP_REMOVED lines=15> */
.L_x_1515:
        /* <DEDUP_REMOVED lines=17> */
.L_x_1604:
[----:B------:R-:W-:Y:S05]  /*13020*/  BSYNC B2 ;  /* 0x0000000000027941 */ /* 0x000fea0003800000 */
.L_x_1516:
[----:B------:R-:W-:Y:S01]  /*13030*/  BSSY B2, `(.L_x_1518) ;  /* 0x000000b000027945 */ /* 0x000fe20003800000 */
[----:B------:R-:W-:Y:S02]  /*13040*/  IMAD.MOV.U32 R12, RZ, RZ, 0x0 ;  /* 0x00000000ff0c7424 */ /* 0x000fe400078e00ff */
[----:B------:R-:W-:Y:S01]  /*13050*/  IMAD.MOV.U32 R13, RZ, RZ, 0x14f00000 ;  /* 0x14f00000ff0d7424 */ /* 0x000fe200078e00ff */
[----:B------:R-:W-:Y:S06]  /*13060*/  @P1 BRA `(.L_x_1519) ;  /* 0x00000000001c1947 */ /* 0x000fec0003800000 */
[----:B------:R-:W2:Y:S01]  /*13070*/  S2R R6, SR_TID.X ;  /* 0x0000000000067919 */ /* 0x000ea20000002100 */
[----:B0-----:R-:W-:-:S04]  /*13080*/  IMAD.MOV.U32 R3, RZ, RZ, 0x6000 ;  /* 0x00006000ff037424 */ /* 0x001fc800078e00ff */
[----:B------:R3:W-:Y:S01]  /*13090*/  SYNCS.ARRIVE.TRANS64 RZ, [R2+URZ+0x50], R3 ;  /* 0x0000500302ff79a7 */ /* 0x0007e2000800003f */
[----:B--2---:R-:W-:-:S04]  /*130a0*/  LOP3.LUT R6, R6, 0x1f, RZ, 0xc0, !PT ;  /* 0x0000001f06067812 */ /* 0x004fc800078ec0ff */
[----:B------:R-:W-:-:S13]  /*130b0*/  ISETP.NE.AND P0, PT, R6, RZ, PT ;  /* 0x000000ff0600720c */ /* 0x000fda0003f05270 */
[----:B---3--:R-:W-:Y:S05]  /*130c0*/  @!P0 BRA `(.L_x_1519) ;  /* 0x0000000000048947 */ /* 0x008fea0003800000 */
[----:B------:R-:W-:Y:S01]  /*130d0*/  BPT.TRAP 0x1 ;  /* 0x000000040000795c */ /* 0x000fe20000300000 */
.L_x_1519:
[----:B------:R-:W-:Y:S05]  /*130e0*/  BSYNC B2 ;  /* 0x0000000000027941 */ /* 0x000fea0003800000 */
.L_x_1518:
[----:B------:R-:W2:Y:S04]  /*130f0*/  LDL R15, [R1] ;  /* 0x00000000010f7983 */ /* 0x000ea80000100800 */
[----:B0-----:R-:W2:Y:S04]  /*13100*/  LDL.LU R3, [R1+0x4] ;  /* 0x0000040001037983 */ /* 0x001ea80000300800 */
[----:B------:R-:W3:Y:S04]  /*13110*/  LDL R7, [R1+0x14] ;  /* 0x0000140001077983 */ /* 0x000ee80000100800 */
        /* <DEDUP_REMOVED lines=11> */
.L_x_1520:
        /* <DEDUP_REMOVED lines=15> */
.L_x_1521:
        /* <DEDUP_REMOVED lines=12> */
.L_x_1507:
[----:B------:R-:W-:Y:S05]  /*13380*/  BSYNC B1 ;  /* 0x0000000000017941 */ /* 0x000fea0003800000 */
.L_x_1506:
[----:B------:R-:W2:Y:S01]  /*13390*/  LDL R2, [R1+0x18] ;  /* 0x0000180001027983 */ /* 0x000ea20000100800 */
[----:B------:R-:W-:Y:S01]  /*133a0*/  VIADD R3, R4, 0x1 ;  /* 0x0000000104037836 */ /* 0x000fe20000000000 */
[----:B------:R-:W-:Y:S01]  /*133b0*/  BSSY B1, `(.L_x_1522) ;  /* 0x00000a8000017945 */ /* 0x000fe20003800000 */
[----:B------:R-:W-:-:S03]  /*133c0*/  VIADD R6, R0, 0xffffffff ;  /* 0xffffffff00067836 */ /* 0x000fc60000000000 */
[----:B------:R-:W-:-:S04]  /*133d0*/  ISETP.NE.AND P0, PT, R3, 0x2, PT ;  /* 0x000000020300780c */ /* 0x000fc80003f05270 */
[----:B------:R-:W-:Y:S02]  /*133e0*/  SEL R12, R3, RZ, P0 ;  /* 0x000000ff030c7207 */ /* 0x000fe40000000000 */
[----:B--2---:R-:W-:Y:S02]  /*133f0*/  LOP3.LUT P1, RZ, R2, 0x1, RZ, 0xc0, !PT ;  /* 0x0000000102ff7812 */ /* 0x004fe4000782c0ff */
[----:B------:R-:W-:-:S04]  /*13400*/  SEL R2, RZ, 0x1, P0 ;  /* 0x00000001ff027807 */ /* 0x000fc80000000000 */
[----:B------:R-:W-:-:S05]  /*13410*/  LOP3.LUT R11, R5, R2, RZ, 0x3c, !PT ;  /* 0x00000002050b7212 */ /* 0x000fca00078e3cff */
[----:B------:R2:W-:Y:S04]  /*13420*/  STL [R1+0x10], R11 ;  /* 0x0000100b01007387 */ /* 0x0005e80000100800 */
[----:B------:R2:W-:Y:S01]  /*13430*/  STL [R1+0x4], R12 ;  /* 0x0000040c01007387 */ /* 0x0005e20000100800 */
[----:B------:R-:W-:Y:S05]  /*13440*/  @!P1 BRA `(.L_x_1523) ;  /* 0x0000000800789947 */ /* 0x000fea0003800000 */
[----:B------:R-:W-:Y:S01]  /*13450*/  ULDC.64 UR4, c[0x0][0x418] ;  /* 0x0001060000047ab9 */ /* 0x000fe20000000a00 */
[----:B------:R-:W-:Y:S01]  /*13460*/  IMAD.MOV.U32 R7, RZ, RZ, R6 ;  /* 0x000000ffff077224 */ /* 0x000fe200078e0006 */
[----:B------:R-:W-:-:S04]  /*13470*/  ISETP.NE.U32.AND P0, PT, RZ, UR4, PT ;  /* 0x00000004ff007c0c */ /* 0x000fc8000bf05070 */
[----:B------:R-:W-:-:S13]  /*13480*/  ISETP.NE.AND.EX P0, PT, RZ, UR5, PT, P0 ;  /* 0x00000005ff007c0c */ /* 0x000fda000bf05300 */
[----:B------:R-:W-:Y:S05]  /*13490*/  @!P0 BRA `(.L_x_1524) ;  /* 0x00000000004c8947 */ /* 0x000fea0003800000 */
[----:B------:R-:W3:Y:S01]  /*134a0*/  LDL R14, [R1+0x1c] ;  /* 0x00001c00010e7983 */ /* 0x000ee20000100800 */
[----:B0-----:R-:W0:Y:S01]  /*134b0*/  LDC R8, c[0x0][0x43c] ;  /* 0x00010f00ff087b82 */ /* 0x001e220000000800 */
[----:B------:R-:W-:Y:S02]  /*134c0*/  ULDC.64 UR6, c[0x0][0x428] ;  /* 0x00010a0000067ab9 */ /* 0x000fe40000000a00 */
[----:B------:R-:W4:Y:S01]  /*134d0*/  LDL R13, [R1+0xc] ;  /* 0x00000c00010d7983 */ /* 0x000f220000100800 */
        /* <DEDUP_REMOVED lines=8> */
[----:B---3--:R-:W-:-:S04]  /*13560*/  IMAD R8, R14, UR6, RZ ;  /* 0x000000060e087c24 */ /* 0x008fc8000f8e02ff */
[C---:B----4-:R-:W-:Y:S02]  /*13570*/  IMAD R8, R13.reuse, UR7, R8 ;  /* 0x000000070d087c24 */ /* 0x050fe4000f8e0208 */
[----:B------:R-:W-:-:S04]  /*13580*/  IMAD.WIDE.U32 R2, R13, UR6, R2 ;  /* 0x000000060d027c25 */ /* 0x000fc8000f8e0002 */
[----:B------:R-:W-:Y:S01]  /*13590*/  IMAD.IADD R3, R8, 0x1, R3 ;  /* 0x0000000108037824 */ /* 0x000fe200078e0203 */
[----:B------:R-:W-:-:S04]  /*135a0*/  LEA R8, P0, R2, UR4, 0x2 ;  /* 0x0000000402087c11 */ /* 0x000fc8000f8010ff */
[----:B------:R-:W-:-:S06]  /*135b0*/  LEA.HI.X R9, R2, UR5, R3, 0x2, P0 ;  /* 0x0000000502097c11 */ /* 0x000fcc00080f1403 */
[----:B------:R3:W5:Y:S03]  /*135c0*/  LDG.E R9, desc[UR60][R8.64] ;  /* 0x0000003c08097981 */ /* 0x000766000c1e1900 */
.L_x_1524:
[----:B------:R-:W4:Y:S01]  /*135d0*/  LDL R2, [R1] ;  /* 0x0000000001027983 */ /* 0x000f220000100800 */
[----:B------:R-:W-:Y:S01]  /*135e0*/  SHF.L.U32 R3, R11, 0x1f, RZ ;  /* 0x0000001f0b037819 */ /* 0x000fe200000006ff */
[----:B------:R-:W-:Y:S01]  /*135f0*/  BSSY B2, `(.L_x_1525) ;  /* 0x0000004000027945 */ /* 0x000fe20003800000 */
[----:B----4-:R-:W-:-:S04]  /*13600*/  IMAD R2, R12, 0x8, R2 ;  /* 0x000000080c027824 */ /* 0x010fc800078e0202 */
[----:B------:R-:W4:Y:S02]  /*13610*/  SYNCS.PHASECHK.TRANS64.TRYWAIT P0, [R2+URZ+0x2a840], R3 ;  /* 0x02a84003020075a7 */ /* 0x000f24000800017f */
[----:B----4-:R-:W-:Y:S05]  /*13620*/  @!P0 BRA `(.L_x_1526) ;  /* 0x0000003000388947 */ /* 0x010fea0003800000 */
.L_x_1605:
[----:B------:R-:W-:Y:S05]  /*13630*/  BSYNC B2 ;  /* 0x0000000000027941 */ /* 0x000fea0003800000 */
.L_x_1525:
[----:B0--3--:R-:W0:Y:S01]  /*13640*/  S2R R8, SR_TID.X ;  /* 0x0000000000087919 */ /* 0x009e220000002100 */
        /* <DEDUP_REMOVED lines=9> */
[----:B---3--:R-:W-:Y:S05]  /*136e0*/  @!P0 BRA `(.L_x_1528) ;  /* 0x0000000000048947 */ /* 0x008fea0003800000 */
[----:B------:R-:W-:Y:S01]  /*136f0*/  BPT.TRAP 0x1 ;  /* 0x000000040000795c */ /* 0x000fe20000300000 */
.L_x_1528:
[----:B------:R-:W-:Y:S05]  /*13700*/  BSYNC B2 ;  /* 0x0000000000027941 */ /* 0x000fea0003800000 */
.L_x_1527:
[----:B------:R-:W3:Y:S04]  /*13710*/  LDL R8, [R1+0x4] ;  /* 0x0000040001087983 */ /* 0x000ee80000100800 */
[----:B--2---:R-:W2:Y:S04]  /*13720*/  LDL R11, [R1] ;  /* 0x00000000010b7983 */ /* 0x004ea80000100800 */
        /* <DEDUP_REMOVED lines=8> */
[C---:B---3--:R-:W-:Y:S02]  /*137b0*/  IMAD R3, R8.reuse, 0x8, R10 ;  /* 0x0000000808037824 */ /* 0x048fe400078e020a */
[----:B--2---:R-:W-:Y:S02]  /*137c0*/  IMAD R8, R8, 0x9000, R11 ;  /* 0x0000900008087824 */ /* 0x004fe400078e020b */
[----:B------:R-:W-:-:S02]  /*137d0*/  VIADD R3, R3, 0x30 ;  /* 0x0000003003037836 */ /* 0x000fc40000000000 */
[----:B----4-:R-:W-:Y:S02]  /*137e0*/  IMAD R2, R7, 0x60, R2 ;  /* 0x0000006007027824 */ /* 0x010fe400078e0202 */
[----:B------:R-:W-:-:S07]  /*137f0*/  VIADD R11, R8, 0x18400 ;  /* 0x00018400080b7836 */ /* 0x000fce0000000000 */
.L_x_1529:
        /* <DEDUP_REMOVED lines=16> */
.L_x_1530:
        /* <DEDUP_REMOVED lines=15> */
.L_x_1531:
        /* <DEDUP_REMOVED lines=15> */
.L_x_1606:
[----:B------:R-:W-:Y:S05]  /*13ae0*/  BSYNC B2 ;  /* 0x0000000000027941 */ /* 0x000fea0003800000 */
.L_x_1532:
[----:B------:R-:W-:Y:S01]  /*13af0*/  BSSY B2, `(.L_x_1534) ;  /* 0x000000b000027945 */ /* 0x000fe20003800000 */
[----:B------:R-:W-:Y:S02]  /*13b00*/  IMAD.MOV.U32 R12, RZ, RZ, 0x0 ;  /* 0x00000000ff0c7424 */ /* 0x000fe400078e00ff */
[----:B------:R-:W-:Y:S01]  /*13b10*/  IMAD.MOV.U32 R13, RZ, RZ, 0x14f00000 ;  /* 0x14f00000ff0d7424 */ /* 0x000fe200078e00ff */
[----:B------:R-:W-:Y:S06]  /*13b20*/  @P1 BRA `(.L_x_1535) ;  /* 0x00000000001c1947 */ /* 0x000fec0003800000 */
[----:B------:R-:W2:Y:S02]  /*13b30*/  S2R R3, SR_TID.X ;  /* 0x0000000000037919 */ /* 0x000ea40000002100 */
[----:B--2---:R-:W-:Y:S01]  /*13b40*/  LOP3.LUT R8, R3, 0x1f, RZ, 0xc0, !PT ;  /* 0x0000001f03087812 */ /* 0x004fe200078ec0ff */
[----:B------:R-:W-:-:S03]  /*13b50*/  IMAD.MOV.U32 R3, RZ, RZ, 0x6000 ;  /* 0x00006000ff037424 */ /* 0x000fc600078e00ff */
[----:B------:R-:W-:Y:S01]  /*13b60*/  ISETP.NE.AND P0, PT, R8, RZ, PT ;  /* 0x000000ff0800720c */ /* 0x000fe20003f05270 */
[----:B------:R2:W-:-:S12]  /*13b70*/  SYNCS.ARRIVE.TRANS64 RZ, [R2+URZ+0x50], R3 ;  /* 0x0000500302ff79a7 */ /* 0x0005d8000800003f */
[----:B--2---:R-:W-:Y:S05]  /*13b80*/  @!P0 BRA `(.L_x_1535) ;  /* 0x0000000000048947 */ /* 0x004fea0003800000 */
[----:B------:R-:W-:Y:S01]  /*13b90*/  BPT.TRAP 0x1 ;  /* 0x000000040000795c */ /* 0x000fe20000300000 */
.L_x_1535:
[----:B------:R-:W-:Y:S05]  /*13ba0*/  BSYNC B2 ;  /* 0x0000000000027941 */ /* 0x000fea0003800000 */
.L_x_1534:
[----:B------:R-:W2:Y:S04]  /*13bb0*/  LDL R8, [R1] ;  /* 0x0000000001087983 */ /* 0x000ea80000100800 */
        /* <DEDUP_REMOVED lines=12> */
.L_x_1536:
        /* <DEDUP_REMOVED lines=15> */
.L_x_1537:
        /* <DEDUP_REMOVED lines=12> */
.L_x_1523:
[----:B------:R-:W-:Y:S05]  /*13e30*/  BSYNC B1 ;  /* 0x0000000000017941 */ /* 0x000fea0003800000 */
.L_x_1522:
[----:B------:R-:W4:Y:S01]  /*13e40*/  LDL R2, [R1+0x24] ;  /* 0x0000240001027983 */ /* 0x000f220000100800 */
[----:B------:R-:W-:Y:S01]  /*13e50*/  VIADD R0, R0, 0xfffffffe ;  /* 0xfffffffe00007836 */ /* 0x000fe20000000000 */
[----:B----4-:R-:W-:-:S13]  /*13e60*/  ISETP.GT.AND P0, PT, R6, R2, PT ;  /* 0x000000020600720c */ /* 0x010fda0003f04270 */
[----:B------:R-:W-:Y:S05]  /*13e70*/  @P0 BRA `(.L_x_1538) ;  /* 0xffffffe800940947 */ /* 0x000fea000383ffff */
.L_x_1487:
[----:B------:R-:W-:Y:S05]  /*13e80*/  BSYNC B0 ;  /* 0x0000000000007941 */ /* 0x000fea0003800000 */
.L_x_1486:
[----:B------:R-:W4:Y:S01]  /*13e90*/  S2R R2, SR_TID.X ;  /* 0x0000000000027919 */ /* 0x000f220000002100 */
[----:B------:R-:W-:Y:S01]  /*13ea0*/  BSSY B0, `(.L_x_1539) ;  /* 0x0000010000007945 */ /* 0x000fe20003800000 */
[----:B----4-:R-:W-:-:S04]  /*13eb0*/  LOP3.LUT R3, R2, 0x7f, RZ, 0xc0, !PT ;  /* 0x0000007f02037812 */ /* 0x010fc800078ec0ff */
[----:B------:R-:W-:-:S13]  /*13ec0*/  ISETP.NE.AND P0, PT, R3, RZ, PT ;  /* 0x000000ff0300720c */ /* 0x000fda0003f05270 */
[----:B------:R-:W-:Y:S05]  /*13ed0*/  @P0 BRA `(.L_x_1540) ;  /* 0x0000000000300947 */ /* 0x000fea0003800000 */
[----:B------:R-:W4:Y:S01]  /*13ee0*/  S2R R2, SR_LANEID ;  /* 0x0000000000027919 */ /* 0x000f220000000000 */
[----:B------:R-:W-:Y:S01]  /*13ef0*/  VOTEU.ANY UR4, UPT, PT ;  /* 0x0000000000047886 */ /* 0x000fe200038e0100 */
[----:B------:R-:W5:Y:S01]  /*13f00*/  LDC.64 R4, c[0x0][0xc60] ;  /* 0x00031800ff047b82 */ /* 0x000f620000000a00 */
[----:B------:R-:W4:Y:S02]  /*13f10*/  FLO.U32 R0, UR4 ;  /* 0x0000000400007d00 */ /* 0x000f2400080e0000 */
[----:B----4-:R-:W-:-:S06]  /*13f20*/  ISETP.EQ.U32.AND P0, PT, R0, R2, PT ;  /* 0x000000020000720c */ /* 0x010fcc0003f02070 */
[----:B------:R-:W5:Y:S07]  /*13f30*/  POPC R2, UR4 ;  /* 0x0000000400027d09 */ /* 0x000f6e0008000000 */
[----:B-----5:R-:W4:Y:S04]  /*13f40*/  @P0 ATOMG.E.ADD.STRONG.GPU PT, R2, desc[UR60][R4.64], R2 ;  /* 0x00000002040209a8 */ /* 0x020f2800081ee1fc */
[----:B----4-:R4:W5:Y:S02]  /*13f50*/  SHFL.IDX PT, R2, R2, R0, 0x1f ;  /* 0x00001f0002027589 */ /* 0x01096400000e0000 */
[----:B----4-:R-:W4:Y:S02]  /*13f60*/  S2R R0, SR_LTMASK ;  /* 0x0000000000007919 */ /* 0x010f240000003900 */
[----:B----4-:R-:W-:-:S06]  /*13f70*/  LOP3.LUT R0, R0, UR4, RZ, 0xc0, !PT ;  /* 0x0000000400007c12 */ /* 0x010fcc000f8ec0ff */
[----:B------:R-:W5:Y:S02]  /*13f80*/  POPC R0, R0 ;  /* 0x0000000000007309 */ /* 0x000f640000000000 */
[----:B-----5:R-:W-:-:S07]  /*13f90*/  IADD3 R16, R2, UR38, R0 ;  /* 0x0000002602107c10 */ /* 0x020fce000fffe000 */
.L_x_1540:
[----:B------:R-:W-:Y:S05]  /*13fa0*/  BSYNC B0 ;  /* 0x0000000000007941 */ /* 0x000fea0003800000 */
.L_x_1539:
[----:B------:R-:W4:Y:S01]  /*13fb0*/  LDL R0, [R1+0x18] ;  /* 0x0000180001007983 */ /* 0x000f220000100800 */
[----:B------:R-:W-:Y:S01]  /*13fc0*/  BSSY B0, `(.L_x_1541) ;  /* 0x000003e000007945 */ /* 0x000fe20003800000 */
[----:B----4-:R-:W-:-:S13]  /*13fd0*/  LOP3.LUT P0, RZ, R0, 0x1, RZ, 0xc0, !PT ;  /* 0x0000000100ff7812 */ /* 0x010fda000780c0ff */
[----:B------:R-:W-:Y:S05]  /*13fe0*/  @!P0 BRA `(.L_x_1542) ;  /* 0x0000000000ec8947 */ /* 0x000fea0003800000 */
[----:B------:R-:W4:Y:S04]  /*13ff0*/  LDL R4, [R1] ;  /* 0x0000000001047983 */ /* 0x000f280000100800 */
[----:B------:R-:W4:Y:S04]  /*14000*/  LDL R0, [R1+0x4] ;  /* 0x0000040001007983 */ /* 0x000f280000100800 */
[----:B------:R-:W5:Y:S01]  /*14010*/  LDL R2, [R1+0x10] ;  /* 0x0000100001027983 */ /* 0x000f620000100800 */
[----:B------:R-:W-:Y:S01]  /*14020*/  BSSY B1, `(.L_x_1543) ;  /* 0x0000006000017945 */ /* 0x000fe20003800000 */
[----:B------:R-:W-:Y:S01]  /*14030*/  ISETP.NE.AND P1, PT, R3, RZ, PT ;  /* 0x000000ff0300720c */ /* 0x000fe20003f25270 */
[----:B----4-:R-:W-:Y:S01]  /*14040*/  IMAD R0, R0, 0x8, R4 ;  /* 0x0000000800007824 */ /* 0x010fe200078e0204 */
[----:B-----5:R-:W-:-:S04]  /*14050*/  SHF.L.U32 R2, R2, 0x1f, RZ ;  /* 0x0000001f02027819 */ /* 0x020fc800000006ff */
[----:B------:R-:W4:Y:S02]  /*14060*/  SYNCS.PHASECHK.TRANS64.TRYWAIT P0, [R0+URZ+0x2a860], R2 ;  /* 0x02a86002000075a7 */ /* 0x000f24000800017f */
[----:B----4-:R-:W-:Y:S05]  /*14070*/  @!P0 BRA `(.L_x_1544) ;  /* 0x0000002400cc8947 */ /* 0x010fea0003800000 */
.L_x_1607:
[----:B------:R-:W-:Y:S05]  /*14080*/  BSYNC B1 ;  /* 0x0000000000017941 */ /* 0x000fea0003800000 */
.L_x_1543:
[----:B------:R-:W-:Y:S04]  /*14090*/  BSSY B1, `(.L_x_1545) ;  /* 0x0000009000017945 */ /* 0x000fe80003800000 */
[----:B------:R-:W-:Y:S05]  /*140a0*/  @P1 BRA `(.L_x_1546) ;  /* 0x00000000001c1947 */ /* 0x000fea0003800000 */
[----:B------:R-:W5:Y:S01]  /*140b0*/  S2R R3, SR_TID.X ;  /* 0x0000000000037919 */ /* 0x000f620000002100 */
[----:B----4-:R-:W-:-:S04]  /*140c0*/  IMAD.MOV.U32 R2, RZ, RZ, 0x6000 ;  /* 0x00006000ff027424 */ /* 0x010fc800078e00ff */
[----:B------:R4:W-:Y:S01]  /*140d0*/  SYNCS.ARRIVE.TRANS64 RZ, [R0+URZ+0x2a850], R2 ;  /* 0x02a8500200ff79a7 */ /* 0x0009e2000800003f */
[----:B-----5:R-:W-:-:S04]  /*140e0*/  LOP3.LUT R3, R3, 0x1f, RZ, 0xc0, !PT ;  /* 0x0000001f03037812 */ /* 0x020fc800078ec0ff */
[----:B------:R-:W-:-:S13]  /*140f0*/  ISETP.NE.AND P0, PT, R3, RZ, PT ;  /* 0x000000ff0300720c */ /* 0x000fda0003f05270 */
[----:B----4-:R-:W-:Y:S05]  /*14100*/  @!P0 BRA `(.L_x_1546) ;  /* 0x0000000000048947 */ /* 0x010fea0003800000 */
[----:B------:R-:W-:Y:S01]  /*14110*/  BPT.TRAP 0x1 ;  /* 0x000000040000795c */ /* 0x000fe20000300000 */
.L_x_1546:
[----:B------:R-:W-:Y:S05]  /*14120*/  BSYNC B1 ;  /* 0x0000000000017941 */ /* 0x000fea0003800000 */
.L_x_1545:
[----:B------:R-:W5:Y:S04]  /*14130*/  LDL.LU R5, [R1+0x14] ;  /* 0x0000140001057983 */ /* 0x000f680000300800 */
[----:B------:R-:W5:Y:S04]  /*14140*/  LDL.LU R3, [R1+0x8] ;  /* 0x0000080001037983 */ /* 0x000f680000300800 */
[----:B------:R-:W2:Y:S04]  /*14150*/  LDL R4, [R1] ;  /* 0x0000000001047983 */ /* 0x000ea80000100800 */
[----:B----4-:R-:W2:Y:S01]  /*14160*/  LDL R2, [R1+0x4] ;  /* 0x0000040001027983 */ /* 0x010ea20000100800 */
[----:B------:R-:W-:Y:S01]  /*14170*/  UIADD3 UR4, UP0, UR36, 0x470, URZ ;  /* 0x0000047024047890 */ /* 0x000fe2000ff1e03f */
[----:B------:R-:W-:Y:S01]  /*14180*/  PLOP3.LUT P0, PT, PT, PT, PT, 0x80, 0x0 ;  /* 0x000000000000781c */ /* 0x000fe20003f0f070 */
[----:B------:R-:W-:Y:S01]  /*14190*/  VIADD R0, R0, 0x2a850 ;  /* 0x0002a85000007836 */ /* 0x000fe20000000000 */
[----:B------:R-:W-:Y:S01]  /*141a0*/  UMOV UR6, 0x0 ;  /* 0x0000000000067882 */ /* 0x000fe20000000000 */
[----:B------:R-:W-:Y:S01]  /*141b0*/  UIADD3.X UR5, URZ, UR37, URZ, UP0, !UPT ;  /* 0x000000253f057290 */ /* 0x000fe200087fe43f */
[----:B------:R-:W-:Y:S01]  /*141c0*/  UMOV UR7, 0x14f00000 ;  /* 0x14f0000000077882 */ /* 0x000fe20000000000 */
[----:B------:R-:W-:Y:S01]  /*141d0*/  UMOV UR10, URZ ;  /* 0x0000003f000a7c82 */ /* 0x000fe20008000000 */
[----:B-----5:R-:W-:-:S02]  /*141e0*/  IMAD R3, R3, 0x60, R5 ;  /* 0x0000006003037824 */ /* 0x020fc400078e0205 */
[----:B--2---:R-:W-:-:S04]  /*141f0*/  IMAD R2, R2, 0x6000, R4 ;  /* 0x0000600002027824 */ /* 0x004fc800078e0204 */
[----:B------:R-:W-:-:S07]  /*14200*/  VIADD R4, R2, 0x400 ;  /* 0x0000040002047836 */ /* 0x000fce0000000000 */
.L_x_1547:
        /* <DEDUP_REMOVED lines=15> */
.L_x_1548:
        /* <DEDUP_REMOVED lines=9> */
[----:B----4-:R-:W-:Y:S05]  /*14390*/  @P0 BRA.U.ANY `(.L_x_1548) ;  /* 0xfffffffd00d80947 */ /* 0x010fea000393ffff */
.L_x_1542:
[----:B------:R-:W-:Y:S05]  /*143a0*/  BSYNC B0 ;  /* 0x0000000000007941 */ /* 0x000fea0003800000 */
.L_x_1541:
[----:B------:R-:W4:Y:S04]  /*143b0*/  LDL.LU R5, [R1+0x4] ;  /* 0x0000040001057983 */ /* 0x000f280000300800 */
[----:B------:R-:W5:Y:S01]  /*143c0*/  LDL.LU R4, [R1+0x10] ;  /* 0x0000100001047983 */ /* 0x000f620000300800 */
[----:B----4-:R-:W-:-:S05]  /*143d0*/  VIADD R0, R5, 0x1 ;  /* 0x0000000105007836 */ /* 0x010fca0000000000 */
[----:B------:R-:W-:-:S04]  /*143e0*/  ISETP.NE.AND P0, PT, R0, 0x2, PT ;  /* 0x000000020000780c */ /* 0x000fc80003f05270 */
[----:B------:R-:W-:Y:S02]  /*143f0*/  SEL R2, RZ, 0x1, P0 ;  /* 0x00000001ff027807 */ /* 0x000fe40000000000 */
[----:B------:R-:W-:Y:S02]  /*14400*/  SEL R0, R0, RZ, P0 ;  /* 0x000000ff00007207 */ /* 0x000fe40000000000 */
[----:B-----5:R-:W-:-:S03]  /*14410*/  LOP3.LUT R4, R4, R2, RZ, 0x3c, !PT ;  /* 0x0000000204047212 */ /* 0x020fc600078e3cff */
[----:B------:R4:W-:Y:S04]  /*14420*/  STL [R1+0x4], R0 ;  /* 0x0000040001007387 */ /* 0x0009e80000100800 */
[----:B------:R4:W-:Y:S02]  /*14430*/  STL [R1+0x10], R4 ;  /* 0x0000100401007387 */ /* 0x0009e40000100800 */
.L_x_1466:
[----:B------:R-:W-:Y:S05]  /*14440*/  BSYNC B7 ;  /* 0x0000000000077941 */ /* 0x000fea0003800000 */
.L_x_1464:
[----:B----4-:R-:W4:Y:S02]  /*14450*/  LDL R0, [R1+0x18] ;  /* 0x0000180001007983 */ /* 0x010f240000100800 */
[----:B----4-:R-:W-:-:S13]  /*14460*/  LOP3.LUT P0, RZ, R0, 0x2, RZ, 0xc0, !PT ;  /* 0x0000000200ff7812 */ /* 0x010fda000780c0ff */
[----:B------:R-:W-:Y:S05]  /*14470*/  @!P0 BRA `(.L_x_1549) ;  /* 0x0000000000288947 */ /* 0x000fea0003800000 */
[----:B------:R-:W-:Y:S05]  /*14480*/  WARPSYNC.ALL ;  /* 0x0000000000007948 */ /* 0x000fea0003800000 */
[----:B------:R-:W4:Y:S08]  /*14490*/  S2UR UR5, SR_CgaCtaId ;  /* 0x00000000000579c3 */ /* 0x000f300000008800 */
[----:B------:R-:W-:Y:S06]  /*144a0*/  BAR.SYNC.DEFER_BLOCKING 0x5, 0x180 ;  /* 0x0146000000007b1d */ /* 0x000fec0000010000 */
[----:B------:R-:W-:-:S02]  /*144b0*/  UMOV UR4, 0x400 ;  /* 0x0000040000047882 */ /* 0x000fc40000000000 */
[----:B----4-:R-:W-:-:S06]  /*144c0*/  ULEA UR4, UR5, UR4, 0x18 ;  /* 0x0000000405047291 */ /* 0x010fcc000f8ec03f */
[----:B------:R-:W-:-:S05]  /*144d0*/  IMAD.U32 R0, RZ, RZ, UR4 ;  /* 0x00000004ff007e24 */ /* 0x000fca000f8e00ff */
[----:B------:R4:W0:Y:S04]  /*144e0*/  LDS.128 R16, [R0+0x2a8d0] ;  /* 0x02a8d00000107984 */ /* 0x0008280000000c00 */
[----:B------:R4:W-:Y:S01]  /*144f0*/  STL [R1], R0 ;  /* 0x0000000001007387 */ /* 0x0009e20000100800 */
[----:B------:R-:W-:Y:S06]  /*14500*/  BAR.ARV 0x4, 0x180 ;  /* 0x0106000000007b1d */ /* 0x000fec0000002000 */
[----:B------:R-:W-:Y:S05]  /*14510*/  BRA `(.L_x_1550) ;  /* 0x0000000800d87947 */ /* 0x000fea0003800000 */
.L_x_1549:
[----:B------:R-:W4:Y:S01]  /*14520*/  S2R R0, SR_TID.X ;  /* 0x0000000000007919 */ /* 0x000f220000002100 */
[----:B------:R-:W-:Y:S01]  /*14530*/  UMOV UR4, 0xffffffff ;  /* 0xffffffff00047882 */ /* 0x000fe20000000000 */
[----:B----4-:R-:W-:-:S04]  /*14540*/  LOP3.LUT R6, R0, 0x1f, RZ, 0xc0, !PT ;  /* 0x0000001f00067812 */ /* 0x010fc800078ec0ff */
[----:B------:R-:W-:Y:S01]  /*14550*/  ISETP.NE.AND P0, PT, R6, 0x1f, PT ;  /* 0x0000001f0600780c */ /* 0x000fe20003f05270 */
[----:B------:R-:W-:-:S12]  /*14560*/  BRA.DIV UR4, `(.L_x_1551) ;  /* 0x0000002204a47947 */ /* 0x000fd8000b800000 */
[----:B------:R-:W-:Y:S01]  /*14570*/  IMAD.IADD R5, R19, 0x1, R6 ;  /* 0x0000000113057824 */ /* 0x000fe200078e0206 */
[----:B------:R-:W-:-:S04]  /*14580*/  ULDC UR4, c[0x0][0xc3c] ;  /* 0x00030f0000047ab9 */ /* 0x000fc80000000800 */
[----:B------:R-:W-:-:S13]  /*14590*/  ISETP.GE.OR P1, PT, R5, UR4, !P0 ;  /* 0x0000000405007c0c */ /* 0x000fda000c726670 */
[----:B------:R-:W4:Y:S02]  /*145a0*/  @!P1 LDC.64 R2, c[0x0][0xc80] ;  /* 0x00032000ff029b82 */ /* 0x000f240000000a00 */
[----:B----4-:R-:W-:-:S06]  /*145b0*/  @!P1 IMAD.WIDE R2, R5, 0x4, R2 ;  /* 0x0000000405029825 */ /* 0x010fcc00078e0202 */
[----:B------:R4:W5:Y:S01]  /*145c0*/  @!P1 LDG.E R3, desc[UR60][R2.64] ;  /* 0x0000003c02039981 */ /* 0x000962000c1e1900 */
[C---:B------:R-:W-:Y:S02]  /*145d0*/  ISETP.GE.U32.AND P2, PT, R6.reuse, 0x2, PT ;  /* 0x000000020600780c */ /* 0x040fe40003f46070 */
[C---:B------:R-:W-:Y:S01]  /*145e0*/  ISETP.GE.U32.AND P3, PT, R6.reuse, 0x4, PT ;  /* 0x000000040600780c */ /* 0x040fe20003f66070 */
[----:B------:R-:W-:Y:S01]  /*145f0*/  SHFL.IDX PT, R0, R16, RZ, 0x1f ;  /* 0x00001fff10007589 */ /* 0x000fe200000e0000 */
[C---:B------:R-:W-:Y:S02]  /*14600*/  ISETP.GE.U32.AND P4, PT, R6.reuse, 0x8, PT ;  /* 0x000000080600780c */ /* 0x040fe40003f86070 */
[C---:B------:R-:W-:Y:S01]  /*14610*/  ISETP.GE.U32.AND P5, PT, R6.reuse, 0x10, PT ;  /* 0x000000100600780c */ /* 0x040fe20003fa6070 */
[----:B----4-:R-:W-:Y:S02]  /*14620*/  IMAD.MOV.U32 R2, RZ, RZ, RZ ;  /* 0x000000ffff027224 */ /* 0x010fe400078e00ff */
[----:B-----5:R-:W-:Y:S01]  /*14630*/  @!P1 IMAD.MOV.U32 R2, RZ, RZ, R3 ;  /* 0x000000ffff029224 */ /* 0x020fe200078e0003 */
[----:B------:R-:W-:-:S04]  /*14640*/  ISETP.NE.AND P1, PT, R6, RZ, PT ;  /* 0x000000ff0600720c */ /* 0x000fc80003f25270 */
[----:B------:R-:W4:Y:S02]  /*14650*/  SHFL.UP PT, R14, R2, 0x1, RZ ;  /* 0x04200000020e7989 */ /* 0x000f2400000e00ff */
[----:B----4-:R-:W-:-:S05]  /*14660*/  SEL R5, R14, RZ, P1 ;  /* 0x000000ff0e057207 */ /* 0x010fca0000800000 */
[----:B------:R-:W-:Y:S02]  /*14670*/  IMAD.IADD R3, R2, 0x1, R5 ;  /* 0x0000000102037824 */ /* 0x000fe400078e0205 */
[----:B------:R-:W-:Y:S04]  /*14680*/  SHFL.IDX PT, R5, R16, 0x1, 0x1f ;  /* 0x00201f0010057f89 */ /* 0x000fe800000e0000 */
[----:B------:R-:W4:Y:S02]  /*14690*/  SHFL.UP PT, R4, R3, 0x2, RZ ;  /* 0x0440000003047989 */ /* 0x000f2400000e00ff */
[----:B----4-:R-:W-:-:S05]  /*146a0*/  SEL R4, R4, RZ, P2 ;  /* 0x000000ff04047207 */ /* 0x010fca0001000000 */
[----:B------:R-:W-:-:S05]  /*146b0*/  IMAD.IADD R3, R3, 0x1, R4 ;  /* 0x0000000103037824 */ /* 0x000fca00078e0204 */
        /* <DEDUP_REMOVED lines=9> */
[----:B------:R4:W0:Y:S02]  /*14750*/  SHFL.IDX PT, R16, R3, 0x1f, 0x1f ;  /* 0x03e01f0003107f89 */ /* 0x00082400000e0000 */
.L_x_1617:
[----:B------:R-:W-:Y:S02]  /*14760*/  ULDC UR4, c[0x0][0xc38] ;  /* 0x00030e0000047ab9 */ /* 0x000fe40000000800 */
[----:B------:R-:W-:-:S04]  /*14770*/  IMAD.U32 R4, RZ, RZ, UR4 ;  /* 0x00000004ff047e24 */ /* 0x000fc8000f8e00ff */
[----:B0-----:R-:W-:-:S04]  /*14780*/  IMAD R16, R16, R4, RZ ;  /* 0x0000000410107224 */ /* 0x001fc800078e02ff */
[----:B------:R-:W-:-:S05]  /*14790*/  IMAD.IADD R5, R5, 0x1, R16 ;  /* 0x0000000105057824 */ /* 0x000fca00078e0210 */
[----:B------:R-:W-:-:S13]  /*147a0*/  ISETP.GT.AND P6, PT, R5, R0, PT ;  /* 0x000000000500720c */ /* 0x000fda0003fc4270 */
[----:B------:R-:W-:Y:S05]  /*147b0*/  @P6 BRA `(.L_x_1552) ;  /* 0x00000000009c6947 */ /* 0x000fea0003800000 */
.L_x_1557:
[----:B0-----:R-:W0:Y:S01]  /*147c0*/  LDC R2, c[0x0][0xc3c] ;  /* 0x00030f00ff027b82 */ /* 0x001e220000000800 */
[----:B------:R-:W-:-:S05]  /*147d0*/  VIADD R19, R19, 0x1f ;  /* 0x0000001f13137836 */ /* 0x000fca0000000000 */
[----:B0-----:R-:W-:-:S13]  /*147e0*/  ISETP.GE.AND P6, PT, R19, R2, PT ;  /* 0x000000021300720c */ /* 0x001fda0003fc6270 */
[----:B------:R-:W-:Y:S05]  /*147f0*/  @P6 BRA `(.L_x_1553) ;  /* 0x0000000400d46947 */ /* 0x000fea0003800000 */
[----:B----4-:R-:W0:Y:S01]  /*14800*/  S2R R3, SR_TID.X ;  /* 0x0000000000037919 */ /* 0x010e220000002100 */
[----:B------:R-:W-:Y:S01]  /*14810*/  BSSY B0, `(.L_x_1554) ;  /* 0x0000009000007945 */ /* 0x000fe20003800000 */
[----:B0-----:R-:W-:-:S05]  /*14820*/  LOP3.LUT R3, R3, 0x1f, RZ, 0xc0, !PT ;  /* 0x0000001f03037812 */ /* 0x001fca00078ec0ff */
[----:B------:R-:W-:-:S05]  /*14830*/  IMAD.IADD R4, R19, 0x1, R3 ;  /* 0x0000000113047824 */ /* 0x000fca00078e0203 */
[----:B------:R-:W-:Y:S01]  /*14840*/  ISETP.GE.OR P6, PT, R4, R2, !P0 ;  /* 0x000000020400720c */ /* 0x000fe200047c6670 */
[----:B------:R-:W-:-:S12]  /*14850*/  IMAD.MOV.U32 R2, RZ, RZ, RZ ;  /* 0x000000ffff027224 */ /* 0x000fd800078e00ff */
[----:B------:R-:W-:Y:S05]  /*14860*/  @P6 BRA `(.L_x_1555) ;  /* 0x00000000000c6947 */ /* 0x000fea0003800000 */
[----:B------:R-:W0:Y:S02]  /*14870*/  LDC.64 R2, c[0x0][0xc80] ;  /* 0x00032000ff027b82 */ /* 0x000e240000000a00 */
[----:B0-----:R-:W-:-:S06]  /*14880*/  IMAD.WIDE R2, R4, 0x4, R2 ;  /* 0x0000000404027825 */ /* 0x001fcc00078e0202 */
[----:B------:R0:W5:Y:S02]  /*14890*/  LDG.E R2, desc[UR60][R2.64] ;  /* 0x0000003c02027981 */ /* 0x000164000c1e1900 */
.L_x_1555:
[----:B------:R-:W-:Y:S05]  /*148a0*/  BSYNC B0 ;  /* 0x0000000000007941 */ /* 0x000fea0003800000 */
.L_x_1554:
        /* <DEDUP_REMOVED lines=17> */
[----:B------:R0:W4:Y:S02]  /*149c0*/  SHFL.IDX PT, R16, R3, 0x1f, 0x1f ;  /* 0x03e01f0003107f89 */ /* 0x00012400000e0000 */
.L_x_1625:
[----:B------:R-:W-:Y:S02]  /*149d0*/  ULDC UR4, c[0x0][0xc38] ;  /* 0x00030e0000047ab9 */ /* 0x000fe40000000800 */
[----:B------:R-:W-:-:S04]  /*149e0*/  IMAD.U32 R4, RZ, RZ, UR4 ;  /* 0x00000004ff047e24 */ /* 0x000fc8000f8e00ff */
[----:B----4-:R-:W-:-:S04]  /*149f0*/  IMAD R16, R16, R4, RZ ;  /* 0x0000000410107224 */ /* 0x010fc800078e02ff */
[----:B------:R-:W-:-:S05]  /*14a00*/  IMAD.IADD R5, R16, 0x1, R5 ;  /* 0x0000000110057824 */ /* 0x000fca00078e0205 */
[----:B------:R-:W-:-:S13]  /*14a10*/  ISETP.GT.AND P6, PT, R5, R0, PT ;  /* 0x000000000500720c */ /* 0x000fda0003fc4270 */
[----:B------:R-:W-:Y:S05]  /*14a20*/  @!P6 BRA `(.L_x_1557) ;  /* 0xfffffffc0064e947 */ /* 0x000fea000383ffff */
.L_x_1552:
[----:B------:R-:W-:Y:S01]  /*14a30*/  IMAD.IADD R16, R5, 0x1, -R16 ;  /* 0x0000000105107824 */ /* 0x000fe200078e0a10 */
[----:B------:R-:W-:-:S03]  /*14a40*/  UMOV UR4, 0xffffffff ;  /* 0xffffffff00047882 */ /* 0x000fc60000000000 */
[----:B------:R-:W-:-:S05]  /*14a50*/  IMAD R5, R3, R4, R16 ;  /* 0x0000000403057224 */ /* 0x000fca00078e0210 */
[----:B------:R-:W-:Y:S01]  /*14a60*/  ISETP.GT.AND P6, PT, R5, R0, PT ;  /* 0x000000000500720c */ /* 0x000fe20003fc4270 */
[----:B------:R-:W-:-:S12]  /*14a70*/  BRA.DIV UR4, `(.L_x_1558) ;  /* 0x00000026045c7947 */ /* 0x000fd8000b800000 */
[----:B------:R-:W-:-:S04]  /*14a80*/  VOTE.ANY R5, PT, !P6 ;  /* 0x0000000000057806 */ /* 0x000fc800070e0100 */
[----:B------:R-:W5:Y:S02]  /*14a90*/  POPC R6, R5 ;  /* 0x0000000500067309 */ /* 0x000f640000000000 */
[----:B-----5:R0:W0:Y:S02]  /*14aa0*/  SHFL.IDX PT, R17, R2, R6, 0x1f ;  /* 0x00001f0602117589 */ /* 0x02002400000e0000 */
.L_x_1629:
[----:B------:R-:W-:Y:S01]  /*14ab0*/  ISETP.NE.AND P0, PT, R5, RZ, PT ;  /* 0x000000ff0500720c */ /* 0x000fe20003f05270 */
[----:B------:R-:W-:-:S12]  /*14ac0*/  IMAD.MOV.U32 R5, RZ, RZ, RZ ;  /* 0x000000ffff057224 */ /* 0x000fd800078e00ff */
[----:B------:R-:W-:Y:S05]  /*14ad0*/  @!P0 BRA `(.L_x_1559) ;  /* 0x0000000000148947 */ /* 0x000fea0003800000 */
[----:B------:R-:W-:Y:S01]  /*14ae0*/  UMOV UR4, 0xffffffff ;  /* 0xffffffff00047882 */ /* 0x000fe20000000000 */
[----:B--2---:R-:W-:Y:S02]  /*14af0*/  VIADD R12, R6, 0xffffffff ;  /* 0xffffffff060c7836 */ /* 0x004fe40000000000 */
[----:B------:R-:W-:Y:S05]  /*14b00*/  BRA.DIV UR4, `(.L_x_1560) ;  /* 0x0000002604807947 */ /* 0x000fea000b800000 */
[----:B0---4-:R0:W2:Y:S02]  /*14b10*/  SHFL.IDX PT, R3, R3, R12, 0x1f ;  /* 0x00001f0c03037589 */ /* 0x0110a400000e0000 */
.L_x_1632:
[----:B--2---:R-:W-:-:S07]  /*14b20*/  IMAD.MOV.U32 R5, RZ, RZ, R3 ;  /* 0x000000ffff057224 */ /* 0x004fce00078e0003 */
.L_x_1559:
[----:B0---4-:R-:W0:Y:S01]  /*14b30*/  LDC.64 R2, c[0x0][0xc90] ;  /* 0x00032400ff027b82 */ /* 0x011e220000000a00 */
[----:B------:R-:W-:-:S04]  /*14b40*/  IMAD.IADD R19, R6, 0x1, R19 ;  /* 0x0000000106137824 */ /* 0x000fc800078e0213 */
[----:B0-----:R-:W-:-:S05]  /*14b50*/  IMAD.WIDE R2, R19, 0x4, R2 ;  /* 0x0000000413027825 */ /* 0x001fca00078e0202 */
[----:B--23--:R-:W2:Y:S01]  /*14b60*/  LDG.E R7, desc[UR60][R2.64] ;  /* 0x0000003c02077981 */ /* 0x00cea2000c1e1900 */
[----:B------:R-:W-:-:S04]  /*14b70*/  IMAD R16, R5, R4, R16 ;  /* 0x0000000405107224 */ /* 0x000fc800078e0210 */
[----:B------:R-:W-:Y:S02]  /*14b80*/  IMAD.IADD R0, R0, 0x1, -R16 ;  /* 0x0000000100007824 */ /* 0x000fe400078e0a10 */
[----:B--2---:R-:W-:-:S05]  /*14b90*/  IMAD R6, R17, R7, RZ ;  /* 0x0000000711067224 */ /* 0x004fca00078e02ff */
[----:B------:R-:W-:-:S04]  /*14ba0*/  IABS R8, R6 ;  /* 0x0000000600087213 */ /* 0x000fc80000000000 */
[----:B------:R-:W0:Y:S08]  /*14bb0*/  I2F.RP R2, R8 ;  /* 0x0000000800027306 */ /* 0x000e300000209400 */
        /* <DEDUP_REMOVED lines=9> */
[----:B------:R-:W-:-:S04]  /*14c50*/  IMAD.HI.U32 R2, R2, R3, RZ ;  /* 0x0000000302027227 */ /* 0x000fc800078e00ff */
[----:B------:R-:W-:-:S04]  /*14c60*/  IMAD.MOV R5, RZ, RZ, -R5 ;  /* 0x000000ffff057224 */ /* 0x000fc800078e0a05 */
        /* <DEDUP_REMOVED lines=11> */
[----:B------:R-:W-:Y:S02]  /*14d20*/  IMAD R5, R7, R2, RZ ;  /* 0x0000000207057224 */ /* 0x000fe400078e02ff */
[----:B------:R-:W-:Y:S02]  /*14d30*/  IMAD.MOV R2, RZ, RZ, -R2 ;  /* 0x000000ffff027224 */ /* 0x000fe400078e0a02 */
[----:B------:R-:W-:Y:S02]  /*14d40*/  IMAD.MOV R3, RZ, RZ, -R5 ;  /* 0x000000ffff037224 */ /* 0x000fe400078e0a05 */
[----:B------:R-:W-:-:S03]  /*14d50*/  IMAD R0, R6, R2, R0 ;  /* 0x0000000206007224 */ /* 0x000fc600078e0200 */
[----:B------:R-:W-:Y:S01]  /*14d60*/  VIADDMNMX R4, R3, R4, R7, PT ;  /* 0x0000000403047246 */ /* 0x000fe20003800107 */
[----:B------:R-:W-:-:S03]  /*14d70*/  IMAD.IADD R5, R0, 0x1, R5 ;  /* 0x0000000100057824 */ /* 0x000fc600078e0205 */
        /* <DEDUP_REMOVED lines=23> */
[----:B------:R-:W-:Y:S01]  /*14ef0*/  @!P1 LOP3.LUT R2, RZ, R4, RZ, 0x33, !PT ;  /* 0x00000004ff029212 */ /* 0x000fe200078e33ff */
[----:B------:R-:W-:-:S04]  /*14f00*/  IMAD.MOV R4, RZ, RZ, -R4 ;  /* 0x000000ffff047224 */ /* 0x000fc800078e0a04 */
[----:B------:R-:W-:Y:S01]  /*14f10*/  IMAD R18, R2, R4, R5 ;  /* 0x0000000402127224 */ /* 0x000fe200078e0205 */
[----:B------:R-:W-:-:S05]  /*14f20*/  LOP3.LUT R2, RZ, R2, RZ, 0x33, !PT ;  /* 0x00000002ff027212 */ /* 0x000fca00078e33ff */
[----:B------:R-:W-:Y:S01]  /*14f30*/  IMAD.IADD R17, R17, 0x1, R2 ;  /* 0x0000000111117824 */ /* 0x000fe200078e0202 */
[----:B------:R-:W-:Y:S06]  /*14f40*/  BRA `(.L_x_1561) ;  /* 0x00000000001c7947 */ /* 0x000fec0003800000 */
.L_x_1553:
[----:B------:R-:W-:Y:S01]  /*14f50*/  UMOV UR4, URZ ;  /* 0x0000003f00047c82 */ /* 0x000fe20008000000 */
[----:B------:R-:W-:Y:S01]  /*14f60*/  UMOV UR5, URZ ;  /* 0x0000003f00057c82 */ /* 0x000fe20008000000 */
[----:B------:R-:W-:Y:S01]  /*14f70*/  ULDC UR6, c[0x0][0xc3c] ;  /* 0x00030f0000067ab9 */ /* 0x000fe20000000800 */
[----:B------:R-:W-:Y:S02]  /*14f80*/  IMAD.MOV.U32 R16, RZ, RZ, R0 ;  /* 0x000000ffff107224 */ /* 0x000fe400078e0000 */
[----:B------:R-:W-:Y:S02]  /*14f90*/  IMAD.U32 R17, RZ, RZ, UR4 ;  /* 0x00000004ff117e24 */ /* 0x000fe4000f8e00ff */
[----:B------:R-:W-:Y:S02]  /*14fa0*/  IMAD.U32 R18, RZ, RZ, UR5 ;  /* 0x00000005ff127e24 */ /* 0x000fe4000f8e00ff */
[----:B------:R-:W-:-:S07]  /*14fb0*/  IMAD.U32 R19, RZ, RZ, UR6 ;  /* 0x00000006ff137e24 */ /* 0x000fce000f8e00ff */
.L_x_1561:
[----:B------:R0:W5:Y:S01]  /*14fc0*/  LDL R2, [R1] ;  /* 0x0000000001027983 */ /* 0x0001620000100800 */
[----:B------:R-:W1:Y:S01]  /*14fd0*/  S2R R0, SR_TID.X ;  /* 0x0000000000007919 */ /* 0x000e620000002100 */
[----:B------:R-:W-:Y:S05]  /*14fe0*/  WARPSYNC.ALL ;  /* 0x0000000000007948 */ /* 0x000fea0003800000 */
[----:B-1----:R-:W-:Y:S01]  /*14ff0*/  LOP3.LUT R0, R0, 0x1f, RZ, 0xc0, !PT ;  /* 0x0000001f00007812 */ /* 0x002fe200078ec0ff */
[----:B------:R-:W-:Y:S03]  /*15000*/  BAR.SYNC.DEFER_BLOCKING 0x4, 0x180 ;  /* 0x0106000000007b1d */ /* 0x000fe60000010000 */
[----:B------:R-:W-:-:S13]  /*15010*/  ISETP.NE.AND P0, PT, R0, RZ, PT ;  /* 0x000000ff0000720c */ /* 0x000fda0003f05270 */
[----:B----4-:R-:W5:Y:S01]  /*15020*/  @!P0 S2R R3, SR_CgaCtaId ;  /* 0x0000000000038919 */ /* 0x010f620000008800 */
[----:B------:R-:W-:-:S04]  /*15030*/  @!P0 MOV R0, 0x400 ;  /* 0x0000040000008802 */ /* 0x000fc80000000f00 */
[----:B-----5:R-:W-:-:S05]  /*15040*/  @!P0 LEA R2, R3, R0, 0x18 ;  /* 0x0000000003028211 */ /* 0x020fca00078ec0ff */
[----:B------:R0:W-:Y:S04]  /*15050*/  @!P0 STS.128 [R2+0x2a8d0], R16 ;  /* 0x02a8d01002008388 */ /* 0x0001e80000000c00 */
[----:B------:R0:W-:Y:S01]  /*15060*/  @!P0 STL [R1], R2 ;  /* 0x0000000201008387 */ /* 0x0001e20000100800 */
[----:B------:R-:W-:Y:S06]  /*15070*/  BAR.ARV 0x5, 0x180 ;  /* 0x0146000000007b1d */ /* 0x000fec0000002000 */
.L_x_1550:
[----:B------:R-:W-:Y:S02]  /*15080*/  ULDC UR4, c[0x0][0xc3c] ;  /* 0x00030f0000047ab9 */ /* 0x000fe40000000800 */
[----:B0-----:R-:W-:-:S13]  /*15090*/  ISETP.GE.AND P0, PT, R19, UR4, PT ;  /* 0x0000000413007c0c */ /* 0x001fda000bf06270 */
[----:B------:R-:W-:Y:S05]  /*150a0*/  @!P0 BRA `(.L_x_1562) ;  /* 0xffffffa800408947 */ /* 0x000fea000383ffff */
[----:B------:R-:W-:Y:S05]  /*150b0*/  BSYNC B8 ;  /* 0x0000000000087941 */ /* 0x000fea0003800000 */
.L_x_1452:
[----:B----4-:R-:W4:Y:S01]  /*150c0*/  LDL.LU R0, [R1+0x38] ;  /* 0x0000380001007983 */ /* 0x010f220000300800 */
[----:B------:R-:W-:Y:S01]  /*150d0*/  BSSY B0, `(.L_x_1563) ;  /* 0x000000b000007945 */ /* 0x000fe20003800000 */
[----:B------:R-:W5:Y:S01]  /*150e0*/  S2R R5, SR_CgaCtaId ;  /* 0x0000000000057919 */ /* 0x000f620000008800 */
[----:B----4-:R-:W-:-:S05]  /*150f0*/  VIADD R0, R0, 0x1 ;  /* 0x0000000100007836 */ /* 0x010fca0000000000 */
[----:B0-----:R-:W-:-:S04]  /*15100*/  LEA.HI R2, R0, R0, RZ, 0x1 ;  /* 0x0000000000027211 */ /* 0x001fc800078f08ff */
[----:B------:R-:W-:-:S05]  /*15110*/  LOP3.LUT R3, R2, 0xfffffffe, RZ, 0xc0, !PT ;  /* 0xfffffffe02037812 */ /* 0x000fca00078ec0ff */
[----:B------:R-:W-:Y:S01]  /*15120*/  IMAD.IADD R3, R0, 0x1, -R3 ;  /* 0x0000000100037824 */ /* 0x000fe200078e0a03 */
[----:B------:R-:W-:-:S04]  /*15130*/  MOV R0, 0x400 ;  /* 0x0000040000007802 */ /* 0x000fc80000000f00 */
[----:B-----5:R-:W-:Y:S02]  /*15140*/  LEA R0, R5, R0, 0x18 ;  /* 0x0000000005007211 */ /* 0x020fe400078ec0ff */
[----:B------:R-:W-:-:S04]  /*15150*/  SHF.L.U32 R3, R3, 0x1f, RZ ;  /* 0x0000001f03037819 */ /* 0x000fc800000006ff */
[----:B------:R-:W0:Y:S02]  /*15160*/  SYNCS.PHASECHK.TRANS64.TRYWAIT P0, [R0+URZ+0x2a820], R3 ;  /* 0x02a82003000075a7 */ /* 0x000e24000800017f */
[----:B0-----:R-:W-:Y:S05]  /*15170*/  @!P0 BRA `(.L_x_1564) ;  /* 0x00000020000c8947 */ /* 0x001fea0003800000 */
.L_x_1633:
[----:B------:R-:W-:Y:S05]  /*15180*/  BSYNC B0 ;  /* 0x0000000000007941 */ /* 0x000fea0003800000 */
.L_x_1563:
[----:B------:R-:W-:-:S03]  /*15190*/  UMOV UR4, 0xffffffff ;  /* 0xffffffff00047882 */ /* 0x000fc60000000000 */
[----:B------:R-:W-:Y:S05]  /*151a0*/  BRA.DIV UR4, `(.L_x_1565) ;  /* 0x0000002204147947 */ /* 0x000fea000b800000 */
[----:B------:R-:W4:Y:S02]  /*151b0*/  S2R R2, SR_TID.X ;  /* 0x0000000000027919 */ /* 0x000f240000002100 */
[----:B----4-:R-:W-:-:S04]  /*151c0*/  SHF.R.U32.HI R2, RZ, 0x5, R2 ;  /* 0x00000005ff027819 */ /* 0x010fc80000011602 */
[----:B------:R-:W-:-:S05]  /*151d0*/  LOP3.LUT R2, R2, 0x3, RZ, 0xc0, !PT ;  /* 0x0000000302027812 */ /* 0x000fca00078ec0ff */
[----:B------:R4:W0:Y:S02]  /*151e0*/  SHFL.IDX PT, R14, R2, RZ, 0x1f ;  /* 0x00001fff020e7589 */ /* 0x00082400000e0000 */
.L_x_1636:
[----:B0-----:R-:W-:Y:S01]  /*151f0*/  ISETP.NE.AND P0, PT, R14, RZ, PT ;  /* 0x000000ff0e00720c */ /* 0x001fe20003f05270 */
[----:B------:R-:W-:-:S12]  /*15200*/  BSSY B0, `(.L_x_1566) ;  /* 0x0000029000007945 */ /* 0x000fd80003800000 */
[----:B------:R-:W-:Y:S05]  /*15210*/  @P0 BRA `(.L_x_1567) ;  /* 0x00000000009c0947 */ /* 0x000fea0003800000 */
[----:B------:R-:W-:-:S03]  /*15220*/  UMOV UR4, 0xffffffff ;  /* 0xffffffff00047882 */ /* 0x000fc60000000000 */
[----:B------:R-:W-:Y:S05]  /*15230*/  BRA.DIV UR4, `(.L_x_1568) ;  /* 0x0000002204247947 */ /* 0x000fea000b800000 */
[----:B------:R-:W-:-:S13]  /*15240*/  ELECT P6, URZ, PT ;  /* 0x00000000003f782f */ /* 0x000fda00038c0000 */
.L_x_1639:
[----:B------:R-:W-:Y:S05]  /*15250*/  @!P6 BRA `(.L_x_1567) ;  /* 0x00000000008ce947 */ /* 0x000fea0003800000 */
[----:B----4-:R-:W4:Y:S02]  /*15260*/  LDL R2, [R1+0x48] ;  /* 0x0000480001027983 */ /* 0x010f240000100800 */
[----:B----4-:R-:W-:-:S13]  /*15270*/  R2UR UR4, R2 ;  /* 0x00000000020472ca */ /* 0x010fda00000e0000 */
[----:B------:R-:W-:-:S06]  /*15280*/  ULOP3.LUT UR4, UR4, 0x2, URZ, 0xfc, !UPT ;  /* 0x0000000204047892 */ /* 0x000fcc000f8efc3f */
[----:B------:R-:W-:-:S05]  /*15290*/  IMAD.U32 R2, RZ, RZ, UR4 ;  /* 0x00000004ff027e24 */ /* 0x000fca000f8e00ff */
[----:B------:R-:W-:-:S13]  /*152a0*/  ISETP.NE.AND P2, PT, R2, 0x3, PT ;  /* 0x000000030200780c */ /* 0x000fda0003f45270 */
[----:B------:R-:W-:Y:S05]  /*152b0*/  @!P2 BRA `(.L_x_1569) ;  /* 0x000000000004a947 */ /* 0x000fea0003800000 */
[----:B------:R-:W-:Y:S01]  /*152c0*/  BPT.TRAP 0x1 ;  /* 0x000000040000795c */ /* 0x000fe20000300000 */
.L_x_1569:
[----:B------:R-:W4:Y:S04]  /*152d0*/  LDL R3, [R1+0x4] ;  /* 0x0000040001037983 */ /* 0x000f280000100800 */
[----:B--23--:R-:W2:Y:S01]  /*152e0*/  LDL.LU R7, [R1+0x10] ;  /* 0x0000100001077983 */ /* 0x00cea20000300800 */
        /* <DEDUP_REMOVED lines=12> */
.L_x_1640:
[----:B------:R-:W2:Y:S02]  /*153b0*/  SYNCS.PHASECHK.TRANS64.TRYWAIT P0, [R7+URZ], R2 ;  /* 0x00000002070075a7 */ /* 0x000ea4000800017f */
[----:B--2---:R-:W-:Y:S05]  /*153c0*/  @!P0 BRA `(.L_x_1571) ;  /* 0x0000001c00f48947 */ /* 0x004fea0003800000 */
.L_x_1641:
[----:B------:R-:W-:Y:S05]  /*153d0*/  @!P2 BRA `(.L_x_1572) ;  /* 0x000000000004a947 */ /* 0x000fea0003800000 */
[----:B------:R-:W-:Y:S01]  /*153e0*/  BPT.TRAP 0x1 ;  /* 0x000000040000795c */ /* 0x000fe20000300000 */
.L_x_1572:
[----:B------:R-:W3:Y:S01]  /*153f0*/  LDL.LU R4, [R1+0x4] ;  /* 0x0000040001047983 */ /* 0x000ee20000300800 */
[----:B------:R-:W-:-:S04]  /*15400*/  VIADD R0, R0, 0x2a860 ;  /* 0x0002a86000007836 */ /* 0x000fc80000000000 */
[----:B---3--:R-:W-:-:S04]  /*15410*/  IMAD R4, R4, 0x8, R0 ;  /* 0x0000000804047824 */ /* 0x008fc800078e0200 */
[----:B------:R-:W3:Y:S02]  /*15420*/  SYNCS.PHASECHK.TRANS64.TRYWAIT P0, [R4+URZ], R5 ;  /* 0x00000005040075a7 */ /* 0x000ee4000800017f */
[----:B---3--:R-:W-:Y:S05]  /*15430*/  @!P0 BRA `(.L_x_1573) ;  /* 0x0000001c00ec8947 */ /* 0x008fea0003800000 */
.L_x_1642:
[----:B------:R-:W-:-:S07]  /*15440*/  IMAD R3, R3, 0x8, R0 ;  /* 0x0000000803037824 */ /* 0x000fce00078e0200 */
.L_x_1574:
[----:B----4-:R4:W0:Y:S02]  /*15450*/  SYNCS.PHASECHK.TRANS64.TRYWAIT P0, [R3+URZ], R2 ;  /* 0x00000002030075a7 */ /* 0x010824000800017f */
[----:B0-----:R-:W-:Y:S05]  /*15460*/  @!P0 NANOSLEEP.SYNCS 0x989680 ;  /* 0x009896800000895d */ /* 0x001fea0003900000 */
[----:B------:R-:W0:Y:S02]  /*15470*/  @!P0 SYNCS.PHASECHK.TRANS64 P0, [R3+URZ], R2 ;  /* 0x00000002030085a7 */ /* 0x000e24000800007f */
[----:B0-----:R-:W-:Y:S05]  /*15480*/  @!P0 BRA `(.L_x_1574) ;  /* 0xfffffffc00f08947 */ /* 0x001fea000383ffff */
.L_x_1567:
[----:B------:R-:W-:Y:S05]  /*15490*/  BSYNC B0 ;  /* 0x0000000000007941 */ /* 0x000fea0003800000 */
.L_x_1566:
[----:B------:R-:W-:Y:S05]  /*154a0*/  EXIT ;  /* 0x000000000000794d */ /* 0x000fea0003800000 */
.L_x_1354:
[----:B0-----:R-:W-:-:S04]  /*154b0*/  IMAD.U32 R3, RZ, RZ, UR37 ;  /* 0x00000025ff037e24 */ /* 0x001fc8000f8e00ff */
[----:B------:R0:W1:Y:S03]  /*154c0*/  SYNCS.PHASECHK.TRANS64.TRYWAIT P1, [R3+URZ+0x2a800], R0 ;  /* 0x02a80000030075a7 */ /* 0x000066000802017f */
[----:B-1----:R-:W-:Y:S05]  /*154d0*/  @!P1 NANOSLEEP.SYNCS 0x989680 ;  /* 0x009896800000995d */ /* 0x002fea0003900000 */
[----:B------:R-:W1:Y:S02]  /*154e0*/  @!P1 SYNCS.PHASECHK.TRANS64 P1, [R3+URZ+0x2a800], R0 ;  /* 0x02a80000030095a7 */ /* 0x000e64000802007f */
[----:B-1----:R-:W-:Y:S05]  /*154f0*/  @!P1 BRA `(.L_x_1354) ;  /* 0xfffffffc00ec9947 */ /* 0x002fea000383ffff */
[----:B------:R-:W-:Y:S05]  /*15500*/  BRA `(.L_x_1575) ;  /* 0xfffffec400607947 */ /* 0x000fea000383ffff */
.L_x_1358:
[----:B-1----:R1:W2:Y:S02]  /*15510*/  SYNCS.PHASECHK.TRANS64.TRYWAIT P1, [R7+URZ+0x2a830], R0 ;  /* 0x02a83000070075a7 */ /* 0x0022a4000802017f */
[----:B--2---:R-:W-:Y:S05]  /*15520*/  @!P1 NANOSLEEP.SYNCS 0x989680 ;  /* 0x009896800000995d */ /* 0x004fea0003900000 */
[----:B------:R-:W2:Y:S02]  /*15530*/  @!P1 SYNCS.PHASECHK.TRANS64 P1, [R7+URZ+0x2a830], R0 ;  /* 0x02a83000070095a7 */ /* 0x000ea4000802007f */
[----:B--2---:R-:W-:Y:S05]  /*15540*/  @!P1 BRA `(.L_x_1358) ;  /* 0xfffffffc00f09947 */ /* 0x004fea000383ffff */
[----:B------:R-:W-:Y:S05]  /*15550*/  BRA `(.L_x_1357) ;  /* 0xfffffec400847947 */ /* 0x000fea000383ffff */
.L_x_1374:
[----:B-1----:R-:W-:-:S04]  /*15560*/  IMAD.U32 R12, RZ, RZ, UR6 ;  /* 0x00000006ff0c7e24 */ /* 0x002fc8000f8e00ff */
[----:B------:R1:W2:Y:S03]  /*15570*/  SYNCS.PHASECHK.TRANS64.TRYWAIT P1, [R12+URZ+0x2a830], R9 ;  /* 0x02a830090c0075a7 */ /* 0x0002a6000802017f */
[----:B--2---:R-:W-:Y:S05]  /*15580*/  @!P1 NANOSLEEP.SYNCS 0x989680 ;  /* 0x009896800000995d */ /* 0x004fea0003900000 */
[----:B------:R-:W2:Y:S02]  /*15590*/  @!P1 SYNCS.PHASECHK.TRANS64 P1, [R12+URZ+0x2a830], R9 ;  /* 0x02a830090c0095a7 */ /* 0x000ea4000802007f */
[----:B--2---:R-:W-:Y:S05]  /*155a0*/  @!P1 BRA `(.L_x_1374) ;  /* 0xfffffffc00ec9947 */ /* 0x004fea000383ffff */
[----:B------:R-:W-:Y:S05]  /*155b0*/  BRA `(.L_x_1373) ;  /* 0xfffffef000347947 */ /* 0x000fea000383ffff */
.L_x_1378:
[----:B01----:R-:W-:-:S04]  /*155c0*/  IMAD.U32 R9, RZ, RZ, UR11 ;  /* 0x0000000bff097e24 */ /* 0x003fc8000f8e00ff */
[----:B------:R0:W1:Y:S03]  /*155d0*/  SYNCS.PHASECHK.TRANS64.TRYWAIT P1, [R9+URZ+0x2a850], R0 ;  /* 0x02a85000090075a7 */ /* 0x000066000802017f */
[----:B-1----:R-:W-:Y:S05]  /*155e0*/  @!P1 NANOSLEEP.SYNCS 0x989680 ;  /* 0x009896800000995d */ /* 0x002fea0003900000 */
[----:B------:R-:W1:Y:S02]  /*155f0*/  @!P1 SYNCS.PHASECHK.TRANS64 P1, [R9+URZ+0x2a850], R0 ;  /* 0x02a85000090095a7 */ /* 0x000e64000802007f */
[----:B-1----:R-:W-:Y:S05]  /*15600*/  @!P1 BRA `(.L_x_1378) ;  /* 0xfffffffc00ec9947 */ /* 0x002fea000383ffff */
[----:B------:R-:W-:Y:S05]  /*15610*/  BRA `(.L_x_1377) ;  /* 0xfffffef8004c7947 */ /* 0x000fea000383ffff */
.L_x_1395:
[----:B-1----:R-:W-:-:S04]  /*15620*/  IMAD.U32 R8, RZ, RZ, UR5 ;  /* 0x00000005ff087e24 */ /* 0x002fc8000f8e00ff */
[----:B------:R1:W2:Y:S03]  /*15630*/  SYNCS.PHASECHK.TRANS64.TRYWAIT P1, [R8+URZ+0x2a830], R3 ;  /* 0x02a83003080075a7 */ /* 0x0002a6000802017f */
[----:B--2---:R-:W-:Y:S05]  /*15640*/  @!P1 NANOSLEEP.SYNCS 0x989680 ;  /* 0x009896800000995d */ /* 0x004fea0003900000 */
[----:B------:R-:W2:Y:S02]  /*15650*/  @!P1 SYNCS.PHASECHK.TRANS64 P1, [R8+URZ+0x2a830], R3 ;  /* 0x02a83003080095a7 */ /* 0x000ea4000802007f */
[----:B--2---:R-:W-:Y:S05]  /*15660*/  @!P1 BRA `(.L_x_1395) ;  /* 0xfffffffc00ec9947 */ /* 0x004fea000383ffff */
[----:B------:R-:W-:Y:S05]  /*15670*/  BRA `(.L_x_1394) ;  /* 0xffffff1c00fc7947 */ /* 0x000fea000383ffff */
.L_x_1399:
[----:B01----:R-:W-:-:S04]  /*15680*/  IMAD.U32 R3, RZ, RZ, UR10 ;  /* 0x0000000aff037e24 */ /* 0x003fc8000f8e00ff */
[----:B------:R0:W1:Y:S03]  /*15690*/  SYNCS.PHASECHK.TRANS64.TRYWAIT P1, [R3+URZ+0x2a850], R0 ;  /* 0x02a85000030075a7 */ /* 0x000066000802017f */
[----:B-1----:R-:W-:Y:S05]  /*156a0*/  @!P1 NANOSLEEP.SYNCS 0x989680 ;  /* 0x009896800000995d */ /* 0x002fea0003900000 */
[----:B------:R-:W1:Y:S02]  /*156b0*/  @!P1 SYNCS.PHASECHK.TRANS64 P1, [R3+URZ+0x2a850], R0 ;  /* 0x02a85000030095a7 */ /* 0x000e64000802007f */
[----:B-1----:R-:W-:Y:S05]  /*156c0*/  @!P1 BRA `(.L_x_1399) ;  /* 0xfffffffc00ec9947 */ /* 0x002fea000383ffff */
[----:B------:R-:W-:Y:S05]  /*156d0*/  BRA `(.L_x_1398) ;  /* 0xffffff2800147947 */ /* 0x000fea000383ffff */
.L_x_1405:
[----:B-1----:R-:W-:-:S04]  /*156e0*/  IMAD.U32 R8, RZ, RZ, UR5 ;  /* 0x00000005ff087e24 */ /* 0x002fc8000f8e00ff */
[----:B------:R1:W2:Y:S03]  /*156f0*/  SYNCS.PHASECHK.TRANS64.TRYWAIT P1, [R8+URZ+0x2a830], R3 ;  /* 0x02a83003080075a7 */ /* 0x0002a6000802017f */
[----:B--2---:R-:W-:Y:S05]  /*15700*/  @!P1 NANOSLEEP.SYNCS 0x989680 ;  /* 0x009896800000995d */ /* 0x004fea0003900000 */
[----:B------:R-:W2:Y:S02]  /*15710*/  @!P1 SYNCS.PHASECHK.TRANS64 P1, [R8+URZ+0x2a830], R3 ;  /* 0x02a83003080095a7 */ /* 0x000ea4000802007f */
[----:B--2---:R-:W-:Y:S05]  /*15720*/  @!P1 BRA `(.L_x_1405) ;  /* 0xfffffffc00ec9947 */ /* 0x004fea000383ffff */
[----:B------:R-:W-:Y:S05]  /*15730*/  BRA `(.L_x_1404) ;  /* 0xffffff3800ec7947 */ /* 0x000fea000383ffff */
.L_x_1409:
[----:B01----:R-:W-:-:S04]  /*15740*/  IMAD.U32 R3, RZ, RZ, UR10 ;  /* 0x0000000aff037e24 */ /* 0x003fc8000f8e00ff */
[----:B------:R0:W1:Y:S03]  /*15750*/  SYNCS.PHASECHK.TRANS64.TRYWAIT P1, [R3+URZ+0x2a850], R0 ;  /* 0x02a85000030075a7 */ /* 0x000066000802017f */
[----:B-1----:R-:W-:Y:S05]  /*15760*/  @!P1 NANOSLEEP.SYNCS 0x989680 ;  /* 0x009896800000995d */ /* 0x002fea0003900000 */
[----:B------:R-:W1:Y:S02]  /*15770*/  @!P1 SYNCS.PHASECHK.TRANS64 P1, [R3+URZ+0x2a850], R0 ;  /* 0x02a85000030095a7 */ /* 0x000e64000802007f */
[----:B-1----:R-:W-:Y:S05]  /*15780*/  @!P1 BRA `(.L_x_1409) ;  /* 0xfffffffc00ec9947 */ /* 0x002fea000383ffff */
[----:B------:R-:W-:Y:S05]  /*15790*/  BRA `(.L_x_1408) ;  /* 0xffffff4400047947 */ /* 0x000fea000383ffff */
.L_x_1422:
[----:B-1----:R-:W-:-:S04]  /*157a0*/  IMAD.U32 R5, RZ, RZ, UR5 ;  /* 0x00000005ff057e24 */ /* 0x002fc8000f8e00ff */
[----:B------:R1:W2:Y:S03]  /*157b0*/  SYNCS.PHASECHK.TRANS64.TRYWAIT P0, [R5+URZ+0x2a850], R0 ;  /* 0x02a85000050075a7 */ /* 0x0002a6000800017f */
[----:B--2---:R-:W-:Y:S05]  /*157c0*/  @!P0 NANOSLEEP.SYNCS 0x989680 ;  /* 0x009896800000895d */ /* 0x004fea0003900000 */
[----:B------:R-:W2:Y:S02]  /*157d0*/  @!P0 SYNCS.PHASECHK.TRANS64 P0, [R5+URZ+0x2a850], R0 ;  /* 0x02a85000050085a7 */ /* 0x000ea4000800007f */
[----:B--2---:R-:W-:Y:S05]  /*157e0*/  @!P0 BRA `(.L_x_1422) ;  /* 0xfffffffc00ec8947 */ /* 0x004fea000383ffff */
[----:B------:R-:W-:Y:S05]  /*157f0*/  BRA `(.L_x_1421) ;  /* 0xffffff6c00087947 */ /* 0x000fea000383ffff */
.L_x_1472:
[----:B------:R-:W3:Y:S01]  /*15800*/  S2R R4, SR_TID.X ;  /* 0x0000000000047919 */ /* 0x000ee20000002100 */
[----:B------:R-:W-:Y:S01]  /*15810*/  BSSY B0, `(.L_x_1576) ;  /* 0x000000a000007945 */ /* 0x000fe20003800000 */
[----:B------:R-:W-:Y:S02]  /*15820*/  IMAD.MOV.U32 R12, RZ, RZ, RZ ;  /* 0x000000ffff0c7224 */ /* 0x000fe400078e00ff */
[----:B------:R-:W-:Y:S02]  /*15830*/  IMAD.MOV.U32 R11, RZ, RZ, 0x1f ;  /* 0x0000001fff0b7424 */ /* 0x000fe400078e00ff */
[----:B------:R-:W-:Y:S01]  /*15840*/  IMAD.MOV.U32 R15, RZ, RZ, -0x1 ;  /* 0xffffffffff0f7424 */ /* 0x000fe200078e00ff */
[----:B---3--:R-:W-:-:S04]  /*15850*/  SHF.R.U32.HI R4, RZ, 0x5, R4 ;  /* 0x00000005ff047819 */ /* 0x008fc80000011604 */
[----:B------:R-:W-:-:S05]  /*15860*/  LOP3.LUT R4, R4, 0x3, RZ, 0xc0, !PT ;  /* 0x0000000304047812 */ /* 0x000fca00078ec0ff */
[----:B------:R-:W-:-:S07]  /*15870*/  IMAD.MOV.U32 R13, RZ, RZ, R4 ;  /* 0x000000ffff0d7224 */ /* 0x000fce00078e0004 */
[----:B012---:R-:W-:Y:S05]  /*15880*/  WARPSYNC.COLLECTIVE R15, `(.L_x_1577) ;  /* 0x000000000f087348 */ /* 0x007fea0003c00000 */
[----:B------:R3:W4:Y:S02]  /*15890*/  SHFL.IDX P6, R14, R13, R12, R11 ;  /* 0x0000000c0d0e7389 */ /* 0x00072400000c000b */
[----:B01234-:R-:W-:Y:S01]  /*158a0*/  ENDCOLLECTIVE ;  /* 0x000000000000791b */ /* 0x01ffe20003800000 */
.L_x_1577:
[----:B------:R-:W-:Y:S05]  /*158b0*/  BSYNC B0 ;  /* 0x0000000000007941 */ /* 0x000fea0003800000 */
.L_x_1576:
[----:B------:R-:W-:Y:S05]  /*158c0*/  BRA `(.L_x_1578) ;  /* 0xffffffac00e87947 */ /* 0x000fea000383ffff */
.L_x_1474:
[----:B------:R-:W-:Y:S01]  /*158d0*/  BSSY B0, `(.L_x_1579) ;  /* 0x0000006000007945 */ /* 0x000fe20003800000 */
[----:B------:R-:W-:-:S07]  /*158e0*/  IMAD.MOV.U32 R15, RZ, RZ, -0x1 ;  /* 0xffffffffff0f7424 */ /* 0x000fce00078e00ff */
[----:B012-4-:R-:W-:Y:S05]  /*158f0*/  WARPSYNC.COLLECTIVE R15, `(.L_x_1580) ;  /* 0x000000000f0c7348 */ /* 0x017fea0003c00000 */
[----:B------:R-:W-:Y:S02]  /*15900*/  ELECT P6, UR62, PT ;  /* 0x00000000003e782f */ /* 0x000fe400038c0000 */
[----:B------:R-:W-:Y:S01]  /*15910*/  MOV R14, UR62 ;  /* 0x0000003e000e7c02 */ /* 0x000fe20008000f00 */
[----:B012-4-:R-:W-:Y:S10]  /*15920*/  ENDCOLLECTIVE ;  /* 0x000000000000791b */ /* 0x017ff40003800000 */
.L_x_1580:
[----:B------:R-:W-:Y:S05]  /*15930*/  BSYNC B0 ;  /* 0x0000000000007941 */ /* 0x000fea0003800000 */
.L_x_1579:
[----:B------:R-:W-:Y:S05]  /*15940*/  BRA `(.L_x_1581) ;  /* 0xffffffac00f47947 */ /* 0x000fea000383ffff */
.L_x_1476:
[----:B--2---:R2:W3:Y:S02]  /*15950*/  SYNCS.PHASECHK.TRANS64.TRYWAIT P0, [R0+URZ+0x2a840], R2 ;  /* 0x02a84002000075a7 */ /* 0x0044e4000800017f */
[----:B---3--:R-:W-:Y:S05]  /*15960*/  @!P0 NANOSLEEP.SYNCS 0x989680 ;  /* 0x009896800000895d */ /* 0x008fea0003900000 */
[----:B------:R-:W3:Y:S02]  /*15970*/  @!P0 SYNCS.PHASECHK.TRANS64 P0, [R0+URZ+0x2a840], R2 ;  /* 0x02a84002000085a7 */ /* 0x000ee4000800007f */
[----:B---3--:R-:W-:Y:S05]  /*15980*/  @!P0 BRA `(.L_x_1476) ;  /* 0xfffffffc00f08947 */ /* 0x008fea000383ffff */
[----:B------:R-:W-:Y:S05]  /*15990*/  BRA `(.L_x_1582) ;  /* 0xffffffb0005c7947 */ /* 0x000fea000383ffff */
.L_x_1480:
[----:B------:R-:W2:Y:S01]  /*159a0*/  LDL.LU R11, [R1+0x30] ;  /* 0x00003000010b7983 */ /* 0x000ea20000300800 */
[----:B------:R-:W-:Y:S01]  /*159b0*/  IMAD.MOV.U32 R13, RZ, RZ, R3 ;  /* 0x000000ffff0d7224 */ /* 0x000fe200078e0003 */
[----:B------:R-:W-:Y:S01]  /*159c0*/  LOP3.LUT R5, R5, 0x7f, RZ, 0xc0, !PT ;  /* 0x0000007f05057812 */ /* 0x000fe200078ec0ff */
[----:B------:R-:W-:Y:S02]  /*159d0*/  IMAD.MOV.U32 R12, RZ, RZ, RZ ;  /* 0x000000ffff0c7224 */ /* 0x000fe400078e00ff */
[----:B------:R-:W-:Y:S01]  /*159e0*/  IMAD.MOV.U32 R15, RZ, RZ, -0x1 ;  /* 0xffffffffff0f7424 */ /* 0x000fe200078e00ff */
[----:B------:R-:W-:-:S05]  /*159f0*/  SHF.R.U32.HI R5, RZ, 0x3, R5 ;  /* 0x00000003ff057819 */ /* 0x000fca0000011605 */
[----:B------:R-:W-:-:S04]  /*15a00*/  IMAD.IADD R0, R5, 0x1, R9 ;  /* 0x0000000105007824 */ /* 0x000fc800078e0209 */
[----:B------:R-:W-:Y:S02]  /*15a10*/  VIADD R5, R0, 0x10 ;  /* 0x0000001000057836 */ /* 0x000fe40000000000 */
[----:B--2---:R-:W-:Y:S02]  /*15a20*/  IMAD R2, R11, R7, RZ ;  /* 0x000000070b027224 */ /* 0x004fe400078e02ff */
[----:B------:R-:W-:-:S03]  /*15a30*/  IMAD.MOV.U32 R11, RZ, RZ, 0x181f ;  /* 0x0000181fff0b7424 */ /* 0x000fc600078e00ff */
[----:B------:R-:W-:-:S13]  /*15a40*/  ISETP.GE.AND P3, PT, R0, R2, PT ;  /* 0x000000020000720c */ /* 0x000fda0003f66270 */
[----:B-----5:R-:W-:Y:S05]  /*15a50*/  WARPSYNC.COLLECTIVE R15, `(.L_x_1583) ;  /* 0x000000000f087348 */ /* 0x020fea0003c00000 */
[----:B------:R0:W1:Y:S02]  /*15a60*/  SHFL.IDX P6, R14, R13, R12, R11 ;  /* 0x0000000c0d0e7389 */ /* 0x00006400000c000b */
[----:B01---5:R-:W-:Y:S01]  /*15a70*/  ENDCOLLECTIVE ;  /* 0x000000000000791b */ /* 0x023fe20003800000 */
.L_x_1583:
[----:B------:R-:W-:Y:S02]  /*15a80*/  IMAD.MOV.U32 R13, RZ, RZ, R4 ;  /* 0x000000ffff0d7224 */ /* 0x000fe400078e0004 */
[----:B------:R-:W-:-:S07]  /*15a90*/  IMAD.MOV.U32 R6, RZ, RZ, R14 ;  /* 0x000000ffff067224 */ /* 0x000fce00078e000e */
[----:B------:R-:W-:Y:S05]  /*15aa0*/  WARPSYNC.COLLECTIVE R15, `(.L_x_1584) ;  /* 0x000000000f087348 */ /* 0x000fea0003c00000 */
[----:B------:R0:W1:Y:S02]  /*15ab0*/  SHFL.IDX P6, R14, R13, R12, R11 ;  /* 0x0000000c0d0e7389 */ /* 0x00006400000c000b */
[----:B01----:R-:W-:Y:S01]  /*15ac0*/  ENDCOLLECTIVE ;  /* 0x000000000000791b */ /* 0x003fe20003800000 */
.L_x_1584:
[----:B------:R-:W-:Y:S02]  /*15ad0*/  IMAD.MOV.U32 R13, RZ, RZ, R3 ;  /* 0x000000ffff0d7224 */ /* 0x000fe400078e0003 */
[----:B------:R-:W-:Y:S02]  /*15ae0*/  IMAD.MOV.U32 R12, RZ, RZ, 0x1 ;  /* 0x00000001ff0c7424 */ /* 0x000fe400078e00ff */
[----:B------:R-:W-:-:S07]  /*15af0*/  IMAD.MOV.U32 R7, RZ, RZ, R14 ;  /* 0x000000ffff077224 */ /* 0x000fce00078e000e */
[----:B------:R-:W-:Y:S05]  /*15b00*/  WARPSYNC.COLLECTIVE R15, `(.L_x_1585) ;  /* 0x000000000f087348 */ /* 0x000fea0003c00000 */
[----:B------:R0:W1:Y:S02]  /*15b10*/  SHFL.IDX P6, R14, R13, R12, R11 ;  /* 0x0000000c0d0e7389 */ /* 0x00006400000c000b */
[----:B01----:R-:W-:Y:S01]  /*15b20*/  ENDCOLLECTIVE ;  /* 0x000000000000791b */ /* 0x003fe20003800000 */
.L_x_1585:
        /* <DEDUP_REMOVED lines=10> */
.L_x_1586:
        /* <DEDUP_REMOVED lines=13> */
.L_x_1587:
[----:B------:R-:W-:-:S05]  /*15ca0*/  @!P3 LEA R8, P5, R8, R5, 0x1 ;  /* 0x000000050808b211 */ /* 0x000fca00078a08ff */
[----:B------:R-:W-:Y:S02]  /*15cb0*/  @!P3 IMAD.X R5, RZ, RZ, R9, P5 ;  /* 0x000000ffff05b224 */ /* 0x000fe400028e0609 */
[----:B------:R-:W0:Y:S01]  /*15cc0*/  S2R R9, SR_TID.X ;  /* 0x0000000000097919 */ /* 0x000e220000002100 */
[----:B------:R-:W-:Y:S02]  /*15cd0*/  @!P3 IMAD.MOV.U32 R6, RZ, RZ, R8 ;  /* 0x000000ffff06b224 */ /* 0x000fe400078e0008 */
[----:B------:R-:W-:Y:S02]  /*15ce0*/  @!P3 IMAD.MOV.U32 R7, RZ, RZ, R5 ;  /* 0x000000ffff07b224 */ /* 0x000fe400078e0005 */
[----:B------:R-:W-:Y:S02]  /*15cf0*/  IMAD.MOV.U32 R13, RZ, RZ, R4 ;  /* 0x000000ffff0d7224 */ /* 0x000fe400078e0004 */
[----:B------:R-:W-:Y:S01]  /*15d00*/  VIADD R5, R0, 0x20 ;  /* 0x0000002000057836 */ /* 0x000fe20000000000 */
[----:B------:R-:W-:Y:S01]  /*15d10*/  @!PT LDS RZ, [RZ] ;  /* 0x00000000fffff984 */ /* 0x000fe20000000800 */
[----:B------:R-:W-:Y:S01]  /*15d20*/  @!PT LDS RZ, [RZ] ;  /* 0x00000000fffff984 */ /* 0x000fe20000000800 */
[----:B------:R-:W-:Y:S01]  /*15d30*/  @!PT LDS RZ, [RZ] ;  /* 0x00000000fffff984 */ /* 0x000fe20000000800 */
[----:B------:R1:W-:Y:S04]  /*15d40*/  @!P3 LDGSTS.E.BYPASS.LTC128B.128 [R10+0xcc00], desc[UR60][R6.64], !P2 ;  /* 0x0cc00000060abfae */ /* 0x0003e8000d101d7c */
[----:B------:R1:W-:Y:S01]  /*15d50*/  @!P3 LDGSTS.E.BYPASS.LTC128B.128 [R10+0x10c00], desc[UR60][R6.64+0x80], !P1 ;  /* 0x10c00080060abfae */ /* 0x0003e2000c901d7c */
[----:B------:R-:W-:-:S07]  /*15d60*/  IMAD.MOV.U32 R8, RZ, RZ, R14 ;  /* 0x000000ffff087224 */ /* 0x000fce00078e000e */
[----:B01----:R-:W-:Y:S05]  /*15d70*/  WARPSYNC.COLLECTIVE R15, `(.L_x_1588) ;  /* 0x000000000f087348 */ /* 0x003fea0003c00000 */
[----:B------:R2:W3:Y:S02]  /*15d80*/  SHFL.IDX P6, R14, R13, R12, R11 ;  /* 0x0000000c0d0e7389 */ /* 0x0004e400000c000b */
[----:B0123--:R-:W-:Y:S01]  /*15d90*/  ENDCOLLECTIVE ;  /* 0x000000000000791b */ /* 0x00ffe20003800000 */
.L_x_1588:
[----:B------:R-:W-:Y:S01]  /*15da0*/  @!PT LDS RZ, [RZ] ;  /* 0x00000000fffff984 */ /* 0x000fe20000000800 */
[----:B------:R-:W-:Y:S01]  /*15db0*/  @!PT LDS RZ, [RZ] ;  /* 0x00000000fffff984 */ /* 0x000fe20000000800 */
[----:B------:R-:W-:Y:S01]  /*15dc0*/  @!PT LDS RZ, [RZ] ;  /* 0x00000000fffff984 */ /* 0x000fe20000000800 */
[----:B------:R0:W-:Y:S01]  /*15dd0*/  @!P3 LDGSTS.E.BYPASS.LTC128B.128 [R10+0x14c00], desc[UR60][R6.64+0x100], !P0 ;  /* 0x14c00100060abfae */ /* 0x0001e2000c101d7c */
[----:B------:R-:W-:Y:S01]  /*15de0*/  ISETP.GE.AND P3, PT, R5, R2, PT ;  /* 0x000000020500720c */ /* 0x000fe20003f66270 */
[----:B------:R-:W-:Y:S02]  /*15df0*/  IMAD.MOV.U32 R13, RZ, RZ, R3 ;  /* 0x000000ffff0d7224 */ /* 0x000fe400078e0003 */
[----:B------:R-:W-:Y:S02]  /*15e00*/  IMAD.MOV.U32 R12, RZ, RZ, 0x3 ;  /* 0x00000003ff0c7424 */ /* 0x000fe400078e00ff */
[----:B------:R-:W-:-:S05]  /*15e10*/  IMAD.SHL.U32 R9, R9, 0x8, RZ ;  /* 0x0000000809097824 */ /* 0x000fca00078e00ff */
[----:B------:R-:W-:Y:S01]  /*15e20*/  LOP3.LUT R9, R9, 0x38, RZ, 0xc0, !PT ;  /* 0x0000003809097812 */ /* 0x000fe200078ec0ff */
[----:B0-----:R-:W-:-:S07]  /*15e30*/  IMAD.MOV.U32 R5, RZ, RZ, R14 ;  /* 0x000000ffff057224 */ /* 0x001fce00078e000e */
[----:B------:R-:W-:Y:S05]  /*15e40*/  WARPSYNC.COLLECTIVE R15, `(.L_x_1589) ;  /* 0x000000000f087348 */ /* 0x000fea0003c00000 */
[----:B------:R0:W1:Y:S02]  /*15e50*/  SHFL.IDX P6, R14, R13, R12, R11 ;  /* 0x0000000c0d0e7389 */ /* 0x00006400000c000b */
[----:B01----:R-:W-:Y:S01]  /*15e60*/  ENDCOLLECTIVE ;  /* 0x000000000000791b */ /* 0x003fe20003800000 */
.L_x_1589:
        /* <DEDUP_REMOVED lines=17> */
.L_x_1590:
[----:B------:R-:W-:Y:S02]  /*15f80*/  IMAD.MOV.U32 R13, RZ, RZ, R3 ;  /* 0x000000ffff0d7224 */ /* 0x000fe400078e0003 */
[----:B------:R-:W-:Y:S02]  /*15f90*/  IMAD.MOV.U32 R12, RZ, RZ, 0x4 ;  /* 0x00000004ff0c7424 */ /* 0x000fe400078e00ff */
[----:B------:R-:W-:-:S07]  /*15fa0*/  IMAD.MOV.U32 R5, RZ, RZ, R14 ;  /* 0x000000ffff057224 */ /* 0x000fce00078e000e */
[----:B------:R-:W-:Y:S05]  /*15fb0*/  WARPSYNC.COLLECTIVE R15, `(.L_x_1591) ;  /* 0x000000000f087348 */ /* 0x000fea0003c00000 */
[----:B------:R0:W1:Y:S02]  /*15fc0*/  SHFL.IDX P6, R14, R13, R12, R11 ;  /* 0x0000000c0d0e7389 */ /* 0x00006400000c000b */
[----:B01----:R-:W-:Y:S01]  /*15fd0*/  ENDCOLLECTIVE ;  /* 0x000000000000791b */ /* 0x003fe20003800000 */
.L_x_1591:
        /* <DEDUP_REMOVED lines=17> */
.L_x_1592:
[----:B------:R-:W-:Y:S02]  /*160f0*/  IMAD.MOV.U32 R13, RZ, RZ, R3 ;  /* 0x000000ffff0d7224 */ /* 0x000fe400078e0003 */
[----:B------:R-:W-:Y:S02]  /*16100*/  IMAD.MOV.U32 R12, RZ, RZ, 0x5 ;  /* 0x00000005ff0c7424 */ /* 0x000fe400078e00ff */
[----:B------:R-:W-:-:S07]  /*16110*/  IMAD.MOV.U32 R5, RZ, RZ, R14 ;  /* 0x000000ffff057224 */ /* 0x000fce00078e000e */
[----:B------:R-:W-:Y:S05]  /*16120*/  WARPSYNC.COLLECTIVE R15, `(.L_x_1593) ;  /* 0x000000000f087348 */ /* 0x000fea0003c00000 */
[----:B------:R0:W1:Y:S02]  /*16130*/  SHFL.IDX P6, R14, R13, R12, R11 ;  /* 0x0000000c0d0e7389 */ /* 0x00006400000c000b */
[----:B01----:R-:W-:Y:S01]  /*16140*/  ENDCOLLECTIVE ;  /* 0x000000000000791b */ /* 0x003fe20003800000 */
.L_x_1593:
        /* <DEDUP_REMOVED lines=17> */
.L_x_1594:
[----:B------:R-:W-:Y:S02]  /*16260*/  IMAD.MOV.U32 R13, RZ, RZ, R3 ;  /* 0x000000ffff0d7224 */ /* 0x000fe400078e0003 */
[----:B------:R-:W-:Y:S02]  /*16270*/  IMAD.MOV.U32 R12, RZ, RZ, 0x6 ;  /* 0x00000006ff0c7424 */ /* 0x000fe400078e00ff */
[----:B------:R-:W-:-:S07]  /*16280*/  IMAD.MOV.U32 R5, RZ, RZ, R14 ;  /* 0x000000ffff057224 */ /* 0x000fce00078e000e */
[----:B------:R-:W-:Y:S05]  /*16290*/  WARPSYNC.COLLECTIVE R15, `(.L_x_1595) ;  /* 0x000000000f087348 */ /* 0x000fea0003c00000 */
[----:B------:R0:W1:Y:S02]  /*162a0*/  SHFL.IDX P6, R14, R13, R12, R11 ;  /* 0x0000000c0d0e7389 */ /* 0x00006400000c000b */
[----:B01----:R-:W-:Y:S01]  /*162b0*/  ENDCOLLECTIVE ;  /* 0x000000000000791b */ /* 0x003fe20003800000 */
.L_x_1595:
        /* <DEDUP_REMOVED lines=15> */
.L_x_1596:
        /* <DEDUP_REMOVED lines=8> */
.L_x_1597:
        /* <DEDUP_REMOVED lines=14> */
.L_x_1598:
[----:B------:R-:W-:Y:S01]  /*16510*/  @!PT LDS RZ, [RZ] ;  /* 0x00000000fffff984 */ /* 0x000fe20000000800 */
[----:B------:R-:W-:Y:S01]  /*16520*/  @!PT LDS RZ, [RZ] ;  /* 0x00000000fffff984 */ /* 0x000fe20000000800 */
[----:B------:R-:W-:Y:S01]  /*16530*/  @!PT LDS RZ, [RZ] ;  /* 0x00000000fffff984 */ /* 0x000fe20000000800 */
[----:B------:R0:W-:Y:S01]  /*16540*/  @!P4 LDGSTS.E.BYPASS.LTC128B.128 [R10+0x17400], desc[UR60][R6.64+0x100], !P0 ;  /* 0x17400100060acfae */ /* 0x0001e2000c101d7c */
[----:B------:R-:W-:Y:S01]  /*16550*/  IMAD.MOV.U32 R4, RZ, RZ, R14 ;  /* 0x000000ffff047224 */ /* 0x000fe200078e000e */
[----:B------:R-:W-:Y:S06]  /*16560*/  BRA `(.L_x_1599) ;  /* 0xffffffb4001c7947 */ /* 0x000fec000383ffff */
.L_x_1485:
[----:B0-----:R-:W2:Y:S02]  /*16570*/  LDL R2, [R1] ;  /* 0x0000000001027983 */ /* 0x001ea40000100800 */
[----:B--2---:R0:W1:Y:S02]  /*16580*/  SYNCS.PHASECHK.TRANS64.TRYWAIT P0, [R2+URZ+0x2a820], R0 ;  /* 0x02a82000020075a7 */ /* 0x004064000800017f */
[----:B-1----:R-:W-:Y:S05]  /*16590*/  @!P0 NANOSLEEP.SYNCS 0x989680 ;  /* 0x009896800000895d */ /* 0x002fea0003900000 */
[----:B------:R-:W1:Y:S02]  /*165a0*/  @!P0 SYNCS.PHASECHK.TRANS64 P0, [R2+URZ+0x2a820], R0 ;  /* 0x02a82000020085a7 */ /* 0x000e64000800007f */
[----:B-1----:R-:W-:Y:S05]  /*165b0*/  @!P0 BRA `(.L_x_1485) ;  /* 0xfffffffc00ec8947 */ /* 0x002fea000383ffff */
[----:B------:R-:W-:Y:S05]  /*165c0*/  BRA `(.L_x_1600) ;  /* 0xffffffb400a07947 */ /* 0x000fea000383ffff */
.L_x_1494:
[----:B-1----:R1:W2:Y:S02]  /*165d0*/  SYNCS.PHASECHK.TRANS64.TRYWAIT P0, [R3+URZ+0x2a840], R2 ;  /* 0x02a84002030075a7 */ /* 0x0022a4000800017f */
[----:B--2---:R-:W-:Y:S05]  /*165e0*/  @!P0 NANOSLEEP.SYNCS 0x989680 ;  /* 0x009896800000895d */ /* 0x004fea0003900000 */
[----:B------:R-:W2:Y:S02]  /*165f0*/  @!P0 SYNCS.PHASECHK.TRANS64 P0, [R3+URZ+0x2a840], R2 ;  /* 0x02a84002030085a7 */ /* 0x000ea4000800007f */
[----:B--2---:R-:W-:Y:S05]  /*16600*/  @!P0 BRA `(.L_x_1494) ;  /* 0xfffffffc00f08947 */ /* 0x004fea000383ffff */
[----:B------:R-:W-:Y:S05]  /*16610*/  BRA `(.L_x_1601) ;  /* 0xffffffb8006c7947 */ /* 0x000fea000383ffff */
.L_x_1501:
[----:B0-----:R0:W1:Y:S02]  /*16620*/  SYNCS.PHASECHK.TRANS64.TRYWAIT P0, [R3+URZ+0x60], R2 ;  /* 0x00006002030075a7 */ /* 0x001064000800017f */
[----:B-1----:R-:W-:Y:S05]  /*16630*/  @!P0 NANOSLEEP.SYNCS 0x989680 ;  /* 0x009896800000895d */ /* 0x002fea0003900000 */
[----:B------:R-:W1:Y:S02]  /*16640*/  @!P0 SYNCS.PHASECHK.TRANS64 P0, [R3+URZ+0x60], R2 ;  /* 0x00006002030085a7 */ /* 0x000e64000800007f */
[----:B-1----:R-:W-:Y:S05]  /*16650*/  @!P0 BRA `(.L_x_1501) ;  /* 0xfffffffc00f08947 */ /* 0x002fea000383ffff */
[----:B------:R-:W-:Y:S05]  /*16660*/  BRA `(.L_x_1602) ;  /* 0xffffffbc00847947 */ /* 0x000fea000383ffff */
.L_x_1510:
[----:B--2---:R2:W3:Y:S02]  /*16670*/  SYNCS.PHASECHK.TRANS64.TRYWAIT P0, [R3+URZ+0x2a840], R2 ;  /* 0x02a84002030075a7 */ /* 0x0044e4000800017f */
[----:B---3--:R-:W-:Y:S05]  /*16680*/  @!P0 NANOSLEEP.SYNCS 0x989680 ;  /* 0x009896800000895d */ /* 0x008fea0003900000 */
[----:B------:R-:W3:Y:S02]  /*16690*/  @!P0 SYNCS.PHASECHK.TRANS64 P0, [R3+URZ+0x2a840], R2 ;  /* 0x02a84002030085a7 */ /* 0x000ee4000800007f */
[----:B---3--:R-:W-:Y:S05]  /*166a0*/  @!P0 BRA `(.L_x_1510) ;  /* 0xfffffffc00f08947 */ /* 0x008fea000383ffff */
[----:B------:R-:W-:Y:S05]  /*166b0*/  BRA `(.L_x_1603) ;  /* 0xffffffc4002c7947 */ /* 0x000fea000383ffff */
.L_x_1517:
[----:B0-----:R0:W2:Y:S02]  /*166c0*/  SYNCS.PHASECHK.TRANS64.TRYWAIT P0, [R2+URZ+0x60], R3 ;  /* 0x00006003020075a7 */ /* 0x0010a4000800017f */
[----:B--2---:R-:W-:Y:S05]  /*166d0*/  @!P0 NANOSLEEP.SYNCS 0x989680 ;  /* 0x009896800000895d */ /* 0x004fea0003900000 */
[----:B------:R-:W2:Y:S02]  /*166e0*/  @!P0 SYNCS.PHASECHK.TRANS64 P0, [R2+URZ+0x60], R3 ;  /* 0x00006003020085a7 */ /* 0x000ea4000800007f */
[----:B--2---:R-:W-:Y:S05]  /*166f0*/  @!P0 BRA `(.L_x_1517) ;  /* 0xfffffffc00f08947 */ /* 0x004fea000383ffff */
[----:B------:R-:W-:Y:S05]  /*16700*/  BRA `(.L_x_1604) ;  /* 0xffffffc800447947 */ /* 0x000fea000383ffff */
.L_x_1526:
[----:B----4-:R4:W0:Y:S02]  /*16710*/  SYNCS.PHASECHK.TRANS64.TRYWAIT P0, [R2+URZ+0x2a840], R3 ;  /* 0x02a84003020075a7 */ /* 0x010824000800017f */
[----:B0-----:R-:W-:Y:S05]  /*16720*/  @!P0 NANOSLEEP.SYNCS 0x989680 ;  /* 0x009896800000895d */ /* 0x001fea0003900000 */
[----:B------:R-:W0:Y:S02]  /*16730*/  @!P0 SYNCS.PHASECHK.TRANS64 P0, [R2+URZ+0x2a840], R3 ;  /* 0x02a84003020085a7 */ /* 0x000e24000800007f */
[----:B0-----:R-:W-:Y:S05]  /*16740*/  @!P0 BRA `(.L_x_1526) ;  /* 0xfffffffc00f08947 */ /* 0x001fea000383ffff */
[----:B------:R-:W-:Y:S05]  /*16750*/  BRA `(.L_x_1605) ;  /* 0xffffffcc00b47947 */ /* 0x000fea000383ffff */
.L_x_1533:
[----:B0-----:R0:W2:Y:S02]  /*16760*/  SYNCS.PHASECHK.TRANS64.TRYWAIT P0, [R2+URZ+0x60], R5 ;  /* 0x00006005020075a7 */ /* 0x0010a4000800017f */
[----:B--2---:R-:W-:Y:S05]  /*16770*/  @!P0 NANOSLEEP.SYNCS 0x989680 ;  /* 0x009896800000895d */ /* 0x004fea0003900000 */
[----:B------:R-:W2:Y:S02]  /*16780*/  @!P0 SYNCS.PHASECHK.TRANS64 P0, [R2+URZ+0x60], R5 ;  /* 0x00006005020085a7 */ /* 0x000ea4000800007f */
[----:B--2---:R-:W-:Y:S05]  /*16790*/  @!P0 BRA `(.L_x_1533) ;  /* 0xfffffffc00f08947 */ /* 0x004fea000383ffff */
[----:B------:R-:W-:Y:S05]  /*167a0*/  BRA `(.L_x_1606) ;  /* 0xffffffd000cc7947 */ /* 0x000fea000383ffff */
.L_x_1544:
[----:B----4-:R4:W0:Y:S02]  /*167b0*/  SYNCS.PHASECHK.TRANS64.TRYWAIT P0, [R0+URZ+0x2a860], R2 ;  /* 0x02a86002000075a7 */ /* 0x010824000800017f */
[----:B0-----:R-:W-:Y:S05]  /*167c0*/  @!P0 NANOSLEEP.SYNCS 0x989680 ;  /* 0x009896800000895d */ /* 0x001fea0003900000 */
[----:B------:R-:W0:Y:S02]  /*167d0*/  @!P0 SYNCS.PHASECHK.TRANS64 P0, [R0+URZ+0x2a860], R2 ;  /* 0x02a86002000085a7 */ /* 0x000e24000800007f */
[----:B0-----:R-:W-:Y:S05]  /*167e0*/  @!P0 BRA `(.L_x_1544) ;  /* 0xfffffffc00f08947 */ /* 0x001fea000383ffff */
[----:B------:R-:W-:Y:S05]  /*167f0*/  BRA `(.L_x_1607) ;  /* 0xffffffd800207947 */ /* 0x000fea000383ffff */
.L_x_1551:
[----:B------:R-:W-:Y:S01]  /*16800*/  BSSY B0, `(.L_x_1608) ;  /* 0x0000008000007945 */ /* 0x000fe20003800000 */
[----:B------:R-:W-:Y:S02]  /*16810*/  IMAD.MOV.U32 R13, RZ, RZ, R16 ;  /* 0x000000ffff0d7224 */ /* 0x000fe400078e0010 */
[----:B--2---:R-:W-:Y:S02]  /*16820*/  IMAD.MOV.U32 R12, RZ, RZ, RZ ;  /* 0x000000ffff0c7224 */ /* 0x004fe400078e00ff */
[----:B------:R-:W-:Y:S02]  /*16830*/  IMAD.MOV.U32 R11, RZ, RZ, 0x1f ;  /* 0x0000001fff0b7424 */ /* 0x000fe400078e00ff */
[----:B------:R-:W-:-:S07]  /*16840*/  IMAD.MOV.U32 R15, RZ, RZ, -0x1 ;  /* 0xffffffffff0f7424 */ /* 0x000fce00078e00ff */
[----:B01-3--:R-:W-:Y:S05]  /*16850*/  WARPSYNC.COLLECTIVE R15, `(.L_x_1609) ;  /* 0x000000000f087348 */ /* 0x00bfea0003c00000 */
[----:B------:R2:W4:Y:S02]  /*16860*/  SHFL.IDX P6, R14, R13, R12, R11 ;  /* 0x0000000c0d0e7389 */ /* 0x00052400000c000b */
[----:B01234-:R-:W-:Y:S01]  /*16870*/  ENDCOLLECTIVE ;  /* 0x000000000000791b */ /* 0x01ffe20003800000 */
.L_x_1609:
[----:B------:R-:W-:Y:S05]  /*16880*/  BSYNC B0 ;  /* 0x0000000000007941 */ /* 0x000fea0003800000 */
.L_x_1608:
        /* <DEDUP_REMOVED lines=9> */
.L_x_1610:
        /* <DEDUP_REMOVED lines=18> */
.L_x_1611:
[----:B------:R-:W-:Y:S01]  /*16a40*/  IMAD.MOV.U32 R12, RZ, RZ, 0x2 ;  /* 0x00000002ff0c7424 */ /* 0x000fe200078e00ff */
[----:B------:R-:W-:-:S05]  /*16a50*/  SEL R7, R14, RZ, P1 ;  /* 0x000000ff0e077207 */ /* 0x000fca0000800000 */
[----:B------:R-:W-:-:S04]  /*16a60*/  IMAD.IADD R3, R2, 0x1, R7 ;  /* 0x0000000102037824 */ /* 0x000fc800078e0207 */
[----:B------:R-:W-:-:S07]  /*16a70*/  IMAD.MOV.U32 R13, RZ, RZ, R3 ;  /* 0x000000ffff0d7224 */ /* 0x000fce00078e0003 */
[----:B------:R-:W-:Y:S05]  /*16a80*/  WARPSYNC.COLLECTIVE R15, `(.L_x_1612) ;  /* 0x000000000f087348 */ /* 0x000fea0003c00000 */
[----:B------:R0:W1:Y:S02]  /*16a90*/  SHFL.UP P6, R14, R13, R12, R11 ;  /* 0x0400000c0d0e7389 */ /* 0x00006400000c000b */
[----:B01----:R-:W-:Y:S01]  /*16aa0*/  ENDCOLLECTIVE ;  /* 0x000000000000791b */ /* 0x003fe20003800000 */
.L_x_1612:
        /* <DEDUP_REMOVED lines=8> */
.L_x_1613:
        /* <DEDUP_REMOVED lines=8> */
.L_x_1614:
        /* <DEDUP_REMOVED lines=8> */
.L_x_1615:
        /* <DEDUP_REMOVED lines=9> */
.L_x_1616:
[----:B------:R-:W-:Y:S01]  /*16cc0*/  IMAD.MOV.U32 R16, RZ, RZ, R14 ;  /* 0x000000ffff107224 */ /* 0x000fe200078e000e */
[----:B------:R-:W-:Y:S06]  /*16cd0*/  BRA `(.L_x_1617) ;  /* 0xffffffd800a07947 */ /* 0x000fec000383ffff */
.L_x_1556:
[----:B------:R-:W-:Y:S01]  /*16ce0*/  BSSY B0, `(.L_x_1618) ;  /* 0x0000008000007945 */ /* 0x000fe20003800000 */
[----:B-----5:R-:W-:Y:S02]  /*16cf0*/  IMAD.MOV.U32 R13, RZ, RZ, R2 ;  /* 0x000000ffff0d7224 */ /* 0x020fe400078e0002 */
[----:B--2---:R-:W-:Y:S02]  /*16d00*/  IMAD.MOV.U32 R12, RZ, RZ, 0x1 ;  /* 0x00000001ff0c7424 */ /* 0x004fe400078e00ff */
[----:B------:R-:W-:Y:S02]  /*16d10*/  IMAD.MOV.U32 R11, RZ, RZ, RZ ;  /* 0x000000ffff0b7224 */ /* 0x000fe400078e00ff */
[----:B------:R-:W-:-:S07]  /*16d20*/  IMAD.MOV.U32 R15, RZ, RZ, -0x1 ;  /* 0xffffffffff0f7424 */ /* 0x000fce00078e00ff */
[----:B01-3--:R-:W-:Y:S05]  /*16d30*/  WARPSYNC.COLLECTIVE R15, `(.L_x_1619) ;  /* 0x000000000f087348 */ /* 0x00bfea0003c00000 */
[----:B------:R2:W4:Y:S02]  /*16d40*/  SHFL.UP P6, R14, R13, R12, R11 ;  /* 0x0400000c0d0e7389 */ /* 0x00052400000c000b */
[----:B01234-:R-:W-:Y:S01]  /*16d50*/  ENDCOLLECTIVE ;  /* 0x000000000000791b */ /* 0x01ffe20003800000 */
.L_x_1619:
[----:B------:R-:W-:Y:S05]  /*16d60*/  BSYNC B0 ;  /* 0x0000000000007941 */ /* 0x000fea0003800000 */
.L_x_1618:
        /* <DEDUP_REMOVED lines=9> */
.L_x_1620:
[----:B------:R-:W-:Y:S01]  /*16e00*/  IMAD.MOV.U32 R12, RZ, RZ, 0x4 ;  /* 0x00000004ff0c7424 */ /* 0x000fe200078e00ff */
[----:B------:R-:W-:-:S05]  /*16e10*/  SEL R14, R14, RZ, P2 ;  /* 0x000000ff0e0e7207 */ /* 0x000fca0001000000 */
[----:B------:R-:W-:-:S04]  /*16e20*/  IMAD.IADD R3, R3, 0x1, R14 ;  /* 0x0000000103037824 */ /* 0x000fc800078e020e */
[----:B------:R-:W-:-:S07]  /*16e30*/  IMAD.MOV.U32 R13, RZ, RZ, R3 ;  /* 0x000000ffff0d7224 */ /* 0x000fce00078e0003 */
[----:B------:R-:W-:Y:S05]  /*16e40*/  WARPSYNC.COLLECTIVE R15, `(.L_x_1621) ;  /* 0x000000000f087348 */ /* 0x000fea0003c00000 */
[----:B------:R0:W1:Y:S02]  /*16e50*/  SHFL.UP P6, R14, R13, R12, R11 ;  /* 0x0400000c0d0e7389 */ /* 0x00006400000c000b */
[----:B01----:R-:W-:Y:S01]  /*16e60*/  ENDCOLLECTIVE ;  /* 0x000000000000791b */ /* 0x003fe20003800000 */
.L_x_1621:
[----:B------:R-:W-:Y:S01]  /*16e70*/  IMAD.MOV.U32 R12, RZ, RZ, 0x8 ;  /* 0x00000008ff0c7424 */ /* 0x000fe200078e00ff */
[----:B------:R-:W-:-:S05]  /*16e80*/  SEL R14, R14, RZ, P3 ;  /* 0x000000ff0e0e7207 */ /* 0x000fca0001800000 */
[----:B------:R-:W-:-:S04]  /*16e90*/  IMAD.IADD R3, R3, 0x1, R14 ;  /* 0x0000000103037824 */ /* 0x000fc800078e020e */
[----:B------:R-:W-:-:S07]  /*16ea0*/  IMAD.MOV.U32 R13, RZ, RZ, R3 ;  /* 0x000000ffff0d7224 */ /* 0x000fce00078e0003 */
[----:B------:R-:W-:Y:S05]  /*16eb0*/  WARPSYNC.COLLECTIVE R15, `(.L_x_1622) ;  /* 0x000000000f087348 */ /* 0x000fea0003c00000 */
[----:B------:R0:W1:Y:S02]  /*16ec0*/  SHFL.UP P6, R14, R13, R12, R11 ;  /* 0x0400000c0d0e7389 */ /* 0x00006400000c000b */
[----:B01----:R-:W-:Y:S01]  /*16ed0*/  ENDCOLLECTIVE ;  /* 0x000000000000791b */ /* 0x003fe20003800000 */
.L_x_1622:
[----:B------:R-:W-:Y:S01]  /*16ee0*/  IMAD.MOV.U32 R12, RZ, RZ, 0x10 ;  /* 0x00000010ff0c7424 */ /* 0x000fe200078e00ff */
[----:B------:R-:W-:-:S05]  /*16ef0*/  SEL R14, R14, RZ, P4 ;  /* 0x000000ff0e0e7207 */ /* 0x000fca0002000000 */
[----:B------:R-:W-:-:S04]  /*16f00*/  IMAD.IADD R3, R3, 0x1, R14 ;  /* 0x0000000103037824 */ /* 0x000fc800078e020e */
[----:B------:R-:W-:-:S07]  /*16f10*/  IMAD.MOV.U32 R13, RZ, RZ, R3 ;  /* 0x000000ffff0d7224 */ /* 0x000fce00078e0003 */
[----:B------:R-:W-:Y:S05]  /*16f20*/  WARPSYNC.COLLECTIVE R15, `(.L_x_1623) ;  /* 0x000000000f087348 */ /* 0x000fea0003c00000 */
[----:B------:R0:W1:Y:S02]  /*16f30*/  SHFL.UP P6, R14, R13, R12, R11 ;  /* 0x0400000c0d0e7389 */ /* 0x00006400000c000b */
[----:B01----:R-:W-:Y:S01]  /*16f40*/  ENDCOLLECTIVE ;  /* 0x000000000000791b */ /* 0x003fe20003800000 */
.L_x_1623:
[----:B------:R-:W-:Y:S02]  /*16f50*/  IMAD.MOV.U32 R12, RZ, RZ, 0x1f ;  /* 0x0000001fff0c7424 */ /* 0x000fe400078e00ff */
[----:B------:R-:W-:Y:S01]  /*16f60*/  IMAD.MOV.U32 R11, RZ, RZ, 0x1f ;  /* 0x0000001fff0b7424 */ /* 0x000fe200078e00ff */
[----:B------:R-:W-:-:S05]  /*16f70*/  SEL R14, R14, RZ, P5 ;  /* 0x000000ff0e0e7207 */ /* 0x000fca0002800000 */
[----:B------:R-:W-:-:S04]  /*16f80*/  IMAD.IADD R3, R3, 0x1, R14 ;  /* 0x0000000103037824 */ /* 0x000fc800078e020e */
[----:B------:R-:W-:-:S07]  /*16f90*/  IMAD.MOV.U32 R13, RZ, RZ, R3 ;  /* 0x000000ffff0d7224 */ /* 0x000fce00078e0003 */
[----:B------:R-:W-:Y:S05]  /*16fa0*/  WARPSYNC.COLLECTIVE R15, `(.L_x_1624) ;  /* 0x000000000f087348 */ /* 0x000fea0003c00000 */
[----:B------:R0:W1:Y:S02]  /*16fb0*/  SHFL.IDX P6, R14, R13, R12, R11 ;  /* 0x0000000c0d0e7389 */ /* 0x00006400000c000b */
[----:B01----:R-:W-:Y:S01]  /*16fc0*/  ENDCOLLECTIVE ;  /* 0x000000000000791b */ /* 0x003fe20003800000 */
.L_x_1624:
[----:B------:R-:W-:Y:S01]  /*16fd0*/  IMAD.MOV.U32 R16, RZ, RZ, R14 ;  /* 0x000000ffff107224 */ /* 0x000fe200078e000e */
[----:B------:R-:W-:Y:S06]  /*16fe0*/  BRA `(.L_x_1625) ;  /* 0xffffffd800787947 */ /* 0x000fec000383ffff */
.L_x_1558:
[----:B------:R-:W-:Y:S01]  /*16ff0*/  BSSY B0, `(.L_x_1626) ;  /* 0x0000006000007945 */ /* 0x000fe20003800000 */
[----:B------:R-:W-:Y:S01]  /*17000*/  PLOP3.LUT P6, PT, P6, PT, PT, 0x8, 0x0 ;  /* 0x000000000000781c */ /* 0x000fe200037ce170 */
[----:B------:R-:W-:-:S12]  /*17010*/  IMAD.MOV.U32 R15, RZ, RZ, -0x1 ;  /* 0xffffffffff0f7424 */ /* 0x000fd800078e00ff */
[----:B01234-:R-:W-:Y:S05]  /*17020*/  WARPSYNC.COLLECTIVE R15, `(.L_x_1627) ;  /* 0x000000000f087348 */ /* 0x01ffea0003c00000 */
[----:B------:R-:W-:Y:S01]  /*17030*/  VOTE.ANY R14, PT, P6 ;  /* 0x00000000000e7806 */ /* 0x000fe200030e0100 */
[----:B01234-:R-:W-:Y:S06]  /*17040*/  ENDCOLLECTIVE ;  /* 0x000000000000791b */ /* 0x01ffec0003800000 */
.L_x_1627:
[----:B------:R-:W-:Y:S05]  /*17050*/  BSYNC B0 ;  /* 0x0000000000007941 */ /* 0x000fea0003800000 */
.L_x_1626:
        /* <DEDUP_REMOVED lines=9> */
.L_x_1628:
[----:B------:R-:W-:Y:S01]  /*170f0*/  IMAD.MOV.U32 R17, RZ, RZ, R14 ;  /* 0x000000ffff117224 */ /* 0x000fe200078e000e */
[----:B------:R-:W-:Y:S06]  /*17100*/  BRA `(.L_x_1629) ;  /* 0xffffffd800687947 */ /* 0x000fec000383ffff */
.L_x_1560:
[----:B------:R-:W-:Y:S01]  /*17110*/  BSSY B0, `(.L_x_1630) ;  /* 0x0000007000007945 */ /* 0x000fe20003800000 */
[----:B------:R-:W-:Y:S02]  /*17120*/  IMAD.MOV.U32 R13, RZ, RZ, R3 ;  /* 0x000000ffff0d7224 */ /* 0x000fe400078e0003 */
[----:B------:R-:W-:Y:S02]  /*17130*/  IMAD.MOV.U32 R11, RZ, RZ, 0x1f ;  /* 0x0000001fff0b7424 */ /* 0x000fe400078e00ff */
[----:B------:R-:W-:-:S07]  /*17140*/  IMAD.MOV.U32 R15, RZ, RZ, -0x1 ;  /* 0xffffffffff0f7424 */ /* 0x000fce00078e00ff */
[----:B01-34-:R-:W-:Y:S05]  /*17150*/  WARPSYNC.COLLECTIVE R15, `(.L_x_1631) ;  /* 0x000000000f087348 */ /* 0x01bfea0003c00000 */
[----:B------:R2:W0:Y:S02]  /*17160*/  SHFL.IDX P6, R14, R13, R12, R11 ;  /* 0x0000000c0d0e7389 */ /* 0x00042400000c000b */
[----:B01234-:R-:W-:Y:S01]  /*17170*/  ENDCOLLECTIVE ;  /* 0x000000000000791b */ /* 0x01ffe20003800000 */
.L_x_1631:
[----:B------:R-:W-:Y:S05]  /*17180*/  BSYNC B0 ;  /* 0x0000000000007941 */ /* 0x000fea0003800000 */
.L_x_1630:
[----:B------:R-:W-:Y:S01]  /*17190*/  IMAD.MOV.U32 R3, RZ, RZ, R14 ;  /* 0x000000ffff037224 */ /* 0x000fe200078e000e */
[----:B------:R-:W-:Y:S06]  /*171a0*/  BRA `(.L_x_1632) ;  /* 0xffffffd8005c7947 */ /* 0x000fec000383ffff */
.L_x_1564:
[----:B0-----:R0:W4:Y:S02]  /*171b0*/  SYNCS.PHASECHK.TRANS64.TRYWAIT P0, [R0+URZ+0x2a820], R3 ;  /* 0x02a82003000075a7 */ /* 0x001124000800017f */
[----:B----4-:R-:W-:Y:S05]  /*171c0*/  @!P0 NANOSLEEP.SYNCS 0x989680 ;  /* 0x009896800000895d */ /* 0x010fea0003900000 */
[----:B------:R-:W4:Y:S02]  /*171d0*/  @!P0 SYNCS.PHASECHK.TRANS64 P0, [R0+URZ+0x2a820], R3 ;  /* 0x02a82003000085a7 */ /* 0x000f24000800007f */
[----:B----4-:R-:W-:Y:S05]  /*171e0*/  @!P0 BRA `(.L_x_1564) ;  /* 0xfffffffc00f08947 */ /* 0x010fea000383ffff */
[----:B------:R-:W-:Y:S05]  /*171f0*/  BRA `(.L_x_1633) ;  /* 0xffffffdc00e07947 */ /* 0x000fea000383ffff */
.L_x_1565:
[----:B------:R-:W4:Y:S01]  /*17200*/  S2R R2, SR_TID.X ;  /* 0x0000000000027919 */ /* 0x000f220000002100 */
[----:B------:R-:W-:Y:S01]  /*17210*/  BSSY B0, `(.L_x_1634) ;  /* 0x000000a000007945 */ /* 0x000fe20003800000 */
[----:B--2---:R-:W-:Y:S02]  /*17220*/  IMAD.MOV.U32 R12, RZ, RZ, RZ ;  /* 0x000000ffff0c7224 */ /* 0x004fe400078e00ff */
[----:B------:R-:W-:Y:S02]  /*17230*/  IMAD.MOV.U32 R11, RZ, RZ, 0x1f ;  /* 0x0000001fff0b7424 */ /* 0x000fe400078e00ff */
[----:B------:R-:W-:Y:S01]  /*17240*/  IMAD.MOV.U32 R15, RZ, RZ, -0x1 ;  /* 0xffffffffff0f7424 */ /* 0x000fe200078e00ff */
[----:B----4-:R-:W-:-:S04]  /*17250*/  SHF.R.U32.HI R2, RZ, 0x5, R2 ;  /* 0x00000005ff027819 */ /* 0x010fc80000011602 */
[----:B------:R-:W-:-:S05]  /*17260*/  LOP3.LUT R2, R2, 0x3, RZ, 0xc0, !PT ;  /* 0x0000000302027812 */ /* 0x000fca00078ec0ff */
[----:B------:R-:W-:-:S07]  /*17270*/  IMAD.MOV.U32 R13, RZ, RZ, R2 ;  /* 0x000000ffff0d7224 */ /* 0x000fce00078e0002 */
[----:B01-3--:R-:W-:Y:S05]  /*17280*/  WARPSYNC.COLLECTIVE R15, `(.L_x_1635) ;  /* 0x000000000f087348 */ /* 0x00bfea0003c00000 */
[----:B------:R2:W4:Y:S02]  /*17290*/  SHFL.IDX P6, R14, R13, R12, R11 ;  /* 0x0000000c0d0e7389 */ /* 0x00052400000c000b */
[----:B01234-:R-:W-:Y:S01]  /*172a0*/  ENDCOLLECTIVE ;  /* 0x000000000000791b */ /* 0x01ffe20003800000 */
.L_x_1635:
[----:B------:R-:W-:Y:S05]  /*172b0*/  BSYNC B0 ;  /* 0x0000000000007941 */ /* 0x000fea0003800000 */
.L_x_1634:
[----:B------:R-:W-:Y:S05]  /*172c0*/  BRA `(.L_x_1636) ;  /* 0xffffffdc00c87947 */ /* 0x000fea000383ffff */
.L_x_1568:
[----:B------:R-:W-:Y:S01]  /*172d0*/  BSSY B1, `(.L_x_1637) ;  /* 0x0000006000017945 */ /* 0x000fe20003800000 */
[----:B------:R-:W-:-:S07]  /*172e0*/  IMAD.MOV.U32 R15, RZ, RZ, -0x1 ;  /* 0xffffffffff0f7424 */ /* 0x000fce00078e00ff */
[----:B-1234-:R-:W-:Y:S05]  /*172f0*/  WARPSYNC.COLLECTIVE R15, `(.L_x_1638) ;  /* 0x000000000f0c7348 */ /* 0x01efea0003c00000 */
[----:B------:R-:W-:Y:S02]  /*17300*/  ELECT P6, UR62, PT ;  /* 0x00000000003e782f */ /* 0x000fe400038c0000 */
[----:B------:R-:W-:Y:S01]  /*17310*/  MOV R14, UR62 ;  /* 0x0000003e000e7c02 */ /* 0x000fe20008000f00 */
[----:B-1234-:R-:W-:Y:S10]  /*17320*/  ENDCOLLECTIVE ;  /* 0x000000000000791b */ /* 0x01eff40003800000 */
.L_x_1638:
[----:B------:R-:W-:Y:S05]  /*17330*/  BSYNC B1 ;  /* 0x0000000000017941 */ /* 0x000fea0003800000 */
.L_x_1637:
[----:B------:R-:W-:Y:S05]  /*17340*/  BRA `(.L_x_1639) ;  /* 0xffffffdc00c07947 */ /* 0x000fea000383ffff */
.L_x_1570:
[----:B0-----:R0:W2:Y:S02]  /*17350*/  SYNCS.PHASECHK.TRANS64.TRYWAIT P0, [R6+URZ], R5 ;  /* 0x00000005060075a7 */ /* 0x0010a4000800017f */
[----:B--2---:R-:W-:Y:S05]  /*17360*/  @!P0 NANOSLEEP.SYNCS 0x989680 ;  /* 0x009896800000895d */ /* 0x004fea0003900000 */
[----:B------:R-:W2:Y:S02]  /*17370*/  @!P0 SYNCS.PHASECHK.TRANS64 P0, [R6+URZ], R5 ;  /* 0x00000005060085a7 */ /* 0x000ea4000800007f */
[----:B--2---:R-:W-:Y:S05]  /*17380*/  @!P0 BRA `(.L_x_1570) ;  /* 0xfffffffc00f08947 */ /* 0x004fea000383ffff */
[----:B------:R-:W-:Y:S05]  /*17390*/  BRA `(.L_x_1640) ;  /* 0xffffffe000047947 */ /* 0x000fea000383ffff */
.L_x_1571:
[----:B--2---:R2:W3:Y:S02]  /*173a0*/  SYNCS.PHASECHK.TRANS64.TRYWAIT P0, [R7+URZ], R2 ;  /* 0x00000002070075a7 */ /* 0x0044e4000800017f */
[----:B---3--:R-:W-:Y:S05]  /*173b0*/  @!P0 NANOSLEEP.SYNCS 0x989680 ;  /* 0x009896800000895d */ /* 0x008fea0003900000 */
[----:B------:R-:W3:Y:S02]  /*173c0*/  @!P0 SYNCS.PHASECHK.TRANS64 P0, [R7+URZ], R2 ;  /* 0x00000002070085a7 */ /* 0x000ee4000800007f */
[----:B---3--:R-:W-:Y:S05]  /*173d0*/  @!P0 BRA `(.L_x_1571) ;  /* 0xfffffffc00f08947 */ /* 0x008fea000383ffff */
[----:B------:R-:W-:Y:S05]  /*173e0*/  BRA `(.L_x_1641) ;  /* 0xffffffdc00f87947 */ /* 0x000fea000383ffff */
.L_x_1573:
[----:B---3--:R3:W4:Y:S02]  /*173f0*/  SYNCS.PHASECHK.TRANS64.TRYWAIT P0, [R4+URZ], R5 ;  /* 0x00000005040075a7 */ /* 0x008724000800017f */
[----:B----4-:R-:W-:Y:S05]  /*17400*/  @!P0 NANOSLEEP.SYNCS 0x989680 ;  /* 0x009896800000895d */ /* 0x010fea0003900000 */
[----:B------:R-:W4:Y:S02]  /*17410*/  @!P0 SYNCS.PHASECHK.TRANS64 P0, [R4+URZ], R5 ;  /* 0x00000005040085a7 */ /* 0x000f24000800007f */
[----:B----4-:R-:W-:Y:S05]  /*17420*/  @!P0 BRA `(.L_x_1573) ;  /* 0xfffffffc00f08947 */ /* 0x010fea000383ffff */
[----:B------:R-:W-:Y:S05]  /*17430*/  BRA `(.L_x_1642) ;  /* 0xffffffe000007947 */ /* 0x000fea000383ffff */
.L_x_1643:
        /* <DEDUP_REMOVED lines=12> */
.L_x_3198:


//--------------------- .text._ZN7cutlass13device_kernelIN5flash11enable_sm90INS1_16FlashAttnFwdSm90INS1_25CollectiveMainloopFwdSm90ILi2EN4cute5tupleIJNS5_1CILi1EEES8_S8_EEENS6_IJNS7_ILi128EEENS7_ILi96EEENS7_ILi192EEEEEELi128ENS_10bfloat16_tEfNS_4arch4Sm90ELb0ELb1ELb0ELb1ELb0ELb1ELb0ELb1ELb1ELb1ELb0ELb0EEENS1_21CollectiveEpilogueFwdINS6_IJSA_SA_SB_EEES9_SE_SG_Li256ELb1ELb1ELb0ELb0EEENS1_36VarlenDynamicPersistentTileSchedulerILi128ELi96ELi256ELi128ELb0ELb1ELb1ELb1ELb0ELb1EEEEEEEEEvNT_6ParamsE --------------------------
	.section	.text._ZN7cutlass13device_kernelIN5flash11enable_sm90INS1_16FlashAttnFwdSm90INS1_25CollectiveMainloopFwdSm90ILi2EN4cute5tupleIJNS5_1CILi1EEES8_S8_EEENS6_IJNS7_ILi128EEENS7_ILi96EEENS7_ILi192EEEEEELi128ENS_10bfloat16_tEfNS_4arch4Sm90ELb0ELb1ELb0ELb1ELb0ELb1ELb0ELb1ELb1ELb1ELb0ELb0EEENS1_21CollectiveEpilogueFwdINS6_IJSA_SA_SB_EEES9_SE_SG_Li256ELb1ELb1ELb0ELb0EEENS1_36VarlenDynamicPersistentTileSchedulerILi128ELi96ELi256ELi128ELb0ELb1ELb1ELb1ELb0ELb1EEEEEEEEEvNT_6ParamsE,"ax",@progbits
	.align	128
.text._ZN7cutlass13device_kernelIN5flash11enable_sm90INS1_16FlashAttnFwdSm90INS1_25CollectiveMainloopFwdSm90ILi2EN4cute5tupleIJNS5_1CILi1EEES8_S8_EEENS6_IJNS7_ILi128EEENS7_ILi96EEENS7_ILi192EEEEEELi128ENS_10bfloat16_tEfNS_4arch4Sm90ELb0ELb1ELb0ELb1ELb0ELb1ELb0ELb1ELb1ELb1ELb0ELb0EEENS1_21CollectiveEpilogueFwdINS6_IJSA_SA_SB_EEES9_SE_SG_Li256ELb1ELb1ELb0ELb0EEENS1_36VarlenDynamicPersistentTileSchedulerILi128ELi96ELi256ELi128ELb0ELb1ELb1ELb1ELb0ELb1EEEEEEEEEvNT_6ParamsE:
        .type           _ZN7cutlass13device_kernelIN5flash11enable_sm90INS1_16FlashAttnFwdSm90INS1_25CollectiveMainloopFwdSm90ILi2EN4cute5tupleIJNS5_1CILi1EEES8_S8_EEENS6_IJNS7_ILi128EEENS7_ILi96EEENS7_ILi192EEEEEELi128ENS_10bfloat16_tEfNS_4arch4Sm90ELb0ELb1ELb0ELb1ELb0ELb1ELb0ELb1ELb1ELb1ELb0ELb0EEENS1_21CollectiveEpilogueFwdINS6_IJSA_SA_SB_EEES9_SE_SG_Li256ELb1ELb1ELb0ELb0EEENS1_36VarlenDynamicPersistentTileSchedulerILi128ELi96ELi256ELi128ELb0ELb1ELb1ELb1ELb0ELb1EEEEEEEEEvNT_6ParamsE,@function
        .size           _ZN7cutlass13device_kernelIN5flash11enable_sm90INS1_16FlashAttnFwdSm90INS1_25CollectiveMainloopFwdSm90ILi2EN4cute5tupleIJNS5_1CILi1EEES8_S8_EEENS6_IJNS7_ILi128EEENS7_ILi96EEENS7_ILi192EEEEEELi128ENS_10bfloat16_tEfNS_4arch4Sm90ELb0ELb1ELb0ELb1ELb0ELb1ELb0ELb1ELb1ELb1ELb0ELb0EEENS1_21CollectiveEpilogueFwdINS6_IJSA_SA_SB_EEES9_SE_SG_Li256ELb1ELb1ELb0ELb0EEENS1_36VarlenDynamicPersistentTileSchedulerILi128ELi96ELi256ELi128ELb0ELb1ELb1ELb1ELb0ELb1EEEEEEEEEvNT_6ParamsE,(.L_x_3199 - _ZN7cutlass13device_kernelIN5flash11enable_sm90INS1_16FlashAttnFwdSm90INS1_25CollectiveMainloopFwdSm90ILi2EN4cute5tupleIJNS5_1CILi1EEES8_S8_EEENS6_IJNS7_ILi128EEENS7_ILi96EEENS7_ILi192EEEEEELi128ENS_10bfloat16_tEfNS_4arch4Sm90ELb0ELb1ELb0ELb1ELb0ELb1ELb0ELb1ELb1ELb1ELb0ELb0EEENS1_21CollectiveEpilogueFwdINS6_IJSA_SA_SB_EEES9_SE_SG_Li256ELb1ELb1ELb0ELb0EEENS1_36VarlenDynamicPersistentTileSchedulerILi128ELi96ELi256ELi128ELb0ELb1ELb1ELb1ELb0ELb1EEEEEEEEEvNT_6ParamsE)
        .other          _ZN7cutlass13device_kernelIN5flash11enable_sm90INS1_16FlashAttnFwdSm90INS1_25CollectiveMainloopFwdSm90ILi2EN4cute5tupleIJNS5_1CILi1EEES8_S8_EEENS6_IJNS7_ILi128EEENS7_ILi96EEENS7_ILi192EEEEEELi128ENS_10bfloat16_tEfNS_4arch4Sm90ELb0ELb1ELb0ELb1ELb0ELb1ELb0ELb1ELb1ELb1ELb0ELb0EEENS1_21CollectiveEpilogueFwdINS6_IJSA_SA_SB_EEES9_SE_SG_Li256ELb1ELb1ELb0ELb0EEENS1_36VarlenDynamicPersistentTileSchedulerILi128ELi96ELi256ELi128ELb0ELb1ELb1ELb1ELb0ELb1EEEEEEEEEvNT_6ParamsE,@"STO_CUDA_ENTRY STV_DEFAULT"
_ZN7cutlass13device_kernelIN5flash11enable_sm90INS1_16FlashAttnFwdSm90INS1_25CollectiveMainloopFwdSm90ILi2EN4cute5tupleIJNS5_1CILi1EEES8_S8_EEENS6_IJNS7_ILi128EEENS7_ILi96EEENS7_ILi192EEEEEELi128ENS_10bfloat16_tEfNS_4arch4Sm90ELb0ELb1ELb0ELb1ELb0ELb1ELb0ELb1ELb1ELb1ELb0ELb0EEENS1_21CollectiveEpilogueFwdINS6_IJSA_SA_SB_EEES9_SE_SG_Li256ELb1ELb1ELb0ELb0EEENS1_36VarlenDynamicPersistentTileSchedulerILi128ELi96ELi256ELi128ELb0ELb1ELb1ELb1ELb0ELb1EEEEEEEEEvNT_6ParamsE:
        /* <DEDUP_REMOVED lines=24> */
.L_x_1645:
[----:B------:R-:W-:Y:S05]  /*0180*/  BSYNC B0 ;  /* 0x0000000000007941 */ /* 0x000fea0003800000 */
.L_x_1644:
        /* <DEDUP_REMOVED lines=41> */
.L_x_1646:
        /* <DEDUP_REMOVED lines=22> */
.L_x_1647:
        /* <DEDUP_REMOVED lines=18> */
.L_x_1648:
        /* <DEDUP_REMOVED lines=22> */
.L_x_1649:
        /* <DEDUP_REMOVED lines=22> */
.L_x_1650:
[----:B------:R-:W-:Y:S01]  /*0960*/  PLOP3.LUT P0, PT, PT, PT, UP0, 0x80, 0x0 ;  /* 0x000000000000781c */ /* 0x000fe20003f0f008 */
[----:B------:R-:W-:Y:S01]  /*0970*/  UMOV UR60, 0x1 ;  /* 0x00000001003c7882 */ /* 0x000fe20000000000 */
[----:B------:R-:W-:Y:S01]  /*0980*/  NOP ;  /* 0x0000000000007918 */ /* 0x000fe20000000000 */
[----:B------:R-:W-:Y:S01]  /*0990*/  USEL UR60, UR60, 0x2, !UP0 ;  /* 0x000000023c3c7887 */ /* 0x000fe2000c000000 */
[----:B------:R-:W-:Y:S01]  /*09a0*/  BSSY B9, `(.L_x_1651) ;  /* 0x0002895000097945 */ /* 0x000fe20003800000 */
[----:B012-4-:R-:W-:Y:S08]  /*09b0*/  BAR.SYNC.DEFER_BLOCKING 0x0 ;  /* 0x0000000000007b1d */ /* 0x017ff00000010000 */
[----:B------:R-:W-:Y:S05]  /*09c0*/  @!P0 BRA `(.L_x_1652) ;  /* 0x0000020400848947 */ /* 0x000fea0003800000 */
.L_x_1653:
        /* <DEDUP_REMOVED lines=17> */
[----:B------:R-:W-:Y:S01]  /*0ae0*/  ULOP3.LUT UR5, UR60, 0x1, URZ, 0xfc, !UPT ;  /* 0x000000013c057892 */ /* 0x000fe2000f8efc3f */
[----:B------:R-:W-:Y:S01]  /*0af0*/  IMAD.MOV.U32 R187, RZ, RZ, RZ ;  /* 0x000000ffffbb7224 */ /* 0x000fe200078e00ff */
[----:B------:R-:W-:Y:S02]  /*0b00*/  CS2R R22, SRZ ;  /* 0x0000000000167805 */ /* 0x000fe4000001ff00 */
[----:B------:R-:W-:Y:S01]  /*0b10*/  SHF.R.S32.HI R3, RZ, 0x1f, R4 ;  /* 0x0000001fff037819 */ /* 0x000fe20000011404 */
[----:B------:R-:W-:Y:S02]  /*0b20*/  IMAD.MOV.U32 R17, RZ, RZ, RZ ;  /* 0x000000ffff117224 */ /* 0x000fe400078e00ff */
[----:B------:R-:W-:Y:S01]  /*0b30*/  IMAD.MOV.U32 R167, RZ, RZ, RZ ;  /* 0x000000ffffa77224 */ /* 0x000fe200078e00ff */
[----:B------:R-:W-:-:S02]  /*0b40*/  LEA.HI R5, R3, R4, RZ, 0x7 ;  /* 0x0000000403057211 */ /* 0x000fc400078f38ff */
[-C--:B------:R-:W-:Y:S02]  /*0b50*/  LEA.HI R0, R3, R4.reuse, RZ, 0x4 ;  /* 0x0000000403007211 */ /* 0x080fe400078f20ff */
[----:B------:R-:W-:Y:S01]  /*0b60*/  LOP3.LUT R201, R5, 0xffffff80, RZ, 0xc0, !PT ;  /* 0xffffff8005c97812 */ /* 0x000fe200078ec0ff */
[----:B------:R-:W-:Y:S01]  /*0b70*/  UIADD3 UR4, UR4, 0xc400, URZ ;  /* 0x0000c40004047890 */ /* 0x000fe2000fffe03f */
[----:B------:R-:W-:Y:S02]  /*0b80*/  SHF.R.S32.HI R7, RZ, 0x4, R0 ;  /* 0x00000004ff077819 */ /* 0x000fe40000011400 */
[----:B------:R-:W-:Y:S01]  /*0b90*/  SHF.R.S32.HI R224, RZ, 0x7, R5 ;  /* 0x00000007ffe07819 */ /* 0x000fe20000011405 */
[----:B------:R-:W-:Y:S01]  /*0ba0*/  IMAD.IADD R201, R4, 0x1, -R201 ;  /* 0x0000000104c97824 */ /* 0x000fe200078e0ac9 */
[----:B------:R-:W-:Y:S02]  /*0bb0*/  LEA.HI R190, R3, R4, RZ, 0x3 ;  /* 0x0000000403be7211 */ /* 0x000fe400078f18ff */
[----:B------:R-:W-:-:S02]  /*0bc0*/  LEA.HI R5, R5, R224, RZ, 0x1 ;  /* 0x000000e005057211 */ /* 0x000fc400078f08ff */
[----:B------:R-:W-:Y:S02]  /*0bd0*/  SHF.R.S32.HI R6, RZ, 0x1f, R201 ;  /* 0x0000001fff067819 */ /* 0x000fe400000114c9 */
[----:B------:R-:W-:Y:S02]  /*0be0*/  LOP3.LUT R11, R5, 0x3fffffe, RZ, 0xc0, !PT ;  /* 0x03fffffe050b7812 */ /* 0x000fe400078ec0ff */
[CC--:B------:R-:W-:Y:S02]  /*0bf0*/  LEA.HI R8, R6.reuse, R201.reuse, RZ, 0x2 ;  /* 0x000000c906087211 */ /* 0x0c0fe400078f10ff */
[----:B------:R-:W-:Y:S01]  /*0c00*/  LEA.HI R6, R6, R201, RZ, 0x5 ;  /* 0x000000c906067211 */ /* 0x000fe200078f28ff */
[----:B------:R-:W-:Y:S01]  /*0c10*/  IMAD.IADD R11, R224, 0x1, -R11 ;  /* 0x00000001e00b7824 */ /* 0x000fe200078e0a0b */
[--C-:B------:R-:W-:Y:S02]  /*0c20*/  SHF.R.S32.HI R9, RZ, 0x2, R8.reuse ;  /* 0x00000002ff097819 */ /* 0x100fe40000011408 */
[----:B------:R-:W-:-:S02]  /*0c30*/  SHF.R.S32.HI R2, RZ, 0x1f, R8 ;  /* 0x0000001fff027819 */ /* 0x000fc40000011408 */
[----:B------:R-:W-:Y:S02]  /*0c40*/  SHF.R.S32.HI R6, RZ, 0x5, R6 ;  /* 0x00000005ff067819 */ /* 0x000fe40000011406 */
[----:B------:R-:W-:Y:S02]  /*0c50*/  LEA.HI R10, R2, R9, RZ, 0x3 ;  /* 0x00000009020a7211 */ /* 0x000fe400078f18ff */
[----:B------:R-:W-:Y:S02]  /*0c60*/  LEA.HI R2, R0, R7, RZ, 0x1 ;  /* 0x0000000700027211 */ /* 0x000fe400078f08ff */
[----:B------:R-:W-:Y:S02]  /*0c70*/  LOP3.LUT R10, R10, 0xfffffff8, RZ, 0xc0, !PT ;  /* 0xfffffff80a0a7812 */ /* 0x000fe400078ec0ff */
[----:B------:R-:W-:Y:S02]  /*0c80*/  LOP3.LUT R2, R2, 0x1ffffffe, RZ, 0xc0, !PT ;  /* 0x1ffffffe02027812 */ /* 0x000fe400078ec0ff */
[----:B------:R-:W-:Y:S01]  /*0c90*/  LOP3.LUT R180, R8, 0x7ffffffc, RZ, 0xc0, !PT ;  /* 0x7ffffffc08b47812 */ /* 0x000fe200078ec0ff */
[----:B------:R-:W-:-:S02]  /*0ca0*/  IMAD.IADD R9, R9, 0x1, -R10 ;  /* 0x0000000109097824 */ /* 0x000fc400078e0a0a */
[----:B------:R-:W-:Y:S01]  /*0cb0*/  IMAD.IADD R7, R7, 0x1, -R2 ;  /* 0x0000000107077824 */ /* 0x000fe200078e0a02 */
[CC--:B------:R-:W-:Y:S01]  /*0cc0*/  LEA.HI R2, R3.reuse, R4.reuse, RZ, 0x5 ;  /* 0x0000000403027211 */ /* 0x0c0fe200078f28ff */
[----:B------:R-:W-:Y:S01]  /*0cd0*/  IMAD R10, R6, 0x10, R9 ;  /* 0x00000010060a7824 */ /* 0x000fe200078e0209 */
[----:B------:R-:W-:Y:S01]  /*0ce0*/  LEA.HI R6, R3, R4, RZ, 0x2 ;  /* 0x0000000403067211 */ /* 0x000fe200078f10ff */
[----:B------:R-:W-:Y:S01]  /*0cf0*/  IMAD.IADD R180, R201, 0x1, -R180 ;  /* 0x00000001c9b47824 */ /* 0x000fe200078e0ab4 */
[----:B------:R-:W-:Y:S01]  /*0d00*/  LOP3.LUT R3, R0, 0x3fffff0, RZ, 0xc0, !PT ;  /* 0x03fffff000037812 */ /* 0x000fe200078ec0ff */
[----:B------:R-:W-:Y:S01]  /*0d10*/  IMAD R225, R11, 0x40, R10 ;  /* 0x000000400be17824 */ /* 0x000fe200078e020a */
[----:B------:R-:W-:Y:S02]  /*0d20*/  LOP3.LUT R189, R6, 0xfffffffc, RZ, 0xc0, !PT ;  /* 0xfffffffc06bd7812 */ /* 0x000fe400078ec0ff */
[--C-:B------:R-:W-:Y:S01]  /*0d30*/  SHF.R.S32.HI R162, RZ, 0x2, R6.reuse ;  /* 0x00000002ffa27819 */ /* 0x100fe20000011406 */
[C---:B------:R-:W-:Y:S01]  /*0d40*/  IMAD.IADD R3, R4.reuse, 0x1, -R3 ;  /* 0x0000000104037824 */ /* 0x040fe200078e0a03 */
[----:B------:R-:W-:Y:S01]  /*0d50*/  SHF.R.S32.HI R5, RZ, 0x1f, R6 ;  /* 0x0000001fff057819 */ /* 0x000fe20000011406 */
[----:B------:R-:W-:Y:S01]  /*0d60*/  IMAD.IADD R189, R4, 0x1, -R189 ;  /* 0x0000000104bd7824 */ /* 0x000fe200078e0abd */
[----:B------:R-:W-:Y:S01]  /*0d70*/  SHF.R.S32.HI R2, RZ, 0x5, R2 ;  /* 0x00000005ff027819 */ /* 0x000fe20000011402 */
[----:B------:R-:W-:Y:S01]  /*0d80*/  VIADD R188, R162, 0x40 ;  /* 0x00000040a2bc7836 */ /* 0x000fe20000000000 */
[----:B------:R-:W-:Y:S01]  /*0d90*/  LEA.HI R5, R5, R162, RZ, 0x3 ;  /* 0x000000a205057211 */ /* 0x000fe200078f18ff */
[----:B------:R-:W-:Y:S01]  /*0da0*/  IMAD.SHL.U32 R160, R189, 0x4, RZ ;  /* 0x00000004bda07824 */ /* 0x000fe200078e00ff */
[----:B------:R-:W-:Y:S01]  /*0db0*/  LOP3.LUT R9, R190, 0xfffffff8, RZ, 0xc0, !PT ;  /* 0xfffffff8be097812 */ /* 0x000fe200078ec0ff */
[----:B------:R-:W-:Y:S01]  /*0dc0*/  IMAD R0, R2, 0x10, R3 ;  /* 0x0000001002007824 */ /* 0x000fe200078e0203 */
[----:B------:R-:W-:Y:S01]  /*0dd0*/  LOP3.LUT R5, R5, 0xfffffff8, RZ, 0xc0, !PT ;  /* 0xfffffff805057812 */ /* 0x000fe200078ec0ff */
[----:B------:R-:W-:Y:S01]  /*0de0*/  VIADD R169, R160, 0x20 ;  /* 0x00000020a0a97836 */ /* 0x000fe20000000000 */
[----:B------:R-:W-:Y:S01]  /*0df0*/  SHF.R.S32.HI R3, RZ, 0x1f, R188 ;  /* 0x0000001fff037819 */ /* 0x000fe200000114bc */
[----:B------:R-:W-:Y:S01]  /*0e00*/  IMAD R226, R0, 0x8, R7 ;  /* 0x0000000800e27824 */ /* 0x000fe200078e0207 */
[----:B------:R-:W-:Y:S01]  /*0e10*/  SHF.R.S32.HI R190, RZ, 0x3, R190 ;  /* 0x00000003ffbe7819 */ /* 0x000fe200000114be */
[----:B------:R-:W-:Y:S01]  /*0e20*/  IMAD.IADD R165, R160, 0x1, R169 ;  /* 0x00000001a0a57824 */ /* 0x000fe200078e02a9 */
[----:B------:R-:W-:Y:S01]  /*0e30*/  LEA.HI R3, R3, R188, RZ, 0x3 ;  /* 0x000000bc03037211 */ /* 0x000fe200078f18ff */
[----:B------:R-:W-:Y:S01]  /*0e40*/  IMAD.IADD R199, R162, 0x1, -R5 ;  /* 0x00000001a2c77824 */ /* 0x000fe200078e0a05 */
[----:B------:R-:W-:Y:S01]  /*0e50*/  SHF.R.S32.HI R196, RZ, 0x1f, R169 ;  /* 0x0000001fffc47819 */ /* 0x000fe200000114a9 */
[----:B------:R-:W-:Y:S01]  /*0e60*/  VIADD R168, R160, 0x40 ;  /* 0x00000040a0a87836 */ /* 0x000fe20000000000 */
[----:B------:R-:W-:Y:S01]  /*0e70*/  SHF.R.S32.HI R0, RZ, 0x1f, R165 ;  /* 0x0000001fff007819 */ /* 0x000fe200000114a5 */
[----:B------:R-:W-:-:S02]  /*0e80*/  IMAD.SHL.U32 R174, R199, 0x40, RZ ;  /* 0x00000040c7ae7824 */ /* 0x000fc400078e00ff */
[----:B------:R-:W-:Y:S01]  /*0e90*/  IMAD.SHL.U32 R3, R3, 0x40, RZ ;  /* 0x0000004003037824 */ /* 0x000fe200078e00ff */
[-C--:B------:R-:W-:Y:S01]  /*0ea0*/  LEA.HI R191, R0, R165.reuse, RZ, 0x3 ;  /* 0x000000a500bf7211 */ /* 0x080fe200078f18ff */
[----:B------:R-:W-:Y:S01]  /*0eb0*/  IMAD.IADD R166, R160, 0x1, R168 ;  /* 0x00000001a0a67824 */ /* 0x000fe200078e02a8 */
[----:B------:R-:W-:Y:S01]  /*0ec0*/  LEA.HI R0, R0, R165, RZ, 0x6 ;  /* 0x000000a500007211 */ /* 0x000fe200078f30ff */
[----:B------:R-:W-:Y:S01]  /*0ed0*/  IMAD.SHL.U32 R176, R2, 0x200, RZ ;  /* 0x0000020002b07824 */ /* 0x000fe200078e00ff */
[----:B------:R-:W-:Y:S01]  /*0ee0*/  LOP3.LUT R174, R174, 0x1c0, RZ, 0xc0, !PT ;  /* 0x000001c0aeae7812 */ /* 0x000fe200078ec0ff */
[----:B------:R-:W-:Y:S01]  /*0ef0*/  IMAD.SHL.U32 R173, R188, 0x40, RZ ;  /* 0x00000040bcad7824 */ /* 0x000fe200078e00ff */
[----:B------:R-:W-:Y:S01]  /*0f00*/  LOP3.LUT R178, R3, 0xfffffe00, RZ, 0xc0, !PT ;  /* 0xfffffe0003b27812 */ /* 0x000fe200078ec0ff */
[----:B------:R-:W-:Y:S01]  /*0f10*/  IMAD.SHL.U32 R2, R0, 0x80, RZ ;  /* 0x0000008000027824 */ /* 0x000fe200078e00ff */
[----:B------:R-:W-:Y:S01]  /*0f20*/  SHF.R.U32.HI R175, RZ, 0x3, R174 ;  /* 0x00000003ffaf7819 */ /* 0x000fe200000116ae */
[----:B------:R-:W-:Y:S01]  /*0f30*/  IMAD.IADD R184, R4, 0x1, -R9 ;  /* 0x0000000104b87824 */ /* 0x000fe200078e0a09 */
[----:B------:R-:W-:Y:S01]  /*0f40*/  LOP3.LUT R0, R174, 0x38, R191, 0xf8, !PT ;  /* 0x00000038ae007812 */ /* 0x000fe200078ef8bf */
[----:B------:R-:W-:Y:S01]  /*0f50*/  IMAD.SHL.U32 R18, R189, 0x8, RZ ;  /* 0x00000008bd127824 */ /* 0x000fe200078e00ff */
[----:B------:R-:W-:Y:S01]  /*0f60*/  SHF.R.S32.HI R3, RZ, 0x1f, R166 ;  /* 0x0000001fff037819 */ /* 0x000fe200000114a6 */
[----:B------:R-:W-:Y:S01]  /*0f70*/  IMAD.SHL.U32 R182, R184, 0x8, RZ ;  /* 0x00000008b8b67824 */ /* 0x000fe200078e00ff */
[----:B------:R-:W-:Y:S01]  /*0f80*/  LOP3.LUT R5, R2, 0xffffe000, RZ, 0xc0, !PT ;  /* 0xffffe00002057812 */ /* 0x000fe200078ec0ff */
[----:B------:R-:W-:Y:S01]  /*0f90*/  IMAD.U32 R2, RZ, RZ, UR4 ;  /* 0x00000004ff027e24 */ /* 0x000fe2000f8e00ff */
[----:B------:R-:W-:Y:S01]  /*0fa0*/  LOP3.LUT R0, R0, R175, RZ, 0x3c, !PT ;  /* 0x000000af00007212 */ /* 0x000fe200078e3cff */
[----:B------:R-:W-:Y:S01]  /*0fb0*/  VIADD R171, R160, 0x10 ;  /* 0x00000010a0ab7836 */ /* 0x000fe20000000000 */
[-C--:B------:R-:W-:Y:S01]  /*0fc0*/  LEA.HI R4, R3, R166.reuse, RZ, 0x6 ;  /* 0x000000a603047211 */ /* 0x080fe200078f30ff */
[----:B------:R-:W-:Y:S01]  /*0fd0*/  VIADD R183, R182, 0x40 ;  /* 0x00000040b6b77836 */ /* 0x000fe20000000000 */
[----:B------:R-:W-:Y:S01]  /*0fe0*/  LOP3.LUT R173, R173, 0x1c0, RZ, 0xc0, !PT ;  /* 0x000001c0adad7812 */ /* 0x000fe200078ec0ff */
[----:B------:R0:W-:Y:S01]  /*0ff0*/  STL [R1+0x8], R2 ;  /* 0x0000080201007387 */ /* 0x0001e20000100800 */
[----:B------:R-:W-:Y:S01]  /*1000*/  LEA.HI R3, R3, R166, RZ, 0x3 ;  /* 0x000000a603037211 */ /* 0x000fe200078f18ff */
[----:B------:R-:W-:Y:S01]  /*1010*/  IMAD.SHL.U32 R6, R4, 0x80, RZ ;  /* 0x0000008004067824 */ /* 0x000fe200078e00ff */
[----:B------:R-:W-:Y:S01]  /*1020*/  IADD3 R207, R0, R5, R176 ;  /* 0x0000000500cf7210 */ /* 0x000fe20007ffe0b0 */
[----:B------:R-:W-:Y:S01]  /*1030*/  IMAD.U32 R0, RZ, RZ, UR5 ;  /* 0x00000005ff007e24 */ /* 0x000fe2000f8e00ff */
[----:B------:R-:W-:Y:S01]  /*1040*/  LEA.HI R0, R189, R189, RZ, 0x1 ;  /* 0x000000bdbd007211 */ /* 0x000fe200078f08ff */
[C---:B------:R-:W-:Y:S01]  /*1050*/  VIADD R170, R160.reuse, 0x30 ;  /* 0x00000030a0aa7836 */ /* 0x040fe20000000000 */
[----:B------:R-:W-:Y:S01]  /*1060*/  SHF.R.U32.HI R223, RZ, 0x3, R173 ;  /* 0x00000003ffdf7819 */ /* 0x000fe200000116ad */
[----:B------:R-:W-:Y:S01]  /*1070*/  VIADD R172, R160, 0x50 ;  /* 0x00000050a0ac7836 */ /* 0x000fe20000000000 */
[----:B------:R-:W-:Y:S01]  /*1080*/  LOP3.LUT R10, R173, 0x38, R191, 0xf8, !PT ;  /* 0x00000038ad0a7812 */ /* 0x000fe200078ef8bf */
[----:B------:R-:W-:Y:S01]  /*1090*/  IMAD.SHL.U32 R226, R226, 0x8, RZ ;  /* 0x00000008e2e27824 */ /* 0x000fe200078e00ff */
[----:B------:R-:W-:-:S02]  /*10a0*/  LOP3.LUT R4, R174, 0x38, R3, 0xf8, !PT ;  /* 0x00000038ae047812 */ /* 0x000fc400078ef803 */
[----:B------:R-:W-:Y:S02]  /*10b0*/  LOP3.LUT R12, R173, 0x38, R3, 0xf8, !PT ;  /* 0x00000038ad0c7812 */ /* 0x000fe400078ef803 */
[----:B------:R-:W-:Y:S02]  /*10c0*/  LOP3.LUT R0, R0, 0x1ffffffe, RZ, 0xc0, !PT ;  /* 0x1ffffffe00007812 */ /* 0x000fe400078ec0ff */
[----:B------:R-:W-:Y:S02]  /*10d0*/  LOP3.LUT R10, R10, R223, RZ, 0x3c, !PT ;  /* 0x000000df0a0a7212 */ /* 0x000fe400078e3cff */
[----:B------:R-:W-:Y:S01]  /*10e0*/  LOP3.LUT R7, R6, 0xffffe000, RZ, 0xc0, !PT ;  /* 0xffffe00006077812 */ /* 0x000fe200078ec0ff */
[----:B------:R-:W-:Y:S01]  /*10f0*/  IMAD.IADD R0, R189, 0x1, -R0 ;  /* 0x00000001bd007824 */ /* 0x000fe200078e0a00 */
[----:B------:R-:W-:Y:S02]  /*1100*/  LOP3.LUT R4, R4, R175, RZ, 0x3c, !PT ;  /* 0x000000af04047212 */ /* 0x000fe400078e3cff */
[----:B------:R-:W-:Y:S01]  /*1110*/  LOP3.LUT R12, R12, R223, RZ, 0x3c, !PT ;  /* 0x000000df0c0c7212 */ /* 0x000fe200078e3cff */
[----:B------:R-:W-:Y:S01]  /*1120*/  IMAD R181, R0, 0x8, R225 ;  /* 0x0000000800b57824 */ /* 0x000fe200078e02e1 */
[----:B0-----:R-:W-:-:S02]  /*1130*/  LOP3.LUT R2, R173, 0x38, R18, 0xf8, !PT ;  /* 0x00000038ad027812 */ /* 0x001fc400078ef812 */
[----:B------:R-:W-:Y:S02]  /*1140*/  IADD3 R10, R10, R5, R178 ;  /* 0x000000050a0a7210 */ /* 0x000fe40007ffe0b2 */
[-C--:B------:R-:W-:Y:S02]  /*1150*/  IADD3 R4, R4, R7.reuse, R176 ;  /* 0x0000000704047210 */ /* 0x080fe40007ffe0b0 */
[----:B------:R-:W-:Y:S02]  /*1160*/  IADD3 R12, R12, R7, R178 ;  /* 0x000000070c0c7210 */ /* 0x000fe40007ffe0b2 */
[----:B------:R-:W-:Y:S02]  /*1170*/  LOP3.LUT R2, R178, R2, R223, 0xf6, !PT ;  /* 0x00000002b2027212 */ /* 0x000fe400078ef6df */
[----:B------:R-:W-:Y:S02]  /*1180*/  SHF.R.S32.HI R228, RZ, 0x1f, R182 ;  /* 0x0000001fffe47819 */ /* 0x000fe400000114b6 */
[----:B------:R-:W-:-:S02]  /*1190*/  SHF.R.S32.HI R197, RZ, 0x1f, R171 ;  /* 0x0000001fffc57819 */ /* 0x000fc400000114ab */
[----:B------:R-:W-:Y:S02]  /*11a0*/  SHF.R.S32.HI R227, RZ, 0x1f, R183 ;  /* 0x0000001fffe37819 */ /* 0x000fe400000114b7 */
[----:B------:R-:W-:Y:S02]  /*11b0*/  SHF.R.S32.HI R195, RZ, 0x1f, R170 ;  /* 0x0000001fffc37819 */ /* 0x000fe400000114aa */
[----:B------:R-:W-:Y:S02]  /*11c0*/  SHF.R.S32.HI R194, RZ, 0x1f, R168 ;  /* 0x0000001fffc27819 */ /* 0x000fe400000114a8 */
[----:B------:R-:W-:Y:S02]  /*11d0*/  SHF.R.S32.HI R193, RZ, 0x1f, R172 ;  /* 0x0000001fffc17819 */ /* 0x000fe400000114ac */
[----:B------:R-:W-:Y:S02]  /*11e0*/  SHF.R.S32.HI R191, RZ, 0x3, R191 ;  /* 0x00000003ffbf7819 */ /* 0x000fe400000114bf */
[----:B------:R-:W-:-:S02]  /*11f0*/  SHF.R.S32.HI R192, RZ, 0x3, R3 ;  /* 0x00000003ffc07819 */ /* 0x000fc40000011403 */
[----:B------:R-:W-:Y:S02]  /*1200*/  LEA R206, R2, UR4, 0x1 ;  /* 0x0000000402ce7c11 */ /* 0x000fe4000f8e08ff */
[----:B------:R-:W-:Y:S02]  /*1210*/  LEA R207, R207, UR4, 0x1 ;  /* 0x00000004cfcf7c11 */ /* 0x000fe4000f8e08ff */
[----:B------:R-:W-:Y:S02]  /*1220*/  LEA R204, R10, UR4, 0x1 ;  /* 0x000000040acc7c11 */ /* 0x000fe4000f8e08ff */
[----:B------:R-:W-:Y:S02]  /*1230*/  LEA R205, R4, UR4, 0x1 ;  /* 0x0000000404cd7c11 */ /* 0x000fe4000f8e08ff */
[----:B------:R-:W-:-:S07]  /*1240*/  LEA R202, R12, UR4, 0x1 ;  /* 0x000000040cca7c11 */ /* 0x000fce000f8e08ff */
.L_x_1940:
[----:B------:R-:W-:Y:S01]  /*1250*/  ULDC.64 UR4, c[0x0][0xa28] ;  /* 0x00028a0000047ab9 */ /* 0x000fe20000000a00 */
[----:B0-2---:R-:W0:Y:S01]  /*1260*/  LDC.64 R4, c[0x0][0xa08] ;  /* 0x00028200ff047b82 */ /* 0x005e220000000a00 */
[----:B------:R-:W-:Y:S01]  /*1270*/  ISETP.NE.U32.AND P0, PT, RZ, UR4, PT ;  /* 0x00000004ff007c0c */ /* 0x000fe2000bf05070 */
[----:B------:R-:W-:Y:S01]  /*1280*/  IMAD.MOV.U32 R0, RZ, RZ, RZ ;  /* 0x000000ffff007224 */ /* 0x000fe200078e00ff */
[----:B------:R-:W-:Y:S01]  /*1290*/  ULDC.64 UR6, c[0x0][0x208] ;  /* 0x0000820000067ab9 */ /* 0x000fe20000000a00 */
[----:B------:R-:W-:Y:S01]  /*12a0*/  IMAD.MOV.U32 R28, RZ, RZ, RZ ;  /* 0x000000ffff1c7224 */ /* 0x000fe200078e00ff */
[----:B------:R-:W-:Y:S01]  /*12b0*/  ISETP.NE.AND.EX P0, PT, RZ, UR5, PT, P0 ;  /* 0x00000005ff007c0c */ /* 0x000fe2000bf05300 */
[----:B------:R-:W-:Y:S02]  /*12c0*/  ULDC.64 UR4, c[0x0][0xa18] ;  /* 0x0002860000047ab9 */ /* 0x000fe40000000a00 */
[----:B------:R-:W-:-:S04]  /*12d0*/  ISETP.NE.U32.AND P1, PT, RZ, UR4, PT ;  /* 0x00000004ff007c0c */ /* 0x000fc8000bf25070 */
[----:B------:R-:W-:Y:S01]  /*12e0*/  ISETP.NE.AND.EX P1, PT, RZ, UR5, PT, P1 ;  /* 0x00000005ff007c0c */ /* 0x000fe2000bf25310 */
[----:B------:R-:W-:Y:S02]  /*12f0*/  ULDC.64 UR4, c[0x0][0xa08] ;  /* 0x0002820000047ab9 */ /* 0x000fe40000000a00 */
[----:B------:R-:W-:-:S03]  /*1300*/  ISETP.NE.U32.AND P3, PT, RZ, UR4, PT ;  /* 0x00000004ff007c0c */ /* 0x000fc6000bf65070 */
[----:B---34-:R-:W1:Y:S01]  /*1310*/  @P0 LDC.64 R2, c[0x0][0xa28] ;  /* 0x00028a00ff020b82 */ /* 0x018e620000000a00 */
[----:B------:R-:W-:Y:S01]  /*1320*/  ISETP.NE.AND.EX P3, PT, RZ, UR5, PT, P3 ;  /* 0x00000005ff007c0c */ /* 0x000fe2000bf65330 */
[----:B0-----:R-:W-:-:S06]  /*1330*/  IMAD.WIDE R8, R27, 0x4, R4 ;  /* 0x000000041b087825 */ /* 0x001fcc00078e0204 */
[----:B------:R-:W0:Y:S01]  /*1340*/  @P1 LDC.64 R6, c[0x0][0xa18] ;  /* 0x00028600ff061b82 */ /* 0x000e220000000a00 */
[----:B------:R-:W-:Y:S02]  /*1350*/  ULDC UR4, c[0x0][0x288] ;  /* 0x0000a20000047ab9 */ /* 0x000fe40000000800 */
[----:B------:R-:W-:Y:S01]  /*1360*/  IMAD.U32 R163, RZ, RZ, UR4 ;  /* 0x00000004ffa37e24 */ /* 0x000fe2000f8e00ff */
[----:B------:R-:W-:Y:S02]  /*1370*/  ULDC.64 UR4, c[0x0][0x418] ;  /* 0x0001060000047ab9 */ /* 0x000fe40000000a00 */
[----:B------:R-:W-:Y:S01]  /*1380*/  UISETP.NE.U32.AND UP0, UPT, UR4, URZ, UPT ;  /* 0x0000003f0400728c */ /* 0x000fe2000bf05070 */
[----:B------:R2:W5:Y:S03]  /*1390*/  @P3 LDG.E R28, desc[UR6][R8.64] ;  /* 0x00000006081c3981 */ /* 0x000566000c1e1900 */
[----:B------:R-:W-:-:S03]  /*13a0*/  UISETP.NE.AND.EX UP0, UPT, UR5, URZ, UPT, UP0 ;  /* 0x0000003f0500728c */ /* 0x000fc6000bf05300 */
[----:B------:R-:W-:Y:S01]  /*13b0*/  ULDC.64 UR4, c[0x0][0xa20] ;  /* 0x0002880000047ab9 */ /* 0x000fe20000000a00 */
[----:B-1----:R-:W-:Y:S01]  /*13c0*/  @P0 IMAD.WIDE R2, R27, 0x4, R2 ;  /* 0x000000041b020825 */ /* 0x002fe200078e0202 */
[----:B------:R-:W-:-:S04]  /*13d0*/  ISETP.NE.U32.AND P2, PT, RZ, UR4, PT ;  /* 0x00000004ff007c0c */ /* 0x000fc8000bf45070 */
[----:B------:R2:W5:Y:S01]  /*13e0*/  @P0 LDG.E R0, desc[UR6][R2.64] ;  /* 0x0000000602000981 */ /* 0x000562000c1e1900 */
[----:B0-----:R-:W-:-:S05]  /*13f0*/  @P1 IMAD.WIDE R4, R27, 0x4, R6 ;  /* 0x000000041b041825 */ /* 0x001fca00078e0206 */
[----:B------:R2:W5:Y:S01]  /*1400*/  @P1 LDG.E R163, desc[UR6][R4.64] ;  /* 0x0000000604a31981 */ /* 0x000562000c1e1900 */
[----:B------:R-:W-:Y:S02]  /*1410*/  ULDC UR6, c[0x0][0x424] ;  /* 0x0001090000067ab9 */ /* 0x000fe40000000800 */
[----:B------:R-:W-:Y:S01]  /*1420*/  USEL UR4, UR6, 0x1, UP0 ;  /* 0x0000000106047887 */ /* 0x000fe20008000000 */
[----:B------:R-:W-:Y:S02]  /*1430*/  ISETP.NE.AND.EX P2, PT, RZ, UR5, PT, P2 ;  /* 0x00000005ff007c0c */ /* 0x000fe4000bf45320 */
[----:B------:R-:W-:Y:S01]  /*1440*/  ULDC UR6, c[0x0][0x2f0] ;  /* 0x0000bc0000067ab9 */ /* 0x000fe20000000800 */
[----:B------:R-:W-:Y:S01]  /*1450*/  ULDC UR7, c[0x0][0x348] ;  /* 0x0000d20000077ab9 */ /* 0x000fe20000000800 */
[----:B------:R-:W-:Y:S01]  /*1460*/  UIMAD UR6, UR4, UR6, URZ ;  /* 0x00000006040672a4 */ /* 0x000fe2000f8e023f */
[----:B------:R-:W-:Y:S02]  /*1470*/  IMAD.MOV.U32 R185, RZ, RZ, R26 ;  /* 0x000000ffffb97224 */ /* 0x000fe400078e001a */
[----:B------:R-:W-:Y:S01]  /*1480*/  IMAD.MOV.U32 R186, RZ, RZ, R27 ;  /* 0x000000ffffba7224 */ /* 0x000fe200078e001b */
[----:B--2---:R-:W-:Y:S08]  /*1490*/  @P1 BRA `(.L_x_1655) ;  /* 0x0000000000281947 */ /* 0x004ff00003800000 */
[----:B------:R-:W-:Y:S02]  /*14a0*/  ULDC.64 UR4, c[0x0][0xa00] ;  /* 0x0002800000047ab9 */ /* 0x000fe40000000a00 */
[----:B------:R-:W-:-:S04]  /*14b0*/  ISETP.NE.U32.AND P0, PT, RZ, UR4, PT ;  /* 0x00000004ff007c0c */ /* 0x000fc8000bf05070 */
[----:B------:R-:W-:-:S13]  /*14c0*/  ISETP.NE.AND.EX P0, PT, RZ, UR5, PT, P0 ;  /* 0x00000005ff007c0c */ /* 0x000fda000bf05300 */
[----:B------:R-:W-:Y:S05]  /*14d0*/  @!P0 BRA `(.L_x_1655) ;  /* 0x0000000000188947 */ /* 0x000fea0003800000 */
[----:B------:R-:W0:Y:S01]  /*14e0*/  LDC.64 R2, c[0x0][0xa00] ;  /* 0x00028000ff027b82 */ /* 0x000e220000000a00 */
[----:B------:R-:W-:Y:S01]  /*14f0*/  ULDC.64 UR4, c[0x0][0x208] ;  /* 0x0000820000047ab9 */ /* 0x000fe20000000a00 */
[----:B0-----:R-:W-:-:S05]  /*1500*/  IMAD.WIDE R2, R27, 0x4, R2 ;  /* 0x000000041b027825 */ /* 0x001fca00078e0202 */
[----:B-----5:R-:W2:Y:S04]  /*1510*/  LDG.E R163, desc[UR4][R2.64] ;  /* 0x0000000402a37981 */ /* 0x020ea8000c1e1900 */
[----:B------:R-:W2:Y:S02]  /*1520*/  LDG.E R4, desc[UR4][R2.64+0x4] ;  /* 0x0000040402047981 */ /* 0x000ea4000c1e1900 */
[----:B--2---:R-:W-:-:S07]  /*1530*/  IMAD.IADD R163, R4, 0x1, -R163 ;  /* 0x0000000104a37824 */ /* 0x004fce00078e0aa3 */
.L_x_1655:
[----:B------:R-:W-:Y:S02]  /*1540*/  IMAD.U32 R24, RZ, RZ, UR7 ;  /* 0x00000007ff187e24 */ /* 0x000fe4000f8e00ff */
[----:B------:R-:W-:Y:S01]  /*1550*/  IMAD.U32 R29, RZ, RZ, UR6 ;  /* 0x00000006ff1d7e24 */ /* 0x000fe2000f8e00ff */
[----:B------:R-:W-:Y:S06]  /*1560*/  @!P2 BRA `(.L_x_1656) ;  /* 0x000000000014a947 */ /* 0x000fec0003800000 */
[----:B------:R-:W0:Y:S01]  /*1570*/  LDC.64 R2, c[0x0][0xa20] ;  /* 0x00028800ff027b82 */ /* 0x000e220000000a00 */
[----:B------:R-:W-:Y:S01]  /*1580*/  ULDC.64 UR4, c[0x0][0x208] ;  /* 0x0000820000047ab9 */ /* 0x000fe20000000a00 */
[----:B0-----:R-:W-:-:S05]  /*1590*/  IMAD.WIDE R2, R27, 0x4, R2 ;  /* 0x000000041b027825 */ /* 0x001fca00078e0202 */
[----:B------:R0:W5:Y:S01]  /*15a0*/  LDG.E R29, desc[UR4][R2.64] ;  /* 0x00000004021d7981 */ /* 0x000162000c1e1900 */
[----:B------:R-:W-:Y:S05]  /*15b0*/  BRA `(.L_x_1657) ;  /* 0x0000000000147947 */ /* 0x000fea0003800000 */
.L_x_1656:
[----:B------:R-:W-:Y:S05]  /*15c0*/  @!P3 BRA `(.L_x_1657) ;  /* 0x000000000010b947 */ /* 0x000fea0003800000 */
[----:B------:R-:W-:Y:S02]  /*15d0*/  ULDC.64 UR4, c[0x0][0x208] ;  /* 0x0000820000047ab9 */ /* 0x000fe40000000a00 */
[----:B------:R-:W2:Y:S04]  /*15e0*/  LDG.E R2, desc[UR4][R8.64] ;  /* 0x0000000408027981 */ /* 0x000ea8000c1e1900 */
[----:B------:R-:W2:Y:S02]  /*15f0*/  LDG.E R29, desc[UR4][R8.64+0x4] ;  /* 0x00000404081d7981 */ /* 0x000ea4000c1e1900 */
[----:B--2---:R-:W-:-:S07]  /*1600*/  IMAD.IADD R29, R29, 0x1, -R2 ;  /* 0x000000011d1d7824 */ /* 0x004fce00078e0a02 */
.L_x_1657:
[----:B------:R-:W-:Y:S01]  /*1610*/  ULDC.64 UR4, c[0x0][0xa10] ;  /* 0x0002840000047ab9 */ /* 0x000fe20000000a00 */
[----:B------:R-:W-:Y:S01]  /*1620*/  ULDC.64 UR6, c[0x0][0x208] ;  /* 0x0000820000067ab9 */ /* 0x000fe20000000a00 */
[----:B------:R-:W-:Y:S01]  /*1630*/  ISETP.NE.U32.AND P0, PT, RZ, UR4, PT ;  /* 0x00000004ff007c0c */ /* 0x000fe2000bf05070 */
[----:B------:R-:W1:Y:S03]  /*1640*/  LDC R8, c[0x0][0x448] ;  /* 0x00011200ff087b82 */ /* 0x000e660000000800 */
[----:B------:R-:W-:Y:S01]  /*1650*/  ISETP.NE.AND.EX P0, PT, RZ, UR5, PT, P0 ;  /* 0x00000005ff007c0c */ /* 0x000fe2000bf05300 */
[----:B------:R-:W-:Y:S02]  /*1660*/  ULDC.64 UR4, c[0x0][0xa30] ;  /* 0x00028c0000047ab9 */ /* 0x000fe40000000a00 */
[----:B------:R-:W-:Y:S01]  /*1670*/  ISETP.NE.U32.AND P1, PT, RZ, UR4, PT ;  /* 0x00000004ff007c0c */ /* 0x000fe2000bf25070 */
[----:B-----5:R-:W-:Y:S01]  /*1680*/  IMAD.MOV.U32 R147, RZ, RZ, R29 ;  /* 0x000000ffff937224 */ /* 0x020fe200078e001d */
[----:B------:R-:W2:Y:S02]  /*1690*/  LDC.64 R10, c[0x0][0x9e0] ;  /* 0x00027800ff0a7b82 */ /* 0x000ea40000000a00 */
[----:B------:R-:W-:-:S06]  /*16a0*/  ISETP.NE.AND.EX P1, PT, RZ, UR5, PT, P1 ;  /* 0x00000005ff007c0c */ /* 0x000fcc000bf25310 */
[----:B0-----:R-:W0:Y:S08]  /*16b0*/  @P0 LDC.64 R2, c[0x0][0xa10] ;  /* 0x00028400ff020b82 */ /* 0x001e300000000a00 */
[----:B------:R-:W3:Y:S01]  /*16c0*/  @P1 LDC.64 R4, c[0x0][0xa30] ;  /* 0x00028c00ff041b82 */ /* 0x000ee20000000a00 */
[----:B0-----:R-:W-:-:S05]  /*16d0*/  @P0 IMAD.WIDE R2, R27, 0x4, R2 ;  /* 0x000000041b020825 */ /* 0x001fca00078e0202 */
[----:B------:R-:W4:Y:S04]  /*16e0*/  @P0 LDG.E R6, desc[UR6][R2.64] ;  /* 0x0000000602060981 */ /* 0x000f28000c1e1900 */
[----:B------:R0:W4:Y:S01]  /*16f0*/  @P0 LDG.E R7, desc[UR6][R2.64+0x4] ;  /* 0x0000040602070981 */ /* 0x000122000c1e1900 */
[----:B---3--:R-:W-:-:S05]  /*1700*/  @P1 IMAD.WIDE R4, R27, 0x4, R4 ;  /* 0x000000041b041825 */ /* 0x008fca00078e0204 */
[----:B------:R3:W5:Y:S01]  /*1710*/  @P1 LDG.E R147, desc[UR6][R4.64] ;  /* 0x0000000604931981 */ /* 0x000762000c1e1900 */
[----:B-1----:R-:W-:Y:S01]  /*1720*/  ISETP.NE.AND P1, PT, R8, 0x1, PT ;  /* 0x000000010800780c */ /* 0x002fe20003f25270 */
[----:B------:R-:W-:Y:S01]  /*1730*/  IMAD.SHL.U32 R177, R25, 0x80, RZ ;  /* 0x0000008019b17824 */ /* 0x000fe200078e00ff */
[----:B--2---:R-:W-:-:S03]  /*1740*/  ISETP.GE.AND P2, PT, R11, 0x1, PT ;  /* 0x000000010b00780c */ /* 0x004fc60003f46270 */
[----:B0-----:R-:W-:-:S08]  /*1750*/  VIADD R2, R177, 0x7f ;  /* 0x0000007fb1027836 */ /* 0x001fd00000000000 */
[----:B------:R-:W0:Y:S08]  /*1760*/  @P1 LDC R9, c[0x0][0x44c] ;  /* 0x00011300ff091b82 */ /* 0x000e300000000800 */
[----:B------:R-:W1:Y:S01]  /*1770*/  @P1 LDC R8, c[0x0][0x450] ;  /* 0x00011400ff081b82 */ /* 0x000e620000000800 */
[----:B0-----:R-:W-:-:S05]  /*1780*/  @P1 IMAD.HI.U32 R3, R2, R9, RZ ;  /* 0x0000000902031227 */ /* 0x001fca00078e00ff */
[----:B-1----:R-:W-:Y:S01]  /*1790*/  @P1 SHF.R.U32.HI R2, RZ, R8, R3 ;  /* 0x00000008ff021219 */ /* 0x002fe20000011603 */
[----:B----4-:R-:W-:Y:S02]  /*17a0*/  @P0 IMAD.IADD R24, R7, 0x1, -R6 ;  /* 0x0000000107180824 */ /* 0x010fe400078e0a06 */
[----:B------:R-:W-:-:S04]  /*17b0*/  IMAD.IADD R7, R29, 0x1, -R0 ;  /* 0x000000011d077824 */ /* 0x000fc800078e0a00 */
[----:B------:R-:W-:-:S04]  /*17c0*/  IMAD.IADD R164, R7, 0x1, R24 ;  /* 0x0000000107a47824 */ /* 0x000fc800078e0218 */
[C---:B------:R-:W-:Y:S01]  /*17d0*/  VIADD R0, R164.reuse, 0x5f ;  /* 0x0000005fa4007836 */ /* 0x040fe20000000000 */
[----:B------:R-:W-:-:S03]  /*17e0*/  IADD3 R3, R164, 0x1, -R163 ;  /* 0x00000001a4037810 */ /* 0x000fc60007ffe8a3 */
[----:B------:R-:W-:-:S04]  /*17f0*/  IMAD.HI R0, R0, 0x2aaaaaab, RZ ;  /* 0x2aaaaaab00007827 */ /* 0x000fc800078e02ff */
[----:B------:R-:W-:Y:S01]  /*1800*/  IMAD.IADD R3, R3, 0x1, R2 ;  /* 0x0000000103037824 */ /* 0x000fe200078e0202 */
[----:B------:R-:W-:-:S04]  /*1810*/  SHF.R.U32.HI R153, RZ, 0x1f, R0 ;  /* 0x0000001fff997819 */ /* 0x000fc80000011600 */
[----:B------:R-:W-:Y:S01]  /*1820*/  LEA.HI.SX32 R153, R0, R153, 0x1c ;  /* 0x0000009900997211 */ /* 0x000fe200078fe2ff */
[----:B------:R-:W-:Y:S01]  /*1830*/  IMAD.IADD R0, R3, 0x1, R10 ;  /* 0x0000000103007824 */ /* 0x000fe200078e020a */
[----:B---3--:R-:W-:Y:S06]  /*1840*/  @!P2 BRA `(.L_x_1658) ;  /* 0x000000000048a947 */ /* 0x008fec0003800000 */
[C---:B------:R-:W-:Y:S01]  /*1850*/  ISETP.GT.AND P0, PT, R3.reuse, RZ, PT ;  /* 0x000000ff0300720c */ /* 0x040fe20003f04270 */
[----:B------:R-:W-:Y:S01]  /*1860*/  BSSY B0, `(.L_x_1659) ;  /* 0x000000e000007945 */ /* 0x000fe20003800000 */
[----:B------:R-:W-:-:S11]  /*1870*/  VIADD R2, R3, 0xffffffff ;  /* 0xffffffff03027836 */ /* 0x000fd60000000000 */
        /* <DEDUP_REMOVED lines=8> */
.L_x_1660:
[----:B------:R-:W-:-:S13]  /*1900*/  ISETP.NE.AND P0, PT, R11, 0x1, PT ;  /* 0x000000010b00780c */ /* 0x000fda0003f05270 */
[----:B------:R-:W0:Y:S02]  /*1910*/  @P0 LDC.64 R4, c[0x0][0x9e8] ;  /* 0x00027a00ff040b82 */ /* 0x000e240000000a00 */
[----:B0-----:R-:W-:-:S05]  /*1920*/  @P0 IMAD.HI.U32 R4, R2, R4, RZ ;  /* 0x0000000402040227 */ /* 0x001fca00078e00ff */
[----:B------:R-:W-:-:S07]  /*1930*/  @P0 SHF.R.U32.HI R2, RZ, R5, R4 ;  /* 0x00000005ff020219 */ /* 0x000fce0000011604 */
.L_x_1661:
[----:B------:R-:W-:Y:S05]  /*1940*/  BSYNC B0 ;  /* 0x0000000000007941 */ /* 0x000fea0003800000 */
.L_x_1659:
[----:B------:R-:W-:-:S05]  /*1950*/  IMAD R3, R2, R11, R11 ;  /* 0x0000000b02037224 */ /* 0x000fca00078e020b */
[----:B------:R-:W-:-:S07]  /*1960*/  VIMNMX R0, R0, R3, PT ;  /* 0x0000000300007248 */ /* 0x000fce0003fe0100 */
.L_x_1658:
[----:B------:R-:W0:Y:S01]  /*1970*/  @P1 LDC R2, c[0x0][0x44c] ;  /* 0x00011300ff021b82 */ /* 0x000e220000000800 */
[----:B------:R-:W-:Y:S01]  /*1980*/  IMAD.MOV.U32 R3, RZ, RZ, R177 ;  /* 0x000000ffff037224 */ /* 0x000fe200078e00b1 */
[----:B------:R-:W-:Y:S01]  /*1990*/  ULDC UR4, c[0x0][0x9dc] ;  /* 0x0002770000047ab9 */ /* 0x000fe20000000800 */
[----:B------:R-:W-:-:S05]  /*19a0*/  IMAD.IADD R152, R164, 0x1, -R163 ;  /* 0x00000001a4987824 */ /* 0x000fca00078e0aa3 */
[----:B------:R-:W1:Y:S01]  /*19b0*/  @P1 LDC R5, c[0x0][0x450] ;  /* 0x00011400ff051b82 */ /* 0x000e620000000800 */
[----:B0-----:R-:W-:-:S05]  /*19c0*/  @P1 IMAD.HI.U32 R2, R177, R2, RZ ;  /* 0x00000002b1021227 */ /* 0x001fca00078e00ff */
[----:B-1----:R-:W-:-:S05]  /*19d0*/  @P1 SHF.R.U32.HI R3, RZ, R5, R2 ;  /* 0x00000005ff031219 */ /* 0x002fca0000011602 */
[----:B------:R-:W-:-:S04]  /*19e0*/  IMAD.IADD R2, R152, 0x1, R3 ;  /* 0x0000000198027824 */ /* 0x000fc800078e0203 */
[----:B------:R-:W-:Y:S01]  /*19f0*/  VIADD R3, R2, -UR4 ;  /* 0x8000000402037c36 */ /* 0x000fe20008000000 */
[----:B------:R-:W-:Y:S06]  /*1a00*/  @!P2 BRA `(.L_x_1662) ;  /* 0x000000000044a947 */ /* 0x000fec0003800000 */
[----:B------:R-:W-:Y:S01]  /*1a10*/  ISETP.GT.AND P0, PT, R2, -0x1, PT ;  /* 0xffffffff0200780c */ /* 0x000fe20003f04270 */
[----:B------:R-:W-:-:S12]  /*1a20*/  BSSY B0, `(.L_x_1663) ;  /* 0x000000d000007945 */ /* 0x000fd80003800000 */
        /* <DEDUP_REMOVED lines=8> */
.L_x_1664:
[----:B------:R-:W-:-:S13]  /*1ab0*/  ISETP.NE.AND P0, PT, R11, 0x1, PT ;  /* 0x000000010b00780c */ /* 0x000fda0003f05270 */
[----:B------:R-:W0:Y:S02]  /*1ac0*/  @P0 LDC.64 R4, c[0x0][0x9e8] ;  /* 0x00027a00ff040b82 */ /* 0x000e240000000a00 */
[----:B0-----:R-:W-:-:S05]  /*1ad0*/  @P0 IMAD.HI.U32 R4, R2, R4, RZ ;  /* 0x0000000402040227 */ /* 0x001fca00078e00ff */
[----:B------:R-:W-:-:S07]  /*1ae0*/  @P0 SHF.R.U32.HI R2, RZ, R5, R4 ;  /* 0x00000005ff020219 */ /* 0x000fce0000011604 */
.L_x_1665:
[----:B------:R-:W-:Y:S05]  /*1af0*/  BSYNC B0 ;  /* 0x0000000000007941 */ /* 0x000fea0003800000 */
.L_x_1663:
[----:B------:R-:W-:-:S05]  /*1b00*/  IMAD R2, R2, R11, RZ ;  /* 0x0000000b02027224 */ /* 0x000fca00078e02ff */
[----:B------:R-:W-:-:S07]  /*1b10*/  VIMNMX R3, R3, R2, !PT ;  /* 0x0000000203037248 */ /* 0x000fce0007fe0100 */
.L_x_1662:
[----:B------:R-:W-:Y:S01]  /*1b20*/  VIADD R0, R0, 0x5f ;  /* 0x0000005f00007836 */ /* 0x000fe20000000000 */
[----:B------:R-:W-:Y:S01]  /*1b30*/  PLOP3.LUT P2, PT, PT, PT, PT, 0x80, 0x0 ;  /* 0x000000000000781c */ /* 0x000fe20003f4f070 */
[----:B------:R-:W-:-:S04]  /*1b40*/  IMAD.HI R2, R3, 0x2aaaaaab, RZ ;  /* 0x2aaaaaab03027827 */ /* 0x000fc800078e02ff */
[----:B------:R-:W-:Y:S01]  /*1b50*/  IMAD.HI R0, R0, 0x2aaaaaab, RZ ;  /* 0x2aaaaaab00007827 */ /* 0x000fe200078e02ff */
[----:B------:R-:W-:-:S04]  /*1b60*/  SHF.R.U32.HI R5, RZ, 0x1f, R2 ;  /* 0x0000001fff057819 */ /* 0x000fc80000011602 */
[----:B------:R-:W-:Y:S02]  /*1b70*/  SHF.R.U32.HI R3, RZ, 0x1f, R0 ;  /* 0x0000001fff037819 */ /* 0x000fe40000011600 */
[----:B------:R-:W-:Y:S02]  /*1b80*/  LEA.HI.SX32 R5, R2, R5, 0x1c ;  /* 0x0000000502057211 */ /* 0x000fe400078fe2ff */
[----:B------:R-:W-:Y:S02]  /*1b90*/  LEA.HI.SX32 R0, R0, R3, 0x1c ;  /* 0x0000000300007211 */ /* 0x000fe400078fe2ff */
[----:B------:R-:W-:Y:S02]  /*1ba0*/  VIMNMX R5, RZ, R5, !PT ;  /* 0x00000005ff057248 */ /* 0x000fe40007fe0100 */
[----:B------:R-:W-:-:S03]  /*1bb0*/  VIMNMX R0, R153, R0, PT ;  /* 0x0000000099007248 */ /* 0x000fc60003fe0100 */
[--C-:B------:R-:W-:Y:S02]  /*1bc0*/  IMAD R5, R5, 0x60, -R7.reuse ;  /* 0x0000006005057824 */ /* 0x100fe400078e0a07 */
[----:B------:R-:W-:-:S03]  /*1bd0*/  IMAD R3, R0, 0x60, -R7 ;  /* 0x0000006000037824 */ /* 0x000fc600078e0a07 */
[----:B------:R-:W-:Y:S02]  /*1be0*/  VIMNMX R5, RZ, R5, !PT ;  /* 0x00000005ff057248 */ /* 0x000fe40007fe0100 */
[----:B------:R-:W-:-:S03]  /*1bf0*/  VIMNMX R0, R3, R24, PT ;  /* 0x0000001803007248 */ /* 0x000fc60003fe0100 */
[----:B------:R-:W-:Y:S01]  /*1c00*/  IMAD.WIDE.U32 R2, R5, -0x55555555, RZ ;  /* 0xaaaaaaab05027825 */ /* 0x000fe200078e00ff */
[----:B------:R-:W-:-:S04]  /*1c10*/  ISETP.GT.AND P0, PT, R0, R5, PT ;  /* 0x000000050000720c */ /* 0x000fc80003f04270 */
[----:B------:R-:W-:-:S05]  /*1c20*/  SHF.R.U32.HI R123, RZ, 0x6, R3 ;  /* 0x00000006ff7b7819 */ /* 0x000fca0000011603 */
[----:B------:R-:W-:-:S04]  /*1c30*/  IMAD.MOV.U32 R2, RZ, RZ, R123 ;  /* 0x000000ffff027224 */ /* 0x000fc800078e007b */
[----:B------:R-:W-:-:S04]  /*1c40*/  @P0 VIADD R0, R0, 0x5f ;  /* 0x0000005f00000836 */ /* 0x000fc80000000000 */
[----:B------:R-:W-:-:S05]  /*1c50*/  @P0 IMAD.HI R0, R0, 0x2aaaaaab, RZ ;  /* 0x2aaaaaab00000827 */ /* 0x000fca00078e02ff */
[----:B------:R-:W-:-:S04]  /*1c60*/  @P0 SHF.R.U32.HI R3, RZ, 0x1f, R0 ;  /* 0x0000001fff030819 */ /* 0x000fc80000011600 */
[----:B------:R-:W-:-:S04]  /*1c70*/  @P0 LEA.HI.SX32 R2, R0, R3, 0x1c ;  /* 0x0000000300020211 */ /* 0x000fc800078fe2ff */
[----:B------:R-:W-:-:S13]  /*1c80*/  ISETP.GT.AND P0, PT, R2, R123, PT ;  /* 0x0000007b0200720c */ /* 0x000fda0003f04270 */
[----:B------:R-:W-:Y:S05]  /*1c90*/  @!P0 BRA `(.L_x_1666) ;  /* 0x0000009000888947 */ /* 0x000fea0003800000 */
        /* <DEDUP_REMOVED lines=20> */
.L_x_1668:
[----:B------:R-:W-:Y:S05]  /*1de0*/  BSYNC B6 ;  /* 0x0000000000067941 */ /* 0x000fea0003800000 */
.L_x_1667:
        /* <DEDUP_REMOVED lines=20> */
.L_x_1670:
[----:B------:R-:W-:Y:S05]  /*1f30*/  BSYNC B6 ;  /* 0x0000000000067941 */ /* 0x000fea0003800000 */
.L_x_1669:
[----:B------:R-:W-:Y:S01]  /*1f40*/  ULDC.64 UR4, c[0x0][0x9f8] ;  /* 0x00027e0000047ab9 */ /* 0x000fe20000000a00 */
[----:B------:R-:W-:Y:S01]  /*1f50*/  ULDC.64 UR6, c[0x0][0x208] ;  /* 0x0000820000067ab9 */ /* 0x000fe20000000a00 */
[----:B------:R-:W-:Y:S01]  /*1f60*/  ISETP.NE.U32.AND P0, PT, RZ, UR4, PT ;  /* 0x00000004ff007c0c */ /* 0x000fe2000bf05070 */
[----:B------:R-:W2:Y:S01]  /*1f70*/  LDL.LU R20, [R1+0xc] ;  /* 0x00000c0001147983 */ /* 0x000ea20000300800 */
[----:B------:R-:W0:Y:S02]  /*1f80*/  LDC.64 R90, c[0x0][0x300] ;  /* 0x0000c000ff5a7b82 */ /* 0x000e240000000a00 */
[----:B------:R-:W-:Y:S01]  /*1f90*/  ISETP.NE.AND.EX P0, PT, RZ, UR5, PT, P0 ;  /* 0x00000005ff007c0c */ /* 0x000fe2000bf05300 */
[----:B------:R-:W-:Y:S01]  /*1fa0*/  ULDC.64 UR4, c[0x0][0x330] ;  /* 0x0000cc0000047ab9 */ /* 0x000fe20000000a00 */
[----:B------:R-:W-:Y:S01]  /*1fb0*/  SHF.R.S32.HI R8, RZ, 0x1f, R26 ;  /* 0x0000001fff087819 */ /* 0x000fe2000001141a */
[C---:B------:R-:W-:Y:S01]  /*1fc0*/  VIADD R0, R18.reuse, 0x80 ;  /* 0x0000008012007836 */ /* 0x040fe20000000000 */
[----:B------:R-:W-:Y:S01]  /*1fd0*/  SHF.R.S32.HI R19, RZ, 0x1f, R18 ;  /* 0x0000001fff137819 */ /* 0x000fe20000011412 */
[----:B------:R-:W-:Y:S01]  /*1fe0*/  VIADD R3, R18, 0xa0 ;  /* 0x000000a012037836 */ /* 0x000fe20000000000 */
[----:B------:R-:W1:Y:S08]  /*1ff0*/  LDC.64 R102, c[0x0][0x3f8] ;  /* 0x0000fe00ff667b82 */ /* 0x000e700000000a00 */
[----:B------:R-:W3:Y:S01]  /*2000*/  @P0 LDC.64 R4, c[0x0][0x9f8] ;  /* 0x00027e00ff040b82 */ /* 0x000ee20000000a00 */
[----:B------:R-:W-:-:S02]  /*2010*/  IMAD.IADD R121, R28, 0x1, R29 ;  /* 0x000000011c797824 */ /* 0x000fc400078e021d */
[----:B------:R-:W-:Y:S01]  /*2020*/  VIADD R85, R18, 0x60 ;  /* 0x0000006012557836 */ /* 0x000fe20000000000 */
[----:B------:R-:W-:-:S04]  /*2030*/  SHF.R.S32.HI R149, RZ, 0x1f, R162 ;  /* 0x0000001fff957819 */ /* 0x000fc800000114a2 */
[----:B------:R-:W4:Y:S08]  /*2040*/  LDC R21, c[0x0][0x3f4] ;  /* 0x0000fd00ff157b82 */ /* 0x000f300000000800 */
[----:B------:R-:W4:Y:S01]  /*2050*/  LDC.64 R96, c[0x0][0x408] ;  /* 0x00010200ff607b82 */ /* 0x000f220000000a00 */
[----:B---3--:R-:W-:-:S05]  /*2060*/  @P0 IMAD.WIDE R4, R27, 0x4, R4 ;  /* 0x000000041b040825 */ /* 0x008fca00078e0204 */
[----:B------:R3:W2:Y:S01]  /*2070*/  @P0 LDG.E R27, desc[UR6][R4.64] ;  /* 0x00000006041b0981 */ /* 0x0006a2000c1e1900 */
[----:B------:R-:W-:Y:S01]  /*2080*/  ULDC UR6, c[0x0][0x2f4] ;  /* 0x0000bd0000067ab9 */ /* 0x000fe20000000800 */
[----:B------:R-:W-:Y:S01]  /*2090*/  IMAD R7, R8, UR4, RZ ;  /* 0x0000000408077c24 */ /* 0x000fe2000f8e02ff */
[----:B------:R-:W-:Y:S01]  /*20a0*/  ISETP.GE.AND P1, PT, R165, UR6, PT ;  /* 0x00000006a5007c0c */ /* 0x000fe2000bf26270 */
[----:B------:R-:W-:Y:S01]  /*20b0*/  IMAD.WIDE.U32 R88, R26, UR4, R18 ;  /* 0x000000041a587c25 */ /* 0x000fe2000f8e0012 */
[----:B------:R-:W-:Y:S01]  /*20c0*/  ISETP.GE.AND P0, PT, R18, UR6, PT ;  /* 0x0000000612007c0c */ /* 0x000fe2000bf06270 */
[----:B------:R-:W4:Y:S01]  /*20d0*/  S2R R154, SR_TID.X ;  /* 0x00000000009a7919 */ /* 0x000f220000002100 */
[----:B------:R-:W-:Y:S01]  /*20e0*/  ISETP.GE.AND P3, PT, R0, UR6, PT ;  /* 0x0000000600007c0c */ /* 0x000fe2000bf66270 */
[----:B------:R-:W-:Y:S01]  /*20f0*/  IMAD R7, R26, UR5, R7 ;  /* 0x000000051a077c24 */ /* 0x000fe2000f8e0207 */
[----:B------:R-:W-:Y:S01]  /*2100*/  ISETP.GE.AND P2, PT, R3, UR6, PT ;  /* 0x0000000603007c0c */ /* 0x000fe2000bf46270 */
[----:B------:R-:W-:Y:S01]  /*2110*/  ULDC.64 UR4, c[0x0][0xa08] ;  /* 0x0002820000047ab9 */ /* 0x000fe20000000a00 */
[----:B---3--:R-:W-:Y:S01]  /*2120*/  SEL R4, RZ, 0xffffffff, P1 ;  /* 0xffffffffff047807 */ /* 0x008fe20000800000 */
[----:B------:R-:W-:Y:S01]  /*2130*/  IMAD.IADD R89, R89, 0x1, R7 ;  /* 0x0000000159597824 */ /* 0x000fe200078e0207 */
[----:B------:R-:W-:Y:S01]  /*2140*/  SHF.R.S32.HI R0, RZ, 0x1f, R121 ;  /* 0x0000001fff007819 */ /* 0x000fe20000011479 */
[----:B-1----:R-:W-:Y:S01]  /*2150*/  IMAD.WIDE.U32 R100, R162, R102, R18 ;  /* 0x00000066a2647225 */ /* 0x002fe200078e0012 */
[----:B------:R-:W-:-:S02]  /*2160*/  SEL R3, RZ, 0x1, P0 ;  /* 0x00000001ff037807 */ /* 0x000fc40000000000 */
[----:B------:R-:W-:Y:S01]  /*2170*/  ISETP.GE.AND P0, PT, R166, UR6, PT ;  /* 0x00000006a6007c0c */ /* 0x000fe2000bf06270 */
[----:B------:R-:W-:Y:S01]  /*2180*/  IMAD.SHL.U32 R4, R4, 0x2, RZ ;  /* 0x0000000204047824 */ /* 0x000fe200078e00ff */
[----:B------:R-:W-:Y:S01]  /*2190*/  ISETP.GE.AND P1, PT, R85, UR6, PT ;  /* 0x0000000655007c0c */ /* 0x000fe2000bf26270 */
[-C--:B0-----:R-:W-:Y:S01]  /*21a0*/  IMAD R10, R0, R90.reuse, RZ ;  /* 0x0000005a000a7224 */ /* 0x081fe200078e02ff */
[----:B------:R-:W-:Y:S01]  /*21b0*/  SEL R6, RZ, 0x4, P0 ;  /* 0x00000004ff067807 */ /* 0x000fe20000000000 */
[----:B------:R-:W-:Y:S01]  /*21c0*/  ULDC.64 UR6, c[0x0][0x308] ;  /* 0x0000c20000067ab9 */ /* 0x000fe20000000a00 */
[----:B------:R-:W-:Y:S01]  /*21d0*/  LOP3.LUT R3, R4, 0x2, R3, 0xe2, !PT ;  /* 0x0000000204037812 */ /* 0x000fe200078ee203 */
[C---:B------:R-:W-:Y:S01]  /*21e0*/  IMAD.WIDE.U32 R4, R121.reuse, R90, RZ ;  /* 0x0000005a79047225 */ /* 0x040fe200078e00ff */
[----:B------:R-:W-:Y:S02]  /*21f0*/  SEL R7, RZ, 0x8, P1 ;  /* 0x00000008ff077807 */ /* 0x000fe40000800000 */
[----:B------:R-:W-:Y:S01]  /*2200*/  ISETP.NE.U32.AND P0, PT, RZ, UR4, PT ;  /* 0x00000004ff007c0c */ /* 0x000fe2000bf05070 */
[----:B------:R-:W-:Y:S01]  /*2210*/  IMAD R9, R121, R91, R10 ;  /* 0x0000005b79097224 */ /* 0x000fe200078e020a */
[----:B------:R-:W-:Y:S01]  /*2220*/  LOP3.LUT R3, R7, R3, R6, 0xfe, !PT ;  /* 0x0000000307037212 */ /* 0x000fe200078efe06 */
[----:B------:R-:W-:Y:S01]  /*2230*/  IMAD R7, R8, UR6, RZ ;  /* 0x0000000608077c24 */ /* 0x000fe2000f8e02ff */
[----:B------:R-:W-:Y:S01]  /*2240*/  SEL R6, RZ, 0x10, P3 ;  /* 0x00000010ff067807 */ /* 0x000fe20001800000 */
[----:B------:R-:W-:Y:S01]  /*2250*/  IMAD.IADD R5, R5, 0x1, R9 ;  /* 0x0000000105057824 */ /* 0x000fe200078e0209 */
[----:B------:R-:W-:Y:S01]  /*2260*/  ISETP.NE.AND.EX P0, PT, RZ, UR5, PT, P0 ;  /* 0x00000005ff007c0c */ /* 0x000fe2000bf05300 */
[C---:B------:R-:W-:Y:S01]  /*2270*/  IMAD R7, R26.reuse, UR7, R7 ;  /* 0x000000071a077c24 */ /* 0x040fe2000f8e0207 */
[----:B------:R-:W-:Y:S01]  /*2280*/  LOP3.LUT R11, R3, R6, RZ, 0xfc, !PT ;  /* 0x00000006030b7212 */ /* 0x000fe200078efcff */
[----:B------:R-:W-:Y:S01]  /*2290*/  IMAD.WIDE.U32 R4, R26, UR6, R4 ;  /* 0x000000061a047c25 */ /* 0x000fe2000f8e0004 */
[----:B------:R-:W-:Y:S01]  /*22a0*/  ULDC.64 UR4, c[0x0][0x310] ;  /* 0x0000c40000047ab9 */ /* 0x000fe20000000a00 */
[----:B------:R-:W-:-:S02]  /*22b0*/  SHF.R.S32.HI R161, RZ, 0x1f, R160 ;  /* 0x0000001fffa17819 */ /* 0x000fc400000114a0 */
[----:B------:R-:W-:Y:S01]  /*22c0*/  IMAD.IADD R5, R5, 0x1, R7 ;  /* 0x0000000105057824 */ /* 0x000fe200078e0207 */
[-C--:B----4-:R-:W-:Y:S01]  /*22d0*/  ISETP.GE.AND P1, PT, R165, R21.reuse, PT ;  /* 0x00000015a500720c */ /* 0x090fe20003f26270 */
[----:B------:R-:W-:Y:S01]  /*22e0*/  IMAD R7, R149, R96, RZ ;  /* 0x0000006095077224 */ /* 0x000fe200078e02ff */
[----:B------:R-:W-:Y:S01]  /*22f0*/  ISETP.GE.AND P4, PT, R166, R21, PT ;  /* 0x00000015a600720c */ /* 0x000fe20003f86270 */
[----:B------:R-:W-:Y:S01]  /*2300*/  IMAD.WIDE.U32 R98, R162, R102, R160 ;  /* 0x00000066a2627225 */ /* 0x000fe200078e00a0 */
[----:B------:R-:W-:Y:S02]  /*2310*/  LOP3.LUT P3, RZ, R199, 0x4, RZ, 0xc0, !PT ;  /* 0x00000004c7ff7812 */ /* 0x000fe4000786c0ff */
[----:B------:R-:W-:Y:S01]  /*2320*/  SHF.L.U64.HI R138, R90, 0x6, R91 ;  /* 0x000000065a8a7819 */ /* 0x000fe2000001025b */
[----:B------:R-:W-:Y:S01]  /*2330*/  IMAD R7, R162, R97, R7 ;  /* 0x00000061a2077224 */ /* 0x000fe200078e0207 */
[----:B------:R-:W-:Y:S01]  /*2340*/  SHF.L.U64.HI R105, R96, 0x6, R97 ;  /* 0x0000000660697819 */ /* 0x000fe20000010261 */
[----:B------:R-:W-:Y:S01]  /*2350*/  IMAD.WIDE.U32 R92, R162, R96, R160 ;  /* 0x00000060a25c7225 */ /* 0x000fe200078e00a0 */
[----:B------:R-:W-:-:S02]  /*2360*/  SHF.L.U64.HI R107, R102, 0x6, R103 ;  /* 0x00000006666b7819 */ /* 0x000fc40000010267 */
[----:B------:R-:W-:Y:S01]  /*2370*/  SHF.R.S32.HI R150, RZ, 0x1f, R188 ;  /* 0x0000001fff967819 */ /* 0x000fe200000114bc */
[----:B------:R-:W-:Y:S01]  /*2380*/  IMAD.WIDE.U32 R94, R162, R96, R18 ;  /* 0x00000060a25e7225 */ /* 0x000fe200078e0012 */
[----:B------:R-:W-:-:S03]  /*2390*/  LEA.HI R154, R154, 0x8, RZ, 0x19 ;  /* 0x000000089a9a7811 */ /* 0x000fc600078fc8ff */
[----:B------:R-:W-:Y:S02]  /*23a0*/  IMAD.IADD R93, R93, 0x1, R7 ;  /* 0x000000015d5d7824 */ /* 0x000fe400078e0207 */
[----:B------:R-:W-:Y:S01]  /*23b0*/  IMAD.IADD R95, R7, 0x1, R95 ;  /* 0x00000001075f7824 */ /* 0x000fe200078e025f */
[----:B------:R-:W-:Y:S01]  /*23c0*/  SEL R7, R21, RZ, P4 ;  /* 0x000000ff15077207 */ /* 0x000fe20002000000 */
[----:B------:R-:W-:Y:S02]  /*23d0*/  IMAD.MOV.U32 R128, RZ, RZ, 0x20 ;  /* 0x00000020ff807424 */ /* 0x000fe400078e00ff */
[----:B------:R-:W-:Y:S02]  /*23e0*/  IMAD R129, R91, 0x60, RZ ;  /* 0x000000605b817824 */ /* 0x000fe400078e02ff */
[----:B------:R-:W-:Y:S01]  /*23f0*/  IMAD.IADD R10, R166, 0x1, R7 ;  /* 0x00000001a60a7824 */ /* 0x000fe200078e0207 */
[----:B------:R-:W-:Y:S01]  /*2400*/  SEL R128, R128, 0xffffffe0, !P3 ;  /* 0xffffffe080807807 */ /* 0x000fe20005800000 */
[----:B------:R-:W-:-:S02]  /*2410*/  IMAD.SHL.U32 R139, R90, 0x40, RZ ;  /* 0x000000405a8b7824 */ /* 0x000fc400078e00ff */
[----:B------:R-:W-:Y:S02]  /*2420*/  IMAD R133, R97, 0x60, RZ ;  /* 0x0000006061857824 */ /* 0x000fe400078e02ff */
[----:B------:R-:W-:Y:S02]  /*2430*/  IMAD.SHL.U32 R106, R96, 0x40, RZ ;  /* 0x00000040606a7824 */ /* 0x000fe400078e00ff */
[----:B-----5:R-:W-:-:S04]  /*2440*/  IMAD.WIDE.U32 R92, R147, R96, R92 ;  /* 0x00000060935c7225 */ /* 0x020fc800078e005c */
[----:B------:R-:W-:-:S04]  /*2450*/  IMAD.WIDE.U32 R94, R147, R96, R94 ;  /* 0x00000060935e7225 */ /* 0x000fc800078e005e */
[----:B------:R-:W-:Y:S02]  /*2460*/  IMAD.SHL.U32 R108, R102, 0x40, RZ ;  /* 0x00000040666c7824 */ /* 0x000fe400078e00ff */
[----:B------:R-:W-:Y:S01]  /*2470*/  IMAD.SHL.U32 R122, R21, 0x2, RZ ;  /* 0x00000002157a7824 */ /* 0x000fe200078e00ff */
[----:B--2---:R-:W-:-:S04]  /*2480*/  LOP3.LUT R20, R20, 0xfffffffe, RZ, 0xc0, !PT ;  /* 0xfffffffe14147812 */ /* 0x004fc800078ec0ff */
[----:B------:R-:W-:Y:S02]  /*2490*/  @P4 LOP3.LUT R20, R20, 0x1, RZ, 0xfc, !PT ;  /* 0x0000000114144812 */ /* 0x000fe400078efcff */
[----:B------:R-:W-:-:S03]  /*24a0*/  IADD3 R120, P4, R162, R121, RZ ;  /* 0x00000079a2787210 */ /* 0x000fc60007f9e0ff */
[----:B------:R0:W-:Y:S02]  /*24b0*/  STL [R1+0xc], R20 ;  /* 0x00000c1401007387 */ /* 0x0001e40000100800 */
[----:B------:R-:W-:Y:S01]  /*24c0*/  IMAD.X R121, R0, 0x1, R149, P4 ;  /* 0x0000000100797824 */ /* 0x000fe200020e0695 */
[----:B------:R-:W-:-:S04]  /*24d0*/  SEL R0, RZ, 0x20, P2 ;  /* 0x00000020ff007807 */ /* 0x000fc80001000000 */
[C---:B------:R-:W-:Y:S02]  /*24e0*/  LOP3.LUT R0, R11.reuse, R0, RZ, 0xfc, !PT ;  /* 0x000000000b007212 */ /* 0x040fe400078efcff */
[----:B------:R-:W-:Y:S02]  /*24f0*/  LOP3.LUT R11, R11, 0x1, RZ, 0xc0, !PT ;  /* 0x000000010b0b7812 */ /* 0x000fe400078ec0ff */
[----:B------:R-:W-:-:S04]  /*2500*/  SHF.R.S32.HI R3, RZ, 0x1f, R27 ;  /* 0x0000001fff037819 */ /* 0x000fc8000001141b */
[----:B------:R-:W-:Y:S02]  /*2510*/  SEL R6, R3, RZ, !P0 ;  /* 0x000000ff03067207 */ /* 0x000fe40004000000 */
[----:B------:R-:W-:-:S03]  /*2520*/  SEL R3, R27, RZ, !P0 ;  /* 0x000000ff1b037207 */ /* 0x000fc60004000000 */
[----:B------:R-:W-:Y:S02]  /*2530*/  IMAD R8, R6, UR4, RZ ;  /* 0x0000000406087c24 */ /* 0x000fe4000f8e02ff */
[----:B------:R-:W-:-:S04]  /*2540*/  IMAD.WIDE.U32 R86, R3, UR4, R4 ;  /* 0x0000000403567c25 */ /* 0x000fc8000f8e0004 */
[-C--:B------:R-:W-:Y:S02]  /*2550*/  IMAD R4, R149, R90.reuse, RZ ;  /* 0x0000005a95047224 */ /* 0x080fe400078e02ff */
[----:B------:R-:W-:Y:S01]  /*2560*/  IMAD R9, R3, UR5, R8 ;  /* 0x0000000503097c24 */ /* 0x000fe2000f8e0208 */
[----:B------:R-:W-:Y:S01]  /*2570*/  ULDC.64 UR4, c[0x0][0x338] ;  /* 0x0000ce0000047ab9 */ /* 0x000fe20000000a00 */
[C---:B------:R-:W-:Y:S02]  /*2580*/  IMAD R13, R162.reuse, R91, R4 ;  /* 0x0000005ba20d7224 */ /* 0x040fe400078e0204 */
[----:B------:R-:W-:-:S04]  /*2590*/  IMAD.WIDE.U32 R4, R162, R90, R18 ;  /* 0x0000005aa2047225 */ /* 0x000fc800078e0012 */
[----:B------:R-:W-:Y:S01]  /*25a0*/  IMAD R6, R6, UR4, RZ ;  /* 0x0000000406067c24 */ /* 0x000fe2000f8e02ff */
[----:B------:R-:W-:Y:S01]  /*25b0*/  IADD3 R27, P0, R86, R4, RZ ;  /* 0x00000004561b7210 */ /* 0x000fe20007f1e0ff */
[----:B------:R-:W-:Y:S01]  /*25c0*/  IMAD.IADD R84, R87, 0x1, R9 ;  /* 0x0000000157547824 */ /* 0x000fe200078e0209 */
[----:B------:R-:W-:Y:S01]  /*25d0*/  SEL R4, R21, RZ, P1 ;  /* 0x000000ff15047207 */ /* 0x000fe20000800000 */
[----:B------:R-:W-:-:S03]  /*25e0*/  IMAD.WIDE.U32 R88, R3, UR4, R88 ;  /* 0x0000000403587c25 */ /* 0x000fc6000f8e0058 */
[----:B------:R-:W-:Y:S01]  /*25f0*/  IADD3.X R26, R84, R5, R13, P0, !PT ;  /* 0x00000005541a7210 */ /* 0x000fe200007fe40d */
[----:B------:R-:W-:Y:S01]  /*2600*/  IMAD R29, R3, UR5, R6 ;  /* 0x00000005031d7c24 */ /* 0x000fe2000f8e0206 */
[----:B------:R-:W-:Y:S01]  /*2610*/  ISETP.GE.AND P0, PT, R18, R21, PT ;  /* 0x000000151200720c */ /* 0x000fe20003f06270 */
[----:B------:R-:W-:Y:S01]  /*2620*/  IMAD R3, R149, R102, RZ ;  /* 0x0000006695037224 */ /* 0x000fe200078e02ff */
[----:B------:R-:W-:Y:S01]  /*2630*/  SHF.R.S32.HI R13, RZ, 0x1f, R10 ;  /* 0x0000001fff0d7819 */ /* 0x000fe2000001140a */
[----:B------:R-:W-:-:S03]  /*2640*/  IMAD.WIDE.U32 R90, R90, 0x60, RZ ;  /* 0x000000605a5a7825 */ /* 0x000fc600078e00ff */
[-C--:B------:R-:W-:Y:S01]  /*2650*/  LEA.HI R12, R13, R10.reuse, RZ, 0x3 ;  /* 0x0000000a0d0c7211 */ /* 0x080fe200078f18ff */
[----:B------:R-:W-:Y:S01]  /*2660*/  IMAD R5, R162, R103, R3 ;  /* 0x00000067a2057224 */ /* 0x000fe200078e0203 */
[----:B------:R-:W-:Y:S01]  /*2670*/  SEL R3, R21, RZ, P0 ;  /* 0x000000ff15037207 */ /* 0x000fe20000000000 */
[----:B------:R-:W-:Y:S01]  /*2680*/  IMAD.IADD R129, R91, 0x1, R129 ;  /* 0x000000015b817824 */ /* 0x000fe200078e0281 */
[----:B------:R-:W-:Y:S01]  /*2690*/  LEA.HI R10, R13, R10, RZ, 0x6 ;  /* 0x0000000a0d0a7211 */ /* 0x000fe200078f30ff */
[----:B------:R-:W-:Y:S01]  /*26a0*/  IMAD.IADD R99, R99, 0x1, R5 ;  /* 0x0000000163637824 */ /* 0x000fe200078e0205 */
[----:B------:R-:W-:Y:S01]  /*26b0*/  SHF.R.S32.HI R112, RZ, 0x3, R12 ;  /* 0x00000003ff707819 */ /* 0x000fe2000001140c */
[----:B------:R-:W-:Y:S02]  /*26c0*/  IMAD.IADD R3, R18, 0x1, R3 ;  /* 0x0000000112037824 */ /* 0x000fe400078e0203 */
[----:B------:R-:W-:Y:S02]  /*26d0*/  IMAD.IADD R101, R5, 0x1, R101 ;  /* 0x0000000105657824 */ /* 0x000fe400078e0265 */
[----:B------:R-:W-:Y:S01]  /*26e0*/  IMAD.IADD R5, R165, 0x1, R4 ;  /* 0x00000001a5057824 */ /* 0x000fe200078e0204 */
[----:B------:R-:W-:Y:S01]  /*26f0*/  SHF.R.S32.HI R4, RZ, 0x1f, R3 ;  /* 0x0000001fff047819 */ /* 0x000fe20000011403 */
[----:B------:R-:W-:-:S03]  /*2700*/  IMAD.WIDE.U32 R98, R147, R102, R98 ;  /* 0x0000006693627225 */ /* 0x000fc600078e0062 */
[----:B------:R-:W-:Y:S01]  /*2710*/  SHF.R.S32.HI R6, RZ, 0x1f, R5 ;  /* 0x0000001fff067819 */ /* 0x000fe20000011405 */
[----:B------:R-:W-:Y:S01]  /*2720*/  IMAD.WIDE.U32 R100, R147, R102, R100 ;  /* 0x0000006693647225 */ /* 0x000fe200078e0064 */
[CC--:B------:R-:W-:Y:S02]  /*2730*/  LEA.HI R14, R4.reuse, R3.reuse, RZ, 0x3 ;  /* 0x00000003040e7211 */ /* 0x0c0fe400078f18ff */
[----:B------:R-:W-:Y:S02]  /*2740*/  LEA.HI R3, R4, R3, RZ, 0x6 ;  /* 0x0000000304037211 */ /* 0x000fe400078f30ff */
[----:B------:R-:W-:Y:S02]  /*2750*/  LEA.HI R4, R6, R5, RZ, 0x6 ;  /* 0x0000000506047211 */ /* 0x000fe400078f30ff */
[----:B------:R-:W-:Y:S02]  /*2760*/  SHF.R.S32.HI R3, RZ, 0x6, R3 ;  /* 0x00000006ff037819 */ /* 0x000fe40000011403 */
[----:B------:R-:W-:-:S02]  /*2770*/  SHF.R.S32.HI R7, RZ, 0x6, R4 ;  /* 0x00000006ff077819 */ /* 0x000fc40000011404 */
[----:B------:R-:W-:Y:S01]  /*2780*/  LOP3.LUT R4, R174, 0x38, R14, 0xf8, !PT ;  /* 0x00000038ae047812 */ /* 0x000fe200078ef80e */
[C---:B------:R-:W-:Y:S01]  /*2790*/  IMAD R146, R3.reuse, 0x1800, R176 ;  /* 0x0000180003927824 */ /* 0x040fe200078e02b0 */
[----:B------:R-:W-:Y:S01]  /*27a0*/  LEA.HI R5, R6, R5, RZ, 0x3 ;  /* 0x0000000506057211 */ /* 0x000fe200078f18ff */
[----:B------:R-:W-:Y:S01]  /*27b0*/  IMAD R144, R3, 0x1800, R178 ;  /* 0x0000180003907824 */ /* 0x000fe200078e02b2 */
[-C--:B------:R-:W-:Y:S01]  /*27c0*/  LOP3.LUT R3, R4, R175.reuse, RZ, 0x3c, !PT ;  /* 0x000000af04037212 */ /* 0x080fe200078e3cff */
[C---:B------:R-:W-:Y:S01]  /*27d0*/  IMAD R145, R7.reuse, 0x1800, R176 ;  /* 0x0000180007917824 */ /* 0x040fe200078e02b0 */
[C---:B------:R-:W-:Y:S01]  /*27e0*/  LOP3.LUT R6, R174.reuse, 0x38, R5, 0xf8, !PT ;  /* 0x00000038ae067812 */ /* 0x040fe200078ef805 */
[----:B------:R-:W-:Y:S01]  /*27f0*/  IMAD R142, R7, 0x1800, R178 ;  /* 0x00001800078e7824 */ /* 0x000fe200078e02b2 */
[----:B------:R-:W-:Y:S01]  /*2800*/  LOP3.LUT R4, R174, 0x38, R12, 0xf8, !PT ;  /* 0x00000038ae047812 */ /* 0x000fe200078ef80c */
[----:B------:R-:W-:Y:S01]  /*2810*/  IMAD.IADD R146, R146, 0x1, R3 ;  /* 0x0000000192927824 */ /* 0x000fe200078e0203 */
[----:B------:R-:W-:-:S02]  /*2820*/  LOP3.LUT R6, R6, R175, RZ, 0x3c, !PT ;  /* 0x000000af06067212 */ /* 0x000fc400078e3cff */
[----:B------:R-:W-:Y:S02]  /*2830*/  SHF.R.S32.HI R3, RZ, 0x6, R10 ;  /* 0x00000006ff037819 */ /* 0x000fe4000001140a */
[----:B------:R-:W-:Y:S01]  /*2840*/  LOP3.LUT R4, R4, R175, RZ, 0x3c, !PT ;  /* 0x000000af04047212 */ /* 0x000fe200078e3cff */
[----:B------:R-:W-:Y:S01]  /*2850*/  IMAD.IADD R145, R145, 0x1, R6 ;  /* 0x0000000191917824 */ /* 0x000fe200078e0206 */
[----:B------:R-:W-:Y:S01]  /*2860*/  LOP3.LUT R6, R173, 0x38, R5, 0xf8, !PT ;  /* 0x00000038ad067812 */ /* 0x000fe200078ef805 */
[----:B------:R-:W-:Y:S01]  /*2870*/  IMAD R143, R3, 0x1800, R176 ;  /* 0x00001800038f7824 */ /* 0x000fe200078e02b0 */
[----:B------:R-:W-:Y:S01]  /*2880*/  LOP3.LUT R8, R173, 0x38, R14, 0xf8, !PT ;  /* 0x00000038ad087812 */ /* 0x000fe200078ef80e */
[----:B------:R-:W-:Y:S01]  /*2890*/  IMAD R141, R3, 0x1800, R178 ;  /* 0x00001800038d7824 */ /* 0x000fe200078e02b2 */
[----:B------:R-:W-:Y:S01]  /*28a0*/  SHF.R.S32.HI R3, RZ, 0x1f, R147 ;  /* 0x0000001fff037819 */ /* 0x000fe20000011493 */
[----:B------:R-:W-:Y:S01]  /*28b0*/  IMAD.IADD R143, R143, 0x1, R4 ;  /* 0x000000018f8f7824 */ /* 0x000fe200078e0204 */
[----:B------:R-:W-:-:S02]  /*28c0*/  LOP3.LUT R7, R6, R223, RZ, 0x3c, !PT ;  /* 0x000000df06077212 */ /* 0x000fc400078e3cff */
[----:B------:R-:W-:Y:S01]  /*28d0*/  LOP3.LUT R9, R8, R223, RZ, 0x3c, !PT ;  /* 0x000000df08097212 */ /* 0x000fe200078e3cff */
[----:B------:R-:W-:Y:S01]  /*28e0*/  IMAD R4, R3, R96, RZ ;  /* 0x0000006003047224 */ /* 0x000fe200078e02ff */
[----:B------:R-:W-:Y:S01]  /*28f0*/  LOP3.LUT R8, R173, 0x38, R12, 0xf8, !PT ;  /* 0x00000038ad087812 */ /* 0x000fe200078ef80c */
[----:B------:R-:W-:Y:S01]  /*2900*/  IMAD.IADD R142, R142, 0x1, R7 ;  /* 0x000000018e8e7824 */ /* 0x000fe200078e0207 */
[----:B------:R-:W-:Y:S01]  /*2910*/  SHF.R.S32.HI R116, RZ, 0x3, R14 ;  /* 0x00000003ff747819 */ /* 0x000fe2000001140e */
[----:B------:R-:W-:Y:S01]  /*2920*/  IMAD R7, R147, R97, R4 ;  /* 0x0000006193077224 */ /* 0x000fe200078e0204 */
[----:B------:R-:W-:Y:S01]  /*2930*/  LOP3.LUT R8, R8, R223, RZ, 0x3c, !PT ;  /* 0x000000df08087212 */ /* 0x000fe200078e3cff */
[----:B------:R-:W-:Y:S01]  /*2940*/  IMAD R4, R3, R102, RZ ;  /* 0x0000006603047224 */ /* 0x000fe200078e02ff */
[----:B------:R-:W-:Y:S01]  /*2950*/  LOP3.LUT R14, R14, 0xfffffff8, RZ, 0xc0, !PT ;  /* 0xfffffff80e0e7812 */ /* 0x000fe200078ec0ff */
[----:B------:R-:W-:Y:S01]  /*2960*/  IMAD R3, R103, 0x60, RZ ;  /* 0x0000006067037824 */ /* 0x000fe200078e02ff */
[----:B------:R-:W-:Y:S01]  /*2970*/  LOP3.LUT R13, R5, 0xfffffff8, RZ, 0xc0, !PT ;  /* 0xfffffff8050d7812 */ /* 0x000fe200078ec0ff */
[----:B------:R-:W-:Y:S01]  /*2980*/  IMAD R15, R147, R103, R4 ;  /* 0x00000067930f7224 */ /* 0x000fe200078e0204 */
[----:B------:R-:W-:Y:S01]  /*2990*/  LOP3.LUT R4, R174, 0x18, R18, 0xf8, !PT ;  /* 0x00000018ae047812 */ /* 0x000fe200078ef812 */
[----:B------:R-:W-:Y:S01]  /*29a0*/  IMAD.WIDE.U32 R96, R96, 0x60, RZ ;  /* 0x0000006060607825 */ /* 0x000fe200078e00ff */
[----:B------:R-:W-:-:S02]  /*29b0*/  LOP3.LUT R12, R12, 0xfffffff8, RZ, 0xc0, !PT ;  /* 0xfffffff80c0c7812 */ /* 0x000fc400078ec0ff */
[----:B------:R-:W-:Y:S01]  /*29c0*/  LOP3.LUT R25, R4, R175, RZ, 0x3c, !PT ;  /* 0x000000af04197212 */ /* 0x000fe200078e3cff */
[----:B------:R-:W-:Y:S01]  /*29d0*/  IMAD.WIDE.U32 R102, R102, 0x60, RZ ;  /* 0x0000006066667825 */ /* 0x000fe200078e00ff */
[----:B------:R-:W-:Y:S02]  /*29e0*/  SHF.R.S32.HI R113, RZ, 0x3, R5 ;  /* 0x00000003ff717819 */ /* 0x000fe40000011405 */
[----:B------:R-:W-:Y:S01]  /*29f0*/  SHF.R.S32.HI R111, RZ, 0x1f, R14 ;  /* 0x0000001fff6f7819 */ /* 0x000fe2000001140e */
[----:B------:R-:W-:Y:S01]  /*2a00*/  IMAD.IADD R25, R176, 0x1, R25 ;  /* 0x00000001b0197824 */ /* 0x000fe200078e0219 */
[----:B------:R-:W-:Y:S01]  /*2a10*/  SHF.R.S32.HI R110, RZ, 0x1f, R13 ;  /* 0x0000001fff6e7819 */ /* 0x000fe2000001140d */
[----:B------:R-:W-:Y:S01]  /*2a20*/  IMAD.IADD R144, R144, 0x1, R9 ;  /* 0x0000000190907824 */ /* 0x000fe200078e0209 */
[----:B------:R-:W-:Y:S01]  /*2a30*/  SHF.R.S32.HI R109, RZ, 0x1f, R12 ;  /* 0x0000001fff6d7819 */ /* 0x000fe2000001140c */
[----:B------:R-:W-:Y:S01]  /*2a40*/  IMAD.IADD R141, R141, 0x1, R8 ;  /* 0x000000018d8d7824 */ /* 0x000fe200078e0208 */
[C---:B------:R-:W-:Y:S01]  /*2a50*/  LOP3.LUT R10, R0.reuse, 0x2, RZ, 0xc0, !PT ;  /* 0x00000002000a7812 */ /* 0x040fe200078ec0ff */
[----:B------:R-:W-:Y:S01]  /*2a60*/  IMAD.IADD R21, R93, 0x1, R7 ;  /* 0x000000015d157824 */ /* 0x000fe200078e0207 */
[C---:B------:R-:W-:Y:S01]  /*2a70*/  LOP3.LUT R9, R0.reuse, 0x4, RZ, 0xc0, !PT ;  /* 0x0000000400097812 */ /* 0x040fe200078ec0ff */
[----:B0-----:R-:W-:Y:S01]  /*2a80*/  IMAD.IADD R20, R7, 0x1, R95 ;  /* 0x0000000107147824 */ /* 0x001fe200078e025f */
[C---:B------:R-:W-:Y:S01]  /*2a90*/  LOP3.LUT R8, R0.reuse, 0x8, RZ, 0xc0, !PT ;  /* 0x0000000800087812 */ /* 0x040fe200078ec0ff */
[----:B------:R-:W-:Y:S01]  /*2aa0*/  IMAD.IADD R104, R99, 0x1, R15 ;  /* 0x0000000163687824 */ /* 0x000fe200078e020f */
[C---:B------:R-:W-:Y:S01]  /*2ab0*/  LOP3.LUT R7, R0.reuse, 0x10, RZ, 0xc0, !PT ;  /* 0x0000001000077812 */ /* 0x040fe200078ec0ff */
[----:B------:R-:W-:Y:S01]  /*2ac0*/  IMAD.IADD R133, R97, 0x1, R133 ;  /* 0x0000000161857824 */ /* 0x000fe200078e0285 */
[----:B------:R-:W-:Y:S01]  /*2ad0*/  LOP3.LUT R6, R0, 0x20, RZ, 0xc0, !PT ;  /* 0x0000002000067812 */ /* 0x000fe200078ec0ff */
[----:B------:R-:W-:-:S02]  /*2ae0*/  IMAD.IADD R132, R103, 0x1, R3 ;  /* 0x0000000167847824 */ /* 0x000fc400078e0203 */
[----:B------:R-:W-:Y:S02]  /*2af0*/  IMAD.IADD R140, R128, 0x1, R25 ;  /* 0x00000001808c7824 */ /* 0x000fe400078e0219 */
[----:B------:R-:W-:Y:S02]  /*2b00*/  IMAD.IADD R15, R15, 0x1, R101 ;  /* 0x000000010f0f7824 */ /* 0x000fe400078e0265 */
[----:B------:R-:W-:-:S07]  /*2b10*/  IMAD.IADD R5, R89, 0x1, R29 ;  /* 0x0000000159057824 */ /* 0x000fce00078e021d */
.L_x_1770:
        /* <DEDUP_REMOVED lines=11> */
[-C--:B------:R-:W-:Y:S01]  /*2bd0*/  IADD3 R0, P3, P4, R27, R126.reuse, R139 ;  /* 0x0000007e1b007210 */ /* 0x080fe20007c7e08b */
[----:B------:R-:W-:Y:S01]  /*2be0*/  IMAD R39, R39, 0x2, R118 ;  /* 0x0000000227277824 */ /* 0x000fe200078e0276 */
[----:B------:R-:W-:Y:S01]  /*2bf0*/  IADD3 R3, P5, R27, R126, RZ ;  /* 0x0000007e1b037210 */ /* 0x000fe20007fbe0ff */
[----:B------:R-:W-:-:S04]  /*2c00*/  IMAD.IADD R80, R127, 0x1, R29 ;  /* 0x000000017f507824 */ /* 0x000fc800078e021d */
[----:B------:R-:W-:Y:S01]  /*2c10*/  IMAD.X R4, R80, 0x1, R26, P5 ;  /* 0x0000000150047824 */ /* 0x000fe200028e061a */
[----:B------:R-:W-:Y:S02]  /*2c20*/  IADD3.X R2, R26, R80, R138, P3, P4 ;  /* 0x000000501a027210 */ /* 0x000fe40001fe848a */
[----:B------:R-:W-:Y:S02]  /*2c30*/  ISETP.GT.AND P3, PT, R31, R123, PT ;  /* 0x0000007b1f00720c */ /* 0x000fe40003f64270 */
[CC--:B0-----:R-:W-:Y:S02]  /*2c40*/  LEA R40, P2, R3.reuse, R114.reuse, 0x1 ;  /* 0x0000007203287211 */ /* 0x0c1fe400078408ff */
[----:B------:R-:W-:Y:S02]  /*2c50*/  LEA R36, P5, R0, R114, 0x1 ;  /* 0x0000007200247211 */ /* 0x000fe400078a08ff */
[----:B------:R-:W-:Y:S01]  /*2c60*/  LEA.HI.X R41, R3, R115, R4, 0x1, P2 ;  /* 0x0000007303297211 */ /* 0x000fe200010f0c04 */
[----:B------:R-:W-:Y:S01]  /*2c70*/  IMAD R3, R17, 0x4800, R140 ;  /* 0x0000480011037824 */ /* 0x000fe200078e028c */
[----:B-1----:R-:W-:-:S02]  /*2c80*/  ISETP.GE.AND P2, PT, R119, 0x1, PT ;  /* 0x000000017700780c */ /* 0x002fc40003f46270 */
[----:B------:R-:W-:Y:S01]  /*2c90*/  LEA.HI.X R37, R0, R115, R2, 0x1, P5 ;  /* 0x0000007300257211 */ /* 0x000fe200028f0c02 */
[----:B------:R-:W-:Y:S02]  /*2ca0*/  IMAD R38, R3, 0x2, R118 ;  /* 0x0000000203267824 */ /* 0x000fe400078e0276 */
[----:B------:R-:W-:Y:S01]  /*2cb0*/  IMAD.MOV.U32 R2, RZ, RZ, R31 ;  /* 0x000000ffff027224 */ /* 0x000fe200078e001f */
[----:B--2---:R-:W-:-:S04]  /*2cc0*/  LOP3.LUT R30, R30, 0xfffffffd, RZ, 0xc0, !PT ;  /* 0xfffffffd1e1e7812 */ /* 0x004fc800078ec0ff */
[----:B------:R-:W-:-:S05]  /*2cd0*/  @P3 LOP3.LUT R30, R30, 0x2, RZ, 0xfc, !PT ;  /* 0x000000021e1e3812 */ /* 0x000fca00078efcff */
[----:B------:R0:W-:Y:S01]  /*2ce0*/  STL [R1+0xc], R30 ;  /* 0x00000c1e01007387 */ /* 0x0001e20000100800 */
[----:B------:R-:W-:Y:S05]  /*2cf0*/  @!P2 BRA `(.L_x_1672) ;  /* 0x0000007400f8a947 */ /* 0x000fea0003800000 */
[----:B------:R-:W-:Y:S01]  /*2d00*/  ULDC.U8 UR4, c[0x0][0x410] ;  /* 0x0001040000047ab9 */ /* 0x000fe20000000000 */
[-C--:B------:R-:W-:Y:S01]  /*2d10*/  IMAD R3, R132, R31.reuse, RZ ;  /* 0x0000001f84037224 */ /* 0x080fe200078e02ff */
[----:B------:R-:W-:Y:S01]  /*2d20*/  ISETP.NE.AND P2, PT, RZ, UR4, PT ;  /* 0x00000004ff007c0c */ /* 0x000fe2000bf45270 */
[-C--:B------:R-:W-:Y:S02]  /*2d30*/  IMAD R29, R133, R31.reuse, RZ ;  /* 0x0000001f851d7224 */ /* 0x080fe400078e02ff */
        /* <DEDUP_REMOVED lines=38> */
[----:B------:R-:W-:Y:S01]  /*2fa0*/  CS2R R114, SRZ ;  /* 0x0000000000727805 */ /* 0x000fe2000001ff00 */
[----:B------:R-:W-:Y:S01]  /*2fb0*/  ULDC.64 UR8, c[0x0][0x208] ;  /* 0x0000820000087ab9 */ /* 0x000fe20000000a00 */
        /* <DEDUP_REMOVED lines=26> */
.L_x_1675:
[----:B------:R-:W-:Y:S05]  /*3160*/  BSYNC B1 ;  /* 0x0000000000017941 */ /* 0x000fea0003800000 */
.L_x_1674:
        /* <DEDUP_REMOVED lines=22> */
[----:B------:R-:W-:Y:S01]  /*32d0*/  IADD3 R76, P2, P5, R92, R76, R106 ;  /* 0x0000004c5c4c7210 */ /* 0x000fe20007d5e06a */
[----:B------:R-:W-:-:S03]  /*32e0*/  ULDC.64 UR8, c[0x0][0x208] ;  /* 0x0000820000087ab9 */ /* 0x000fc60000000a00 */
        /* <DEDUP_REMOVED lines=33> */
.L_x_1677:
[----:B------:R-:W-:Y:S05]  /*3500*/  BSYNC B1 ;  /* 0x0000000000017941 */ /* 0x000fea0003800000 */
.L_x_1676:
        /* <DEDUP_REMOVED lines=57> */
[----:B------:R-:W-:Y:S01]  /*38a0*/  ULOP3.LUT UR4, UR60, 0x1, URZ, 0xfc, !UPT ;  /* 0x000000013c047892 */ /* 0x000fe2000f8efc3f */
        /* <DEDUP_REMOVED lines=41> */
.L_x_1678:
[----:B------:R-:W-:Y:S01]  /*3b40*/  IMAD R3, R17, 0x8, R16 ;  /* 0x0000000811037824 */ /* 0x000fe200078e0210 */
[----:B------:R-:W-:Y:S01]  /*3b50*/  SHF.L.U32 R0, R167, 0x1f, RZ ;  /* 0x0000001fa7007819 */ /* 0x000fe200000006ff */
[----:B------:R-:W-:Y:S03]  /*3b60*/  BSSY B1, `(.L_x_1679) ;  /* 0x0000003000017945 */ /* 0x000fe60003800000 */
[----:B------:R-:W1:Y:S02]  /*3b70*/  SYNCS.PHASECHK.TRANS64.TRYWAIT P5, [R3+URZ+0x2a890], R0 ;  /* 0x02a89000030075a7 */ /* 0x000e6400080a017f */
[----:B-1----:R-:W-:Y:S05]  /*3b80*/  @!P5 BRA `(.L_x_1680) ;  /* 0x0000025400e0d947 */ /* 0x002fea0003800000 */
.L_x_2117:
[----:B------:R-:W-:Y:S05]  /*3b90*/  BSYNC B1 ;  /* 0x0000000000017941 */ /* 0x000fea0003800000 */
.L_x_1679:
        /* <DEDUP_REMOVED lines=9> */
[----:B------:R-:W-:Y:S01]  /*3c30*/  SHF.R.U64 R126, R126, 0x10, R127 ;  /* 0x000000107e7e7819 */ /* 0x000fe2000000127f */
[----:B--2---:R-:W-:Y:S01]  /*3c40*/  IMAD.U32 R200, R29, 0x10000, RZ ;  /* 0x000100001dc87824 */ /* 0x004fe200078e00ff */
[----:B------:R-:W-:Y:S02]  /*3c50*/  SHF.R.U64 R124, R124, 0x10, R125 ;  /* 0x000000107c7c7819 */ /* 0x000fe4000000127d */
[----:B------:R-:W-:Y:S02]  /*3c60*/  PRMT R126, R137, 0x5432, R126 ;  /* 0x00005432897e7816 */ /* 0x000fe4000000007e */
[----:B------:R-:W-:Y:S02]  /*3c70*/  PRMT R124, R78, 0x5432, R124 ;  /* 0x000054324e7c7816 */ /* 0x000fe4000000007c */
[----:B------:R-:W-:Y:S02]  /*3c80*/  LOP3.LUT R198, R29, 0xffff0000, RZ, 0xc0, !PT ;  /* 0xffff00001dc67812 */ /* 0x000fe400078ec0ff */
[C---:B------:R-:W-:Y:S01]  /*3c90*/  LOP3.LUT R159, R126.reuse, 0xffff0000, RZ, 0xc0, !PT ;  /* 0xffff00007e9f7812 */ /* 0x040fe200078ec0ff */
[----:B------:R-:W-:Y:S01]  /*3ca0*/  IMAD.U32 R126, R126, 0x10000, RZ ;  /* 0x000100007e7e7824 */ /* 0x000fe200078e00ff */
[C---:B------:R-:W-:Y:S01]  /*3cb0*/  LOP3.LUT R179, R124.reuse, 0xffff0000, RZ, 0xc0, !PT ;  /* 0xffff00007cb37812 */ /* 0x040fe200078ec0ff */
[----:B------:R-:W-:Y:S01]  /*3cc0*/  IMAD.U32 R124, R124, 0x10000, RZ ;  /* 0x000100007c7c7824 */ /* 0x000fe200078e00ff */
[----:B------:R-:W-:Y:S01]  /*3cd0*/  SHF.R.U32.HI R127, RZ, 0x10, R127 ;  /* 0x00000010ff7f7819 */ /* 0x000fe2000001167f */
[C---:B------:R-:W-:Y:S01]  /*3ce0*/  FMUL.FTZ R29, R198.reuse, R159 ;  /* 0x0000009fc61d7220 */ /* 0x040fe20000410000 */
[----:B------:R-:W-:Y:S01]  /*3cf0*/  SHF.R.U32.HI R125, RZ, 0x10, R125 ;  /* 0x00000010ff7d7819 */ /* 0x000fe2000001167d */
[-C--:B------:R-:W-:Y:S01]  /*3d00*/  FMUL.FTZ R198, R198, R179.reuse ;  /* 0x000000b3c6c67220 */ /* 0x080fe20000410000 */
[----:B------:R-:W-:Y:S01]  /*3d10*/  PRMT R127, R212, 0x5410, R127 ;  /* 0x00005410d47f7816 */ /* 0x000fe2000000007f */
[C---:B------:R-:W-:Y:S01]  /*3d20*/  FFMA.FTZ R29, R200.reuse, R179, -R29 ;  /* 0x000000b3c81d7223 */ /* 0x040fe2000001081d */
[----:B------:R-:W-:Y:S01]  /*3d30*/  PRMT R125, R213, 0x5410, R125 ;  /* 0x00005410d57d7816 */ /* 0x000fe2000000007d */
[----:B------:R-:W-:Y:S01]  /*3d40*/  FFMA.FTZ R198, R200, R159, R198 ;  /* 0x0000009fc8c67223 */ /* 0x000fe200000100c6 */
[C---:B------:R-:W-:Y:S01]  /*3d50*/  LOP3.LUT R159, R30.reuse, 0xffff0000, RZ, 0xc0, !PT ;  /* 0xffff00001e9f7812 */ /* 0x040fe200078ec0ff */
[C---:B------:R-:W-:Y:S01]  /*3d60*/  IMAD.U32 R212, R127.reuse, 0x10000, RZ ;  /* 0x000100007fd47824 */ /* 0x040fe200078e00ff */
[----:B------:R-:W-:Y:S01]  /*3d70*/  LOP3.LUT R127, R127, 0xffff0000, RZ, 0xc0, !PT ;  /* 0xffff00007f7f7812 */ /* 0x000fe200078ec0ff */
[C---:B------:R-:W-:Y:S01]  /*3d80*/  IMAD.U32 R214, R125.reuse, 0x10000, RZ ;  /* 0x000100007dd67824 */ /* 0x040fe200078e00ff */
[----:B------:R-:W-:Y:S01]  /*3d90*/  LOP3.LUT R125, R125, 0xffff0000, RZ, 0xc0, !PT ;  /* 0xffff00007d7d7812 */ /* 0x000fe200078ec0ff */
[----:B------:R-:W-:Y:S01]  /*3da0*/  IMAD.U32 R179, R30, 0x10000, RZ ;  /* 0x000100001eb37824 */ /* 0x000fe200078e00ff */
[C---:B------:R-:W-:Y:S01]  /*3db0*/  LOP3.LUT R30, R31.reuse, 0xffff0000, RZ, 0xc0, !PT ;  /* 0xffff00001f1e7812 */ /* 0x040fe200078ec0ff */
[----:B------:R-:W-:-:S02]  /*3dc0*/  IMAD.U32 R200, R31, 0x10000, RZ ;  /* 0x000100001fc87824 */ /* 0x000fc400078e00ff */
[C---:B------:R-:W-:Y:S01]  /*3dd0*/  FMUL.FTZ R216, R159.reuse, R212 ;  /* 0x000000d49fd87220 */ /* 0x040fe20000410000 */
[C---:B------:R-:W-:Y:S02]  /*3de0*/  IMAD.U32 R31, R28.reuse, 0x10000, RZ ;  /* 0x000100001c1f7824 */ /* 0x040fe400078e00ff */
[-C--:B------:R-:W-:Y:S01]  /*3df0*/  FMUL.FTZ R218, R159, R214.reuse ;  /* 0x000000d69fda7220 */ /* 0x080fe20000410000 */
[----:B------:R-:W-:Y:S01]  /*3e00*/  LOP3.LUT R28, R28, 0xffff0000, RZ, 0xc0, !PT ;  /* 0xffff00001c1c7812 */ /* 0x000fe200078ec0ff */
        /* <DEDUP_REMOVED lines=14> */
[----:B------:R-:W-:-:S07]  /*3ef0*/  F2FP.BF16.F32.PACK_AB R31, R212, R159 ;  /* 0x0000009fd41f723e */ /* 0x000fce00000010ff */
.L_x_1686:
[----:B------:R-:W-:Y:S05]  /*3f00*/  BSYNC B3 ;  /* 0x0000000000037941 */ /* 0x000fea0003800000 */
.L_x_1685:
[----:B------:R-:W-:Y:S02]  /*3f10*/  ULDC.64 UR4, c[0x0][0x208] ;  /* 0x0000820000047ab9 */ /* 0x000fe40000000a00 */
[----:B--2---:R2:W-:Y:S03]  /*3f20*/  STG.E.128 desc[UR4][R40.64], R28 ;  /* 0x0000001c28007986 */ /* 0x0045e6000c101d04 */
.L_x_1684:
[----:B------:R-:W-:Y:S05]  /*3f30*/  BSYNC B2 ;  /* 0x0000000000027941 */ /* 0x000fea0003800000 */
.L_x_1683:
        /* <DEDUP_REMOVED lines=52> */
.L_x_1690:
[----:B------:R-:W-:Y:S05]  /*4280*/  BSYNC B3 ;  /* 0x0000000000037941 */ /* 0x000fea0003800000 */
.L_x_1689:
[----:B------:R-:W-:Y:S02]  /*4290*/  ULDC.64 UR4, c[0x0][0x208] ;  /* 0x0000820000047ab9 */ /* 0x000fe40000000a00 */
[----:B--2---:R3:W-:Y:S03]  /*42a0*/  STG.E.128 desc[UR4][R40.64+0x40], R28 ;  /* 0x0000401c28007986 */ /* 0x0047e6000c101d04 */
.L_x_1688:
[----:B------:R-:W-:Y:S05]  /*42b0*/  BSYNC B2 ;  /* 0x0000000000027941 */ /* 0x000fea0003800000 */
.L_x_1687:
        /* <DEDUP_REMOVED lines=52> */
.L_x_1694:
[----:B------:R-:W-:Y:S05]  /*4600*/  BSYNC B3 ;  /* 0x0000000000037941 */ /* 0x000fea0003800000 */
.L_x_1693:
[----:B------:R-:W-:Y:S02]  /*4610*/  ULDC.64 UR4, c[0x0][0x208] ;  /* 0x0000820000047ab9 */ /* 0x000fe40000000a00 */
[----:B--2---:R4:W-:Y:S03]  /*4620*/  STG.E.128 desc[UR4][R40.64+0x80], R28 ;  /* 0x0000801c28007986 */ /* 0x0049e6000c101d04 */
.L_x_1692:
[----:B------:R-:W-:Y:S05]  /*4630*/  BSYNC B2 ;  /* 0x0000000000027941 */ /* 0x000fea0003800000 */
.L_x_1691:
        /* <DEDUP_REMOVED lines=52> */
.L_x_1698:
[----:B------:R-:W-:Y:S05]  /*4980*/  BSYNC B3 ;  /* 0x0000000000037941 */ /* 0x000fea0003800000 */
.L_x_1697:
[----:B------:R-:W-:Y:S02]  /*4990*/  ULDC.64 UR4, c[0x0][0x208] ;  /* 0x0000820000047ab9 */ /* 0x000fe40000000a00 */
[----:B--2---:R0:W-:Y:S03]  /*49a0*/  STG.E.128 desc[UR4][R40.64+0xc0], R28 ;  /* 0x0000c01c28007986 */ /* 0x0041e6000c101d04 */
.L_x_1696:
[----:B------:R-:W-:Y:S05]  /*49b0*/  BSYNC B2 ;  /* 0x0000000000027941 */ /* 0x000fea0003800000 */
.L_x_1695:
[----:B------:R-:W-:Y:S01]  /*49c0*/  ISETP.NE.AND P3, PT, R7, RZ, PT ;  /* 0x000000ff0700720c */ /* 0x000fe20003f65270 */
[----:B------:R-:W-:-:S12]  /*49d0*/  BSSY B2, `(.L_x_1699) ;  /* 0x0000036000027945 */ /* 0x000fd80003800000 */
        /* <DEDUP_REMOVED lines=22> */
[----:B------:R-:W-:Y:S01]  /*4b40*/  FMUL.FTZ R80, R69, R74 ;  /* 0x0000004a45507220 */ /* 0x000fe20000410000 */
[----:B------:R-:W-:Y:S01]  /*4b50*/  LOP3.LUT R30, R31, 0xffff0000, RZ, 0xc0, !PT ;  /* 0xffff00001f1e7812 */ /* 0x000fe200078ec0ff */
[----:B------:R-:W-:Y:S01]  /*4b60*/  FMUL.FTZ R73, R69, R72 ;  /* 0x0000004845497220 */ /* 0x000fe20000410000 */
[----:B------:R-:W-:Y:S01]  /*4b70*/  LOP3.LUT R69, R28, 0xffff0000, RZ, 0xc0, !PT ;  /* 0xffff00001c457812 */ /* 0x000fe200078ec0ff */
[----:B------:R-:W-:Y:S01]  /*4b80*/  FMUL.FTZ R75, R67, R68 ;  /* 0x00000044434b7220 */ /* 0x000fe20000410000 */
[----:B------:R-:W-:Y:S01]  /*4b90*/  FFMA.FTZ R28, R71, R72, -R80 ;  /* 0x00000048471c7223 */ /* 0x000fe20000010850 */
[----:B------:R-:W-:Y:S01]  /*4ba0*/  FMUL.FTZ R67, R67, R70 ;  /* 0x0000004643437220 */ /* 0x000fe20000410000 */
[----:B------:R-:W-:Y:S01]  /*4bb0*/  LOP3.LUT R230, R230, 0xffff0000, RZ, 0xc0, !PT ;  /* 0xffff0000e6e67812 */ /* 0x000fe200078ec0ff */
[----:B------:R-:W-:Y:S01]  /*4bc0*/  FFMA.FTZ R71, R71, R74, R73 ;  /* 0x0000004a47477223 */ /* 0x000fe20000010049 */
[----:B------:R-:W-:Y:S01]  /*4bd0*/  LOP3.LUT R232, R232, 0xffff0000, RZ, 0xc0, !PT ;  /* 0xffff0000e8e87812 */ /* 0x000fe200078ec0ff */
[----:B------:R-:W-:-:S02]  /*4be0*/  IMAD.U32 R74, R231, 0x10000, RZ ;  /* 0x00010000e74a7824 */ /* 0x000fc400078e00ff */
[C---:B------:R-:W-:Y:S01]  /*4bf0*/  FFMA.FTZ R70, R66.reuse, R70, -R75 ;  /* 0x0000004642467223 */ /* 0x040fe2000001084b */
[----:B------:R-:W-:Y:S02]  /*4c00*/  IMAD.U32 R72, R233, 0x10000, RZ ;  /* 0x00010000e9487824 */ /* 0x000fe400078e00ff */
[----:B------:R-:W-:Y:S01]  /*4c10*/  FFMA.FTZ R67, R66, R68, R67 ;  /* 0x0000004442437223 */ /* 0x000fe20000010043 */
[C---:B------:R-:W-:Y:S01]  /*4c20*/  FMUL.FTZ R66, R30.reuse, R230 ;  /* 0x000000e61e427220 */ /* 0x040fe20000410000 */
[----:B------:R-:W-:Y:S01]  /*4c30*/  FMUL.FTZ R73, R30, R232 ;  /* 0x000000e81e497220 */ /* 0x000fe20000410000 */
[C---:B------:R-:W-:Y:S01]  /*4c40*/  FMUL.FTZ R30, R69.reuse, R74 ;  /* 0x0000004a451e7220 */ /* 0x040fe20000410000 */
[----:B------:R-:W-:Y:S01]  /*4c50*/  FMUL.FTZ R69, R69, R72 ;  /* 0x0000004845457220 */ /* 0x000fe20000410000 */
        /* <DEDUP_REMOVED lines=10> */
.L_x_1702:
[----:B------:R-:W-:Y:S05]  /*4d00*/  BSYNC B3 ;  /* 0x0000000000037941 */ /* 0x000fea0003800000 */
.L_x_1701:
[----:B------:R-:W-:Y:S02]  /*4d10*/  ULDC.64 UR4, c[0x0][0x208] ;  /* 0x0000820000047ab9 */ /* 0x000fe40000000a00 */
[----:B--2---:R0:W-:Y:S03]  /*4d20*/  STG.E.128 desc[UR4][R40.64+0x100], R28 ;  /* 0x0001001c28007986 */ /* 0x0041e6000c101d04 */
.L_x_1700:
[----:B------:R-:W-:Y:S05]  /*4d30*/  BSYNC B2 ;  /* 0x0000000000027941 */ /* 0x000fea0003800000 */
.L_x_1699:
[----:B------:R-:W-:-:S13]  /*4d40*/  ISETP.NE.AND P3, PT, R6, RZ, PT ;  /* 0x000000ff0600720c */ /* 0x000fda0003f65270 */
[----:B------:R-:W-:Y:S05]  /*4d50*/  @!P3 BRA `(.L_x_1682) ;  /* 0x0000000000d4b947 */ /* 0x000fea0003800000 */
[----:B0-234-:R0:W2:Y:S01]  /*4d60*/  LDS.128 R28, [R38+0x6000] ;  /* 0x00600000261c7984 */ /* 0x01d0a20000000c00 */
[----:B------:R-:W-:Y:S01]  /*4d70*/  ISETP.GE.AND P3, PT, R172, R119, PT ;  /* 0x00000077ac00720c */ /* 0x000fe20003f66270 */
[----:B------:R-:W-:-:S12]  /*4d80*/  BSSY B2, `(.L_x_1703) ;  /* 0x0000030000027945 */ /* 0x000fd80003800000 */
[----:B0-----:R-:W-:Y:S05]  /*4d90*/  @P3 BRA `(.L_x_1704) ;  /* 0x0000000000b83947 */ /* 0x001fea0003800000 */
[--C-:B------:R-:W-:Y:S02]  /*4da0*/  SHF.R.U64 R64, R64, 0x10, R65.reuse ;  /* 0x0000001040407819 */ /* 0x100fe40000001241 */
[----:B------:R-:W-:Y:S02]  /*4db0*/  SHF.R.U32.HI R65, RZ, 0x10, R65 ;  /* 0x00000010ff417819 */ /* 0x000fe40000011641 */
[--C-:B------:R-:W-:Y:S01]  /*4dc0*/  SHF.R.U64 R66, R62, 0x10, R63.reuse ;  /* 0x000000103e427819 */ /* 0x100fe2000000123f */
[----:B--2---:R-:W-:Y:S01]  /*4dd0*/  IMAD.U32 R62, R30, 0x10000, RZ ;  /* 0x000100001e3e7824 */ /* 0x004fe200078e00ff */
[----:B------:R-:W-:Y:S02]  /*4de0*/  SHF.R.U32.HI R67, RZ, 0x10, R63 ;  /* 0x00000010ff437819 */ /* 0x000fe4000001163f */
[----:B------:R-:W-:Y:S01]  /*4df0*/  PRMT R210, R210, 0x5410, R65 ;  /* 0x00005410d2d27816 */ /* 0x000fe20000000041 */
[----:B------:R-:W-:Y:S01]  /*4e00*/  IMAD.U32 R65, R29, 0x10000, RZ ;  /* 0x000100001d417824 */ /* 0x000fe200078e00ff */
[----:B------:R-:W-:-:S02]  /*4e10*/  PRMT R203, R203, 0x5410, R66 ;  /* 0x00005410cbcb7816 */ /* 0x000fc40000000042 */
[----:B------:R-:W-:Y:S01]  /*4e20*/  PRMT R208, R208, 0x5410, R67 ;  /* 0x00005410d0d07816 */ /* 0x000fe20000000043 */
[----:B------:R-:W-:Y:S01]  /*4e30*/  IMAD.U32 R69, R210, 0x10000, RZ ;  /* 0x00010000d2457824 */ /* 0x000fe200078e00ff */
[----:B------:R-:W-:Y:S02]  /*4e40*/  PRMT R209, R209, 0x5410, R64 ;  /* 0x00005410d1d17816 */ /* 0x000fe40000000040 */
[----:B------:R-:W-:Y:S01]  /*4e50*/  LOP3.LUT R63, R30, 0xffff0000, RZ, 0xc0, !PT ;  /* 0xffff00001e3f7812 */ /* 0x000fe200078ec0ff */
[----:B------:R-:W-:Y:S01]  /*4e60*/  IMAD.U32 R67, R208, 0x10000, RZ ;  /* 0x00010000d0437824 */ /* 0x000fe200078e00ff */
[----:B------:R-:W-:Y:S01]  /*4e70*/  LOP3.LUT R64, R29, 0xffff0000, RZ, 0xc0, !PT ;  /* 0xffff00001d407812 */ /* 0x000fe200078ec0ff */
[----:B------:R-:W-:Y:S01]  /*4e80*/  IMAD.U32 R29, R28, 0x10000, RZ ;  /* 0x000100001c1d7824 */ /* 0x000fe200078e00ff */
[----:B------:R-:W-:Y:S01]  /*4e90*/  LOP3.LUT R68, R209, 0xffff0000, RZ, 0xc0, !PT ;  /* 0xffff0000d1447812 */ /* 0x000fe200078ec0ff */
[----:B------:R-:W-:Y:S01]  /*4ea0*/  FMUL.FTZ R73, R63, R69 ;  /* 0x000000453f497220 */ /* 0x000fe20000410000 */
[----:B------:R-:W-:Y:S01]  /*4eb0*/  LOP3.LUT R66, R203, 0xffff0000, RZ, 0xc0, !PT ;  /* 0xffff0000cb427812 */ /* 0x000fe200078ec0ff */
[-C--:B------:R-:W-:Y:S01]  /*4ec0*/  FMUL.FTZ R63, R63, R67.reuse ;  /* 0x000000433f3f7220 */ /* 0x080fe20000410000 */
[----:B------:R-:W-:Y:S01]  /*4ed0*/  LOP3.LUT R30, R31, 0xffff0000, RZ, 0xc0, !PT ;  /* 0xffff00001f1e7812 */ /* 0x000fe200078ec0ff */
[----:B------:R-:W-:Y:S01]  /*4ee0*/  FMUL.FTZ R70, R64, R68 ;  /* 0x0000004440467220 */ /* 0x000fe20000410000 */
[----:B------:R-:W-:Y:S01]  /*4ef0*/  LOP3.LUT R210, R210, 0xffff0000, RZ, 0xc0, !PT ;  /* 0xffff0000d2d27812 */ /* 0x000fe200078ec0ff */
[----:B------:R-:W-:Y:S01]  /*4f00*/  FMUL.FTZ R71, R64, R66 ;  /* 0x0000004240477220 */ /* 0x000fe20000410000 */
[----:B------:R-:W-:Y:S01]  /*4f10*/  LOP3.LUT R208, R208, 0xffff0000, RZ, 0xc0, !PT ;  /* 0xffff0000d0d07812 */ /* 0x000fe200078ec0ff */
[----:B------:R-:W-:Y:S01]  /*4f20*/  IMAD.U32 R209, R209, 0x10000, RZ ;  /* 0x00010000d1d17824 */ /* 0x000fe200078e00ff */
[----:B------:R-:W-:Y:S01]  /*4f30*/  LOP3.LUT R64, R28, 0xffff0000, RZ, 0xc0, !PT ;  /* 0xffff00001c407812 */ /* 0x000fe200078ec0ff */
[----:B------:R-:W-:Y:S01]  /*4f40*/  FFMA.FTZ R73, R62, R67, -R73 ;  /* 0x000000433e497223 */ /* 0x000fe20000010849 */
[----:B------:R-:W-:-:S02]  /*4f50*/  IMAD.U32 R203, R203, 0x10000, RZ ;  /* 0x00010000cbcb7824 */ /* 0x000fc400078e00ff */
[C---:B------:R-:W-:Y:S01]  /*4f60*/  FFMA.FTZ R28, R65.reuse, R66, -R70 ;  /* 0x00000042411c7223 */ /* 0x040fe20000010846 */
[----:B------:R-:W-:Y:S01]  /*4f70*/  FFMA.FTZ R62, R62, R69, R63 ;  /* 0x000000453e3e7223 */ /* 0x000fe2000001003f */
[C---:B------:R-:W-:Y:S01]  /*4f80*/  FMUL.FTZ R66, R30.reuse, R210 ;  /* 0x000000d21e427220 */ /* 0x040fe20000410000 */
[----:B------:R-:W-:Y:S01]  /*4f90*/  FMUL.FTZ R63, R30, R208 ;  /* 0x000000d01e3f7220 */ /* 0x000fe20000410000 */
[C---:B------:R-:W-:Y:S01]  /*4fa0*/  FMUL.FTZ R30, R64.reuse, R209 ;  /* 0x000000d1401e7220 */ /* 0x040fe20000410000 */
[----:B------:R-:W-:Y:S01]  /*4fb0*/  FFMA.FTZ R71, R65, R68, R71 ;  /* 0x0000004441477223 */ /* 0x000fe20000010047 */
[-C--:B------:R-:W-:Y:S01]  /*4fc0*/  FMUL.FTZ R64, R64, R203.reuse ;  /* 0x000000cb40407220 */ /* 0x080fe20000410000 */
[----:B------:R-:W-:Y:S02]  /*4fd0*/  IMAD.U32 R31, R31, 0x10000, RZ ;  /* 0x000100001f1f7824 */ /* 0x000fe400078e00ff */
[C---:B------:R-:W-:Y:S01]  /*4fe0*/  FFMA.FTZ R30, R29.reuse, R203, -R30 ;  /* 0x000000cb1d1e7223 */ /* 0x040fe2000001081e */
        /* <DEDUP_REMOVED lines=9> */
.L_x_1704:
[----:B------:R-:W-:Y:S05]  /*5080*/  BSYNC B2 ;  /* 0x0000000000027941 */ /* 0x000fea0003800000 */
.L_x_1703:
[----:B------:R-:W-:Y:S02]  /*5090*/  ULDC.64 UR4, c[0x0][0x208] ;  /* 0x0000820000047ab9 */ /* 0x000fe40000000a00 */
[----:B--2---:R0:W-:Y:S03]  /*50a0*/  STG.E.128 desc[UR4][R40.64+0x140], R28 ;  /* 0x0001401c28007986 */ /* 0x0041e6000c101d04 */
.L_x_1682:
[----:B------:R-:W-:Y:S05]  /*50b0*/  BSYNC B1 ;  /* 0x0000000000017941 */ /* 0x000fea0003800000 */
.L_x_1681:
        /* <DEDUP_REMOVED lines=19> */
[C---:B------:R-:W-:Y:S01]  /*51f0*/  LOP3.LUT R62, R222.reuse, 0xffff0000, RZ, 0xc0, !PT ;  /* 0xffff0000de3e7812 */ /* 0x040fe200078ec0ff */
[----:B------:R-:W-:Y:S01]  /*5200*/  IMAD.U32 R61, R217, 0x10000, RZ ;  /* 0x00010000d93d7824 */ /* 0x000fe200078e00ff */
[----:B------:R-:W-:Y:S01]  /*5210*/  LOP3.LUT R60, R211, 0xffff0000, RZ, 0xc0, !PT ;  /* 0xffff0000d33c7812 */ /* 0x000fe200078ec0ff */
[----:B------:R-:W-:Y:S01]  /*5220*/  IMAD.U32 R222, R222, 0x10000, RZ ;  /* 0x00010000dede7824 */ /* 0x000fe200078e00ff */
[----:B------:R-:W-:Y:S01]  /*5230*/  LOP3.LUT R58, R30, 0xffff0000, RZ, 0xc0, !PT ;  /* 0xffff00001e3a7812 */ /* 0x000fe200078ec0ff */
[C---:B------:R-:W-:Y:S01]  /*5240*/  FMUL.FTZ R64, R40.reuse, R62 ;  /* 0x0000003e28407220 */ /* 0x040fe20000410000 */
[C---:B------:R-:W-:Y:S01]  /*5250*/  LOP3.LUT R59, R31.reuse, 0xffff0000, RZ, 0xc0, !PT ;  /* 0xffff00001f3b7812 */ /* 0x040fe200078ec0ff */
[----:B------:R-:W-:Y:S01]  /*5260*/  FMUL.FTZ R65, R40, R60 ;  /* 0x0000003c28417220 */ /* 0x000fe20000410000 */
[----:B------:R-:W-:-:S02]  /*5270*/  IMAD.U32 R30, R31, 0x10000, RZ ;  /* 0x000100001f1e7824 */ /* 0x000fc400078e00ff */
[C---:B------:R-:W-:Y:S01]  /*5280*/  FMUL.FTZ R40, R58.reuse, R63 ;  /* 0x0000003f3a287220 */ /* 0x040fe20000410000 */
[----:B------:R-:W-:Y:S02]  /*5290*/  IMAD.U32 R31, R29, 0x10000, RZ ;  /* 0x000100001d1f7824 */ /* 0x000fe400078e00ff */
[-C--:B------:R-:W-:Y:S01]  /*52a0*/  FMUL.FTZ R58, R58, R61.reuse ;  /* 0x0000003d3a3a7220 */ /* 0x080fe20000410000 */
[----:B------:R-:W-:Y:S01]  /*52b0*/  LOP3.LUT R229, R229, 0xffff0000, RZ, 0xc0, !PT ;  /* 0xffff0000e5e57812 */ /* 0x000fe200078ec0ff */
[C---:B------:R-:W-:Y:S01]  /*52c0*/  IMAD.U32 R29, R28.reuse, 0x10000, RZ ;  /* 0x000100001c1d7824 */ /* 0x040fe200078e00ff */
[----:B------:R-:W-:Y:S01]  /*52d0*/  LOP3.LUT R217, R217, 0xffff0000, RZ, 0xc0, !PT ;  /* 0xffff0000d9d97812 */ /* 0x000fe200078ec0ff */
[----:B------:R-:W-:Y:S01]  /*52e0*/  FFMA.FTZ R64, R31, R60, -R64 ;  /* 0x0000003c1f407223 */ /* 0x000fe20000010840 */
[----:B------:R-:W-:Y:S01]  /*52f0*/  LOP3.LUT R28, R28, 0xffff0000, RZ, 0xc0, !PT ;  /* 0xffff00001c1c7812 */ /* 0x000fe200078ec0ff */
[C---:B------:R-:W-:Y:S01]  /*5300*/  FFMA.FTZ R61, R41.reuse, R61, -R40 ;  /* 0x0000003d293d7223 */ /* 0x040fe20000010828 */
[----:B------:R-:W-:Y:S01]  /*5310*/  FFMA.FTZ R58, R41, R63, R58 ;  /* 0x0000003f293a7223 */ /* 0x000fe2000001003a */
[----:B------:R-:W-:-:S02]  /*5320*/  IMAD.U32 R211, R211, 0x10000, RZ ;  /* 0x00010000d3d37824 */ /* 0x000fc400078e00ff */
[C---:B------:R-:W-:Y:S01]  /*5330*/  FMUL.FTZ R41, R59.reuse, R229 ;  /* 0x000000e53b297220 */ /* 0x040fe20000410000 */
[----:B------:R-:W-:Y:S01]  /*5340*/  FMUL.FTZ R60, R59, R217 ;  /* 0x000000d93b3c7220 */ /* 0x000fe20000410000 */
[----:B------:R-:W-:Y:S01]  /*5350*/  FFMA.FTZ R65, R31, R62, R65 ;  /* 0x0000003e1f417223 */ /* 0x000fe20000010041 */
[CC--:B------:R-:W-:Y:S01]  /*5360*/  FMUL.FTZ R40, R28.reuse, R222.reuse ;  /* 0x000000de1c287220 */ /* 0x0c0fe20000410000 */
[----:B------:R-:W-:Y:S01]  /*5370*/  FMUL.FTZ R31, R28, R211 ;  /* 0x000000d31c1f7220 */ /* 0x000fe20000410000 */
[C---:B------:R-:W-:Y:S01]  /*5380*/  FFMA.FTZ R41, R30.reuse, R217, -R41 ;  /* 0x000000d91e297223 */ /* 0x040fe20000010829 */
[----:B------:R-:W-:Y:S01]  /*5390*/  FFMA.FTZ R60, R30, R229, R60 ;  /* 0x000000e51e3c7223 */ /* 0x000fe2000001003c */
[C---:B------:R-:W-:Y:S01]  /*53a0*/  FFMA.FTZ R40, R29.reuse, R211, -R40 ;  /* 0x000000d31d287223 */ /* 0x040fe20000010828 */
[----:B------:R-:W-:Y:S01]  /*53b0*/  FFMA.FTZ R31, R29, R222, R31 ;  /* 0x000000de1d1f7223 */ /* 0x000fe2000001001f */
[----:B------:R-:W-:Y:S02]  /*53c0*/  F2FP.BF16.F32.PACK_AB R29, R65, R64 ;  /* 0x00000040411d723e */ /* 0x000fe400000010ff */
[----:B------:R-:W-:-:S02]  /*53d0*/  F2FP.BF16.F32.PACK_AB R41, R60, R41 ;  /* 0x000000293c29723e */ /* 0x000fc400000010ff */
[----:B------:R-:W-:Y:S02]  /*53e0*/  F2FP.BF16.F32.PACK_AB R28, R31, R40 ;  /* 0x000000281f1c723e */ /* 0x000fe400000010ff */
[----:B------:R-:W-:Y:S01]  /*53f0*/  F2FP.BF16.F32.PACK_AB R30, R58, R61 ;  /* 0x0000003d3a1e723e */ /* 0x000fe200000010ff */
[----:B------:R-:W-:-:S07]  /*5400*/  IMAD.MOV.U32 R31, RZ, RZ, R41 ;  /* 0x000000ffff1f7224 */ /* 0x000fce00078e0029 */
.L_x_1709:
[----:B------:R-:W-:Y:S05]  /*5410*/  BSYNC B2 ;  /* 0x0000000000027941 */ /* 0x000fea0003800000 */
.L_x_1708:
[----:B------:R-:W-:Y:S02]  /*5420*/  ULDC.64 UR4, c[0x0][0x208] ;  /* 0x0000820000047ab9 */ /* 0x000fe40000000a00 */
[----:B--2---:R0:W-:Y:S03]  /*5430*/  STG.E.128 desc[UR4][R36.64], R28 ;  /* 0x0000001c24007986 */ /* 0x0041e6000c101d04 */
.L_x_1707:
[----:B------:R-:W-:Y:S05]  /*5440*/  BSYNC B1 ;  /* 0x0000000000017941 */ /* 0x000fea0003800000 */
.L_x_1706:
        /* <DEDUP_REMOVED lines=53> */
.L_x_1713:
[----:B------:R-:W-:Y:S05]  /*57a0*/  BSYNC B2 ;  /* 0x0000000000027941 */ /* 0x000fea0003800000 */
.L_x_1712:
[----:B------:R-:W-:Y:S02]  /*57b0*/  ULDC.64 UR4, c[0x0][0x208] ;  /* 0x0000820000047ab9 */ /* 0x000fe40000000a00 */
[----:B--2---:R0:W-:Y:S03]  /*57c0*/  STG.E.128 desc[UR4][R36.64+0x40], R28 ;  /* 0x0000401c24007986 */ /* 0x0041e6000c101d04 */
.L_x_1711:
[----:B------:R-:W-:Y:S05]  /*57d0*/  BSYNC B1 ;  /* 0x0000000000017941 */ /* 0x000fea0003800000 */
.L_x_1710:
        /* <DEDUP_REMOVED lines=9> */
[----:B------:R-:W-:Y:S01]  /*5870*/  SHF.R.U64 R56, R50, 0x10, R51 ;  /* 0x0000001032387819 */ /* 0x000fe20000001233 */
[----:B------:R-:W-:Y:S01]  /*5880*/  IMAD.U32 R50, R31, 0x10000, RZ ;  /* 0x000100001f327824 */ /* 0x000fe200078e00ff */
[----:B------:R-:W-:Y:S02]  /*5890*/  SHF.R.U32.HI R52, RZ, 0x10, R53 ;  /* 0x00000010ff347819 */ /* 0x000fe40000011635 */
[----:B------:R-:W-:Y:S02]  /*58a0*/  SHF.R.U32.HI R55, RZ, 0x10, R51 ;  /* 0x00000010ff377819 */ /* 0x000fe40000011633 */
[----:B------:R-:W-:Y:S02]  /*58b0*/  PRMT R215, R215, 0x5410, R54 ;  /* 0x00005410d7d77816 */ /* 0x000fe40000000036 */
[----:B------:R-:W-:-:S02]  /*58c0*/  PRMT R155, R155, 0x5410, R56 ;  /* 0x000054109b9b7816 */ /* 0x000fc40000000038 */
[----:B------:R-:W-:Y:S02]  /*58d0*/  PRMT R219, R219, 0x5410, R52 ;  /* 0x00005410dbdb7816 */ /* 0x000fe40000000034 */
[----:B------:R-:W-:Y:S02]  /*58e0*/  LOP3.LUT R51, R31, 0xffff0000, RZ, 0xc0, !PT ;  /* 0xffff00001f337812 */ /* 0x000fe400078ec0ff */
[----:B------:R-:W-:Y:S01]  /*58f0*/  PRMT R156, R156, 0x5410, R55 ;  /* 0x000054109c9c7816 */ /* 0x000fe20000000037 */
[----:B------:R-:W-:Y:S01]  /*5900*/  IMAD.U32 R55, R219, 0x10000, RZ ;  /* 0x00010000db377824 */ /* 0x000fe200078e00ff */
[----:B------:R-:W-:Y:S02]  /*5910*/  LOP3.LUT R31, R29, 0xffff0000, RZ, 0xc0, !PT ;  /* 0xffff00001d1f7812 */ /* 0x000fe400078ec0ff */
[----:B------:R-:W-:Y:S01]  /*5920*/  LOP3.LUT R54, R215, 0xffff0000, RZ, 0xc0, !PT ;  /* 0xffff0000d7367812 */ /* 0x000fe200078ec0ff */
[----:B------:R-:W-:Y:S01]  /*5930*/  IMAD.U32 R53, R156, 0x10000, RZ ;  /* 0x000100009c357824 */ /* 0x000fe200078e00ff */
[----:B------:R-:W-:Y:S01]  /*5940*/  LOP3.LUT R52, R155, 0xffff0000, RZ, 0xc0, !PT ;  /* 0xffff00009b347812 */ /* 0x000fe200078ec0ff */
        /* <DEDUP_REMOVED lines=10> */
[----:B------:R-:W-:Y:S01]  /*59f0*/  IMAD.U32 R155, R155, 0x10000, RZ ;  /* 0x000100009b9b7824 */ /* 0x000fe200078e00ff */
[----:B------:R-:W-:Y:S01]  /*5a00*/  LOP3.LUT R156, R156, 0xffff0000, RZ, 0xc0, !PT ;  /* 0xffff00009c9c7812 */ /* 0x000fe200078ec0ff */
[C---:B------:R-:W-:Y:S01]  /*5a10*/  FFMA.FTZ R57, R30.reuse, R52, -R57 ;  /* 0x000000341e397223 */ /* 0x040fe20000010839 */
[----:B------:R-:W-:Y:S01]  /*5a20*/  FFMA.FTZ R54, R30, R54, R31 ;  /* 0x000000361e367223 */ /* 0x000fe2000001001f */
[----:B------:R-:W-:Y:S01]  /*5a30*/  FFMA.FTZ R59, R40, R53, -R59 ;  /* 0x00000035283b7223 */ /* 0x000fe2000001083b */
[----:B------:R-:W-:Y:S01]  /*5a40*/  FMUL.FTZ R30, R28, R215 ;  /* 0x000000d71c1e7220 */ /* 0x000fe20000410000 */
[----:B------:R-:W-:Y:S01]  /*5a50*/  FFMA.FTZ R40, R40, R55, R41 ;  /* 0x0000003728287223 */ /* 0x000fe20000010029 */
[----:B------:R-:W-:Y:S01]  /*5a60*/  FMUL.FTZ R28, R28, R155 ;  /* 0x0000009b1c1c7220 */ /* 0x000fe20000410000 */
        /* <DEDUP_REMOVED lines=12> */
.L_x_1717:
[----:B------:R-:W-:Y:S05]  /*5b30*/  BSYNC B2 ;  /* 0x0000000000027941 */ /* 0x000fea0003800000 */
.L_x_1716:
[----:B------:R-:W-:Y:S02]  /*5b40*/  ULDC.64 UR4, c[0x0][0x208] ;  /* 0x0000820000047ab9 */ /* 0x000fe40000000a00 */
[----:B--2---:R0:W-:Y:S03]  /*5b50*/  STG.E.128 desc[UR4][R36.64+0x80], R28 ;  /* 0x0000801c24007986 */ /* 0x0041e6000c101d04 */
.L_x_1715:
[----:B------:R-:W-:Y:S05]  /*5b60*/  BSYNC B1 ;  /* 0x0000000000017941 */ /* 0x000fea0003800000 */
.L_x_1714:
        /* <DEDUP_REMOVED lines=53> */
.L_x_1721:
[----:B------:R-:W-:Y:S05]  /*5ec0*/  BSYNC B2 ;  /* 0x0000000000027941 */ /* 0x000fea0003800000 */
.L_x_1720:
[----:B------:R-:W-:Y:S02]  /*5ed0*/  ULDC.64 UR4, c[0x0][0x208] ;  /* 0x0000820000047ab9 */ /* 0x000fe40000000a00 */
[----:B--2---:R0:W-:Y:S03]  /*5ee0*/  STG.E.128 desc[UR4][R36.64+0xc0], R28 ;  /* 0x0000c01c24007986 */ /* 0x0041e6000c101d04 */
.L_x_1719:
[----:B------:R-:W-:Y:S05]  /*5ef0*/  BSYNC B1 ;  /* 0x0000000000017941 */ /* 0x000fea0003800000 */
.L_x_1718:
        /* <DEDUP_REMOVED lines=53> */
.L_x_1725:
[----:B------:R-:W-:Y:S05]  /*6250*/  BSYNC B2 ;  /* 0x0000000000027941 */ /* 0x000fea0003800000 */
.L_x_1724:
[----:B------:R-:W-:Y:S02]  /*6260*/  ULDC.64 UR4, c[0x0][0x208] ;  /* 0x0000820000047ab9 */ /* 0x000fe40000000a00 */
[----:B--2---:R0:W-:Y:S03]  /*6270*/  STG.E.128 desc[UR4][R36.64+0x100], R28 ;  /* 0x0001001c24007986 */ /* 0x0041e6000c101d04 */
.L_x_1723:
[----:B------:R-:W-:Y:S05]  /*6280*/  BSYNC B1 ;  /* 0x0000000000017941 */ /* 0x000fea0003800000 */
.L_x_1722:
        /* <DEDUP_REMOVED lines=52> */
.L_x_1727:
[----:B------:R-:W-:Y:S05]  /*65d0*/  BSYNC B1 ;  /* 0x0000000000017941 */ /* 0x000fea0003800000 */
.L_x_1726:
[----:B------:R-:W-:Y:S02]  /*65e0*/  ULDC.64 UR4, c[0x0][0x208] ;  /* 0x0000820000047ab9 */ /* 0x000fe40000000a00 */
[----:B--2---:R0:W-:Y:S01]  /*65f0*/  STG.E.128 desc[UR4][R36.64+0x140], R28 ;  /* 0x0001401c24007986 */ /* 0x0041e2000c101d04 */
[----:B------:R-:W-:Y:S05]  /*6600*/  BRA `(.L_x_1705) ;  /* 0x0000004000987947 */ /* 0x000fea0003800000 */
.L_x_1673:
        /* <DEDUP_REMOVED lines=24> */
[----:B------:R-:W-:Y:S01]  /*6790*/  CS2R R48, SRZ ;  /* 0x0000000000307805 */ /* 0x000fe2000001ff00 */
[----:B------:R-:W-:Y:S01]  /*67a0*/  ULDC.64 UR6, c[0x0][0x208] ;  /* 0x0000820000067ab9 */ /* 0x000fe20000000a00 */
        /* <DEDUP_REMOVED lines=22> */
.L_x_1729:
[----:B------:R-:W-:Y:S05]  /*6910*/  BSYNC B1 ;  /* 0x0000000000017941 */ /* 0x000fea0003800000 */
.L_x_1728:
        /* <DEDUP_REMOVED lines=24> */
[----:B------:R-:W-:Y:S01]  /*6aa0*/  CS2R R72, SRZ ;  /* 0x0000000000487805 */ /* 0x000fe2000001ff00 */
[----:B------:R-:W-:Y:S01]  /*6ab0*/  ULDC.64 UR8, c[0x0][0x208] ;  /* 0x0000820000087ab9 */ /* 0x000fe20000000a00 */
        /* <DEDUP_REMOVED lines=22> */
.L_x_1731:
[----:B------:R-:W-:Y:S05]  /*6c20*/  BSYNC B1 ;  /* 0x0000000000017941 */ /* 0x000fea0003800000 */
.L_x_1730:
[----:B------:R-:W-:Y:S01]  /*6c30*/  IMAD.MOV.U32 R0, RZ, RZ, R28 ;  /* 0x000000ffff007224 */ /* 0x000fe200078e001c */
[----:B------:R-:W-:Y:S01]  /*6c40*/  PRMT R222, R222, 0x5410, R81 ;  /* 0x00005410dede7816 */ /* 0x000fe20000000051 */
[----:B------:R-:W-:Y:S01]  /*6c50*/  IMAD.MOV.U32 R3, RZ, RZ, R29 ;  /* 0x000000ffff037224 */ /* 0x000fe200078e001d */
[----:B------:R-:W-:Y:S01]  /*6c60*/  ULOP3.LUT UR4, UR60, 0x1, URZ, 0xfc, !UPT ;  /* 0x000000013c047892 */ /* 0x000fe2000f8efc3f */
        /* <DEDUP_REMOVED lines=80> */
[----:B------:R-:W-:-:S02]  /*7170*/  IMAD.MOV.U32 R3, RZ, RZ, R72 ;  /* 0x000000ffff037224 */ /* 0x000fc400078e0048 */
[----:B------:R-:W-:Y:S01]  /*7180*/  IMAD.MOV.U32 R0, RZ, RZ, R73 ;  /* 0x000000ffff007224 */ /* 0x000fe200078e0049 */
[----:B------:R-:W-:-:S04]  /*7190*/  PRMT R217, R77, 0x5410, R76 ;  /* 0x000054104dd97816 */ /* 0x000fc8000000004c */
[----:B------:R-:W-:Y:S01]  /*71a0*/  PRMT R218, R3, 0x5410, R0 ;  /* 0x0000541003da7816 */ /* 0x000fe20000000000 */
[----:B------:R-:W-:Y:S06]  /*71b0*/  @!P2 BRA `(.L_x_1732) ;  /* 0x000000000004a947 */ /* 0x000fec0003800000 */
[----:B------:R-:W-:Y:S01]  /*71c0*/  BPT.TRAP 0x1 ;  /* 0x000000040000795c */ /* 0x000fe20000300000 */
.L_x_1732:
[----:B------:R-:W-:Y:S01]  /*71d0*/  IMAD R3, R17, 0x8, R16 ;  /* 0x0000000811037824 */ /* 0x000fe200078e0210 */
[----:B------:R-:W-:Y:S01]  /*71e0*/  SHF.L.U32 R0, R167, 0x1f, RZ ;  /* 0x0000001fa7007819 */ /* 0x000fe200000006ff */
[----:B------:R-:W0:Y:S01]  /*71f0*/  LDC R148, c[0x0][0x2f4] ;  /* 0x0000bd00ff947b82 */ /* 0x000e220000000800 */
[----:B------:R-:W-:Y:S02]  /*7200*/  BSSY B1, `(.L_x_1733) ;  /* 0x0000004000017945 */ /* 0x000fe40003800000 */
[----:B------:R-:W1:Y:S05]  /*7210*/  SYNCS.PHASECHK.TRANS64.TRYWAIT P5, [R3+URZ+0x2a890], R0 ;  /* 0x02a89000030075a7 */ /* 0x000e6a00080a017f */
[----:B------:R-:W2:Y:S01]  /*7220*/  LDC.64 R124, c[0x0][0x300] ;  /* 0x0000c000ff7c7b82 */ /* 0x000ea20000000a00 */
[----:B-1----:R-:W-:Y:S05]  /*7230*/  @!P5 BRA `(.L_x_1734) ;  /* 0x000002200048d947 */ /* 0x002fea0003800000 */
.L_x_2118:
[----:B------:R-:W-:Y:S05]  /*7240*/  BSYNC B1 ;  /* 0x0000000000017941 */ /* 0x000fea0003800000 */
.L_x_1733:
[----:B------:R-:W-:Y:S01]  /*7250*/  BSSY B1, `(.L_x_1735) ;  /* 0x0000196000017945 */ /* 0x000fe20003800000 */
[----:B0-----:R-:W-:Y:S02]  /*7260*/  IMAD.IADD R151, R148, 0x1, -R122 ;  /* 0x0000000194977824 */ /* 0x001fe400078e0a7a */
[----:B------:R-:W-:Y:S01]  /*7270*/  IMAD.MOV.U32 R127, RZ, RZ, R80 ;  /* 0x000000ffff7f7224 */ /* 0x000fe200078e0050 */
[----:B------:R-:W-:Y:S06]  /*7280*/  @P4 BRA `(.L_x_1736) ;  /* 0x0000001800484947 */ /* 0x000fec0003800000 */
        /* <DEDUP_REMOVED lines=8> */
[----:B------:R-:W-:Y:S03]  /*7310*/  BSSY B3, `(.L_x_1739) ;  /* 0x000007c000037945 */ /* 0x000fe60003800000 */
[----:B------:R-:W-:-:S04]  /*7320*/  SHF.R.S32.HI R77, RZ, 0x1f, R76 ;  /* 0x0000001fff4d7819 */ /* 0x000fc8000001144c */
[----:B------:R-:W-:-:S04]  /*7330*/  LEA.HI R77, R77, R76, RZ, 0x4 ;  /* 0x0000004c4d4d7211 */ /* 0x000fc800078f20ff */
[----:B------:R-:W-:-:S05]  /*7340*/  LEA.HI.SX32 R78, R77, R116, 0x1c ;  /* 0x000000744d4e7211 */ /* 0x000fca00078fe2ff */
[----:B------:R-:W-:-:S05]  /*7350*/  IMAD.SHL.U32 R77, R78, 0x8, RZ ;  /* 0x000000084e4d7824 */ /* 0x000fca00078e00ff */
[----:B------:R-:W-:-:S13]  /*7360*/  ISETP.GE.AND P4, PT, R77, R148, PT ;  /* 0x000000944d00720c */ /* 0x000fda0003f86270 */
[--C-:B------:R-:W-:Y:S02]  /*7370*/  @!P4 SHF.R.S32.HI R76, RZ, 0x1f, R77.reuse ;  /* 0x0000001fff4cc819 */ /* 0x100fe4000001144d */
[-CC-:B------:R-:W-:Y:S02]  /*7380*/  @!P4 IADD3 R79, P5, P6, R86, R130.reuse, R77.reuse ;  /* 0x00000082564fc210 */ /* 0x180fe40007ebe04d */
[----:B------:R-:W-:Y:S02]  /*7390*/  LOP3.LUT R77, R174, 0x38, R77, 0xf8, !PT ;  /* 0x00000038ae4d7812 */ /* 0x000fe400078ef84d */
[----:B------:R-:W-:Y:S02]  /*73a0*/  @!P4 IADD3.X R76, R84, R179, R76, P5, P6 ;  /* 0x000000b3544cc210 */ /* 0x000fe40002fec44c */
[----:B------:R-:W-:Y:S02]  /*73b0*/  IADD3 R80, P5, P6, R86, R130, R14 ;  /* 0x0000008256507210 */ /* 0x000fe40007ebe00e */
[----:B------:R-:W-:-:S02]  /*73c0*/  LOP3.LUT R77, R77, R175, RZ, 0x3c, !PT ;  /* 0x000000af4d4d7212 */ /* 0x000fc400078e3cff */
[----:B------:R-:W-:Y:S02]  /*73d0*/  IADD3.X R81, R84, R179, R111, P5, P6 ;  /* 0x000000b354517210 */ /* 0x000fe40002fec46f */
[----:B------:R-:W-:-:S04]  /*73e0*/  LEA R134, P5, R80, R114, 0x1 ;  /* 0x0000007250867211 */ /* 0x000fc800078a08ff */
[----:B------:R-:W-:Y:S02]  /*73f0*/  LEA.HI.X R135, R80, R115, R81, 0x1, P5 ;  /* 0x0000007350877211 */ /* 0x000fe400028f0c51 */
[----:B------:R-:W-:-:S04]  /*7400*/  @!P4 LEA R136, P5, R79, R114, 0x1 ;  /* 0x000000724f88c211 */ /* 0x000fc800078a08ff */
[----:B------:R-:W-:Y:S02]  /*7410*/  @!P4 LEA.HI.X R137, R79, R115, R76, 0x1, P5 ;  /* 0x000000734f89c211 */ /* 0x000fe400028f0c4c */
[----:B------:R-:W-:Y:S02]  /*7420*/  SHF.R.S32.HI R76, RZ, 0x1f, R78 ;  /* 0x0000001fff4c7819 */ /* 0x000fe4000001144e */
[----:B------:R-:W-:Y:S02]  /*7430*/  ISETP.GE.AND P5, PT, R18, R119, PT ;  /* 0x000000771200720c */ /* 0x000fe40003fa6270 */
[----:B------:R-:W-:-:S04]  /*7440*/  LEA.HI R76, R76, R78, RZ, 0x3 ;  /* 0x0000004e4c4c7211 */ /* 0x000fc800078f18ff */
[----:B------:R-:W-:-:S05]  /*7450*/  SHF.R.S32.HI R76, RZ, 0x3, R76 ;  /* 0x00000003ff4c7819 */ /* 0x000fca000001144c */
        /* <DEDUP_REMOVED lines=10> */
[----:B0-----:R-:W-:Y:S01]  /*7500*/  IMAD.U32 R211, R81, 0x10000, RZ ;  /* 0x0001000051d37824 */ /* 0x001fe200078e00ff */
[----:B------:R-:W-:Y:S02]  /*7510*/  SHF.R.U32.HI R209, RZ, 0x10, R37 ;  /* 0x00000010ffd17819 */ /* 0x000fe40000011625 */
[C---:B------:R-:W-:Y:S02]  /*7520*/  PRMT R208, R200.reuse, 0x5432, R208 ;  /* 0x00005432c8d07816 */ /* 0x040fe400000000d0 */
[----:B------:R-:W-:Y:S01]  /*7530*/  PRMT R209, R200, 0x5410, R209 ;  /* 0x00005410c8d17816 */ /* 0x000fe200000000d1 */
[----:B--2---:R-:W-:Y:S01]  /*7540*/  IMAD.U32 R200, R77, 0x10000, RZ ;  /* 0x000100004dc87824 */ /* 0x004fe200078e00ff */
[----:B------:R-:W-:Y:S01]  /*7550*/  SHF.R.U64 R36, R36, 0x10, R37 ;  /* 0x0000001024247819 */ /* 0x000fe20000001225 */
[----:B------:R-:W-:Y:S01]  /*7560*/  IMAD.U32 R210, R208, 0x10000, RZ ;  /* 0x00010000d0d27824 */ /* 0x000fe200078e00ff */
[----:B------:R-:W-:Y:S01]  /*7570*/  SHF.R.U64 R37, R48, 0x10, R49 ;  /* 0x0000001030257819 */ /* 0x000fe20000001231 */
[----:B------:R-:W-:Y:S01]  /*7580*/  IMAD.U32 R203, R209, 0x10000, RZ ;  /* 0x00010000d1cb7824 */ /* 0x000fe200078e00ff */
[----:B------:R-:W-:Y:S01]  /*7590*/  LOP3.LUT R208, R208, 0xffff0000, RZ, 0xc0, !PT ;  /* 0xffff0000d0d07812 */ /* 0x000fe200078ec0ff */
[----:B------:R-:W-:Y:S01]  /*75a0*/  FMUL.FTZ R212, R211, R210 ;  /* 0x000000d2d3d47220 */ /* 0x000fe20000410000 */
[----:B------:R-:W-:Y:S01]  /*75b0*/  LOP3.LUT R49, R81, 0xffff0000, RZ, 0xc0, !PT ;  /* 0xffff000051317812 */ /* 0x000fe200078ec0ff */
[-C--:B------:R-:W-:Y:S01]  /*75c0*/  FMUL.FTZ R211, R211, R203.reuse ;  /* 0x000000cbd3d37220 */ /* 0x080fe20000410000 */
[----:B------:R-:W-:Y:S01]  /*75d0*/  LOP3.LUT R209, R209, 0xffff0000, RZ, 0xc0, !PT ;  /* 0xffff0000d1d17812 */ /* 0x000fe200078ec0ff */
[C---:B------:R-:W-:Y:S01]  /*75e0*/  FFMA.FTZ R203, R200.reuse, R203, -R212 ;  /* 0x000000cbc8cb7223 */ /* 0x040fe200000108d4 */
[----:B------:R-:W-:Y:S01]  /*75f0*/  LOP3.LUT R48, R77, 0xffff0000, RZ, 0xc0, !PT ;  /* 0xffff00004d307812 */ /* 0x000fe200078ec0ff */
[C---:B------:R-:W-:Y:S01]  /*7600*/  FMUL.FTZ R77, R49.reuse, R208 ;  /* 0x000000d0314d7220 */ /* 0x040fe20000410000 */
[----:B------:R-:W-:Y:S01]  /*7610*/  FFMA.FTZ R200, R200, R210, R211 ;  /* 0x000000d2c8c87223 */ /* 0x000fe200000100d3 */
[----:B------:R-:W-:Y:S01]  /*7620*/  FMUL.FTZ R49, R49, R209 ;  /* 0x000000d131317220 */ /* 0x000fe20000410000 */
[----:B------:R-:W-:-:S02]  /*7630*/  IMAD.U32 R211, R83, 0x10000, RZ ;  /* 0x0001000053d37824 */ /* 0x000fc400078e00ff */
[C---:B------:R-:W-:Y:S01]  /*7640*/  FFMA.FTZ R77, R48.reuse, R209, -R77 ;  /* 0x000000d1304d7223 */ /* 0x040fe2000001084d */
[----:B------:R-:W-:Y:S01]  /*7650*/  PRMT R209, R235, 0x5432, R36 ;  /* 0x00005432ebd17816 */ /* 0x000fe20000000024 */
[----:B------:R-:W-:Y:S01]  /*7660*/  FFMA.FTZ R48, R48, R208, R49 ;  /* 0x000000d030307223 */ /* 0x000fe20000010031 */
[----:B------:R-:W-:Y:S01]  /*7670*/  SHF.R.U32.HI R36, RZ, 0x10, R51 ;  /* 0x00000010ff247819 */ /* 0x000fe20000011633 */
[----:B------:R-:W-:Y:S01]  /*7680*/  IMAD.U32 R81, R79, 0x10000, RZ ;  /* 0x000100004f517824 */ /* 0x000fe200078e00ff */
[----:B------:R-:W-:Y:S02]  /*7690*/  SHF.R.U32.HI R49, RZ, 0x10, R39 ;  /* 0x00000010ff317819 */ /* 0x000fe40000011627 */
[----:B------:R-:W-:Y:S02]  /*76a0*/  PRMT R36, R232, 0x5410, R36 ;  /* 0x00005410e8247816 */ /* 0x000fe40000000024 */
[----:B------:R-:W-:Y:S02]  /*76b0*/  PRMT R49, R230, 0x5410, R49 ;  /* 0x00005410e6317816 */ /* 0x000fe40000000031 */
[----:B------:R-:W-:Y:S01]  /*76c0*/  PRMT R37, R233, 0x5410, R37 ;  /* 0x00005410e9257816 */ /* 0x000fe20000000025 */
[----:B------:R-:W-:Y:S01]  /*76d0*/  IMAD.U32 R210, R36, 0x10000, RZ ;  /* 0x0001000024d27824 */ /* 0x000fe200078e00ff */
[----:B------:R-:W-:Y:S01]  /*76e0*/  SHF.R.U64 R38, R38, 0x10, R39 ;  /* 0x0000001026267819 */ /* 0x000fe20000001227 */
[C---:B------:R-:W-:Y:S01]  /*76f0*/  IMAD.U32 R208, R49.reuse, 0x10000, RZ ;  /* 0x0001000031d07824 */ /* 0x040fe200078e00ff */
[----:B------:R-:W-:Y:S01]  /*7700*/  LOP3.LUT R49, R49, 0xffff0000, RZ, 0xc0, !PT ;  /* 0xffff000031317812 */ /* 0x000fe200078ec0ff */
[----:B------:R-:W-:Y:S01]  /*7710*/  FMUL.FTZ R212, R211, R210 ;  /* 0x000000d2d3d47220 */ /* 0x000fe20000410000 */
[----:B------:R-:W-:Y:S01]  /*7720*/  LOP3.LUT R39, R37, 0xffff0000, RZ, 0xc0, !PT ;  /* 0xffff000025277812 */ /* 0x000fe200078ec0ff */
[-C--:B------:R-:W-:Y:S01]  /*7730*/  FMUL.FTZ R211, R211, R208.reuse ;  /* 0x000000d0d3d37220 */ /* 0x080fe20000410000 */
[----:B------:R-:W-:Y:S01]  /*7740*/  SHF.R.U64 R50, R50, 0x10, R51 ;  /* 0x0000001032327819 */ /* 0x000fe20000001233 */
[C---:B------:R-:W-:Y:S01]  /*7750*/  FFMA.FTZ R208, R81.reuse, R208, -R212 ;  /* 0x000000d051d07223 */ /* 0x040fe200000108d4 */
[----:B------:R-:W-:Y:S01]  /*7760*/  PRMT R38, R234, 0x5432, R38 ;  /* 0x00005432ea267816 */ /* 0x000fe20000000026 */
[----:B------:R-:W-:Y:S01]  /*7770*/  FFMA.FTZ R81, R81, R210, R211 ;  /* 0x000000d251517223 */ /* 0x000fe200000100d3 */
[----:B------:R-:W-:-:S02]  /*7780*/  LOP3.LUT R210, R36, 0xffff0000, RZ, 0xc0, !PT ;  /* 0xffff000024d27812 */ /* 0x000fc400078ec0ff */
[----:B------:R-:W-:Y:S02]  /*7790*/  LOP3.LUT R211, R83, 0xffff0000, RZ, 0xc0, !PT ;  /* 0xffff000053d37812 */ /* 0x000fe400078ec0ff */
[----:B------:R-:W-:Y:S02]  /*77a0*/  LOP3.LUT R36, R79, 0xffff0000, RZ, 0xc0, !PT ;  /* 0xffff00004f247812 */ /* 0x000fe400078ec0ff */
[----:B------:R-:W-:Y:S01]  /*77b0*/  PRMT R50, R231, 0x5410, R50 ;  /* 0x00005410e7327816 */ /* 0x000fe20000000032 */
[C---:B------:R-:W-:Y:S01]  /*77c0*/  FMUL.FTZ R83, R211.reuse, R210 ;  /* 0x000000d2d3537220 */ /* 0x040fe20000410000 */
[-C--:B------:R-:W-:Y:S01]  /*77d0*/  FMUL.FTZ R79, R211, R49.reuse ;  /* 0x00000031d34f7220 */ /* 0x080fe20000410000 */
[----:B------:R-:W-:Y:S01]  /*77e0*/  IMAD.U32 R211, R209, 0x10000, RZ ;  /* 0x00010000d1d37824 */ /* 0x000fe200078e00ff */
[----:B------:R-:W-:Y:S01]  /*77f0*/  F2FP.BF16.F32.PACK_AB R48, R48, R200 ;  /* 0x000000c83030723e */ /* 0x000fe200000010ff */
[C---:B------:R-:W-:Y:S01]  /*7800*/  FFMA.FTZ R49, R36.reuse, R49, -R83 ;  /* 0x0000003124317223 */ /* 0x040fe20000010853 */
[----:B------:R-:W-:Y:S01]  /*7810*/  FFMA.FTZ R36, R36, R210, R79 ;  /* 0x000000d224247223 */ /* 0x000fe2000001004f */
[C---:B------:R-:W-:Y:S01]  /*7820*/  IMAD.U32 R210, R80.reuse, 0x10000, RZ ;  /* 0x0001000050d27824 */ /* 0x040fe200078e00ff */
[----:B------:R-:W-:Y:S01]  /*7830*/  LOP3.LUT R80, R80, 0xffff0000, RZ, 0xc0, !PT ;  /* 0xffff000050507812 */ /* 0x000fe200078ec0ff */
[----:B------:R-:W-:Y:S01]  /*7840*/  IMAD.U32 R83, R37, 0x10000, RZ ;  /* 0x0001000025537824 */ /* 0x000fe200078e00ff */
[----:B------:R-:W-:Y:S01]  /*7850*/  LOP3.LUT R37, R209, 0xffff0000, RZ, 0xc0, !PT ;  /* 0xffff0000d1257812 */ /* 0x000fe200078ec0ff */
[C---:B------:R-:W-:Y:S01]  /*7860*/  IMAD.U32 R79, R76.reuse, 0x10000, RZ ;  /* 0x000100004c4f7824 */ /* 0x040fe200078e00ff */
[----:B------:R-:W-:Y:S01]  /*7870*/  LOP3.LUT R76, R76, 0xffff0000, RZ, 0xc0, !PT ;  /* 0xffff00004c4c7812 */ /* 0x000fe200078ec0ff */
[----:B------:R-:W-:Y:S01]  /*7880*/  FMUL.FTZ R212, R210, R83 ;  /* 0x00000053d2d47220 */ /* 0x000fe20000410000 */
[----:B------:R-:W-:Y:S01]  /*7890*/  FMUL.FTZ R51, R80, R39 ;  /* 0x0000002750337220 */ /* 0x000fe20000410000 */
        /* <DEDUP_REMOVED lines=20> */
[----:B------:R-:W-:Y:S02]  /*79e0*/  F2FP.BF16.F32.PACK_AB R49, R49, R208 ;  /* 0x000000d03131723e */ /* 0x000fe400000010ff */
[C---:B------:R-:W-:Y:S01]  /*79f0*/  FFMA.FTZ R51, R78.reuse, R38, -R51 ;  /* 0x000000264e337223 */ /* 0x040fe20000010833 */
[----:B------:R-:W-:Y:S01]  /*7a00*/  FFMA.FTZ R82, R78, R50, R82 ;  /* 0x000000324e527223 */ /* 0x000fe20000010052 */
[----:B------:R-:W-:Y:S01]  /*7a10*/  F2FP.BF16.F32.PACK_AB R36, R36, R81 ;  /* 0x000000512424723e */ /* 0x000fe200000010ff */
[----:B------:R-:W-:Y:S01]  /*7a20*/  IMAD.MOV.U32 R81, RZ, RZ, R48 ;  /* 0x000000ffff517224 */ /* 0x000fe200078e0030 */
        /* <DEDUP_REMOVED lines=8> */
[----:B------:R-:W-:Y:S02]  /*7ab0*/  IMAD.MOV.U32 R78, RZ, RZ, R51 ;  /* 0x000000ffff4e7224 */ /* 0x000fe400078e0033 */
[----:B------:R-:W-:-:S07]  /*7ac0*/  IMAD.MOV.U32 R83, RZ, RZ, R36 ;  /* 0x000000ffff537224 */ /* 0x000fce00078e0024 */
.L_x_1740:
[----:B------:R-:W-:Y:S05]  /*7ad0*/  BSYNC B3 ;  /* 0x0000000000037941 */ /* 0x000fea0003800000 */
.L_x_1739:
[----:B------:R-:W-:Y:S02]  /*7ae0*/  ULDC.64 UR4, c[0x0][0x208] ;  /* 0x0000820000047ab9 */ /* 0x000fe40000000a00 */
[----:B--2---:R2:W-:Y:S04]  /*7af0*/  STG.E.128 desc[UR4][R134.64], R76 ;  /* 0x0000004c86007986 */ /* 0x0045e8000c101d04 */
[----:B0-----:R2:W-:Y:S02]  /*7b00*/  @!P4 STG.E.128 desc[UR4][R136.64], R80 ;  /* 0x000000508800c986 */ /* 0x0015e4000c101d04 */
.L_x_1738:
[----:B------:R-:W-:Y:S05]  /*7b10*/  BSYNC B2 ;  /* 0x0000000000027941 */ /* 0x000fea0003800000 */
.L_x_1737:
[----:B------:R-:W-:Y:S01]  /*7b20*/  ISETP.NE.AND P4, PT, R10, RZ, PT ;  /* 0x000000ff0a00720c */ /* 0x000fe20003f85270 */
[----:B------:R-:W-:-:S12]  /*7b30*/  BSSY B2, `(.L_x_1741) ;  /* 0x0000082000027945 */ /* 0x000fd80003800000 */
[----:B------:R-:W-:Y:S05]  /*7b40*/  @!P4 BRA `(.L_x_1742) ;  /* 0x000000080000c947 */ /* 0x000fea0003800000 */
[----:B------:R-:W-:Y:S01]  /*7b50*/  SEL R36, R122, R151, !P1 ;  /* 0x000000977a247207 */ /* 0x000fe20004800000 */
        /* <DEDUP_REMOVED lines=12> */
[----:B--2---:R-:W-:Y:S02]  /*7c20*/  LEA R76, P5, R48, R114, 0x1 ;  /* 0x00000072304c7211 */ /* 0x004fe400078a08ff */
[----:B------:R-:W-:-:S02]  /*7c30*/  LOP3.LUT R37, R37, R175, RZ, 0x3c, !PT ;  /* 0x000000af25257212 */ /* 0x000fc400078e3cff */
        /* <DEDUP_REMOVED lines=20> */
[----:B------:R-:W-:Y:S01]  /*7d80*/  PRMT R80, R237, 0x5432, R80 ;  /* 0x00005432ed507816 */ /* 0x000fe20000000050 */
[----:B------:R-:W-:Y:S01]  /*7d90*/  IMAD.U32 R200, R51, 0x10000, RZ ;  /* 0x0001000033c87824 */ /* 0x000fe200078e00ff */
[----:B------:R-:W-:Y:S02]  /*7da0*/  PRMT R134, R233, 0x5432, R134 ;  /* 0x00005432e9867816 */ /* 0x000fe40000000086 */
[----:B------:R-:W-:Y:S01]  /*7db0*/  LOP3.LUT R37, R37, 0xffff0000, RZ, 0xc0, !PT ;  /* 0xffff000025257812 */ /* 0x000fe200078ec0ff */
[C---:B------:R-:W-:Y:S01]  /*7dc0*/  IMAD.U32 R83, R80.reuse, 0x10000, RZ ;  /* 0x0001000050537824 */ /* 0x040fe200078e00ff */
[----:B------:R-:W-:Y:S01]  /*7dd0*/  LOP3.LUT R80, R80, 0xffff0000, RZ, 0xc0, !PT ;  /* 0xffff000050507812 */ /* 0x000fe200078ec0ff */
[----:B------:R-:W-:Y:S01]  /*7de0*/  IMAD.U32 R82, R134, 0x10000, RZ ;  /* 0x0001000086527824 */ /* 0x000fe200078e00ff */
[----:B------:R-:W-:Y:S01]  /*7df0*/  SHF.R.U64 R46, R46, 0x10, R47 ;  /* 0x000000102e2e7819 */ /* 0x000fe2000000122f */
[CC--:B------:R-:W-:Y:S01]  /*7e00*/  FMUL.FTZ R136, R135.reuse, R83.reuse ;  /* 0x0000005387887220 */ /* 0x0c0fe20000410000 */
[----:B------:R-:W-:Y:S01]  /*7e10*/  SHF.R.U64 R44, R44, 0x10, R45 ;  /* 0x000000102c2c7819 */ /* 0x000fe2000000122d */
[-C--:B------:R-:W-:Y:S01]  /*7e20*/  FMUL.FTZ R135, R135, R82.reuse ;  /* 0x0000005287877220 */ /* 0x080fe20000410000 */
[----:B------:R-:W-:Y:S01]  /*7e30*/  LOP3.LUT R45, R39, 0xffff0000, RZ, 0xc0, !PT ;  /* 0xffff0000272d7812 */ /* 0x000fe200078ec0ff */
[C---:B------:R-:W-:Y:S01]  /*7e40*/  FFMA.FTZ R82, R81.reuse, R82, -R136 ;  /* 0x0000005251527223 */ /* 0x040fe20000010888 */
[----:B------:R-:W-:Y:S01]  /*7e50*/  SHF.R.U64 R32, R32, 0x10, R33 ;  /* 0x0000001020207819 */ /* 0x000fe20000001221 */
[----:B------:R-:W-:Y:S01]  /*7e60*/  FFMA.FTZ R81, R81, R83, R135 ;  /* 0x0000005351517223 */ /* 0x000fe20000010087 */
[----:B------:R-:W-:Y:S01]  /*7e70*/  LOP3.LUT R83, R49, 0xffff0000, RZ, 0xc0, !PT ;  /* 0xffff000031537812 */ /* 0x000fe200078ec0ff */
[----:B------:R-:W-:Y:S01]  /*7e80*/  IMAD.U32 R33, R36, 0x10000, RZ ;  /* 0x0001000024217824 */ /* 0x000fe200078e00ff */
[----:B------:R-:W-:-:S02]  /*7e90*/  LOP3.LUT R49, R134, 0xffff0000, RZ, 0xc0, !PT ;  /* 0xffff000086317812 */ /* 0x000fc400078ec0ff */
[----:B------:R-:W-:Y:S01]  /*7ea0*/  PRMT R44, R230, 0x5432, R44 ;  /* 0x00005432e62c7816 */ /* 0x000fe2000000002c */
[CC--:B------:R-:W-:Y:S01]  /*7eb0*/  FMUL.FTZ R134, R83.reuse, R80.reuse ;  /* 0x0000005053867220 */ /* 0x0c0fe20000410000 */
[----:B------:R-:W-:Y:S01]  /*7ec0*/  SHF.R.U64 R34, R34, 0x10, R35 ;  /* 0x0000001022227819 */ /* 0x000fe20000001223 */
[-C--:B------:R-:W-:Y:S01]  /*7ed0*/  FMUL.FTZ R83, R83, R49.reuse ;  /* 0x0000003153537220 */ /* 0x080fe20000410000 */
[----:B------:R-:W-:Y:S01]  /*7ee0*/  PRMT R32, R232, 0x5432, R32 ;  /* 0x00005432e8207816 */ /* 0x000fe20000000020 */
[----:B------:R-:W-:Y:S01]  /*7ef0*/  FFMA.FTZ R49, R37, R49, -R134 ;  /* 0x0000003125317223 */ /* 0x000fe20000010886 */
[----:B------:R-:W-:Y:S02]  /*7f00*/  IMAD.U32 R134, R39, 0x10000, RZ ;  /* 0x0001000027867824 */ /* 0x000fe400078e00ff */
[----:B------:R-:W-:Y:S01]  /*7f10*/  FFMA.FTZ R37, R37, R80, R83 ;  /* 0x0000005025257223 */ /* 0x000fe20000010053 */
[----:B------:R-:W-:Y:S01]  /*7f20*/  SHF.R.U32.HI R80, RZ, 0x10, R47 ;  /* 0x00000010ff507819 */ /* 0x000fe2000001162f */
[----:B------:R-:W-:Y:S01]  /*7f30*/  IMAD.U32 R39, R38, 0x10000, RZ ;  /* 0x0001000026277824 */ /* 0x000fe200078e00ff */
[----:B------:R-:W-:Y:S01]  /*7f40*/  SHF.R.U32.HI R83, RZ, 0x10, R35 ;  /* 0x00000010ff537819 */ /* 0x000fe20000011623 */
[----:B------:R-:W-:Y:S01]  /*7f50*/  IMAD.U32 R35, R48, 0x10000, RZ ;  /* 0x0001000030237824 */ /* 0x000fe200078e00ff */
[----:B------:R-:W-:-:S02]  /*7f60*/  PRMT R80, R236, 0x5432, R80 ;  /* 0x00005432ec507816 */ /* 0x000fc40000000050 */
[----:B------:R-:W-:Y:S02]  /*7f70*/  PRMT R83, R229, 0x5410, R83 ;  /* 0x00005410e5537816 */ /* 0x000fe40000000053 */
[----:B------:R-:W-:Y:S01]  /*7f80*/  LOP3.LUT R47, R51, 0xffff0000, RZ, 0xc0, !PT ;  /* 0xffff0000332f7812 */ /* 0x000fe200078ec0ff */
[C---:B------:R-:W-:Y:S01]  /*7f90*/  IMAD.U32 R135, R80.reuse, 0x10000, RZ ;  /* 0x0001000050877824 */ /* 0x040fe200078e00ff */
[----:B------:R-:W-:Y:S01]  /*7fa0*/  LOP3.LUT R80, R80, 0xffff0000, RZ, 0xc0, !PT ;  /* 0xffff000050507812 */ /* 0x000fe200078ec0ff */
[C---:B------:R-:W-:Y:S01]  /*7fb0*/  IMAD.U32 R136, R83.reuse, 0x10000, RZ ;  /* 0x0001000053887824 */ /* 0x040fe200078e00ff */
[----:B------:R-:W-:Y:S01]  /*7fc0*/  LOP3.LUT R83, R83, 0xffff0000, RZ, 0xc0, !PT ;  /* 0xffff000053537812 */ /* 0x000fe200078ec0ff */
[----:B------:R-:W-:Y:S01]  /*7fd0*/  FMUL.FTZ R137, R200, R135 ;  /* 0x00000087c8897220 */ /* 0x000fe20000410000 */
[----:B------:R-:W-:Y:S01]  /*7fe0*/  LOP3.LUT R48, R48, 0xffff0000, RZ, 0xc0, !PT ;  /* 0xffff000030307812 */ /* 0x000fe200078ec0ff */
[C---:B------:R-:W-:Y:S01]  /*7ff0*/  FMUL.FTZ R51, R47.reuse, R80 ;  /* 0x000000502f337220 */ /* 0x040fe20000410000 */
[----:B------:R-:W-:Y:S01]  /*8000*/  FMUL.FTZ R200, R200, R136 ;  /* 0x00000088c8c87220 */ /* 0x000fe20000410000 */
[-C--:B------:R-:W-:Y:S01]  /*8010*/  FMUL.FTZ R47, R47, R83.reuse ;  /* 0x000000532f2f7220 */ /* 0x080fe20000410000 */
[----:B------:R-:W-:Y:S01]  /*8020*/  LOP3.LUT R36, R36, 0xffff0000, RZ, 0xc0, !PT ;  /* 0xffff000024247812 */ /* 0x000fe200078ec0ff */
[----:B------:R-:W-:Y:S01]  /*8030*/  FFMA.FTZ R51, R45, R83, -R51 ;  /* 0x000000532d337223 */ /* 0x000fe20000010833 */
[----:B------:R-:W-:-:S02]  /*8040*/  IMAD.U32 R83, R44, 0x10000, RZ ;  /* 0x000100002c537824 */ /* 0x000fc400078e00ff */
[----:B------:R-:W-:Y:S01]  /*8050*/  FFMA.FTZ R47, R45, R80, R47 ;  /* 0x000000502d2f7223 */ /* 0x000fe2000001002f */
[----:B------:R-:W-:Y:S01]  /*8060*/  IMAD.U32 R45, R32, 0x10000, RZ ;  /* 0x00010000202d7824 */ /* 0x000fe200078e00ff */
[----:B------:R-:W-:Y:S01]  /*8070*/  LOP3.LUT R44, R44, 0xffff0000, RZ, 0xc0, !PT ;  /* 0xffff00002c2c7812 */ /* 0x000fe200078ec0ff */
[C---:B------:R-:W-:Y:S01]  /*8080*/  FMUL.FTZ R80, R35.reuse, R83 ;  /* 0x0000005323507220 */ /* 0x040fe20000410000 */
[----:B------:R-:W-:Y:S01]  /*8090*/  LOP3.LUT R32, R32, 0xffff0000, RZ, 0xc0, !PT ;  /* 0xffff000020207812 */ /* 0x000fe200078ec0ff */
[-C--:B------:R-:W-:Y:S01]  /*80a0*/  FMUL.FTZ R35, R35, R45.reuse ;  /* 0x0000002d23237220 */ /* 0x080fe20000410000 */
[----:B------:R-:W-:Y:S01]  /*80b0*/  PRMT R46, R229, 0x5432, R46 ;  /* 0x00005432e52e7816 */ /* 0x000fe2000000002e */
[----:B------:R-:W-:Y:S01]  /*80c0*/  FFMA.FTZ R80, R33, R45, -R80 ;  /* 0x0000002d21507223 */ /* 0x000fe20000010850 */
[----:B------:R-:W-:Y:S01]  /*80d0*/  FMUL.FTZ R45, R48, R44 ;  /* 0x0000002c302d7220 */ /* 0x000fe20000410000 */
[----:B------:R-:W-:Y:S01]  /*80e0*/  PRMT R34, R231, 0x5432, R34 ;  /* 0x00005432e7227816 */ /* 0x000fe20000000022 */
[C---:B------:R-:W-:Y:S01]  /*80f0*/  FFMA.FTZ R137, R134.reuse, R136, -R137 ;  /* 0x0000008886897223 */ /* 0x040fe20000010889 */
[----:B------:R-:W-:Y:S01]  /*8100*/  FFMA.FTZ R200, R134, R135, R200 ;  /* 0x0000008786c87223 */ /* 0x000fe200000100c8 */
[----:B------:R-:W-:Y:S01]  /*8110*/  LOP3.LUT R134, R38, 0xffff0000, RZ, 0xc0, !PT ;  /* 0xffff000026867812 */ /* 0x000fe200078ec0ff */
[-C--:B------:R-:W-:Y:S01]  /*8120*/  FMUL.FTZ R48, R48, R32.reuse ;  /* 0x0000002030307220 */ /* 0x080fe20000410000 */
[----:B------:R-:W-:Y:S01]  /*8130*/  FFMA.FTZ R45, R36, R32, -R45 ;  /* 0x00000020242d7223 */ /* 0x000fe2000001082d */
[----:B------:R-:W-:-:S02]  /*8140*/  IMAD.U32 R38, R50, 0x10000, RZ ;  /* 0x0001000032267824 */ /* 0x000fc400078e00ff */
[----:B------:R-:W-:Y:S01]  /*8150*/  FFMA.FTZ R35, R33, R83, R35 ;  /* 0x0000005321237223 */ /* 0x000fe20000010023 */
[----:B------:R-:W-:Y:S01]  /*8160*/  IMAD.U32 R32, R46, 0x10000, RZ ;  /* 0x000100002e207824 */ /* 0x000fe200078e00ff */
[----:B------:R-:W-:Y:S01]  /*8170*/  LOP3.LUT R50, R50, 0xffff0000, RZ, 0xc0, !PT ;  /* 0xffff000032327812 */ /* 0x000fe200078ec0ff */
[----:B------:R-:W-:Y:S01]  /*8180*/  IMAD.U32 R33, R34, 0x10000, RZ ;  /* 0x0001000022217824 */ /* 0x000fe200078e00ff */
[----:B------:R-:W-:Y:S01]  /*8190*/  LOP3.LUT R46, R46, 0xffff0000, RZ, 0xc0, !PT ;  /* 0xffff00002e2e7812 */ /* 0x000fe200078ec0ff */
[----:B------:R-:W-:Y:S01]  /*81a0*/  FFMA.FTZ R48, R36, R44, R48 ;  /* 0x0000002c24307223 */ /* 0x000fe20000010030 */
[----:B------:R-:W-:Y:S01]  /*81b0*/  LOP3.LUT R34, R34, 0xffff0000, RZ, 0xc0, !PT ;  /* 0xffff000022227812 */ /* 0x000fe200078ec0ff */
[C---:B------:R-:W-:Y:S01]  /*81c0*/  FMUL.FTZ R36, R38.reuse, R32 ;  /* 0x0000002026247220 */ /* 0x040fe20000410000 */
[-C--:B------:R-:W-:Y:S01]  /*81d0*/  FMUL.FTZ R44, R38, R33.reuse ;  /* 0x00000021262c7220 */ /* 0x080fe20000410000 */
[C---:B------:R-:W-:Y:S01]  /*81e0*/  FMUL.FTZ R38, R50.reuse, R46 ;  /* 0x0000002e32267220 */ /* 0x040fe20000410000 */
[----:B------:R-:W-:Y:S01]  /*81f0*/  F2FP.BF16.F32.PACK_AB R49, R49, R82 ;  /* 0x000000523131723e */ /* 0x000fe200000010ff */
[-C--:B------:R-:W-:Y:S01]  /*8200*/  FMUL.FTZ R50, R50, R34.reuse ;  /* 0x0000002232327220 */ /* 0x080fe20000410000 */
[----:B------:R-:W-:Y:S01]  /*8210*/  FFMA.FTZ R36, R39, R33, -R36 ;  /* 0x0000002127247223 */ /* 0x000fe20000010824 */
[C---:B------:R-:W-:Y:S01]  /*8220*/  FFMA.FTZ R38, R134.reuse, R34, -R38 ;  /* 0x0000002286267223 */ /* 0x040fe20000010826 */
[----:B------:R-:W-:Y:S01]  /*8230*/  F2FP.BF16.F32.PACK_AB R51, R51, R137 ;  /* 0x000000893333723e */ /* 0x000fe200000010ff */
[----:B------:R-:W-:Y:S01]  /*8240*/  FFMA.FTZ R44, R39, R32, R44 ;  /* 0x00000020272c7223 */ /* 0x000fe2000001002c */
[----:B------:R-:W-:Y:S01]  /*8250*/  FFMA.FTZ R50, R134, R46, R50 ;  /* 0x0000002e86327223 */ /* 0x000fe20000010032 */
[----:B------:R-:W-:Y:S01]  /*8260*/  F2FP.BF16.F32.PACK_AB R81, R37, R81 ;  /* 0x000000512551723e */ /* 0x000fe200000010ff */
[----:B------:R-:W-:Y:S01]  /*8270*/  IMAD.MOV.U32 R37, RZ, RZ, R49 ;  /* 0x000000ffff257224 */ /* 0x000fe200078e0031 */
        /* <DEDUP_REMOVED lines=8> */
[----:B------:R-:W-:-:S07]  /*8300*/  F2FP.BF16.F32.PACK_AB R50, R50, R44 ;  /* 0x0000002c3232723e */ /* 0x000fce00000010ff */
.L_x_1744:
[----:B------:R-:W-:Y:S05]  /*8310*/  BSYNC B3 ;  /* 0x0000000000037941 */ /* 0x000fea0003800000 */
.L_x_1743:
[----:B------:R-:W-:Y:S02]  /*8320*/  ULDC.64 UR4, c[0x0][0x208] ;  /* 0x0000820000047ab9 */ /* 0x000fe40000000a00 */
[----:B0-----:R0:W-:Y:S04]  /*8330*/  STG.E.128 desc[UR4][R76.64], R36 ;  /* 0x000000244c007986 */ /* 0x0011e8000c101d04 */
[----:B--2---:R0:W-:Y:S02]  /*8340*/  @!P4 STG.E.128 desc[UR4][R78.64], R48 ;  /* 0x000000304e00c986 */ /* 0x0041e4000c101d04 */
.L_x_1742:
[----:B------:R-:W-:Y:S05]  /*8350*/  BSYNC B2 ;  /* 0x0000000000027941 */ /* 0x000fea0003800000 */
.L_x_1741:
[----:B------:R-:W-:-:S13]  /*8360*/  ISETP.NE.AND P4, PT, R9, RZ, PT ;  /* 0x000000ff0900720c */ /* 0x000fda0003f85270 */
[----:B------:R-:W-:Y:S05]  /*8370*/  @!P4 BRA `(.L_x_1736) ;  /* 0x00000008000cc947 */ /* 0x000fea0003800000 */
[----:B------:R-:W3:Y:S01]  /*8380*/  LDL R32, [R1+0xc] ;  /* 0x00000c0001207983 */ /* 0x000ee20000100800 */
[----:B------:R-:W-:Y:S01]  /*8390*/  IADD3 R35, P4, P5, R86, R130, R12 ;  /* 0x0000008256237210 */ /* 0x000fe20007d9e00c */
[----:B------:R-:W-:Y:S01]  /*83a0*/  BSSY B2, `(.L_x_1745) ;  /* 0x000007d000027945 */ /* 0x000fe20003800000 */
[----:B---3--:R-:W-:Y:S02]  /*83b0*/  LOP3.LUT P6, RZ, R32, 0x1, RZ, 0xc0, !PT ;  /* 0x0000000120ff7812 */ /* 0x008fe400078cc0ff */
[----:B------:R-:W-:Y:S02]  /*83c0*/  IADD3.X R32, R84, R179, R109, P4, P5 ;  /* 0x000000b354207210 */ /* 0x000fe400027ea46d */
[----:B------:R-:W-:-:S04]  /*83d0*/  SEL R33, R122, R151, !P6 ;  /* 0x000000977a217207 */ /* 0x000fc80007000000 */
[----:B------:R-:W-:-:S04]  /*83e0*/  SHF.R.S32.HI R34, RZ, 0x1f, R33 ;  /* 0x0000001fff227819 */ /* 0x000fc80000011421 */
[----:B------:R-:W-:-:S04]  /*83f0*/  LEA.HI R33, R34, R33, RZ, 0x4 ;  /* 0x0000002122217211 */ /* 0x000fc800078f20ff */
[----:B------:R-:W-:-:S05]  /*8400*/  LEA.HI.SX32 R34, R33, R112, 0x1c ;  /* 0x0000007021227211 */ /* 0x000fca00078fe2ff */
[----:B------:R-:W-:-:S05]  /*8410*/  IMAD.SHL.U32 R33, R34, 0x8, RZ ;  /* 0x0000000822217824 */ /* 0x000fca00078e00ff */
[----:B------:R-:W-:-:S13]  /*8420*/  ISETP.GE.AND P4, PT, R33, R148, PT ;  /* 0x000000942100720c */ /* 0x000fda0003f86270 */
[--C-:B0-----:R-:W-:Y:S02]  /*8430*/  @!P4 SHF.R.S32.HI R36, RZ, 0x1f, R33.reuse ;  /* 0x0000001fff24c819 */ /* 0x101fe40000011421 */
[----:B------:R-:W-:-:S04]  /*8440*/  @!P4 IADD3 R130, P5, P6, R86, R130, R33 ;  /* 0x000000825682c210 */ /* 0x000fc80007ebe021 */
[----:B------:R-:W-:Y:S02]  /*8450*/  @!P4 IADD3.X R36, R84, R179, R36, P5, P6 ;  /* 0x000000b35424c210 */ /* 0x000fe40002fec424 */
[----:B------:R-:W-:-:S04]  /*8460*/  LEA R44, P5, R35, R114, 0x1 ;  /* 0x00000072232c7211 */ /* 0x000fc800078a08ff */
[----:B------:R-:W-:Y:S02]  /*8470*/  LEA.HI.X R45, R35, R115, R32, 0x1, P5 ;  /* 0x00000073232d7211 */ /* 0x000fe400028f0c20 */
[----:B------:R-:W-:Y:S02]  /*8480*/  SHF.R.S32.HI R35, RZ, 0x1f, R34 ;  /* 0x0000001fff237819 */ /* 0x000fe40000011422 */
[----:B------:R-:W-:Y:S01]  /*8490*/  LOP3.LUT R32, R174, 0x38, R33, 0xf8, !PT ;  /* 0x00000038ae207812 */ /* 0x000fe200078ef821 */
[----:B------:R-:W-:Y:S01]  /*84a0*/  IMAD R33, R17, 0x4800, R143 ;  /* 0x0000480011217824 */ /* 0x000fe200078e028f */
[----:B------:R-:W-:Y:S02]  /*84b0*/  LEA.HI R35, R35, R34, RZ, 0x3 ;  /* 0x0000002223237211 */ /* 0x000fe400078f18ff */
[----:B------:R-:W-:Y:S01]  /*84c0*/  LOP3.LUT R32, R32, R175, RZ, 0x3c, !PT ;  /* 0x000000af20207212 */ /* 0x000fe200078e3cff */
[----:B------:R-:W-:Y:S01]  /*84d0*/  IMAD R33, R33, 0x2, R16 ;  /* 0x0000000221217824 */ /* 0x000fe200078e0210 */
[----:B------:R-:W-:-:S02]  /*84e0*/  SHF.R.S32.HI R35, RZ, 0x3, R35 ;  /* 0x00000003ff237819 */ /* 0x000fc40000011423 */
[----:B------:R-:W-:-:S03]  /*84f0*/  @!P4 LEA R46, P5, R130, R114, 0x1 ;  /* 0x00000072822ec211 */ /* 0x000fc600078a08ff */
[----:B------:R-:W-:Y:S01]  /*8500*/  IMAD R35, R35, 0x1800, R176 ;  /* 0x0000180023237824 */ /* 0x000fe200078e02b0 */
[----:B------:R-:W-:Y:S02]  /*8510*/  @!P4 LEA.HI.X R47, R130, R115, R36, 0x1, P5 ;  /* 0x00000073822fc211 */ /* 0x000fe400028f0c24 */
[----:B------:R-:W-:Y:S01]  /*8520*/  ISETP.GE.AND P5, PT, R166, R119, PT ;  /* 0x00000077a600720c */ /* 0x000fe20003fa6270 */
[----:B------:R-:W-:-:S04]  /*8530*/  IMAD.IADD R32, R35, 0x1, R32 ;  /* 0x0000000123207824 */ /* 0x000fc800078e0220 */
[----:B------:R-:W-:-:S04]  /*8540*/  IMAD R35, R17, 0x4800, R32 ;  /* 0x0000480011237824 */ /* 0x000fc800078e0220 */
[----:B------:R-:W-:Y:S02]  /*8550*/  IMAD R36, R35, 0x2, R16 ;  /* 0x0000000223247824 */ /* 0x000fe400078e0210 */
[----:B------:R-:W0:Y:S04]  /*8560*/  LDS.128 R32, [R33+0x18400] ;  /* 0x0184000021207984 */ /* 0x000e280000000c00 */
[----:B------:R-:W3:Y:S01]  /*8570*/  LDS.128 R36, [R36+0x18400] ;  /* 0x0184000024247984 */ /* 0x000ee20000000c00 */
[----:B------:R-:W-:Y:S05]  /*8580*/  @P5 BRA `(.L_x_1746) ;  /* 0x0000000400785947 */ /* 0x000fea0003800000 */
[--C-:B------:R-:W-:Y:S01]  /*8590*/  SHF.R.U64 R30, R30, 0x10, R31.reuse ;  /* 0x000000101e1e7819 */ /* 0x100fe2000000121f */
[----:B---3--:R-:W-:Y:S01]  /*85a0*/  IMAD.U32 R50, R37, 0x10000, RZ ;  /* 0x0001000025327824 */ /* 0x008fe200078e00ff */
[----:B------:R-:W-:Y:S01]  /*85b0*/  SHF.R.U32.HI R48, RZ, 0x10, R31 ;  /* 0x00000010ff307819 */ /* 0x000fe2000001161f */
[----:B--2---:R-:W-:Y:S01]  /*85c0*/  IMAD.U32 R78, R39, 0x10000, RZ ;  /* 0x00010000274e7824 */ /* 0x004fe200078e00ff */
[----:B------:R-:W-:Y:S01]  /*85d0*/  SHF.R.U64 R31, R40, 0x10, R41 ;  /* 0x00000010281f7819 */ /* 0x000fe20000001229 */
[----:B0-----:R-:W-:Y:S01]  /*85e0*/  IMAD.U32 R77, R35, 0x10000, RZ ;  /* 0x00010000234d7824 */ /* 0x001fe200078e00ff */
[----:B------:R-:W-:Y:S01]  /*85f0*/  SHF.R.U64 R28, R28, 0x10, R29 ;  /* 0x000000101c1c7819 */ /* 0x000fe2000000121d */
[----:B------:R-:W-:Y:S01]  /*8600*/  IMAD.U32 R79, R38, 0x10000, RZ ;  /* 0x00010000264f7824 */ /* 0x000fe200078e00ff */
[----:B------:R-:W-:Y:S01]  /*8610*/  SHF.R.U32.HI R40, RZ, 0x10, R41 ;  /* 0x00000010ff287819 */ /* 0x000fe20000011629 */
[----:B------:R-:W-:Y:S01]  /*8620*/  IMAD.U32 R76, R34, 0x10000, RZ ;  /* 0x00010000224c7824 */ /* 0x000fe200078e00ff */
[----:B------:R-:W-:-:S02]  /*8630*/  SHF.R.U32.HI R29, RZ, 0x10, R29 ;  /* 0x00000010ff1d7819 */ /* 0x000fc4000001161d */
[----:B------:R-:W-:Y:S02]  /*8640*/  PRMT R40, R221, 0x5432, R40 ;  /* 0x00005432dd287816 */ /* 0x000fe40000000028 */
[----:B------:R-:W-:Y:S02]  /*8650*/  PRMT R29, R219, 0x5410, R29 ;  /* 0x00005410db1d7816 */ /* 0x000fe4000000001d */
[--C-:B------:R-:W-:Y:S01]  /*8660*/  SHF.R.U64 R41, R42, 0x10, R43.reuse ;  /* 0x000000102a297819 */ /* 0x100fe2000000122b */
[----:B------:R-:W-:Y:S01]  /*8670*/  IMAD.U32 R80, R40, 0x10000, RZ ;  /* 0x0001000028507824 */ /* 0x000fe200078e00ff */
[----:B------:R-:W-:Y:S01]  /*8680*/  SHF.R.U32.HI R42, RZ, 0x10, R43 ;  /* 0x00000010ff2a7819 */ /* 0x000fe2000001162b */
[----:B------:R-:W-:Y:S01]  /*8690*/  IMAD.U32 R81, R29, 0x10000, RZ ;  /* 0x000100001d517824 */ /* 0x000fe200078e00ff */
[C---:B------:R-:W-:Y:S01]  /*86a0*/  PRMT R31, R220.reuse, 0x5432, R31 ;  /* 0x00005432dc1f7816 */ /* 0x040fe2000000001f */
[----:B------:R-:W-:Y:S01]  /*86b0*/  IMAD.U32 R43, R33, 0x10000, RZ ;  /* 0x00010000212b7824 */ /* 0x000fe200078e00ff */
[----:B------:R-:W-:Y:S01]  /*86c0*/  PRMT R220, R220, 0x5410, R41 ;  /* 0x00005410dcdc7816 */ /* 0x000fe20000000029 */
[CC--:B------:R-:W-:Y:S01]  /*86d0*/  FMUL.FTZ R41, R50.reuse, R80.reuse ;  /* 0x0000005032297220 */ /* 0x0c0fe20000410000 */
[----:B------:R-:W-:Y:S01]  /*86e0*/  LOP3.LUT R51, R37, 0xffff0000, RZ, 0xc0, !PT ;  /* 0xffff000025337812 */ /* 0x000fe200078ec0ff */
[-C--:B------:R-:W-:Y:S01]  /*86f0*/  FMUL.FTZ R50, R50, R81.reuse ;  /* 0x0000005132327220 */ /* 0x080fe20000410000 */
[----:B------:R-:W-:Y:S01]  /*8700*/  LOP3.LUT R40, R40, 0xffff0000, RZ, 0xc0, !PT ;  /* 0xffff000028287812 */ /* 0x000fe200078ec0ff */
[----:B------:R-:W-:Y:S01]  /*8710*/  FFMA.FTZ R41, R43, R81, -R41 ;  /* 0x000000512b297223 */ /* 0x000fe20000010829 */
[----:B------:R-:W-:Y:S01]  /*8720*/  PRMT R48, R219, 0x5432, R48 ;  /* 0x00005432db307816 */ /* 0x000fe20000000030 */
[----:B------:R-:W-:Y:S01]  /*8730*/  FFMA.FTZ R50, R43, R80, R50 ;  /* 0x000000502b327223 */ /* 0x000fe20000010032 */
[----:B------:R-:W-:Y:S01]  /*8740*/  PRMT R42, R221, 0x5410, R42 ;  /* 0x00005410dd2a7816 */ /* 0x000fe2000000002a */
[-C--:B------:R-:W-:Y:S01]  /*8750*/  FMUL.FTZ R82, R51, R40.reuse ;  /* 0x0000002833527220 */ /* 0x080fe20000410000 */
[----:B------:R-:W-:Y:S01]  /*8760*/  LOP3.LUT R29, R29, 0xffff0000, RZ, 0xc0, !PT ;  /* 0xffff00001d1d7812 */ /* 0x000fe200078ec0ff */
[----:B------:R-:W-:Y:S01]  /*8770*/  IMAD.U32 R43, R48, 0x10000, RZ ;  /* 0x00010000302b7824 */ /* 0x000fe200078e00ff */
[----:B------:R-:W-:Y:S01]  /*8780*/  LOP3.LUT R49, R33, 0xffff0000, RZ, 0xc0, !PT ;  /* 0xffff000021317812 */ /* 0x000fe200078ec0ff */
[----:B------:R-:W-:Y:S01]  /*8790*/  IMAD.U32 R81, R42, 0x10000, RZ ;  /* 0x000100002a517824 */ /* 0x000fe200078e00ff */
[----:B------:R-:W-:Y:S01]  /*87a0*/  PRMT R28, R222, 0x5410, R28 ;  /* 0x00005410de1c7816 */ /* 0x000fe2000000001c */
[-C--:B------:R-:W-:Y:S01]  /*87b0*/  FMUL.FTZ R51, R51, R29.reuse ;  /* 0x0000001d33337220 */ /* 0x080fe20000410000 */
[----:B------:R-:W-:Y:S01]  /*87c0*/  LOP3.LUT R39, R39, 0xffff0000, RZ, 0xc0, !PT ;  /* 0xffff000027277812 */ /* 0x000fe200078ec0ff */
[----:B------:R-:W-:Y:S01]  /*87d0*/  IMAD.U32 R37, R36, 0x10000, RZ ;  /* 0x0001000024257824 */ /* 0x000fe200078e00ff */
[----:B------:R-:W-:Y:S01]  /*87e0*/  LOP3.LUT R42, R42, 0xffff0000, RZ, 0xc0, !PT ;  /* 0xffff00002a2a7812 */ /* 0x000fe200078ec0ff */
[C---:B------:R-:W-:Y:S01]  /*87f0*/  FFMA.FTZ R82, R49.reuse, R29, -R82 ;  /* 0x0000001d31527223 */ /* 0x040fe20000010852 */
[----:B------:R-:W-:Y:S01]  /*8800*/  LOP3.LUT R48, R48, 0xffff0000, RZ, 0xc0, !PT ;  /* 0xffff000030307812 */ /* 0x000fe200078ec0ff */
[----:B------:R-:W-:Y:S01]  /*8810*/  FFMA.FTZ R51, R49, R40, R51 ;  /* 0x0000002831337223 */ /* 0x000fe20000010033 */
[C---:B------:R-:W-:Y:S01]  /*8820*/  IMAD.U32 R80, R31.reuse, 0x10000, RZ ;  /* 0x000100001f507824 */ /* 0x040fe200078e00ff */
[----:B------:R-:W-:Y:S01]  /*8830*/  LOP3.LUT R36, R36, 0xffff0000, RZ, 0xc0, !PT ;  /* 0xffff000024247812 */ /* 0x000fe200078ec0ff */
[----:B------:R-:W-:Y:S01]  /*8840*/  FMUL.FTZ R29, R78, R81 ;  /* 0x000000514e1d7220 */ /* 0x000fe20000410000 */
[C---:B------:R-:W-:Y:S01]  /*8850*/  IMAD.U32 R40, R28.reuse, 0x10000, RZ ;  /* 0x000100001c287824 */ /* 0x040fe200078e00ff */
[----:B------:R-:W-:Y:S01]  /*8860*/  LOP3.LUT R31, R31, 0xffff0000, RZ, 0xc0, !PT ;  /* 0xffff00001f1f7812 */ /* 0x000fe200078ec0ff */
[C---:B------:R-:W-:Y:S01]  /*8870*/  FMUL.FTZ R130, R39.reuse, R42 ;  /* 0x0000002a27827220 */ /* 0x040fe20000410000 */
[----:B------:R-:W-:Y:S01]  /*8880*/  FMUL.FTZ R134, R39, R48 ;  /* 0x0000003027867220 */ /* 0x000fe20000410000 */
[----:B------:R-:W-:Y:S01]  /*8890*/  LOP3.LUT R39, R28, 0xffff0000, RZ, 0xc0, !PT ;  /* 0xffff00001c277812 */ /* 0x000fe200078ec0ff */
[----:B------:R-:W-:-:S02]  /*88a0*/  IMAD.U32 R33, R32, 0x10000, RZ ;  /* 0x0001000020217824 */ /* 0x000fc400078e00ff */
[----:B------:R-:W-:Y:S01]  /*88b0*/  FMUL.FTZ R28, R37, R80 ;  /* 0x00000050251c7220 */ /* 0x000fe20000410000 */
[----:B------:R-:W-:Y:S01]  /*88c0*/  LOP3.LUT R32, R32, 0xffff0000, RZ, 0xc0, !PT ;  /* 0xffff000020207812 */ /* 0x000fe200078ec0ff */
[-C--:B------:R-:W-:Y:S01]  /*88d0*/  FMUL.FTZ R78, R78, R43.reuse ;  /* 0x0000002b4e4e7220 */ /* 0x080fe20000410000 */
[----:B------:R-:W-:Y:S01]  /*88e0*/  FFMA.FTZ R29, R77, R43, -R29 ;  /* 0x0000002b4d1d7223 */ /* 0x000fe2000001081d */
[-C--:B------:R-:W-:Y:S01]  /*88f0*/  FMUL.FTZ R37, R37, R40.reuse ;  /* 0x0000002825257220 */ /* 0x080fe20000410000 */
[----:B------:R-:W-:Y:S01]  /*8900*/  FMUL.FTZ R43, R36, R31 ;  /* 0x0000001f242b7220 */ /* 0x000fe20000410000 */
[----:B------:R-:W-:Y:S01]  /*8910*/  PRMT R30, R222, 0x5432, R30 ;  /* 0x00005432de1e7816 */ /* 0x000fe2000000001e */
[C---:B------:R-:W-:Y:S01]  /*8920*/  FFMA.FTZ R28, R33.reuse, R40, -R28 ;  /* 0x00000028211c7223 */ /* 0x040fe2000001081c */
[----:B------:R-:W-:Y:S01]  /*8930*/  FFMA.FTZ R37, R33, R80, R37 ;  /* 0x0000005021257223 */ /* 0x000fe20000010025 */
[-C--:B------:R-:W-:Y:S01]  /*8940*/  FMUL.FTZ R33, R36, R39.reuse ;  /* 0x0000002724217220 */ /* 0x080fe20000410000 */
[----:B------:R-:W-:Y:S01]  /*8950*/  FFMA.FTZ R43, R32, R39, -R43 ;  /* 0x00000027202b7223 */ /* 0x000fe2000001082b */
[----:B------:R-:W-:Y:S01]  /*8960*/  LOP3.LUT R35, R35, 0xffff0000, RZ, 0xc0, !PT ;  /* 0xffff000023237812 */ /* 0x000fe200078ec0ff */
[----:B------:R-:W-:Y:S01]  /*8970*/  IMAD.U32 R36, R220, 0x10000, RZ ;  /* 0x00010000dc247824 */ /* 0x000fe200078e00ff */
[----:B------:R-:W-:Y:S01]  /*8980*/  LOP3.LUT R38, R38, 0xffff0000, RZ, 0xc0, !PT ;  /* 0xffff000026267812 */ /* 0x000fe200078ec0ff */
[----:B------:R-:W-:Y:S01]  /*8990*/  IMAD.U32 R40, R30, 0x10000, RZ ;  /* 0x000100001e287824 */ /* 0x000fe200078e00ff */
[----:B------:R-:W-:Y:S01]  /*89a0*/  LOP3.LUT R39, R220, 0xffff0000, RZ, 0xc0, !PT ;  /* 0xffff0000dc277812 */ /* 0x000fe200078ec0ff */
[----:B------:R-:W-:Y:S01]  /*89b0*/  FFMA.FTZ R32, R32, R31, R33 ;  /* 0x0000001f20207223 */ /* 0x000fe20000010021 */
[----:B------:R-:W-:Y:S01]  /*89c0*/  LOP3.LUT R49, R30, 0xffff0000, RZ, 0xc0, !PT ;  /* 0xffff00001e317812 */ /* 0x000fe200078ec0ff */
[----:B------:R-:W-:Y:S01]  /*89d0*/  FFMA.FTZ R130, R35, R48, -R130 ;  /* 0x0000003023827223 */ /* 0x000fe20000010882 */
[----:B------:R-:W-:Y:S01]  /*89e0*/  LOP3.LUT R34, R34, 0xffff0000, RZ, 0xc0, !PT ;  /* 0xffff000022227812 */ /* 0x000fe200078ec0ff */
[----:B------:R-:W-:Y:S01]  /*89f0*/  FMUL.FTZ R31, R79, R36 ;  /* 0x000000244f1f7220 */ /* 0x000fe20000410000 */
[C---:B------:R-:W-:Y:S01]  /*8a00*/  FMUL.FTZ R33, R38.reuse, R39 ;  /* 0x0000002726217220 */ /* 0x040fe20000410000 */
[----:B------:R-:W-:Y:S01]  /*8a10*/  FFMA.FTZ R78, R77, R81, R78 ;  /* 0x000000514d4e7223 */ /* 0x000fe2000001004e */
        /* <DEDUP_REMOVED lines=10> */
[----:B------:R-:W-:Y:S01]  /*8ac0*/  F2FP.BF16.F32.PACK_AB R78, R35, R78 ;  /* 0x0000004e234e723e */ /* 0x000fe200000010ff */
[----:B------:R-:W-:Y:S01]  /*8ad0*/  IMAD.MOV.U32 R35, RZ, RZ, R29 ;  /* 0x000000ffff237224 */ /* 0x000fe200078e001d */
[----:B------:R-:W-:Y:S02]  /*8ae0*/  F2FP.BF16.F32.PACK_AB R28, R43, R28 ;  /* 0x0000001c2b1c723e */ /* 0x000fe400000010ff */
        /* <DEDUP_REMOVED lines=8> */
.L_x_1746:
[----:B------:R-:W-:Y:S05]  /*8b70*/  BSYNC B2 ;  /* 0x0000000000027941 */ /* 0x000fea0003800000 */
.L_x_1745:
[----:B------:R-:W-:Y:S02]  /*8b80*/  ULDC.64 UR4, c[0x0][0x208] ;  /* 0x0000820000047ab9 */ /* 0x000fe40000000a00 */
[----:B0-----:R4:W-:Y:S04]  /*8b90*/  STG.E.128 desc[UR4][R44.64], R32 ;  /* 0x000000202c007986 */ /* 0x0019e8000c101d04 */
[----:B---3--:R4:W-:Y:S02]  /*8ba0*/  @!P4 STG.E.128 desc[UR4][R46.64], R36 ;  /* 0x000000242e00c986 */ /* 0x0089e4000c101d04 */
.L_x_1736:
[----:B------:R-:W-:Y:S05]  /*8bb0*/  BSYNC B1 ;  /* 0x0000000000017941 */ /* 0x000fea0003800000 */
.L_x_1735:
        /* <DEDUP_REMOVED lines=10> */
[----:B----4-:R-:W-:Y:S02]  /*8c60*/  IADD3 R32, P3, P4, R86, R126, R14 ;  /* 0x0000007e56207210 */ /* 0x010fe40007c7e00e */
[----:B------:R-:W-:Y:S02]  /*8c70*/  SHF.R.S32.HI R29, RZ, 0x1f, R28 ;  /* 0x0000001fff1d7819 */ /* 0x000fe4000001141c */
[----:B------:R-:W-:Y:S02]  /*8c80*/  IADD3.X R34, R84, R40, R111, P3, P4 ;  /* 0x0000002854227210 */ /* 0x000fe40001fe846f */
[----:B------:R-:W-:-:S04]  /*8c90*/  LEA.HI R29, R29, R28, RZ, 0x4 ;  /* 0x0000001c1d1d7211 */ /* 0x000fc800078f20ff */
[----:B------:R-:W-:-:S04]  /*8ca0*/  LEA.HI.SX32 R29, R29, R116, 0x1c ;  /* 0x000000741d1d7211 */ /* 0x000fc800078fe2ff */
[----:B------:R-:W-:Y:S01]  /*8cb0*/  SHF.R.S32.HI R28, RZ, 0x1f, R29 ;  /* 0x0000001fff1c7819 */ /* 0x000fe2000001141d */
[----:B------:R-:W-:-:S03]  /*8cc0*/  IMAD.SHL.U32 R31, R29, 0x8, RZ ;  /* 0x000000081d1f7824 */ /* 0x000fc600078e00ff */
[----:B------:R-:W-:Y:S02]  /*8cd0*/  LEA.HI R28, R28, R29, RZ, 0x3 ;  /* 0x0000001d1c1c7211 */ /* 0x000fe400078f18ff */
[----:B------:R-:W-:Y:S02]  /*8ce0*/  ISETP.GE.AND P3, PT, R31, R148, PT ;  /* 0x000000941f00720c */ /* 0x000fe40003f66270 */
[----:B------:R-:W-:Y:S02]  /*8cf0*/  SHF.R.S32.HI R29, RZ, 0x3, R28 ;  /* 0x00000003ff1d7819 */ /* 0x000fe4000001141c */
[----:B------:R-:W-:-:S03]  /*8d00*/  LOP3.LUT R28, R173, 0x38, R31, 0xf8, !PT ;  /* 0x00000038ad1c7812 */ /* 0x000fc600078ef81f */
[----:B------:R-:W-:Y:S01]  /*8d10*/  IMAD R29, R29, 0x1800, R178 ;  /* 0x000018001d1d7824 */ /* 0x000fe200078e02b2 */
[----:B------:R-:W-:-:S05]  /*8d20*/  LOP3.LUT R28, R28, R223, RZ, 0x3c, !PT ;  /* 0x000000df1c1c7212 */ /* 0x000fca00078e3cff */
[--C-:B------:R-:W-:Y:S01]  /*8d30*/  @!P3 SHF.R.S32.HI R33, RZ, 0x1f, R31.reuse ;  /* 0x0000001fff21b819 */ /* 0x100fe2000001141f */
[----:B------:R-:W-:Y:S01]  /*8d40*/  IMAD.IADD R28, R29, 0x1, R28 ;  /* 0x000000011d1c7824 */ /* 0x000fe200078e021c */
[----:B------:R-:W-:Y:S01]  /*8d50*/  @!P3 IADD3 R30, P4, P5, R86, R126, R31 ;  /* 0x0000007e561eb210 */ /* 0x000fe20007d9e01f */
[C---:B------:R-:W-:Y:S02]  /*8d60*/  IMAD R29, R17.reuse, 0x4800, R144 ;  /* 0x00004800111d7824 */ /* 0x040fe400078e0290 */
[----:B------:R-:W-:Y:S01]  /*8d70*/  IMAD R31, R17, 0x4800, R28 ;  /* 0x00004800111f7824 */ /* 0x000fe200078e021c */
[----:B------:R-:W-:Y:S01]  /*8d80*/  @!P3 IADD3.X R33, R84, R40, R33, P4, P5 ;  /* 0x000000285421b210 */ /* 0x000fe200027ea421 */
[----:B------:R-:W-:Y:S01]  /*8d90*/  IMAD R29, R29, 0x2, R16 ;  /* 0x000000021d1d7824 */ /* 0x000fe200078e0210 */
[----:B0-----:R-:W-:-:S04]  /*8da0*/  LEA R36, P4, R32, R114, 0x1 ;  /* 0x0000007220247211 */ /* 0x001fc800078808ff */
[----:B------:R-:W-:Y:S01]  /*8db0*/  LEA.HI.X R37, R32, R115, R34, 0x1, P4 ;  /* 0x0000007320257211 */ /* 0x000fe200020f0c22 */
[----:B------:R-:W-:Y:S01]  /*8dc0*/  IMAD R32, R31, 0x2, R16 ;  /* 0x000000021f207824 */ /* 0x000fe200078e0210 */
[----:B------:R-:W-:-:S04]  /*8dd0*/  @!P3 LEA R38, P4, R30, R114, 0x1 ;  /* 0x000000721e26b211 */ /* 0x000fc800078808ff */
        /* <DEDUP_REMOVED lines=13> */
[----:B------:R-:W-:Y:S01]  /*8eb0*/  SHF.R.U64 R42, R62, 0x10, R63 ;  /* 0x000000103e2a7819 */ /* 0x000fe2000000123f */
[----:B------:R-:W-:Y:S01]  /*8ec0*/  IMAD.U32 R48, R30, 0x10000, RZ ;  /* 0x000100001e307824 */ /* 0x000fe200078e00ff */
[----:B------:R-:W-:-:S02]  /*8ed0*/  PRMT R73, R218, 0x5432, R73 ;  /* 0x00005432da497816 */ /* 0x000fc40000000049 */
[----:B------:R-:W-:Y:S02]  /*8ee0*/  SHF.R.U32.HI R62, RZ, 0x10, R63 ;  /* 0x00000010ff3e7819 */ /* 0x000fe4000001163f */
[----:B------:R-:W-:Y:S01]  /*8ef0*/  PRMT R61, R216, 0x5432, R61 ;  /* 0x00005432d83d7816 */ /* 0x000fe2000000003d */
[----:B------:R-:W-:Y:S01]  /*8f00*/  IMAD.U32 R72, R73, 0x10000, RZ ;  /* 0x0001000049487824 */ /* 0x000fe200078e00ff */
[--C-:B------:R-:W-:Y:S02]  /*8f10*/  SHF.R.U64 R44, R74, 0x10, R75.reuse ;  /* 0x000000104a2c7819 */ /* 0x100fe4000000124b */
[----:B------:R-:W-:Y:S01]  /*8f20*/  SHF.R.U32.HI R74, RZ, 0x10, R75 ;  /* 0x00000010ff4a7819 */ /* 0x000fe2000001164b */
[----:B------:R-:W-:Y:S01]  /*8f30*/  FMUL.FTZ R76, R51, R72 ;  /* 0x00000048334c7220 */ /* 0x000fe20000410000 */
[C---:B------:R-:W-:Y:S02]  /*8f40*/  PRMT R42, R215.reuse, 0x5410, R42 ;  /* 0x00005410d72a7816 */ /* 0x040fe4000000002a */
[----:B------:R-:W-:Y:S01]  /*8f50*/  PRMT R215, R215, 0x5432, R62 ;  /* 0x00005432d7d77816 */ /* 0x000fe2000000003e */
[----:B------:R-:W-:Y:S01]  /*8f60*/  IMAD.U32 R62, R61, 0x10000, RZ ;  /* 0x000100003d3e7824 */ /* 0x000fe200078e00ff */
[----:B------:R-:W-:-:S02]  /*8f70*/  PRMT R74, R217, 0x5432, R74 ;  /* 0x00005432d94a7816 */ /* 0x000fc4000000004a */
[----:B------:R-:W-:Y:S01]  /*8f80*/  LOP3.LUT R47, R33, 0xffff0000, RZ, 0xc0, !PT ;  /* 0xffff0000212f7812 */ /* 0x000fe200078ec0ff */
[-C--:B------:R-:W-:Y:S01]  /*8f90*/  FMUL.FTZ R78, R51, R62.reuse ;  /* 0x0000003e334e7220 */ /* 0x080fe20000410000 */
[----:B------:R-:W-:Y:S01]  /*8fa0*/  PRMT R218, R218, 0x5410, R43 ;  /* 0x00005410dada7816 */ /* 0x000fe2000000002b */
[C---:B------:R-:W-:Y:S01]  /*8fb0*/  IMAD.U32 R63, R74.reuse, 0x10000, RZ ;  /* 0x000100004a3f7824 */ /* 0x040fe200078e00ff */
[----:B------:R-:W-:Y:S01]  /*8fc0*/  LOP3.LUT R73, R73, 0xffff0000, RZ, 0xc0, !PT ;  /* 0xffff000049497812 */ /* 0x000fe200078ec0ff */
[----:B------:R-:W-:Y:S02]  /*8fd0*/  IMAD.U32 R51, R215, 0x10000, RZ ;  /* 0x00010000d7337824 */ /* 0x000fe400078e00ff */
[----:B------:R-:W-:Y:S01]  /*8fe0*/  FFMA.FTZ R43, R45, R62, -R76 ;  /* 0x0000003e2d2b7223 */ /* 0x000fe2000001084c */
[----:B------:R-:W-:Y:S01]  /*8ff0*/  LOP3.LUT R61, R61, 0xffff0000, RZ, 0xc0, !PT ;  /* 0xffff00003d3d7812 */ /* 0x000fe200078ec0ff */
[----:B------:R-:W-:Y:S01]  /*9000*/  FFMA.FTZ R45, R45, R72, R78 ;  /* 0x000000482d2d7223 */ /* 0x000fe2000001004e */
[----:B------:R-:W-:Y:S01]  /*9010*/  LOP3.LUT R72, R74, 0xffff0000, RZ, 0xc0, !PT ;  /* 0xffff00004a487812 */ /* 0x000fe200078ec0ff */
[C---:B------:R-:W-:Y:S01]  /*9020*/  FMUL.FTZ R76, R60.reuse, R63 ;  /* 0x0000003f3c4c7220 */ /* 0x040fe20000410000 */
[----:B------:R-:W-:Y:S01]  /*9030*/  LOP3.LUT R46, R29, 0xffff0000, RZ, 0xc0, !PT ;  /* 0xffff00001d2e7812 */ /* 0x000fe200078ec0ff */
[----:B------:R-:W-:Y:S01]  /*9040*/  FMUL.FTZ R74, R60, R51 ;  /* 0x000000333c4a7220 */ /* 0x000fe20000410000 */
[----:B------:R-:W-:Y:S01]  /*9050*/  LOP3.LUT R35, R35, 0xffff0000, RZ, 0xc0, !PT ;  /* 0xffff000023237812 */ /* 0x000fe200078ec0ff */
[----:B------:R-:W-:Y:S01]  /*9060*/  FMUL.FTZ R75, R47, R73 ;  /* 0x000000492f4b7220 */ /* 0x000fe20000410000 */
[----:B------:R-:W-:Y:S01]  /*9070*/  LOP3.LUT R60, R215, 0xffff0000, RZ, 0xc0, !PT ;  /* 0xffff0000d73c7812 */ /* 0x000fe200078ec0ff */
[-C--:B------:R-:W-:Y:S01]  /*9080*/  FMUL.FTZ R47, R47, R61.reuse ;  /* 0x0000003d2f2f7220 */ /* 0x080fe20000410000 */
[----:B------:R-:W-:Y:S01]  /*9090*/  PRMT R41, R216, 0x5410, R41 ;  /* 0x00005410d8297816 */ /* 0x000fe20000000029 */
[----:B------:R-:W-:Y:S01]  /*90a0*/  FFMA.FTZ R62, R46, R61, -R75 ;  /* 0x0000003d2e3e7223 */ /* 0x000fe2000001084b */
[----:B------:R-:W-:-:S02]  /*90b0*/  IMAD.U32 R33, R32, 0x10000, RZ ;  /* 0x0001000020217824 */ /* 0x000fc400078e00ff */
[----:B------:R-:W-:Y:S01]  /*90c0*/  FFMA.FTZ R46, R46, R73, R47 ;  /* 0x000000492e2e7223 */ /* 0x000fe2000001002f */
[C---:B------:R-:W-:Y:S01]  /*90d0*/  FMUL.FTZ R78, R35.reuse, R72 ;  /* 0x00000048234e7220 */ /* 0x040fe20000410000 */
[----:B------:R-:W-:Y:S01]  /*90e0*/  FMUL.FTZ R80, R35, R60 ;  /* 0x0000003c23507220 */ /* 0x000fe20000410000 */
[----:B------:R-:W-:Y:S01]  /*90f0*/  LOP3.LUT R32, R32, 0xffff0000, RZ, 0xc0, !PT ;  /* 0xffff000020207812 */ /* 0x000fe200078ec0ff */
[C---:B------:R-:W-:Y:S01]  /*9100*/  FFMA.FTZ R47, R49.reuse, R51, -R76 ;  /* 0x00000033312f7223 */ /* 0x040fe2000001084c */
[----:B------:R-:W-:Y:S01]  /*9110*/  LOP3.LUT R35, R218, 0xffff0000, RZ, 0xc0, !PT ;  /* 0xffff0000da237812 */ /* 0x000fe200078ec0ff */
[----:B------:R-:W-:Y:S01]  /*9120*/  FFMA.FTZ R49, R49, R63, R74 ;  /* 0x0000003f31317223 */ /* 0x000fe2000001004a */
[----:B------:R-:W-:Y:S01]  /*9130*/  LOP3.LUT R31, R31, 0xffff0000, RZ, 0xc0, !PT ;  /* 0xffff00001f1f7812 */ /* 0x000fe200078ec0ff */
[C---:B------:R-:W-:Y:S01]  /*9140*/  IMAD.U32 R74, R41.reuse, 0x10000, RZ ;  /* 0x00010000294a7824 */ /* 0x040fe200078e00ff */
[----:B------:R-:W-:Y:S01]  /*9150*/  LOP3.LUT R41, R41, 0xffff0000, RZ, 0xc0, !PT ;  /* 0xffff000029297812 */ /* 0x000fe200078ec0ff */
[C---:B------:R-:W-:Y:S01]  /*9160*/  IMAD.U32 R29, R28.reuse, 0x10000, RZ ;  /* 0x000100001c1d7824 */ /* 0x040fe200078e00ff */
[----:B------:R-:W-:Y:S01]  /*9170*/  LOP3.LUT R28, R28, 0xffff0000, RZ, 0xc0, !PT ;  /* 0xffff00001c1c7812 */ /* 0x000fe200078ec0ff */
[----:B------:R-:W-:-:S02]  /*9180*/  IMAD.U32 R76, R218, 0x10000, RZ ;  /* 0x00010000da4c7824 */ /* 0x000fc400078e00ff */
[----:B------:R-:W-:Y:S01]  /*9190*/  FMUL.FTZ R51, R32, R35 ;  /* 0x0000002320337220 */ /* 0x000fe20000410000 */
[----:B------:R-:W-:Y:S01]  /*91a0*/  PRMT R44, R217, 0x5410, R44 ;  /* 0x00005410d92c7816 */ /* 0x000fe2000000002c */
[----:B------:R-:W-:Y:S01]  /*91b0*/  FFMA.FTZ R60, R31, R60, -R78 ;  /* 0x0000003c1f3c7223 */ /* 0x000fe2000001084e */
[----:B------:R-:W-:Y:S01]  /*91c0*/  LOP3.LUT R50, R30, 0xffff0000, RZ, 0xc0, !PT ;  /* 0xffff00001e327812 */ /* 0x000fe200078ec0ff */
[C---:B------:R-:W-:Y:S01]  /*91d0*/  FMUL.FTZ R78, R33.reuse, R76 ;  /* 0x0000004c214e7220 */ /* 0x040fe20000410000 */
[-C--:B------:R-:W-:Y:S01]  /*91e0*/  FMUL.FTZ R61, R32, R41.reuse ;  /* 0x00000029203d7220 */ /* 0x080fe20000410000 */
[----:B------:R-:W-:Y:S02]  /*91f0*/  IMAD.U32 R30, R34, 0x10000, RZ ;  /* 0x00010000221e7824 */ /* 0x000fe400078e00ff */
[----:B------:R-:W-:Y:S01]  /*9200*/  FMUL.FTZ R33, R33, R74 ;  /* 0x0000004a21217220 */ /* 0x000fe20000410000 */
[----:B------:R-:W-:Y:S01]  /*9210*/  FFMA.FTZ R32, R28, R41, -R51 ;  /* 0x000000291c207223 */ /* 0x000fe20000010833 */
[----:B------:R-:W-:Y:S01]  /*9220*/  LOP3.LUT R34, R34, 0xffff0000, RZ, 0xc0, !PT ;  /* 0xffff000022227812 */ /* 0x000fe200078ec0ff */
[C---:B------:R-:W-:Y:S01]  /*9230*/  IMAD.U32 R41, R44.reuse, 0x10000, RZ ;  /* 0x000100002c297824 */ /* 0x040fe200078e00ff */
[----:B------:R-:W-:Y:S01]  /*9240*/  LOP3.LUT R51, R44, 0xffff0000, RZ, 0xc0, !PT ;  /* 0xffff00002c337812 */ /* 0x000fe200078ec0ff */
[----:B------:R-:W-:Y:S01]  /*9250*/  FFMA.FTZ R72, R31, R72, R80 ;  /* 0x000000481f487223 */ /* 0x000fe20000010050 */
[C---:B------:R-:W-:Y:S01]  /*9260*/  FFMA.FTZ R76, R29.reuse, R76, R33 ;  /* 0x0000004c1d4c7223 */ /* 0x040fe20000010021 */
[----:B------:R-:W-:Y:S01]  /*9270*/  FFMA.FTZ R31, R29, R74, -R78 ;  /* 0x0000004a1d1f7223 */ /* 0x000fe2000001084e */
[----:B------:R-:W-:Y:S01]  /*9280*/  LOP3.LUT R33, R42, 0xffff0000, RZ, 0xc0, !PT ;  /* 0xffff00002a217812 */ /* 0x000fe200078ec0ff */
[----:B------:R-:W-:Y:S01]  /*9290*/  FFMA.FTZ R61, R28, R35, R61 ;  /* 0x000000231c3d7223 */ /* 0x000fe2000001003d */
[----:B------:R-:W-:-:S02]  /*92a0*/  IMAD.U32 R29, R42, 0x10000, RZ ;  /* 0x000100002a1d7824 */ /* 0x000fc400078e00ff */
[----:B------:R-:W-:Y:S01]  /*92b0*/  FMUL.FTZ R35, R30, R41 ;  /* 0x000000291e237220 */ /* 0x000fe20000410000 */
[C---:B------:R-:W-:Y:S01]  /*92c0*/  FMUL.FTZ R63, R34.reuse, R51 ;  /* 0x00000033223f7220 */ /* 0x040fe20000410000 */
[----:B------:R-:W-:Y:S01]  /*92d0*/  FMUL.FTZ R34, R34, R33 ;  /* 0x0000002122227220 */ /* 0x000fe20000410000 */
[-C--:B------:R-:W-:Y:S01]  /*92e0*/  FMUL.FTZ R30, R30, R29.reuse ;  /* 0x0000001d1e1e7220 */ /* 0x080fe20000410000 */
[----:B------:R-:W-:Y:S01]  /*92f0*/  FFMA.FTZ R35, R48, R29, -R35 ;  /* 0x0000001d30237223 */ /* 0x000fe20000010823 */
[C---:B------:R-:W-:Y:S01]  /*9300*/  FFMA.FTZ R28, R50.reuse, R33, -R63 ;  /* 0x00000021321c7223 */ /* 0x040fe2000001083f */
[----:B------:R-:W-:Y:S01]  /*9310*/  FFMA.FTZ R51, R50, R51, R34 ;  /* 0x0000003332337223 */ /* 0x000fe20000010022 */
[----:B------:R-:W-:Y:S01]  /*9320*/  FFMA.FTZ R30, R48, R41, R30 ;  /* 0x00000029301e7223 */ /* 0x000fe2000001001e */
[----:B------:R-:W-:Y:S02]  /*9330*/  F2FP.BF16.F32.PACK_AB R33, R46, R45 ;  /* 0x0000002d2e21723e */ /* 0x000fe400000010ff */
        /* <DEDUP_REMOVED lines=11> */
[----:B------:R-:W-:-:S07]  /*93f0*/  IMAD.MOV.U32 R35, RZ, RZ, R49 ;  /* 0x000000ffff237224 */ /* 0x000fce00078e0031 */
.L_x_1750:
[----:B------:R-:W-:Y:S05]  /*9400*/  BSYNC B2 ;  /* 0x0000000000027941 */ /* 0x000fea0003800000 */
.L_x_1749:
[----:B------:R-:W-:Y:S02]  /*9410*/  ULDC.64 UR4, c[0x0][0x208] ;  /* 0x0000820000047ab9 */ /* 0x000fe40000000a00 */
[----:B0-----:R3:W-:Y:S04]  /*9420*/  STG.E.128 desc[UR4][R36.64], R28 ;  /* 0x0000001c24007986 */ /* 0x0017e8000c101d04 */
[----:B--2---:R3:W-:Y:S02]  /*9430*/  @!P3 STG.E.128 desc[UR4][R38.64], R32 ;  /* 0x000000202600b986 */ /* 0x0047e4000c101d04 */
.L_x_1748:
[----:B------:R-:W-:Y:S05]  /*9440*/  BSYNC B1 ;  /* 0x0000000000017941 */ /* 0x000fea0003800000 */
.L_x_1747:
[----:B------:R-:W-:Y:S01]  /*9450*/  ISETP.NE.AND P3, PT, R10, RZ, PT ;  /* 0x000000ff0a00720c */ /* 0x000fe20003f65270 */
[----:B------:R-:W-:-:S12]  /*9460*/  BSSY B1, `(.L_x_1751) ;  /* 0x0000082000017945 */ /* 0x000fd80003800000 */
[----:B------:R-:W-:Y:S05]  /*9470*/  @!P3 BRA `(.L_x_1752) ;  /* 0x000000080000b947 */ /* 0x000fea0003800000 */
[----:B---3--:R-:W-:Y:S01]  /*9480*/  SEL R28, R122, R151, !P1 ;  /* 0x000000977a1c7207 */ /* 0x008fe20004800000 */
        /* <DEDUP_REMOVED lines=11> */
[----:B------:R-:W-:-:S04]  /*9540*/  LOP3.LUT R28, R173, 0x38, R29, 0xf8, !PT ;  /* 0x00000038ad1c7812 */ /* 0x000fc800078ef81d */
[----:B------:R-:W-:-:S05]  /*9550*/  LOP3.LUT R28, R28, R223, RZ, 0x3c, !PT ;  /* 0x000000df1c1c7212 */ /* 0x000fca00078e3cff */
[--C-:B------:R-:W-:Y:S02]  /*9560*/  @!P3 SHF.R.S32.HI R33, RZ, 0x1f, R29.reuse ;  /* 0x0000001fff21b819 */ /* 0x100fe4000001141d */
[----:B------:R-:W-:Y:S01]  /*9570*/  @!P3 IADD3 R30, P4, P5, R86, R126, R29 ;  /* 0x0000007e561eb210 */ /* 0x000fe20007d9e01d */
[----:B------:R-:W-:-:S03]  /*9580*/  IMAD R29, R31, 0x1800, R178 ;  /* 0x000018001f1d7824 */ /* 0x000fc600078e02b2 */
[----:B------:R-:W-:Y:S01]  /*9590*/  @!P3 IADD3.X R33, R84, R40, R33, P4, P5 ;  /* 0x000000285421b210 */ /* 0x000fe200027ea421 */
[----:B------:R-:W-:Y:S01]  /*95a0*/  IMAD.IADD R28, R29, 0x1, R28 ;  /* 0x000000011d1c7824 */ /* 0x000fe200078e021c */
[CC--:B0-----:R-:W-:Y:S01]  /*95b0*/  LEA R36, P4, R32.reuse, R114.reuse, 0x1 ;  /* 0x0000007220247211 */ /* 0x0c1fe200078808ff */
[C---:B------:R-:W-:Y:S02]  /*95c0*/  IMAD R29, R17.reuse, 0x4800, R142 ;  /* 0x00004800111d7824 */ /* 0x040fe400078e028e */
[----:B------:R-:W-:Y:S01]  /*95d0*/  IMAD R31, R17, 0x4800, R28 ;  /* 0x00004800111f7824 */ /* 0x000fe200078e021c */
[----:B------:R-:W-:Y:S01]  /*95e0*/  LEA.HI.X R37, R32, R115, R34, 0x1, P4 ;  /* 0x0000007320257211 */ /* 0x000fe200020f0c22 */
[--C-:B------:R-:W-:Y:S01]  /*95f0*/  IMAD R29, R29, 0x2, R16.reuse ;  /* 0x000000021d1d7824 */ /* 0x100fe200078e0210 */
        /* <DEDUP_REMOVED lines=15> */
[----:B------:R-:W-:Y:S01]  /*96f0*/  PRMT R57, R214, 0x5432, R57 ;  /* 0x00005432d6397816 */ /* 0x000fe20000000039 */
[----:B------:R-:W-:Y:S01]  /*9700*/  IMAD.U32 R42, R32, 0x10000, RZ ;  /* 0x00010000202a7824 */ /* 0x000fe200078e00ff */
[----:B------:R-:W-:Y:S01]  /*9710*/  PRMT R198, R198, 0x5432, R61 ;  /* 0x00005432c6c67816 */ /* 0x000fe2000000003d */
[----:B------:R-:W-:Y:S01]  /*9720*/  IMAD.U32 R41, R28, 0x10000, RZ ;  /* 0x000100001c297824 */ /* 0x000fe200078e00ff */
[----:B------:R-:W-:-:S02]  /*9730*/  SHF.R.U64 R62, R58, 0x10, R59 ;  /* 0x000000103a3e7819 */ /* 0x000fc4000000123b */
[----:B------:R-:W-:Y:S02]  /*9740*/  SHF.R.U64 R45, R68, 0x10, R69 ;  /* 0x00000010442d7819 */ /* 0x000fe40000001245 */
[----:B------:R-:W-:Y:S01]  /*9750*/  SHF.R.U32.HI R60, RZ, 0x10, R59 ;  /* 0x00000010ff3c7819 */ /* 0x000fe2000001163b */
[----:B------:R-:W-:Y:S01]  /*9760*/  IMAD.U32 R59, R57, 0x10000, RZ ;  /* 0x00010000393b7824 */ /* 0x000fe200078e00ff */
[--C-:B------:R-:W-:Y:S02]  /*9770*/  SHF.R.U64 R58, R70, 0x10, R71.reuse ;  /* 0x00000010463a7819 */ /* 0x100fe40000001247 */
[----:B------:R-:W-:Y:S01]  /*9780*/  LOP3.LUT R47, R35, 0xffff0000, RZ, 0xc0, !PT ;  /* 0xffff0000232f7812 */ /* 0x000fe200078ec0ff */
[----:B------:R-:W-:Y:S01]  /*9790*/  IMAD.U32 R35, R198, 0x10000, RZ ;  /* 0x00010000c6237824 */ /* 0x000fe200078e00ff */
[----:B------:R-:W-:Y:S01]  /*97a0*/  SHF.R.U32.HI R70, RZ, 0x10, R71 ;  /* 0x00000010ff467819 */ /* 0x000fe20000011647 */
[----:B------:R-:W-:Y:S01]  /*97b0*/  FMUL.FTZ R61, R46, R59 ;  /* 0x0000003b2e3d7220 */ /* 0x000fe20000410000 */
[----:B------:R-:W-:-:S02]  /*97c0*/  PRMT R214, R214, 0x5410, R45 ;  /* 0x00005410d6d67816 */ /* 0x000fc4000000002d */
[----:B------:R-:W-:Y:S02]  /*97d0*/  LOP3.LUT R51, R33, 0xffff0000, RZ, 0xc0, !PT ;  /* 0xffff000021337812 */ /* 0x000fe400078ec0ff */
[----:B------:R-:W-:Y:S02]  /*97e0*/  PRMT R45, R213, 0x5410, R58 ;  /* 0x00005410d52d7816 */ /* 0x000fe4000000003a */
[----:B------:R-:W-:Y:S02]  /*97f0*/  PRMT R33, R159, 0x5410, R62 ;  /* 0x000054109f217816 */ /* 0x000fe4000000003e */
[----:B------:R-:W-:Y:S01]  /*9800*/  LOP3.LUT R58, R57, 0xffff0000, RZ, 0xc0, !PT ;  /* 0xffff0000393a7812 */ /* 0x000fe200078ec0ff */
[-C--:B------:R-:W-:Y:S01]  /*9810*/  FMUL.FTZ R57, R46, R35.reuse ;  /* 0x000000232e397220 */ /* 0x080fe20000410000 */
[----:B------:R-:W-:Y:S01]  /*9820*/  PRMT R159, R159, 0x5432, R60 ;  /* 0x000054329f9f7816 */ /* 0x000fe2000000003c */
[C---:B------:R-:W-:Y:S01]  /*9830*/  FFMA.FTZ R35, R44.reuse, R35, -R61 ;  /* 0x000000232c237223 */ /* 0x040fe2000001083d */
[----:B------:R-:W-:Y:S01]  /*9840*/  PRMT R213, R213, 0x5432, R70 ;  /* 0x00005432d5d57816 */ /* 0x000fe20000000046 */
[----:B------:R-:W-:Y:S01]  /*9850*/  FFMA.FTZ R44, R44, R59, R57 ;  /* 0x0000003b2c2c7223 */ /* 0x000fe20000010039 */
[----:B------:R-:W-:Y:S01]  /*9860*/  LOP3.LUT R46, R198, 0xffff0000, RZ, 0xc0, !PT ;  /* 0xffff0000c62e7812 */ /* 0x000fe200078ec0ff */
[----:B------:R-:W-:Y:S01]  /*9870*/  IMAD.U32 R57, R159, 0x10000, RZ ;  /* 0x000100009f397824 */ /* 0x000fe200078e00ff */
[----:B------:R-:W-:Y:S01]  /*9880*/  LOP3.LUT R49, R29, 0xffff0000, RZ, 0xc0, !PT ;  /* 0xffff00001d317812 */ /* 0x000fe200078ec0ff */
[----:B------:R-:W-:-:S02]  /*9890*/  IMAD.U32 R61, R213, 0x10000, RZ ;  /* 0x00010000d53d7824 */ /* 0x000fc400078e00ff */
[C---:B------:R-:W-:Y:S01]  /*98a0*/  FMUL.FTZ R60, R51.reuse, R58 ;  /* 0x0000003a333c7220 */ /* 0x040fe20000410000 */
[-C--:B------:R-:W-:Y:S01]  /*98b0*/  FMUL.FTZ R62, R51, R46.reuse ;  /* 0x0000002e333e7220 */ /* 0x080fe20000410000 */
[C---:B------:R-:W-:Y:S01]  /*98c0*/  FMUL.FTZ R68, R56.reuse, R57 ;  /* 0x0000003938447220 */ /* 0x040fe20000410000 */
[----:B------:R-:W-:Y:S01]  /*98d0*/  FMUL.FTZ R51, R56, R61 ;  /* 0x0000003d38337220 */ /* 0x000fe20000410000 */
[----:B------:R-:W-:Y:S01]  /*98e0*/  FFMA.FTZ R46, R49, R46, -R60 ;  /* 0x0000002e312e7223 */ /* 0x000fe2000001083c */
[----:B------:R-:W-:Y:S01]  /*98f0*/  LOP3.LUT R60, R213, 0xffff0000, RZ, 0xc0, !PT ;  /* 0xffff0000d53c7812 */ /* 0x000fe200078ec0ff */
[----:B------:R-:W-:Y:S01]  /*9900*/  FFMA.FTZ R59, R49, R58, R62 ;  /* 0x0000003a313b7223 */ /* 0x000fe2000001003e */
[----:B------:R-:W-:Y:S01]  /*9910*/  LOP3.LUT R56, R159, 0xffff0000, RZ, 0xc0, !PT ;  /* 0xffff00009f387812 */ /* 0x000fe200078ec0ff */
[C---:B------:R-:W-:Y:S01]  /*9920*/  FFMA.FTZ R58, R50.reuse, R57, -R51 ;  /* 0x00000039323a7223 */ /* 0x040fe20000010833 */
[----:B------:R-:W-:Y:S01]  /*9930*/  FFMA.FTZ R68, R50, R61, R68 ;  /* 0x0000003d32447223 */ /* 0x000fe20000010044 */
[----:B------:R-:W-:-:S02]  /*9940*/  IMAD.U32 R49, R48, 0x10000, RZ ;  /* 0x0001000030317824 */ /* 0x000fc400078e00ff */
[C---:B------:R-:W-:Y:S01]  /*9950*/  FMUL.FTZ R62, R47.reuse, R60 ;  /* 0x0000003c2f3e7220 */ /* 0x040fe20000410000 */
[----:B------:R-:W-:Y:S02]  /*9960*/  IMAD.U32 R50, R214, 0x10000, RZ ;  /* 0x00010000d6327824 */ /* 0x000fe400078e00ff */
[----:B------:R-:W-:Y:S01]  /*9970*/  FMUL.FTZ R70, R47, R56 ;  /* 0x000000382f467220 */ /* 0x000fe20000410000 */
[----:B------:R-:W-:Y:S01]  /*9980*/  LOP3.LUT R47, R48, 0xffff0000, RZ, 0xc0, !PT ;  /* 0xffff0000302f7812 */ /* 0x000fe200078ec0ff */
[CC--:B------:R-:W-:Y:S01]  /*9990*/  FMUL.FTZ R57, R42.reuse, R49.reuse ;  /* 0x000000312a397220 */ /* 0x0c0fe20000410000 */
[-C--:B------:R-:W-:Y:S01]  /*99a0*/  FMUL.FTZ R48, R42, R50.reuse ;  /* 0x000000322a307220 */ /* 0x080fe20000410000 */
[----:B------:R-:W-:Y:S01]  /*99b0*/  LOP3.LUT R43, R31, 0xffff0000, RZ, 0xc0, !PT ;  /* 0xffff00001f2b7812 */ /* 0x000fe200078ec0ff */
[----:B------:R-:W-:Y:S01]  /*99c0*/  IMAD.U32 R29, R30, 0x10000, RZ ;  /* 0x000100001e1d7824 */ /* 0x000fe200078e00ff */
[----:B------:R-:W-:Y:S01]  /*99d0*/  LOP3.LUT R32, R32, 0xffff0000, RZ, 0xc0, !PT ;  /* 0xffff000020207812 */ /* 0x000fe200078ec0ff */
[C---:B------:R-:W-:Y:S01]  /*99e0*/  FFMA.FTZ R48, R41.reuse, R49, -R48 ;  /* 0x0000003129307223 */ /* 0x040fe20000010830 */
[----:B------:R-:W-:Y:S01]  /*99f0*/  LOP3.LUT R51, R214, 0xffff0000, RZ, 0xc0, !PT ;  /* 0xffff0000d6337812 */ /* 0x000fe200078ec0ff */
[----:B------:R-:W-:Y:S01]  /*9a00*/  FFMA.FTZ R57, R41, R50, R57 ;  /* 0x0000003229397223 */ /* 0x000fe20000010039 */
[----:B------:R-:W-:Y:S01]  /*9a10*/  LOP3.LUT R31, R30, 0xffff0000, RZ, 0xc0, !PT ;  /* 0xffff00001e1f7812 */ /* 0x000fe200078ec0ff */
[C---:B------:R-:W-:Y:S01]  /*9a20*/  IMAD.U32 R30, R34.reuse, 0x10000, RZ ;  /* 0x00010000221e7824 */ /* 0x040fe200078e00ff */
[----:B------:R-:W-:Y:S01]  /*9a30*/  LOP3.LUT R34, R34, 0xffff0000, RZ, 0xc0, !PT ;  /* 0xffff000022227812 */ /* 0x000fe200078ec0ff */
[----:B------:R-:W-:-:S02]  /*9a40*/  IMAD.U32 R41, R45, 0x10000, RZ ;  /* 0x000100002d297824 */ /* 0x000fc400078e00ff */
[C---:B------:R-:W-:Y:S01]  /*9a50*/  FFMA.FTZ R61, R43.reuse, R56, -R62 ;  /* 0x000000382b3d7223 */ /* 0x040fe2000001083e */
[----:B------:R-:W-:Y:S01]  /*9a60*/  FFMA.FTZ R63, R43, R60, R70 ;  /* 0x0000003c2b3f7223 */ /* 0x000fe20000010046 */
[----:B------:R-:W-:Y:S01]  /*9a70*/  LOP3.LUT R45, R45, 0xffff0000, RZ, 0xc0, !PT ;  /* 0xffff00002d2d7812 */ /* 0x000fe200078ec0ff */
[C---:B------:R-:W-:Y:S01]  /*9a80*/  FMUL.FTZ R43, R32.reuse, R51 ;  /* 0x00000033202b7220 */ /* 0x040fe20000410000 */
[----:B------:R-:W-:Y:S01]  /*9a90*/  FMUL.FTZ R49, R32, R47 ;  /* 0x0000002f20317220 */ /* 0x000fe20000410000 */
[C---:B------:R-:W-:Y:S01]  /*9aa0*/  IMAD.U32 R32, R33.reuse, 0x10000, RZ ;  /* 0x0001000021207824 */ /* 0x040fe200078e00ff */
[----:B------:R-:W-:Y:S01]  /*9ab0*/  LOP3.LUT R33, R33, 0xffff0000, RZ, 0xc0, !PT ;  /* 0xffff000021217812 */ /* 0x000fe200078ec0ff */
[----:B------:R-:W-:Y:S01]  /*9ac0*/  FMUL.FTZ R42, R30, R41 ;  /* 0x000000291e2a7220 */ /* 0x000fe20000410000 */
[----:B------:R-:W-:Y:S01]  /*9ad0*/  LOP3.LUT R28, R28, 0xffff0000, RZ, 0xc0, !PT ;  /* 0xffff00001c1c7812 */ /* 0x000fe200078ec0ff */
[----:B------:R-:W-:Y:S01]  /*9ae0*/  FMUL.FTZ R50, R34, R45 ;  /* 0x0000002d22327220 */ /* 0x000fe20000410000 */
[-C--:B------:R-:W-:Y:S01]  /*9af0*/  FMUL.FTZ R30, R30, R32.reuse ;  /* 0x000000201e1e7220 */ /* 0x080fe20000410000 */
[-C--:B------:R-:W-:Y:S01]  /*9b00*/  FMUL.FTZ R34, R34, R33.reuse ;  /* 0x0000002122227220 */ /* 0x080fe20000410000 */
[----:B------:R-:W-:Y:S01]  /*9b10*/  FFMA.FTZ R42, R29, R32, -R42 ;  /* 0x000000201d2a7223 */ /* 0x000fe2000001082a */
[----:B------:R-:W-:Y:S01]  /*9b20*/  FFMA.FTZ R33, R31, R33, -R50 ;  /* 0x000000211f217223 */ /* 0x000fe20000010832 */
[----:B------:R-:W-:Y:S01]  /*9b30*/  FFMA.FTZ R43, R28, R47, -R43 ;  /* 0x0000002f1c2b7223 */ /* 0x000fe2000001082b */
[----:B------:R-:W-:Y:S01]  /*9b40*/  FFMA.FTZ R30, R29, R41, R30 ;  /* 0x000000291d1e7223 */ /* 0x000fe2000001001e */
        /* <DEDUP_REMOVED lines=15> */
.L_x_1754:
[----:B------:R-:W-:Y:S05]  /*9c40*/  BSYNC B2 ;  /* 0x0000000000027941 */ /* 0x000fea0003800000 */
.L_x_1753:
[----:B------:R-:W-:Y:S02]  /*9c50*/  ULDC.64 UR4, c[0x0][0x208] ;  /* 0x0000820000047ab9 */ /* 0x000fe40000000a00 */
[----:B0-----:R0:W-:Y:S04]  /*9c60*/  STG.E.128 desc[UR4][R36.64], R28 ;  /* 0x0000001c24007986 */ /* 0x0011e8000c101d04 */
[----:B--2---:R0:W-:Y:S02]  /*9c70*/  @!P3 STG.E.128 desc[UR4][R38.64], R32 ;  /* 0x000000202600b986 */ /* 0x0041e4000c101d04 */
.L_x_1752:
[----:B------:R-:W-:Y:S05]  /*9c80*/  BSYNC B1 ;  /* 0x0000000000017941 */ /* 0x000fea0003800000 */
.L_x_1751:
[----:B------:R-:W-:-:S13]  /*9c90*/  ISETP.NE.AND P3, PT, R9, RZ, PT ;  /* 0x000000ff0900720c */ /* 0x000fda0003f65270 */
[----:B------:R-:W-:Y:S05]  /*9ca0*/  @!P3 BRA `(.L_x_1705) ;  /* 0x0000000800f0b947 */ /* 0x000fea0003800000 */
[----:B0--3--:R-:W2:Y:S01]  /*9cb0*/  LDL R28, [R1+0xc] ;  /* 0x00000c00011c7983 */ /* 0x009ea20000100800 */
[----:B------:R-:W-:Y:S01]  /*9cc0*/  BSSY B1, `(.L_x_1755) ;  /* 0x0000075000017945 */ /* 0x000fe20003800000 */
[----:B--2---:R-:W-:-:S04]  /*9cd0*/  LOP3.LUT P4, RZ, R28, 0x1, RZ, 0xc0, !PT ;  /* 0x000000011cff7812 */ /* 0x004fc8000788c0ff */
[----:B------:R-:W-:Y:S02]  /*9ce0*/  SEL R151, R122, R151, !P4 ;  /* 0x000000977a977207 */ /* 0x000fe40006000000 */
[----:B----4-:R-:W-:Y:S02]  /*9cf0*/  IADD3 R37, P3, P4, R86, R126, R12 ;  /* 0x0000007e56257210 */ /* 0x010fe40007c7e00c */
        /* <DEDUP_REMOVED lines=9> */
[----:B------:R-:W-:-:S04]  /*9d90*/  LEA.HI R28, R28, R151, RZ, 0x3 ;  /* 0x000000971c1c7211 */ /* 0x000fc800078f18ff */
[----:B------:R-:W-:Y:S02]  /*9da0*/  SHF.R.S32.HI R29, RZ, 0x3, R28 ;  /* 0x00000003ff1d7819 */ /* 0x000fe4000001141c */
[----:B------:R-:W-:-:S03]  /*9db0*/  LOP3.LUT R28, R173, 0x38, R39, 0xf8, !PT ;  /* 0x00000038ad1c7812 */ /* 0x000fc600078ef827 */
[----:B------:R-:W-:Y:S01]  /*9dc0*/  IMAD R29, R29, 0x1800, R178 ;  /* 0x000018001d1d7824 */ /* 0x000fe200078e02b2 */
[----:B------:R-:W-:-:S05]  /*9dd0*/  LOP3.LUT R28, R28, R223, RZ, 0x3c, !PT ;  /* 0x000000df1c1c7212 */ /* 0x000fca00078e3cff */
        /* <DEDUP_REMOVED lines=8> */
[----:B------:R-:W-:Y:S01]  /*9e60*/  SHF.R.U64 R57, R52, 0x10, R53 ;  /* 0x0000001034397819 */ /* 0x000fe20000001235 */
[----:B--2---:R-:W-:Y:S01]  /*9e70*/  IMAD.U32 R45, R33, 0x10000, RZ ;  /* 0x00010000212d7824 */ /* 0x004fe200078e00ff */
[----:B------:R-:W-:Y:S01]  /*9e80*/  SHF.R.U32.HI R51, RZ, 0x10, R65 ;  /* 0x00000010ff337819 */ /* 0x000fe20000011641 */
[----:B0-----:R-:W-:Y:S01]  /*9e90*/  IMAD.U32 R41, R29, 0x10000, RZ ;  /* 0x000100001d297824 */ /* 0x001fe200078e00ff */
[----:B------:R-:W-:Y:S01]  /*9ea0*/  SHF.R.U32.HI R49, RZ, 0x10, R53 ;  /* 0x00000010ff317819 */ /* 0x000fe20000011635 */
[----:B------:R-:W-:Y:S01]  /*9eb0*/  IMAD.U32 R47, R35, 0x10000, RZ ;  /* 0x00010000232f7824 */ /* 0x000fe200078e00ff */
[----:B------:R-:W-:Y:S01]  /*9ec0*/  SHF.R.U64 R52, R54, 0x10, R55 ;  /* 0x0000001036347819 */ /* 0x000fe20000001237 */
[----:B------:R-:W-:Y:S01]  /*9ed0*/  IMAD.U32 R43, R32, 0x10000, RZ ;  /* 0x00010000202b7824 */ /* 0x000fe200078e00ff */
[----:B------:R-:W-:Y:S01]  /*9ee0*/  PRMT R48, R156, 0x5410, R57 ;  /* 0x000054109c307816 */ /* 0x000fe20000000039 */
[----:B------:R-:W-:Y:S01]  /*9ef0*/  IMAD.U32 R38, R28, 0x10000, RZ ;  /* 0x000100001c267824 */ /* 0x000fe200078e00ff */
[----:B------:R-:W-:-:S02]  /*9f00*/  PRMT R51, R158, 0x5432, R51 ;  /* 0x000054329e337816 */ /* 0x000fc40000000033 */
[----:B------:R-:W-:Y:S02]  /*9f10*/  SHF.R.U32.HI R50, RZ, 0x10, R55 ;  /* 0x00000010ff327819 */ /* 0x000fe40000011637 */
[----:B------:R-:W-:Y:S02]  /*9f20*/  PRMT R156, R156, 0x5432, R49 ;  /* 0x000054329c9c7816 */ /* 0x000fe40000000031 */
[----:B------:R-:W-:Y:S02]  /*9f30*/  SHF.R.U64 R53, R64, 0x10, R65 ;  /* 0x0000001040357819 */ /* 0x000fe40000001241 */
[--C-:B------:R-:W-:Y:S02]  /*9f40*/  SHF.R.U64 R54, R66, 0x10, R67.reuse ;  /* 0x0000001042367819 */ /* 0x100fe40000001243 */
[----:B------:R-:W-:Y:S01]  /*9f50*/  PRMT R49, R155, 0x5410, R52 ;  /* 0x000054109b317816 */ /* 0x000fe20000000034 */
[----:B------:R-:W-:Y:S01]  /*9f60*/  IMAD.U32 R52, R51, 0x10000, RZ ;  /* 0x0001000033347824 */ /* 0x000fe200078e00ff */
[----:B------:R-:W-:-:S02]  /*9f70*/  SHF.R.U32.HI R66, RZ, 0x10, R67 ;  /* 0x00000010ff427819 */ /* 0x000fc40000011643 */
[----:B------:R-:W-:Y:S01]  /*9f80*/  PRMT R155, R155, 0x5432, R50 ;  /* 0x000054329b9b7816 */ /* 0x000fe20000000032 */
[----:B------:R-:W-:Y:S01]  /*9f90*/  IMAD.U32 R50, R156, 0x10000, RZ ;  /* 0x000100009c327824 */ /* 0x000fe200078e00ff */
[----:B------:R-:W-:Y:S02]  /*9fa0*/  PRMT R158, R158, 0x5410, R53 ;  /* 0x000054109e9e7816 */ /* 0x000fe40000000035 */
[----:B------:R-:W-:Y:S01]  /*9fb0*/  LOP3.LUT R46, R33, 0xffff0000, RZ, 0xc0, !PT ;  /* 0xffff0000212e7812 */ /* 0x000fe200078ec0ff */
[----:B------:R-:W-:Y:S01]  /*9fc0*/  FMUL.FTZ R56, R45, R50 ;  /* 0x000000322d387220 */ /* 0x000fe20000410000 */
[----:B------:R-:W-:Y:S01]  /*9fd0*/  PRMT R53, R157, 0x5410, R54 ;  /* 0x000054109d357816 */ /* 0x000fe20000000036 */
[-C--:B------:R-:W-:Y:S01]  /*9fe0*/  FMUL.FTZ R54, R45, R52.reuse ;  /* 0x000000342d367220 */ /* 0x080fe20000410000 */
[----:B------:R-:W-:Y:S01]  /*9ff0*/  LOP3.LUT R51, R51, 0xffff0000, RZ, 0xc0, !PT ;  /* 0xffff000033337812 */ /* 0x000fe200078ec0ff */
[----:B------:R-:W-:Y:S01]  /*a000*/  FFMA.FTZ R56, R41, R52, R56 ;  /* 0x0000003429387223 */ /* 0x000fe20000010038 */
[----:B------:R-:W-:Y:S01]  /*a010*/  PRMT R157, R157, 0x5432, R66 ;  /* 0x000054329d9d7816 */ /* 0x000fe20000000042 */
[----:B------:R-:W-:Y:S01]  /*a020*/  FFMA.FTZ R54, R41, R50, -R54 ;  /* 0x0000003229367223 */ /* 0x000fe20000010836 */
        /* <DEDUP_REMOVED lines=8> */
[----:B------:R-:W-:Y:S02]  /*a0b0*/  IMAD.U32 R32, R31, 0x10000, RZ ;  /* 0x000100001f207824 */ /* 0x000fe400078e00ff */
[-C--:B------:R-:W-:Y:S01]  /*a0c0*/  FMUL.FTZ R45, R47, R50.reuse ;  /* 0x000000322f2d7220 */ /* 0x080fe20000410000 */
[----:B------:R-:W-:Y:S01]  /*a0d0*/  FFMA.FTZ R57, R42, R51, R57 ;  /* 0x000000332a397223 */ /* 0x000fe20000010039 */
[----:B------:R-:W-:Y:S01]  /*a0e0*/  LOP3.LUT R35, R35, 0xffff0000, RZ, 0xc0, !PT ;  /* 0xffff000023237812 */ /* 0x000fe200078ec0ff */
[-C--:B------:R-:W-:Y:S01]  /*a0f0*/  FMUL.FTZ R47, R47, R41.reuse ;  /* 0x000000292f2f7220 */ /* 0x080fe20000410000 */
[----:B------:R-:W-:Y:S01]  /*a100*/  LOP3.LUT R46, R157, 0xffff0000, RZ, 0xc0, !PT ;  /* 0xffff00009d2e7812 */ /* 0x000fe200078ec0ff */
[----:B------:R-:W-:Y:S01]  /*a110*/  FFMA.FTZ R45, R32, R41, -R45 ;  /* 0x00000029202d7223 */ /* 0x000fe2000001082d */
[----:B------:R-:W-:Y:S01]  /*a120*/  LOP3.LUT R42, R155, 0xffff0000, RZ, 0xc0, !PT ;  /* 0xffff00009b2a7812 */ /* 0x000fe200078ec0ff */
[----:B------:R-:W-:Y:S01]  /*a130*/  IMAD.U32 R41, R158, 0x10000, RZ ;  /* 0x000100009e297824 */ /* 0x000fe200078e00ff */
[----:B------:R-:W-:Y:S01]  /*a140*/  LOP3.LUT R33, R31, 0xffff0000, RZ, 0xc0, !PT ;  /* 0xffff00001f217812 */ /* 0x000fe200078ec0ff */
[----:B------:R-:W-:Y:S01]  /*a150*/  FFMA.FTZ R47, R32, R50, R47 ;  /* 0x00000032202f7223 */ /* 0x000fe2000001002f */
[C---:B------:R-:W-:Y:S01]  /*a160*/  FMUL.FTZ R50, R35.reuse, R46 ;  /* 0x0000002e23327220 */ /* 0x040fe20000410000 */
[----:B------:R-:W-:Y:S01]  /*a170*/  FMUL.FTZ R52, R35, R42 ;  /* 0x0000002a23347220 */ /* 0x000fe20000410000 */
[----:B------:R-:W-:-:S02]  /*a180*/  IMAD.U32 R32, R48, 0x10000, RZ ;  /* 0x0001000030207824 */ /* 0x000fc400078e00ff */
[-C--:B------:R-:W-:Y:S01]  /*a190*/  FMUL.FTZ R35, R43, R41.reuse ;  /* 0x000000292b237220 */ /* 0x080fe20000410000 */
[----:B------:R-:W-:Y:S01]  /*a1a0*/  LOP3.LUT R158, R158, 0xffff0000, RZ, 0xc0, !PT ;  /* 0xffff00009e9e7812 */ /* 0x000fe200078ec0ff */
[C---:B------:R-:W-:Y:S01]  /*a1b0*/  FFMA.FTZ R50, R33.reuse, R42, -R50 ;  /* 0x0000002a21327223 */ /* 0x040fe20000010832 */
[----:B------:R-:W-:Y:S01]  /*a1c0*/  FFMA.FTZ R52, R33, R46, R52 ;  /* 0x0000002e21347223 */ /* 0x000fe20000010034 */
[----:B------:R-:W-:Y:S02]  /*a1d0*/  IMAD.U32 R31, R34, 0x10000, RZ ;  /* 0x00010000221f7824 */ /* 0x000fe400078e00ff */
[-C--:B------:R-:W-:Y:S01]  /*a1e0*/  FMUL.FTZ R42, R43, R32.reuse ;  /* 0x000000202b2a7220 */ /* 0x080fe20000410000 */
[----:B------:R-:W-:Y:S01]  /*a1f0*/  FFMA.FTZ R35, R38, R32, -R35 ;  /* 0x0000002026237223 */ /* 0x000fe20000010823 */
[----:B------:R-:W-:Y:S01]  /*a200*/  IMAD.U32 R33, R53, 0x10000, RZ ;  /* 0x0001000035217824 */ /* 0x000fe200078e00ff */
[----:B------:R-:W-:Y:S01]  /*a210*/  LOP3.LUT R29, R28, 0xffff0000, RZ, 0xc0, !PT ;  /* 0xffff00001c1d7812 */ /* 0x000fe200078ec0ff */
[----:B------:R-:W-:Y:S01]  /*a220*/  IMAD.U32 R32, R49, 0x10000, RZ ;  /* 0x0001000031207824 */ /* 0x000fe200078e00ff */
[----:B------:R-:W-:Y:S01]  /*a230*/  LOP3.LUT R34, R34, 0xffff0000, RZ, 0xc0, !PT ;  /* 0xffff000022227812 */ /* 0x000fe200078ec0ff */
[----:B------:R-:W-:Y:S01]  /*a240*/  FMUL.FTZ R46, R44, R158 ;  /* 0x0000009e2c2e7220 */ /* 0x000fe20000410000 */
[----:B------:R-:W-:Y:S01]  /*a250*/  LOP3.LUT R48, R48, 0xffff0000, RZ, 0xc0, !PT ;  /* 0xffff000030307812 */ /* 0x000fe200078ec0ff */
[----:B------:R-:W-:Y:S01]  /*a260*/  IMAD.U32 R28, R30, 0x10000, RZ ;  /* 0x000100001e1c7824 */ /* 0x000fe200078e00ff */
[----:B------:R-:W-:Y:S01]  /*a270*/  LOP3.LUT R53, R53, 0xffff0000, RZ, 0xc0, !PT ;  /* 0xffff000035357812 */ /* 0x000fe200078ec0ff */
[----:B------:R-:W-:Y:S01]  /*a280*/  FFMA.FTZ R42, R38, R41, R42 ;  /* 0x00000029262a7223 */ /* 0x000fe2000001002a */
[----:B------:R-:W-:Y:S01]  /*a290*/  LOP3.LUT R49, R49, 0xffff0000, RZ, 0xc0, !PT ;  /* 0xffff000031317812 */ /* 0x000fe200078ec0ff */
[C---:B------:R-:W-:Y:S01]  /*a2a0*/  FMUL.FTZ R41, R31.reuse, R33 ;  /* 0x000000211f297220 */ /* 0x040fe20000410000 */
[----:B------:R-:W-:Y:S01]  /*a2b0*/  LOP3.LUT R30, R30, 0xffff0000, RZ, 0xc0, !PT ;  /* 0xffff00001e1e7812 */ /* 0x000fe200078ec0ff */
[----:B------:R-:W-:Y:S01]  /*a2c0*/  FMUL.FTZ R38, R31, R32 ;  /* 0x000000201f267220 */ /* 0x000fe20000410000 */
[CC--:B------:R-:W-:Y:S01]  /*a2d0*/  FFMA.FTZ R46, R29.reuse, R48.reuse, -R46 ;  /* 0x000000301d2e7223 */ /* 0x0c0fe2000001082e */
[----:B------:R-:W-:Y:S01]  /*a2e0*/  FMUL.FTZ R31, R34, R53 ;  /* 0x00000035221f7220 */ /* 0x000fe20000410000 */
[----:B------:R-:W-:Y:S01]  /*a2f0*/  FMUL.FTZ R44, R44, R48 ;  /* 0x000000302c2c7220 */ /* 0x000fe20000410000 */
[----:B------:R-:W-:Y:S01]  /*a300*/  FMUL.FTZ R34, R34, R49 ;  /* 0x0000003122227220 */ /* 0x000fe20000410000 */
[C---:B------:R-:W-:Y:S01]  /*a310*/  FFMA.FTZ R41, R28.reuse, R32, -R41 ;  /* 0x000000201c297223 */ /* 0x040fe20000010829 */
[----:B------:R-:W-:Y:S01]  /*a320*/  FFMA.FTZ R38, R28, R33, R38 ;  /* 0x000000211c267223 */ /* 0x000fe20000010026 */
[----:B------:R-:W-:Y:S01]  /*a330*/  FFMA.FTZ R28, R30, R49, -R31 ;  /* 0x000000311e1c7223 */ /* 0x000fe2000001081f */
[----:B------:R-:W-:Y:S01]  /*a340*/  FFMA.FTZ R29, R29, R158, R44 ;  /* 0x0000009e1d1d7223 */ /* 0x000fe2000001002c */
[----:B------:R-:W-:Y:S01]  /*a350*/  F2FP.BF16.F32.PACK_AB R35, R46, R35 ;  /* 0x000000232e23723e */ /* 0x000fe200000010ff */
        /* <DEDUP_REMOVED lines=10> */
[----:B------:R-:W-:-:S07]  /*a400*/  F2FP.BF16.F32.PACK_AB R34, R53, R38 ;  /* 0x000000263522723e */ /* 0x000fce00000010ff */
.L_x_1756:
[----:B------:R-:W-:Y:S05]  /*a410*/  BSYNC B1 ;  /* 0x0000000000017941 */ /* 0x000fea0003800000 */
.L_x_1755:
[----:B------:R-:W-:Y:S01]  /*a420*/  ISETP.GE.AND P3, PT, R39, R148, PT ;  /* 0x000000942700720c */ /* 0x000fe20003f66270 */
[----:B------:R-:W-:Y:S02]  /*a430*/  ULDC.64 UR4, c[0x0][0x208] ;  /* 0x0000820000047ab9 */ /* 0x000fe40000000a00 */
[----:B0-----:R0:W-:Y:S10]  /*a440*/  STG.E.128 desc[UR4][R36.64], R28 ;  /* 0x0000001c24007986 */ /* 0x0011f4000c101d04 */
[----:B------:R-:W-:Y:S05]  /*a450*/  @P3 BRA `(.L_x_1705) ;  /* 0x0000000400043947 */ /* 0x000fea0003800000 */
[--C-:B------:R-:W-:Y:S01]  /*a460*/  IADD3 R126, P3, P4, R86, R126, R39.reuse ;  /* 0x0000007e567e7210 */ /* 0x100fe20007c7e027 */
[----:B------:R-:W-:Y:S01]  /*a470*/  ULDC.64 UR4, c[0x0][0x208] ;  /* 0x0000820000047ab9 */ /* 0x000fe20000000a00 */
[----:B------:R-:W-:-:S04]  /*a480*/  SHF.R.S32.HI R39, RZ, 0x1f, R39 ;  /* 0x0000001fff277819 */ /* 0x000fc80000011427 */
[----:B------:R-:W-:Y:S02]  /*a490*/  IADD3.X R40, R84, R40, R39, P3, P4 ;  /* 0x0000002854287210 */ /* 0x000fe40001fe8427 */
[----:B------:R-:W-:-:S04]  /*a4a0*/  LEA R114, P3, R126, R114, 0x1 ;  /* 0x000000727e727211 */ /* 0x000fc800078608ff */
[----:B------:R-:W-:-:S05]  /*a4b0*/  LEA.HI.X R115, R126, R115, R40, 0x1, P3 ;  /* 0x000000737e737211 */ /* 0x000fca00018f0c28 */
[----:B--2---:R2:W-:Y:S01]  /*a4c0*/  STG.E.128 desc[UR4][R114.64], R32 ;  /* 0x0000002072007986 */ /* 0x0045e2000c101d04 */
[----:B------:R-:W-:Y:S05]  /*a4d0*/  BRA `(.L_x_1705) ;  /* 0x0000000000e47947 */ /* 0x000fea0003800000 */
.L_x_1672:
[----:B------:R-:W-:-:S04]  /*a4e0*/  ULOP3.LUT UR4, UR60, 0x1, URZ, 0xfc, !UPT ;  /* 0x000000013c047892 */ /* 0x000fc8000f8efc3f */
[----:B------:R-:W-:-:S06]  /*a4f0*/  UISETP.NE.AND UP0, UPT, UR4, 0x3, UPT ;  /* 0x000000030400788c */ /* 0x000fcc000bf05270 */
[----:B------:R-:W-:-:S13]  /*a500*/  PLOP3.LUT P2, PT, PT, PT, UP0, 0x80, 0x0 ;  /* 0x000000000000781c */ /* 0x000fda0003f4f008 */
[----:B------:R-:W-:Y:S05]  /*a510*/  @!P2 BRA `(.L_x_1757) ;  /* 0x000000000004a947 */ /* 0x000fea0003800000 */
[----:B------:R-:W-:Y:S01]  /*a520*/  BPT.TRAP 0x1 ;  /* 0x000000040000795c */ /* 0x000fe20000300000 */
.L_x_1757:
        /* <DEDUP_REMOVED lines=8> */
.L_x_2119:
[----:B------:R-:W-:Y:S05]  /*a5b0*/  BSYNC B1 ;  /* 0x0000000000017941 */ /* 0x000fea0003800000 */
.L_x_1758:
[----:B------:R-:W-:Y:S04]  /*a5c0*/  BSSY B1, `(.L_x_1760) ;  /* 0x0000015000017945 */ /* 0x000fe80003800000 */
[----:B------:R-:W-:Y:S05]  /*a5d0*/  @P3 BRA `(.L_x_1761) ;  /* 0x00000000004c3947 */ /* 0x000fea0003800000 */
[----:B------:R-:W-:Y:S01]  /*a5e0*/  ISETP.NE.AND P4, PT, R11, RZ, PT ;  /* 0x000000ff0b00720c */ /* 0x000fe20003f85270 */
[----:B------:R-:W-:Y:S01]  /*a5f0*/  ULDC.64 UR4, c[0x0][0x208] ;  /* 0x0000820000047ab9 */ /* 0x000fe20000000a00 */
        /* <DEDUP_REMOVED lines=17> */
.L_x_1761:
[----:B------:R-:W-:Y:S05]  /*a710*/  BSYNC B1 ;  /* 0x0000000000017941 */ /* 0x000fea0003800000 */
.L_x_1760:
[----:B------:R-:W-:-:S13]  /*a720*/  ISETP.GE.AND P3, PT, R188, R4, PT ;  /* 0x00000004bc00720c */ /* 0x000fda0003f66270 */
[----:B------:R-:W-:Y:S05]  /*a730*/  @P3 BRA `(.L_x_1705) ;  /* 0x00000000004c3947 */ /* 0x000fea0003800000 */
[----:B------:R-:W-:Y:S01]  /*a740*/  ISETP.NE.AND P4, PT, R11, RZ, PT ;  /* 0x000000ff0b00720c */ /* 0x000fe20003f85270 */
[----:B------:R-:W-:Y:S01]  /*a750*/  ULDC.64 UR4, c[0x0][0x208] ;  /* 0x0000820000047ab9 */ /* 0x000fe20000000a00 */
        /* <DEDUP_REMOVED lines=17> */
.L_x_1705:
[----:B------:R-:W-:Y:S05]  /*a870*/  BSYNC B0 ;  /* 0x0000000000007941 */ /* 0x000fea0003800000 */
.L_x_1671:
        /* <DEDUP_REMOVED lines=17> */
.L_x_1763:
[----:B------:R-:W-:Y:S05]  /*a990*/  BSYNC B0 ;  /* 0x0000000000007941 */ /* 0x000fea0003800000 */
.L_x_1762:
        /* <DEDUP_REMOVED lines=9> */
.L_x_2120:
[----:B------:R-:W-:Y:S05]  /*aa30*/  BSYNC B0 ;  /* 0x0000000000007941 */ /* 0x000fea0003800000 */
.L_x_1764:
[----:B------:R-:W-:Y:S01]  /*aa40*/  BSSY B0, `(.L_x_1766) ;  /* 0x000001a000007945 */ /* 0x000fe20003800000 */
[----:B01----:R-:W-:Y:S02]  /*aa50*/  IMAD R0, R28, 0x2, R117 ;  /* 0x000000021c007824 */ /* 0x003fe400078e0275 */
[----:B------:R-:W-:-:S04]  /*aa60*/  IMAD.WIDE R36, R2, 0x60, R120 ;  /* 0x0000006002247825 */ /* 0x000fc800078e0278 */
[----:B------:R-:W-:Y:S01]  /*aa70*/  IMAD R40, R30, 0x2, R117 ;  /* 0x000000021e287824 */ /* 0x000fe200078e0275 */
[----:B------:R-:W-:Y:S06]  /*aa80*/  @P2 BRA `(.L_x_1767) ;  /* 0x0000000000542947 */ /* 0x000fec0003800000 */
[----:B------:R-:W-:Y:S01]  /*aa90*/  IMAD R31, R37, UR56, RZ ;  /* 0x00000038251f7c24 */ /* 0x000fe2000f8e02ff */
[----:B------:R-:W-:Y:S01]  /*aaa0*/  ISETP.GE.AND P4, PT, R18, UR61, PT ;  /* 0x0000003d12007c0c */ /* 0x000fe2000bf86270 */
[----:B------:R-:W-:Y:S01]  /*aab0*/  IMAD.MOV.U32 R28, RZ, RZ, R88 ;  /* 0x000000ffff1c7224 */ /* 0x000fe200078e0058 */
[----:B------:R-:W-:Y:S01]  /*aac0*/  ULDC.64 UR4, c[0x0][0x208] ;  /* 0x0000820000047ab9 */ /* 0x000fe20000000a00 */
        /* <DEDUP_REMOVED lines=17> */
.L_x_1767:
[----:B------:R-:W-:Y:S05]  /*abe0*/  BSYNC B0 ;  /* 0x0000000000007941 */ /* 0x000fea0003800000 */
.L_x_1766:
[----:B------:R-:W-:Y:S01]  /*abf0*/  ISETP.GE.AND P2, PT, R188, R4, PT ;  /* 0x00000004bc00720c */ /* 0x000fe20003f46270 */
[----:B------:R-:W-:-:S12]  /*ac00*/  BSSY B0, `(.L_x_1768) ;  /* 0x0000018000007945 */ /* 0x000fd80003800000 */
[----:B------:R-:W-:Y:S05]  /*ac10*/  @P2 BRA `(.L_x_1769) ;  /* 0x0000000000582947 */ /* 0x000fea0003800000 */
[----:B0-----:R-:W-:Y:S01]  /*ac20*/  IADD3 R31, P2, R36, 0x40, RZ ;  /* 0x00000040241f7810 */ /* 0x001fe20007f5e0ff */
[----:B------:R-:W-:Y:S01]  /*ac30*/  IMAD.MOV.U32 R4, RZ, RZ, R88 ;  /* 0x000000ffff047224 */ /* 0x000fe200078e0058 */
[----:B------:R-:W-:Y:S01]  /*ac40*/  ISETP.GE.AND P4, PT, R18, UR61, PT ;  /* 0x0000003d12007c0c */ /* 0x000fe2000bf86270 */
[----:B------:R-:W-:Y:S02]  /*ac50*/  ULDC.64 UR4, c[0x0][0x208] ;  /* 0x0000820000047ab9 */ /* 0x000fe40000000a00 */
        /* <DEDUP_REMOVED lines=18> */
.L_x_1769:
[----:B------:R-:W-:Y:S05]  /*ad80*/  BSYNC B0 ;  /* 0x0000000000007941 */ /* 0x000fea0003800000 */
.L_x_1768:
        /* <DEDUP_REMOVED lines=15> */
[----:B---3--:R-:W-:Y:S02]  /*ae80*/  LOP3.LUT P4, RZ, R0, 0x2, RZ, 0xc0, !PT ;  /* 0x0000000200ff7812 */ /* 0x008fe4000788c0ff */
[----:B------:R-:W-:-:S04]  /*ae90*/  SEL R0, RZ, 0x1, P3 ;  /* 0x00000001ff007807 */ /* 0x000fc80001800000 */
[----:B------:R-:W-:-:S07]  /*aea0*/  LOP3.LUT R167, R167, R0, RZ, 0x3c, !PT ;  /* 0x00000000a7a77212 */ /* 0x000fce00078e3cff */
[----:B-1----:R-:W-:Y:S05]  /*aeb0*/  @P4 BRA `(.L_x_1770) ;  /* 0xffffff7c00184947 */ /* 0x002fea000383ffff */
.L_x_1666:
[----:B------:R-:W1:Y:S01]  /*aec0*/  LDC R0, c[0x0][0x448] ;  /* 0x00011200ff007b82 */ /* 0x000e620000000800 */
[----:B------:R-:W-:Y:S01]  /*aed0*/  IADD3 R5, R164, 0x1, -R163 ;  /* 0x00000001a4057810 */ /* 0x000fe20007ffe8a3 */
[----:B------:R-:W-:Y:S06]  /*aee0*/  BSSY B0, `(.L_x_1771) ;  /* 0x000000d000007945 */ /* 0x000fec0003800000 */
[----:B------:R-:W3:Y:S01]  /*aef0*/  LDC.64 R6, c[0x0][0x9e0] ;  /* 0x00027800ff067b82 */ /* 0x000ee20000000a00 */
[----:B-1----:R-:W-:Y:S01]  /*af00*/  ISETP.NE.AND P1, PT, R0, 0x1, PT ;  /* 0x000000010000780c */ /* 0x002fe20003f25270 */
[----:B------:R-:W-:Y:S01]  /*af10*/  VIADD R0, R177, 0x7f ;  /* 0x0000007fb1007836 */ /* 0x000fe20000000000 */
[----:B---3--:R-:W-:-:S11]  /*af20*/  ISETP.GE.AND P3, PT, R7, 0x1, PT ;  /* 0x000000010700780c */ /* 0x008fd60003f66270 */
[----:B------:R-:W1:Y:S08]  /*af30*/  @P1 LDC R3, c[0x0][0x44c] ;  /* 0x00011300ff031b82 */ /* 0x000e700000000800 */
[----:B------:R-:W3:Y:S01]  /*af40*/  @P1 LDC R2, c[0x0][0x450] ;  /* 0x00011400ff021b82 */ /* 0x000ee20000000800 */
[----:B-1----:R-:W-:-:S05]  /*af50*/  @P1 IMAD.HI.U32 R3, R0, R3, RZ ;  /* 0x0000000300031227 */ /* 0x002fca00078e00ff */
[----:B---3--:R-:W-:-:S05]  /*af60*/  @P1 SHF.R.U32.HI R0, RZ, R2, R3 ;  /* 0x00000002ff001219 */ /* 0x008fca0000011603 */
[----:B------:R-:W-:Y:S01]  /*af70*/  IMAD.IADD R3, R5, 0x1, R0 ;  /* 0x0000000105037824 */ /* 0x000fe200078e0200 */
[----:B------:R-:W-:Y:S06]  /*af80*/  @P2 BRA `(.L_x_1772) ;  /* 0x0000000000082947 */ /* 0x000fec0003800000 */
[----:B------:R-:W1:Y:S02]  /*af90*/  FENCE.VIEW.ASYNC.G ;  /* 0x00000000000073c6 */ /* 0x000e640000000100 */
[----:B-1----:R-:W-:Y:S06]  /*afa0*/  BAR.ARV 0xc, 0x180 ;  /* 0x0306000000007b1d */ /* 0x002fec0000002000 */
.L_x_1772:
[----:B------:R-:W-:Y:S05]  /*afb0*/  BSYNC B0 ;  /* 0x0000000000007941 */ /* 0x000fea0003800000 */
.L_x_1771:
[----:B------:R-:W-:Y:S01]  /*afc0*/  IMAD.IADD R0, R3, 0x1, R6 ;  /* 0x0000000103007824 */ /* 0x000fe200078e0206 */
[----:B------:R-:W-:Y:S06]  /*afd0*/  @!P3 BRA `(.L_x_1773) ;  /* 0x000000000048b947 */ /* 0x000fec0003800000 */
[C---:B------:R-:W-:Y:S01]  /*afe0*/  ISETP.GT.AND P0, PT, R3.reuse, RZ, PT ;  /* 0x000000ff0300720c */ /* 0x040fe20003f04270 */
[----:B------:R-:W-:Y:S01]  /*aff0*/  BSSY B0, `(.L_x_1774) ;  /* 0x000000e000007945 */ /* 0x000fe20003800000 */
[----:B------:R-:W-:-:S11]  /*b000*/  VIADD R2, R3, 0xffffffff ;  /* 0xffffffff03027836 */ /* 0x000fd60000000000 */
[----:B------:R-:W-:Y:S05]  /*b010*/  @P0 BRA `(.L_x_1775) ;  /* 0x00000000001c0947 */ /* 0x000fea0003800000 */
[----:B------:R-:W-:Y:S01]  /*b020*/  ISETP.NE.AND P0, PT, R7, 0x1, PT ;  /* 0x000000010700780c */ /* 0x000fe20003f05270 */
[----:B------:R-:W-:-:S12]  /*b030*/  IMAD.MOV R3, RZ, RZ, -R3 ;  /* 0x000000ffff037224 */ /* 0x000fd800078e0a03 */
[----:B------:R-:W1:Y:S02]  /*b040*/  @P0 LDC.64 R4, c[0x0][0x9e8] ;  /* 0x00027a00ff040b82 */ /* 0x000e640000000a00 */
[----:B-1----:R-:W-:-:S05]  /*b050*/  @P0 IMAD.HI.U32 R2, R3, R4, RZ ;  /* 0x0000000403020227 */ /* 0x002fca00078e00ff */
[----:B------:R-:W-:-:S04]  /*b060*/  @P0 SHF.R.U32.HI R3, RZ, R5, R2 ;  /* 0x00000005ff030219 */ /* 0x000fc80000011602 */
[----:B------:R-:W-:Y:S01]  /*b070*/  LOP3.LUT R2, RZ, R3, RZ, 0x33, !PT ;  /* 0x00000003ff027212 */ /* 0x000fe200078e33ff */
[----:B------:R-:W-:Y:S06]  /*b080*/  BRA `(.L_x_1776) ;  /* 0x0000000000107947 */ /* 0x000fec0003800000 */
.L_x_1775:
[----:B------:R-:W-:-:S13]  /*b090*/  ISETP.NE.AND P0, PT, R7, 0x1, PT ;  /* 0x000000010700780c */ /* 0x000fda0003f05270 */
[----:B------:R-:W1:Y:S02]  /*b0a0*/  @P0 LDC.64 R4, c[0x0][0x9e8] ;  /* 0x00027a00ff040b82 */ /* 0x000e640000000a00 */
[----:B-1----:R-:W-:-:S05]  /*b0b0*/  @P0 IMAD.HI.U32 R4, R2, R4, RZ ;  /* 0x0000000402040227 */ /* 0x002fca00078e00ff */
[----:B------:R-:W-:-:S07]  /*b0c0*/  @P0 SHF.R.U32.HI R2, RZ, R5, R4 ;  /* 0x00000005ff020219 */ /* 0x000fce0000011604 */
.L_x_1776:
[----:B------:R-:W-:Y:S05]  /*b0d0*/  BSYNC B0 ;  /* 0x0000000000007941 */ /* 0x000fea0003800000 */
.L_x_1774:
[----:B------:R-:W-:-:S05]  /*b0e0*/  IMAD R3, R2, R7, R7 ;  /* 0x0000000702037224 */ /* 0x000fca00078e0207 */
[----:B------:R-:W-:-:S07]  /*b0f0*/  VIMNMX R0, R0, R3, PT ;  /* 0x0000000300007248 */ /* 0x000fce0003fe0100 */
.L_x_1773:
[----:B------:R-:W1:Y:S01]  /*b100*/  @P1 LDC R2, c[0x0][0x44c] ;  /* 0x00011300ff021b82 */ /* 0x000e620000000800 */
[----:B------:R-:W-:Y:S01]  /*b110*/  VIADD R0, R0, 0x5f ;  /* 0x0000005f00007836 */ /* 0x000fe20000000000 */
[----:B------:R-:W-:Y:S01]  /*b120*/  ULDC UR4, c[0x0][0x9dc] ;  /* 0x0002770000047ab9 */ /* 0x000fe20000000800 */
[----:B------:R-:W-:Y:S02]  /*b130*/  IMAD.MOV.U32 R5, RZ, RZ, R177 ;  /* 0x000000ffff057224 */ /* 0x000fe400078e00b1 */
[----:B------:R-:W-:-:S03]  /*b140*/  IMAD.HI R0, R0, 0x2aaaaaab, RZ ;  /* 0x2aaaaaab00007827 */ /* 0x000fc600078e02ff */
[----:B------:R-:W3:Y:S02]  /*b150*/  @P1 LDC R9, c[0x0][0x450] ;  /* 0x00011400ff091b82 */ /* 0x000ee40000000800 */
[----:B------:R-:W-:Y:S01]  /*b160*/  SHF.R.U32.HI R3, RZ, 0x1f, R0 ;  /* 0x0000001fff037819 */ /* 0x000fe20000011600 */
[----:B-1----:R-:W-:-:S05]  /*b170*/  @P1 IMAD.HI.U32 R2, R177, R2, RZ ;  /* 0x00000002b1021227 */ /* 0x002fca00078e00ff */
[----:B---3--:R-:W-:Y:S02]  /*b180*/  @P1 SHF.R.U32.HI R5, RZ, R9, R2 ;  /* 0x00000009ff051219 */ /* 0x008fe40000011602 */
[----:B------:R-:W-:-:S03]  /*b190*/  LEA.HI.SX32 R2, R0, R3, 0x1c ;  /* 0x0000000300027211 */ /* 0x000fc600078fe2ff */
[----:B------:R-:W-:Y:S01]  /*b1a0*/  IMAD.IADD R0, R152, 0x1, R5 ;  /* 0x0000000198007824 */ /* 0x000fe200078e0205 */
[----:B------:R-:W-:-:S03]  /*b1b0*/  VIMNMX R2, R153, R2, PT ;  /* 0x0000000299027248 */ /* 0x000fc60003fe0100 */
[----:B------:R-:W-:Y:S01]  /*b1c0*/  VIADD R3, R0, -UR4 ;  /* 0x8000000400037c36 */ /* 0x000fe20008000000 */
[----:B------:R-:W-:Y:S06]  /*b1d0*/  @!P3 BRA `(.L_x_1777) ;  /* 0x000000000044b947 */ /* 0x000fec0003800000 */
[----:B------:R-:W-:Y:S01]  /*b1e0*/  ISETP.GT.AND P0, PT, R0, -0x1, PT ;  /* 0xffffffff0000780c */ /* 0x000fe20003f04270 */
[----:B------:R-:W-:-:S12]  /*b1f0*/  BSSY B0, `(.L_x_1778) ;  /* 0x000000d000007945 */ /* 0x000fd80003800000 */
[----:B------:R-:W-:Y:S05]  /*b200*/  @P0 BRA `(.L_x_1779) ;  /* 0x00000000001c0947 */ /* 0x000fea0003800000 */
[----:B------:R-:W-:Y:S02]  /*b210*/  ISETP.NE.AND P0, PT, R7, 0x1, PT ;  /* 0x000000010700780c */ /* 0x000fe40003f05270 */
[----:B------:R-:W-:-:S11]  /*b220*/  LOP3.LUT R5, RZ, R0, RZ, 0x33, !PT ;  /* 0x00000000ff057212 */ /* 0x000fd600078e33ff */
[----:B------:R-:W1:Y:S02]  /*b230*/  @P0 LDC.64 R8, c[0x0][0x9e8] ;  /* 0x00027a00ff080b82 */ /* 0x000e640000000a00 */
[----:B-1----:R-:W-:-:S05]  /*b240*/  @P0 IMAD.HI.U32 R0, R5, R8, RZ ;  /* 0x0000000805000227 */ /* 0x002fca00078e00ff */
[----:B------:R-:W-:-:S04]  /*b250*/  @P0 SHF.R.U32.HI R5, RZ, R9, R0 ;  /* 0x00000009ff050219 */ /* 0x000fc80000011600 */
[----:B------:R-:W-:Y:S01]  /*b260*/  LOP3.LUT R0, RZ, R5, RZ, 0x33, !PT ;  /* 0x00000005ff007212 */ /* 0x000fe200078e33ff */
[----:B------:R-:W-:Y:S06]  /*b270*/  BRA `(.L_x_1780) ;  /* 0x0000000000107947 */ /* 0x000fec0003800000 */
.L_x_1779:
[----:B------:R-:W-:-:S13]  /*b280*/  ISETP.NE.AND P0, PT, R7, 0x1, PT ;  /* 0x000000010700780c */ /* 0x000fda0003f05270 */
[----:B------:R-:W1:Y:S02]  /*b290*/  @P0 LDC.64 R4, c[0x0][0x9e8] ;  /* 0x00027a00ff040b82 */ /* 0x000e640000000a00 */
[----:B-1----:R-:W-:-:S05]  /*b2a0*/  @P0 IMAD.HI.U32 R4, R0, R4, RZ ;  /* 0x0000000400040227 */ /* 0x002fca00078e00ff */
[----:B------:R-:W-:-:S07]  /*b2b0*/  @P0 SHF.R.U32.HI R0, RZ, R5, R4 ;  /* 0x00000005ff000219 */ /* 0x000fce0000011604 */
.L_x_1780:
[----:B------:R-:W-:Y:S05]  /*b2c0*/  BSYNC B0 ;  /* 0x0000000000007941 */ /* 0x000fea0003800000 */
.L_x_1778:
[----:B------:R-:W-:-:S05]  /*b2d0*/  IMAD R0, R0, R7, RZ ;  /* 0x0000000700007224 */ /* 0x000fca00078e02ff */
[----:B------:R-:W-:-:S07]  /*b2e0*/  VIMNMX R3, R3, R0, !PT ;  /* 0x0000000003037248 */ /* 0x000fce0007fe0100 */
.L_x_1777:
        /* <DEDUP_REMOVED lines=8> */
[----:B0-----:R-:W-:Y:S01]  /*b370*/  IMAD.MOV.U32 R39, RZ, RZ, RZ ;  /* 0x000000ffff277224 */ /* 0x001fe200078e00ff */
[----:B------:R-:W-:Y:S01]  /*b380*/  LEA.HI.SX32 R179, R3, R0, 0x1c ;  /* 0x0000000003b37211 */ /* 0x000fe200078fe2ff */
[----:B------:R-:W-:Y:S01]  /*b390*/  IMAD.MOV.U32 R0, RZ, RZ, RZ ;  /* 0x000000ffff007224 */ /* 0x000fe200078e00ff */
[----:B------:R-:W-:Y:S01]  /*b3a0*/  CS2R R76, SRZ ;  /* 0x00000000004c7805 */ /* 0x000fe2000001ff00 */
[----:B------:R-:W-:Y:S01]  /*b3b0*/  IMAD.MOV.U32 R78, RZ, RZ, RZ ;  /* 0x000000ffff4e7224 */ /* 0x000fe200078e00ff */
[----:B------:R-:W-:Y:S02]  /*b3c0*/  VIMNMX R179, RZ, R179, !PT ;  /* 0x000000b3ffb37248 */ /* 0x000fe40007fe0100 */
[----:B--2---:R-:W-:Y:S01]  /*b3d0*/  CS2R R36, SRZ ;  /* 0x0000000000247805 */ /* 0x004fe2000001ff00 */
[----:B------:R-:W-:Y:S01]  /*b3e0*/  IMAD.MOV.U32 R74, RZ, RZ, RZ ;  /* 0x000000ffff4a7224 */ /* 0x000fe200078e00ff */
[----:B------:R-:W-:-:S02]  /*b3f0*/  CS2R R72, SRZ ;  /* 0x0000000000487805 */ /* 0x000fc4000001ff00 */
[----:B------:R-:W-:Y:S02]  /*b400*/  ISETP.GT.AND P1, PT, R2, R179, PT ;  /* 0x000000b30200720c */ /* 0x000fe40003f24270 */
[----:B------:R-:W-:Y:S01]  /*b410*/  CS2R R34, SRZ ;  /* 0x0000000000227805 */ /* 0x000fe2000001ff00 */
[----:B------:R-:W-:Y:S01]  /*b420*/  IMAD.MOV.U32 R70, RZ, RZ, RZ ;  /* 0x000000ffff467224 */ /* 0x000fe200078e00ff */
        /* <DEDUP_REMOVED lines=15> */
[----:B------:R-:W-:Y:S01]  /*b520*/  IMAD.MOV.U32 R93, RZ, RZ, RZ ;  /* 0x000000ffff5d7224 */ /* 0x000fe200078e00ff */
[----:B------:R-:W-:Y:S01]  /*b530*/  CS2R R90, SRZ ;  /* 0x00000000005a7805 */ /* 0x000fe2000001ff00 */
[----:B------:R-:W-:Y:S01]  /*b540*/  IMAD.MOV.U32 R95, RZ, RZ, RZ ;  /* 0x000000ffff5f7224 */ /* 0x000fe200078e00ff */
[----:B------:R-:W-:Y:S01]  /*b550*/  CS2R R88, SRZ ;  /* 0x0000000000587805 */ /* 0x000fe2000001ff00 */
[----:B------:R-:W-:Y:S01]  /*b560*/  IMAD.MOV.U32 R30, RZ, RZ, RZ ;  /* 0x000000ffff1e7224 */ /* 0x000fe200078e00ff */
[----:B------:R-:W-:Y:S01]  /*b570*/  CS2R R6, SRZ ;  /* 0x0000000000067805 */ /* 0x000fe2000001ff00 */
[----:B------:R-:W-:-:S02]  /*b580*/  IMAD.MOV.U32 R97, RZ, RZ, RZ ;  /* 0x000000ffff617224 */ /* 0x000fc400078e00ff */
[----:B------:R-:W-:Y:S02]  /*b590*/  IMAD.MOV.U32 R28, RZ, RZ, RZ ;  /* 0x000000ffff1c7224 */ /* 0x000fe400078e00ff */
[----:B------:R-:W-:Y:S02]  /*b5a0*/  IMAD.MOV.U32 R32, RZ, RZ, RZ ;  /* 0x000000ffff207224 */ /* 0x000fe400078e00ff */
[----:B------:R-:W-:Y:S01]  /*b5b0*/  IMAD.MOV.U32 R99, RZ, RZ, RZ ;  /* 0x000000ffff637224 */ /* 0x000fe200078e00ff */
[----:B------:R-:W-:Y:S06]  /*b5c0*/  @!P1 BRA `(.L_x_1781) ;  /* 0x00000138005c9947 */ /* 0x000fec0003800000 */
[----:B------:R-:W2:Y:S04]  /*b5d0*/  LDL R4, [R1+0x8] ;  /* 0x0000080001047983 */ /* 0x000ea80000100800 */
[----:B------:R-:W0:Y:S02]  /*b5e0*/  SHFL.IDX PT, R0, R224, RZ, 0x1f ;  /* 0x00001fffe0007589 */ /* 0x000e2400000e0000 */
[----:B0-----:R-:W-:-:S04]  /*b5f0*/  LEA.HI R3, R0, R0, RZ, 0x1 ;  /* 0x0000000000037211 */ /* 0x001fc800078f08ff */
[----:B------:R-:W-:-:S05]  /*b600*/  LOP3.LUT R3, R3, 0x1e, RZ, 0xc0, !PT ;  /* 0x0000001e03037812 */ /* 0x000fca00078ec0ff */
[----:B------:R-:W-:Y:S01]  /*b610*/  IMAD.IADD R3, R0, 0x1, -R3 ;  /* 0x0000000100037824 */ /* 0x000fe200078e0a03 */
[----:B--2---:R-:W-:-:S13]  /*b620*/  R2UR UR4, R4 ;  /* 0x00000000040472ca */ /* 0x004fda00000e0000 */
[----:B------:R-:W-:Y:S02]  /*b630*/  ULOP3.LUT UP0, URZ, UR4, 0x1bf, URZ, 0xc0, !UPT ;  /* 0x000001bf043f7892 */ /* 0x000fe4000f80c03f */
[----:B------:R-:W-:-:S04]  /*b640*/  LEA R3, R3, UR4, 0xd ;  /* 0x0000000403037c11 */ /* 0x000fc8000f8e68ff */
[----:B------:R-:W-:Y:S02]  /*b650*/  SHF.R.U32.HI R3, RZ, 0x4, R3 ;  /* 0x00000004ff037819 */ /* 0x000fe40000011603 */
[----:B------:R-:W-:Y:S02]  /*b660*/  PLOP3.LUT P0, PT, PT, PT, UP0, 0x80, 0x0 ;  /* 0x000000000000781c */ /* 0x000fe40003f0f008 */
[----:B------:R-:W-:-:S11]  /*b670*/  LOP3.LUT R68, R3, 0x3fff, RZ, 0xc0, !PT ;  /* 0x00003fff03447812 */ /* 0x000fd600078ec0ff */
        /* <DEDUP_REMOVED lines=17> */
.L_x_1782:
        /* <DEDUP_REMOVED lines=12> */
.L_x_1786:
[----:B-1----:R1:W2:Y:S02]  /*b850*/  SYNCS.PHASECHK.TRANS64.TRYWAIT P0, [R16+URZ+0x2a800], R3 ;  /* 0x02a80003100075a7 */ /* 0x0022a4000800017f */
[----:B--2---:R-:W-:Y:S05]  /*b860*/  @!P0 NANOSLEEP.SYNCS 0x989680 ;  /* 0x009896800000895d */ /* 0x004fea0003900000 */
[----:B------:R-:W2:Y:S02]  /*b870*/  @!P0 SYNCS.PHASECHK.TRANS64 P0, [R16+URZ+0x2a800], R3 ;  /* 0x02a80003100085a7 */ /* 0x000ea4000800007f */
[----:B--2---:R-:W-:Y:S05]  /*b880*/  @!P0 BRA `(.L_x_1786) ;  /* 0xfffffffc00f08947 */ /* 0x004fea000383ffff */
.L_x_1785:
[----:B------:R-:W-:Y:S05]  /*b890*/  BSYNC B0 ;  /* 0x0000000000007941 */ /* 0x000fea0003800000 */
.L_x_1784:
[----:B------:R-:W-:Y:S05]  /*b8a0*/  BRA `(.L_x_1787) ;  /* 0x00000074001c7947 */ /* 0x000fea0003800000 */
.L_x_1783:
[----:B------:R-:W2:Y:S01]  /*b8b0*/  LDL R0, [R1+0x8] ;  /* 0x0000080001007983 */ /* 0x000ea20000100800 */
[----:B------:R-:W-:Y:S02]  /*b8c0*/  ULDC.64 UR6, c[0x0][0x408] ;  /* 0x0001020000067ab9 */ /* 0x000fe40000000a00 */
[----:B-----5:R-:W-:Y:S01]  /*b8d0*/  IMAD.WIDE.U32 R26, R147, UR6, RZ ;  /* 0x00000006931a7c25 */ /* 0x020fe2000f8e00ff */
[----:B--2---:R-:W-:Y:S02]  /*b8e0*/  R2UR UR4, R0 ;  /* 0x00000000000472ca */ /* 0x004fe400000e0000 */
[----:B------:R-:W-:-:S11]  /*b8f0*/  SHF.R.S32.HI R0, RZ, 0x1f, R147 ;  /* 0x0000001fff007819 */ /* 0x000fd60000011493 */
[----:B------:R-:W-:-:S03]  /*b900*/  ULOP3.LUT UP0, URZ, UR4, 0x3ff, URZ, 0xc0, !UPT ;  /* 0x000003ff043f7892 */ /* 0x000fc6000f80c03f */
[----:B------:R-:W-:Y:S02]  /*b910*/  ULDC.64 UR4, c[0x0][0x3f8] ;  /* 0x0000fe0000047ab9 */ /* 0x000fe40000000a00 */
[C---:B------:R-:W-:Y:S01]  /*b920*/  IMAD R4, R0.reuse, UR4, RZ ;  /* 0x0000000400047c24 */ /* 0x040fe2000f8e02ff */
[----:B------:R-:W-:Y:S01]  /*b930*/  PLOP3.LUT P0, PT, PT, PT, UP0, 0x80, 0x0 ;  /* 0x000000000000781c */ /* 0x000fe20003f0f008 */
[----:B------:R-:W-:Y:S02]  /*b940*/  IMAD R0, R0, UR6, RZ ;  /* 0x0000000600007c24 */ /* 0x000fe4000f8e02ff */
[----:B------:R-:W-:-:S04]  /*b950*/  IMAD.WIDE.U32 R24, R147, UR4, RZ ;  /* 0x0000000493187c25 */ /* 0x000fc8000f8e00ff */
[C---:B------:R-:W-:Y:S02]  /*b960*/  IMAD R29, R147.reuse, UR5, R4 ;  /* 0x00000005931d7c24 */ /* 0x040fe4000f8e0204 */
[----:B------:R-:W-:Y:S02]  /*b970*/  IMAD R31, R147, UR7, R0 ;  /* 0x00000007931f7c24 */ /* 0x000fe4000f8e0200 */
[----:B------:R-:W-:Y:S02]  /*b980*/  IMAD.IADD R29, R29, 0x1, R25 ;  /* 0x000000011d1d7824 */ /* 0x000fe400078e0219 */
[----:B------:R-:W-:Y:S01]  /*b990*/  IMAD.IADD R31, R31, 0x1, R27 ;  /* 0x000000011f1f7824 */ /* 0x000fe200078e021b */
        /* <DEDUP_REMOVED lines=17> */
.L_x_1788:
[----:B------:R-:W-:Y:S01]  /*bab0*/  ULDC.U8 UR4, c[0x0][0x410] ;  /* 0x0001040000047ab9 */ /* 0x000fe20000000000 */
[----:B------:R-:W-:Y:S01]  /*bac0*/  BSSY B0, `(.L_x_1789) ;  /* 0x000071d000007945 */ /* 0x000fe20003800000 */
[----:B------:R-:W-:Y:S01]  /*bad0*/  ISETP.NE.AND P0, PT, RZ, UR4, PT ;  /* 0x00000004ff007c0c */ /* 0x000fe2000bf05270 */
[----:B------:R-:W-:-:S12]  /*bae0*/  IMAD.IADD R10, R162, 0x1, R177 ;  /* 0x00000001a20a7824 */ /* 0x000fd800078e02b1 */
[----:B------:R-:W-:Y:S05]  /*baf0*/  @!P0 BRA `(.L_x_1790) ;  /* 0x0000003800748947 */ /* 0x000fea0003800000 */
[----:B------:R-:W0:Y:S01]  /*bb00*/  LDC R20, c[0x0][0x448] ;  /* 0x00011200ff147b82 */ /* 0x000e220000000800 */
[----:B------:R-:W-:Y:S01]  /*bb10*/  IMAD R3, R189, 0x40, R10 ;  /* 0x00000040bd037824 */ /* 0x000fe200078e020a */
[----:B------:R-:W-:Y:S01]  /*bb20*/  ULDC.64 UR4, c[0x0][0x3f8] ;  /* 0x0000fe0000047ab9 */ /* 0x000fe20000000a00 */
[----:B------:R-:W-:Y:S01]  /*bb30*/  ULDC.64 UR6, c[0x0][0x408] ;  /* 0x0001020000067ab9 */ /* 0x000fe20000000a00 */
[----:B------:R-:W-:Y:S02]  /*bb40*/  IMAD.MOV.U32 R8, RZ, RZ, R24 ;  /* 0x000000ffff087224 */ /* 0x000fe400078e0018 */
[----:B------:R-:W-:Y:S02]  /*bb50*/  IMAD.MOV.U32 R9, RZ, RZ, R29 ;  /* 0x000000ffff097224 */ /* 0x000fe400078e001d */
[----:B------:R-:W-:Y:S02]  /*bb60*/  IMAD.MOV.U32 R12, RZ, RZ, R26 ;  /* 0x000000ffff0c7224 */ /* 0x000fe400078e001a */
[----:B------:R-:W-:Y:S01]  /*bb70*/  IMAD.MOV.U32 R13, RZ, RZ, R31 ;  /* 0x000000ffff0d7224 */ /* 0x000fe200078e001f */
[----:B0-----:R-:W-:-:S13]  /*bb80*/  ISETP.NE.AND P0, PT, R20, 0x1, PT ;  /* 0x000000011400780c */ /* 0x001fda0003f05270 */
[----:B------:R-:W0:Y:S08]  /*bb90*/  @P0 LDC R0, c[0x0][0x44c] ;  /* 0x00011300ff000b82 */ /* 0x000e300000000800 */
[----:B------:R-:W1:Y:S01]  /*bba0*/  @P0 LDC R5, c[0x0][0x450] ;  /* 0x00011400ff050b82 */ /* 0x000e620000000800 */
[----:B0-----:R-:W-:-:S05]  /*bbb0*/  @P0 IMAD.HI.U32 R0, R3, R0, RZ ;  /* 0x0000000003000227 */ /* 0x001fca00078e00ff */
[----:B-1----:R-:W-:-:S04]  /*bbc0*/  @P0 SHF.R.U32.HI R3, RZ, R5, R0 ;  /* 0x00000005ff030219 */ /* 0x002fc80000011600 */
[----:B------:R-:W-:Y:S01]  /*bbd0*/  SHF.R.S32.HI R0, RZ, 0x1f, R3 ;  /* 0x0000001fff007819 */ /* 0x000fe20000011403 */
[----:B------:R-:W-:-:S04]  /*bbe0*/  IMAD.WIDE.U32 R8, R3, UR4, R8 ;  /* 0x0000000403087c25 */ /* 0x000fc8000f8e0008 */
[C---:B------:R-:W-:Y:S02]  /*bbf0*/  IMAD R4, R0.reuse, UR4, RZ ;  /* 0x0000000400047c24 */ /* 0x040fe4000f8e02ff */
[----:B------:R-:W-:Y:S02]  /*bc00*/  IMAD R0, R0, UR6, RZ ;  /* 0x0000000600007c24 */ /* 0x000fe4000f8e02ff */
[C---:B------:R-:W-:Y:S01]  /*bc10*/  IMAD R7, R3.reuse, UR5, R4 ;  /* 0x0000000503077c24 */ /* 0x040fe2000f8e0204 */
[----:B------:R-:W-:Y:S01]  /*bc20*/  ULDC.64 UR4, c[0x0][0x3e8] ;  /* 0x0000fa0000047ab9 */ /* 0x000fe20000000a00 */
[C---:B------:R-:W-:Y:S01]  /*bc30*/  IMAD.WIDE.U32 R12, R3.reuse, UR6, R12 ;  /* 0x00000006030c7c25 */ /* 0x040fe2000f8e000c */
[----:B------:R-:W-:Y:S01]  /*bc40*/  LEA R6, P0, R8, UR4, 0x1 ;  /* 0x0000000408067c11 */ /* 0x000fe2000f8008ff */
[----:B------:R-:W-:Y:S02]  /*bc50*/  UMOV UR4, 0xffffffff ;  /* 0xffffffff00047882 */ /* 0x000fe40000000000 */
[----:B------:R-:W-:Y:S01]  /*bc60*/  IMAD R3, R3, UR7, R0 ;  /* 0x0000000703037c24 */ /* 0x000fe2000f8e0200 */
[----:B------:R-:W-:Y:S01]  /*bc70*/  ULDC.64 UR6, c[0x0][0x400] ;  /* 0x0001000000067ab9 */ /* 0x000fe20000000a00 */
[----:B------:R-:W-:Y:S01]  /*bc80*/  IMAD.IADD R7, R9, 0x1, R7 ;  /* 0x0000000109077824 */ /* 0x000fe200078e0207 */
[----:B------:R-:W-:Y:S01]  /*bc90*/  LEA R4, P1, R12, UR6, 0x1 ;  /* 0x000000060c047c11 */ /* 0x000fe2000f8208ff */
[----:B------:R-:W-:-:S03]  /*bca0*/  IMAD.IADD R3, R13, 0x1, R3 ;  /* 0x000000010d037824 */ /* 0x000fc600078e0203 */
[----:B------:R-:W-:Y:S02]  /*bcb0*/  LEA.HI.X R7, R8, UR5, R7, 0x1, P0 ;  /* 0x0000000508077c11 */ /* 0x000fe400080f0c07 */
[----:B------:R-:W-:Y:S01]  /*bcc0*/  LEA.HI.X R8, R12, UR7, R3, 0x1, P1 ;  /* 0x000000070c087c11 */ /* 0x000fe200088f0c03 */
[----:B------:R-:W-:Y:S06]  /*bcd0*/  BRA.DIV UR4, `(.L_x_1791) ;  /* 0x000001d604dc7947 */ /* 0x000fec000b800000 */
[----:B------:R0:W1:Y:S04]  /*bce0*/  SHFL.IDX PT, R3, R7, RZ, 0x1c1f ;  /* 0x001c1fff07037589 */ /* 0x00006800000e0000 */
[----:B------:R0:W2:Y:S04]  /*bcf0*/  SHFL.IDX PT, R0, R6, RZ, 0x1c1f ;  /* 0x001c1fff06007589 */ /* 0x0000a800000e0000 */
[----:B------:R0:W3:Y:S04]  /*bd00*/  SHFL.IDX PT, R5, R8, RZ, 0x1c1f ;  /* 0x001c1fff08057589 */ /* 0x0000e800000e0000 */
[----:B------:R0:W4:Y:S02]  /*bd10*/  SHFL.IDX PT, R14, R4, RZ, 0x1c1f ;  /* 0x001c1fff040e7589 */ /* 0x00012400000e0000 */
.L_x_2126:
[----:B------:R-:W-:Y:S01]  /*bd20*/  IMAD R81, R163, R20, RZ ;  /* 0x00000014a3517224 */ /* 0x000fe200078e02ff */
[----:B------:R-:W-:Y:S01]  /*bd30*/  BSSY B1, `(.L_x_1792) ;  /* 0x0000052000017945 */ /* 0x000fe20003800000 */
[----:B------:R-:W-:Y:S02]  /*bd40*/  CS2R R58, SRZ ;  /* 0x00000000003a7805 */ /* 0x000fe4000001ff00 */
[----:B------:R-:W-:Y:S02]  /*bd50*/  CS2R R54, SRZ ;  /* 0x0000000000367805 */ /* 0x000fe4000001ff00 */
[----:B------:R-:W-:Y:S02]  /*bd60*/  CS2R R50, SRZ ;  /* 0x0000000000327805 */ /* 0x000fe4000001ff00 */
[----:B------:R-:W-:Y:S02]  /*bd70*/  ISETP.GE.AND P0, PT, R10, R81, PT ;  /* 0x000000510a00720c */ /* 0x000fe40003f06270 */
        /* <DEDUP_REMOVED lines=10> */
[----:B------:R-:W-:Y:S01]  /*be20*/  ULDC UR4, c[0x0][0x3f4] ;  /* 0x0000fd0000047ab9 */ /* 0x000fe20000000800 */
[----:B------:R-:W-:Y:S02]  /*be30*/  CS2R R60, SRZ ;  /* 0x00000000003c7805 */ /* 0x000fe4000001ff00 */
[----:B------:R-:W-:Y:S02]  /*be40*/  ISETP.GE.AND P3, PT, R171, UR4, PT ;  /* 0x00000004ab007c0c */ /* 0x000fe4000bf66270 */
[----:B------:R-:W-:Y:S02]  /*be50*/  CS2R R58, SRZ ;  /* 0x00000000003a7805 */ /* 0x000fe4000001ff00 */
[----:B------:R-:W-:Y:S01]  /*be60*/  ISETP.GE.AND P2, PT, R169, UR4, PT ;  /* 0x00000004a9007c0c */ /* 0x000fe2000bf46270 */
[----:B------:R-:W-:Y:S01]  /*be70*/  ULDC.64 UR6, c[0x0][0x208] ;  /* 0x0000820000067ab9 */ /* 0x000fe20000000a00 */
[----:B------:R-:W-:Y:S02]  /*be80*/  ISETP.GE.AND P1, PT, R170, UR4, PT ;  /* 0x00000004aa007c0c */ /* 0x000fe4000bf26270 */
[----:B------:R-:W-:-:S02]  /*be90*/  ISETP.GE.AND P0, PT, R168, UR4, PT ;  /* 0x00000004a8007c0c */ /* 0x000fc4000bf06270 */
[----:B------:R-:W-:-:S03]  /*bea0*/  ISETP.GE.AND P4, PT, R160, UR4, PT ;  /* 0x00000004a0007c0c */ /* 0x000fc6000bf86270 */
[C---:B------:R-:W-:Y:S01]  /*beb0*/  @!P3 IMAD.SHL.U32 R27, R171.reuse, 0x2, RZ ;  /* 0x00000002ab1bb824 */ /* 0x040fe200078e00ff */
[----:B------:R-:W-:-:S03]  /*bec0*/  @!P3 SHF.L.U64.HI R20, R171, 0x1, R197 ;  /* 0x00000001ab14b819 */ /* 0x000fc600000102c5 */
[C---:B------:R-:W-:Y:S01]  /*bed0*/  @!P2 IMAD.SHL.U32 R35, R169.reuse, 0x2, RZ ;  /* 0x00000002a923a824 */ /* 0x040fe200078e00ff */
[----:B------:R-:W-:Y:S01]  /*bee0*/  @!P2 SHF.L.U64.HI R12, R169, 0x1, R196 ;  /* 0x00000001a90ca819 */ /* 0x000fe200000102c4 */
[----:B------:R-:W-:Y:S01]  /*bef0*/  @!P1 IMAD.SHL.U32 R43, R170, 0x2, RZ ;  /* 0x00000002aa2b9824 */ /* 0x000fe200078e00ff */
[-C--:B--2---:R-:W-:Y:S01]  /*bf00*/  @!P3 IADD3 R24, P6, R0, R27.reuse, RZ ;  /* 0x0000001b0018b210 */ /* 0x084fe20007fde0ff */
[----:B------:R-:W-:Y:S01]  /*bf10*/  @!P0 IMAD.SHL.U32 R63, R168, 0x2, RZ ;  /* 0x00000002a83f8824 */ /* 0x000fe200078e00ff */
[----:B----4-:R-:W-:Y:S01]  /*bf20*/  @!P3 IADD3 R26, P5, R14, R27, RZ ;  /* 0x0000001b0e1ab210 */ /* 0x010fe20007fbe0ff */
[----:B-1----:R-:W-:Y:S01]  /*bf30*/  @!P4 IMAD.MOV.U32 R13, RZ, RZ, R3 ;  /* 0x000000ffff0dc224 */ /* 0x002fe200078e0003 */
[----:B------:R-:W-:Y:S01]  /*bf40*/  @!P0 SHF.L.U64.HI R30, R168, 0x1, R194 ;  /* 0x00000001a81e8819 */ /* 0x000fe200000102c2 */
[--C-:B------:R-:W-:Y:S01]  /*bf50*/  @!P3 IMAD.X R25, R3, 0x1, R20.reuse, P6 ;  /* 0x000000010319b824 */ /* 0x100fe200030e0614 */
[-C--:B------:R-:W-:Y:S01]  /*bf60*/  @!P2 IADD3 R32, P6, R0, R35.reuse, RZ ;  /* 0x000000230020a210 */ /* 0x080fe20007fde0ff */
[----:B---3--:R-:W-:Y:S01]  /*bf70*/  @!P3 IMAD.X R27, R5, 0x1, R20, P5 ;  /* 0x00000001051bb824 */ /* 0x008fe200028e0614 */
[----:B------:R-:W-:Y:S01]  /*bf80*/  @!P2 IADD3 R34, P5, R14, R35, RZ ;  /* 0x000000230e22a210 */ /* 0x000fe20007fbe0ff */
[----:B------:R-:W-:Y:S01]  /*bf90*/  @!P4 IMAD.MOV.U32 R15, RZ, RZ, R5 ;  /* 0x000000ffff0fc224 */ /* 0x000fe200078e0005 */
[----:B------:R-:W-:Y:S01]  /*bfa0*/  @!P1 SHF.L.U64.HI R20, R170, 0x1, R195 ;  /* 0x00000001aa149819 */ /* 0x000fe200000102c3 */
[--C-:B------:R-:W-:Y:S01]  /*bfb0*/  @!P2 IMAD.X R33, R3, 0x1, R12.reuse, P6 ;  /* 0x000000010321a824 */ /* 0x100fe200030e060c */
[----:B------:R-:W-:Y:S01]  /*bfc0*/  @!P1 IADD3 R40, P6, R0, R43, RZ ;  /* 0x0000002b00289210 */ /* 0x000fe20007fde0ff */
[----:B------:R-:W-:Y:S01]  /*bfd0*/  @!P2 IMAD.X R35, R5, 0x1, R12, P5 ;  /* 0x000000010523a824 */ /* 0x000fe200028e060c */
[----:B------:R-:W-:Y:S01]  /*bfe0*/  ISETP.GE.AND P5, PT, R172, UR4, PT ;  /* 0x00000004ac007c0c */ /* 0x000fe2000bfa6270 */
[----:B------:R-:W-:-:S02]  /*bff0*/  @!P4 IMAD.MOV.U32 R12, RZ, RZ, R0 ;  /* 0x000000ffff0cc224 */ /* 0x000fc400078e0000 */
[----:B------:R-:W-:Y:S01]  /*c000*/  @!P1 IMAD.X R41, R3, 0x1, R20, P6 ;  /* 0x0000000103299824 */ /* 0x000fe200030e0614 */
[----:B------:R-:W-:Y:S01]  /*c010*/  @!P1 IADD3 R42, P6, R14, R43, RZ ;  /* 0x0000002b0e2a9210 */ /* 0x000fe20007fde0ff */
[----:B------:R-:W-:-:S04]  /*c020*/  @!P4 IMAD.WIDE R12, R160, 0x2, R12 ;  /* 0x00000002a00cc825 */ /* 0x000fc800078e020c */
[----:B------:R-:W-:Y:S01]  /*c030*/  @!P1 IMAD.X R43, R5, 0x1, R20, P6 ;  /* 0x00000001052b9824 */ /* 0x000fe200030e0614 */
[-C--:B------:R-:W-:Y:S01]  /*c040*/  @!P0 IADD3 R48, P6, R0, R63.reuse, RZ ;  /* 0x0000003f00308210 */ /* 0x080fe20007fde0ff */
[----:B------:R-:W-:Y:S01]  /*c050*/  @!P4 IMAD.WIDE R20, R160, 0x2, R14 ;  /* 0x00000002a014c825 */ /* 0x000fe200078e020e */
[----:B------:R1:W5:Y:S03]  /*c060*/  @!P4 LD.E.64 R60, desc[UR6][R12.64] ;  /* 0x000000060c3cc980 */ /* 0x000366000c101b00 */
[----:B------:R-:W-:Y:S01]  /*c070*/  @!P0 IMAD.X R49, R3, 0x1, R30, P6 ;  /* 0x0000000103318824 */ /* 0x000fe200030e061e */
[----:B------:R-:W-:Y:S01]  /*c080*/  @!P0 IADD3 R62, P6, R14, R63, RZ ;  /* 0x0000003f0e3e8210 */ /* 0x000fe20007fde0ff */
[C---:B------:R-:W-:Y:S01]  /*c090*/  @!P5 IMAD.SHL.U32 R15, R172.reuse, 0x2, RZ ;  /* 0x00000002ac0fd824 */ /* 0x040fe200078e00ff */
[----:B------:R1:W5:Y:S01]  /*c0a0*/  @!P4 LD.E.64 R58, desc[UR6][R20.64] ;  /* 0x00000006143ac980 */ /* 0x000362000c101b00 */
[----:B------:R-:W-:-:S02]  /*c0b0*/  @!P5 SHF.L.U64.HI R28, R172, 0x1, R193 ;  /* 0x00000001ac1cd819 */ /* 0x000fc400000102c1 */
[----:B------:R-:W-:Y:S01]  /*c0c0*/  CS2R R56, SRZ ;  /* 0x0000000000387805 */ /* 0x000fe2000001ff00 */
[----:B------:R-:W-:Y:S01]  /*c0d0*/  @!P0 IMAD.X R63, R5, 0x1, R30, P6 ;  /* 0x00000001053f8824 */ /* 0x000fe200030e061e */
[-C--:B------:R-:W-:Y:S02]  /*c0e0*/  @!P5 IADD3 R64, P4, R0, R15.reuse, RZ ;  /* 0x0000000f0040d210 */ /* 0x080fe40007f9e0ff */
[----:B------:R-:W-:Y:S02]  /*c0f0*/  CS2R R54, SRZ ;  /* 0x0000000000367805 */ /* 0x000fe4000001ff00 */
[----:B------:R-:W-:Y:S02]  /*c100*/  @!P5 IADD3 R14, P6, R14, R15, RZ ;  /* 0x0000000f0e0ed210 */ /* 0x000fe40007fde0ff */
[----:B------:R-:W-:Y:S02]  /*c110*/  CS2R R52, SRZ ;  /* 0x0000000000347805 */ /* 0x000fe4000001ff00 */
[----:B------:R-:W-:Y:S01]  /*c120*/  CS2R R50, SRZ ;  /* 0x0000000000327805 */ /* 0x000fe2000001ff00 */
[--C-:B------:R-:W-:Y:S01]  /*c130*/  @!P5 IMAD.X R65, R3, 0x1, R28.reuse, P4 ;  /* 0x000000010341d824 */ /* 0x100fe200020e061c */
[----:B------:R-:W-:Y:S01]  /*c140*/  CS2R R46, SRZ ;  /* 0x00000000002e7805 */ /* 0x000fe2000001ff00 */
[----:B------:R-:W-:Y:S01]  /*c150*/  @!P5 IMAD.X R15, R5, 0x1, R28, P6 ;  /* 0x00000001050fd824 */ /* 0x000fe200030e061c */
[----:B------:R-:W-:-:S02]  /*c160*/  CS2R R44, SRZ ;  /* 0x00000000002c7805 */ /* 0x000fc4000001ff00 */
[----:B------:R-:W-:Y:S02]  /*c170*/  CS2R R36, SRZ ;  /* 0x0000000000247805 */ /* 0x000fe4000001ff00 */
[----:B------:R-:W-:Y:S02]  /*c180*/  CS2R R38, SRZ ;  /* 0x0000000000267805 */ /* 0x000fe4000001ff00 */
[----:B------:R-:W-:Y:S02]  /*c190*/  CS2R R28, SRZ ;  /* 0x00000000001c7805 */ /* 0x000fe4000001ff00 */
[----:B------:R-:W-:Y:S01]  /*c1a0*/  CS2R R30, SRZ ;  /* 0x00000000001e7805 */ /* 0x000fe2000001ff00 */
[----:B------:R1:W5:Y:S04]  /*c1b0*/  @!P3 LD.E.64 R56, desc[UR6][R24.64] ;  /* 0x000000061838b980 */ /* 0x000368000c101b00 */
        /* <DEDUP_REMOVED lines=8> */
[----:B------:R1:W5:Y:S02]  /*c240*/  @!P5 LD.E.64 R30, desc[UR6][R14.64] ;  /* 0x000000060e1ed980 */ /* 0x000364000c101b00 */
.L_x_1793:
[----:B------:R-:W-:Y:S05]  /*c250*/  BSYNC B1 ;  /* 0x0000000000017941 */ /* 0x000fea0003800000 */
.L_x_1792:
[----:B--2--5:R-:W-:Y:S01]  /*c260*/  IMAD.MOV.U32 R0, RZ, RZ, R58 ;  /* 0x000000ffff007224 */ /* 0x024fe200078e003a */
[----:B------:R-:W-:Y:S01]  /*c270*/  UMOV UR4, 0xffffffff ;  /* 0xffffffff00047882 */ /* 0x000fe20000000000 */
[----:B-1----:R-:W-:Y:S01]  /*c280*/  IMAD.MOV.U32 R3, RZ, RZ, R59 ;  /* 0x000000ffff037224 */ /* 0x002fe200078e003b */
[----:B------:R-:W-:Y:S01]  /*c290*/  CS2R R26, SRZ ;  /* 0x00000000001a7805 */ /* 0x000fe2000001ff00 */
[----:B---3--:R-:W-:Y:S01]  /*c2a0*/  IMAD.MOV.U32 R5, RZ, RZ, R54 ;  /* 0x000000ffff057224 */ /* 0x008fe200078e0036 */
        /* <DEDUP_REMOVED lines=44> */
[----:B------:R-:W-:Y:S01]  /*c570*/  PRMT R80, R9, 0x7610, R80 ;  /* 0x0000761009507816 */ /* 0x000fe20000000050 */
[----:B------:R-:W-:Y:S06]  /*c580*/  BRA.DIV UR4, `(.L_x_1794) ;  /* 0x000001d204207947 */ /* 0x000fec000b800000 */
[----:B------:R1:W2:Y:S04]  /*c590*/  SHFL.IDX PT, R3, R7, 0x1, 0x1c1f ;  /* 0x003c1f0007037f89 */ /* 0x0002a800000e0000 */
[----:B------:R1:W3:Y:S04]  /*c5a0*/  SHFL.IDX PT, R0, R6, 0x1, 0x1c1f ;  /* 0x003c1f0006007f89 */ /* 0x0002e800000e0000 */
[----:B------:R1:W1:Y:S04]  /*c5b0*/  SHFL.IDX PT, R5, R8, 0x1, 0x1c1f ;  /* 0x003c1f0008057f89 */ /* 0x00026800000e0000 */
[----:B0-----:R-:W0:Y:S02]  /*c5c0*/  SHFL.IDX PT, R4, R4, 0x1, 0x1c1f ;  /* 0x003c1f0004047f89 */ /* 0x001e2400000e0000 */
.L_x_2132:
[----:B------:R-:W-:Y:S01]  /*c5d0*/  VIADD R10, R10, 0x40 ;  /* 0x000000400a0a7836 */ /* 0x000fe20000000000 */
[----:B-1----:R-:W-:Y:S01]  /*c5e0*/  LOP3.LUT R6, R174, 0x18, R18, 0xf8, !PT ;  /* 0x00000018ae067812 */ /* 0x002fe200078ef812 */
[----:B------:R-:W-:Y:S01]  /*c5f0*/  BSSY B1, `(.L_x_1795) ;  /* 0x0000054000017945 */ /* 0x000fe20003800000 */
[----:B------:R-:W-:Y:S02]  /*c600*/  LOP3.LUT P0, RZ, R199, 0x4, RZ, 0xc0, !PT ;  /* 0x00000004c7ff7812 */ /* 0x000fe4000780c0ff */
[----:B------:R-:W-:Y:S02]  /*c610*/  CS2R R40, SRZ ;  /* 0x0000000000287805 */ /* 0x000fe4000001ff00 */
[----:B------:R-:W-:Y:S02]  /*c620*/  ISETP.GE.AND P1, PT, R10, R81, PT ;  /* 0x000000510a00720c */ /* 0x000fe40003f26270 */
[----:B------:R-:W-:Y:S02]  /*c630*/  CS2R R32, SRZ ;  /* 0x0000000000207805 */ /* 0x000fe4000001ff00 */
[----:B------:R-:W-:-:S02]  /*c640*/  LOP3.LUT R7, R6, R175, RZ, 0x3c, !PT ;  /* 0x000000af06077212 */ /* 0x000fc400078e3cff */
[----:B------:R-:W-:Y:S02]  /*c650*/  CS2R R20, SRZ ;  /* 0x0000000000147805 */ /* 0x000fe4000001ff00 */
[----:B------:R-:W-:Y:S02]  /*c660*/  CS2R R12, SRZ ;  /* 0x00000000000c7805 */ /* 0x000fe4000001ff00 */
[----:B------:R-:W-:Y:S02]  /*c670*/  CS2R R8, SRZ ;  /* 0x0000000000087805 */ /* 0x000fe4000001ff00 */
[----:B------:R-:W-:Y:S01]  /*c680*/  CS2R R48, SRZ ;  /* 0x0000000000307805 */ /* 0x000fe2000001ff00 */
[----:B------:R-:W-:Y:S01]  /*c690*/  IMAD.IADD R7, R176, 0x1, R7 ;  /* 0x00000001b0077824 */ /* 0x000fe200078e0207 */
[----:B------:R-:W-:Y:S02]  /*c6a0*/  CS2R R42, SRZ ;  /* 0x00000000002a7805 */ /* 0x000fe4000001ff00 */
[----:B------:R-:W-:-:S02]  /*c6b0*/  CS2R R34, SRZ ;  /* 0x0000000000227805 */ /* 0x000fc4000001ff00 */
[----:B------:R-:W-:Y:S02]  /*c6c0*/  CS2R R24, SRZ ;  /* 0x0000000000187805 */ /* 0x000fe4000001ff00 */
[----:B----4-:R-:W-:Y:S01]  /*c6d0*/  CS2R R14, SRZ ;  /* 0x00000000000e7805 */ /* 0x010fe2000001ff00 */
[----:B------:R-:W-:Y:S01]  /*c6e0*/  IMAD R62, R7, 0x2, R16 ;  /* 0x00000002073e7824 */ /* 0x000fe200078e0210 */
        /* <DEDUP_REMOVED lines=9> */
[----:B------:R-:W-:-:S05]  /*c780*/  ISETP.GE.AND P1, PT, R168, UR4, PT ;  /* 0x00000004a8007c0c */ /* 0x000fca000bf26270 */
[C---:B------:R-:W-:Y:S01]  /*c790*/  @!P4 IMAD.SHL.U32 R9, R171.reuse, 0x2, RZ ;  /* 0x00000002ab09c824 */ /* 0x040fe200078e00ff */
[----:B------:R-:W-:-:S03]  /*c7a0*/  @!P4 SHF.L.U64.HI R6, R171, 0x1, R197 ;  /* 0x00000001ab06c819 */ /* 0x000fc600000102c5 */
[C---:B------:R-:W-:Y:S01]  /*c7b0*/  @!P3 IMAD.SHL.U32 R73, R169.reuse, 0x2, RZ ;  /* 0x00000002a949b824 */ /* 0x040fe200078e00ff */
[----:B------:R-:W-:Y:S01]  /*c7c0*/  @!P3 SHF.L.U64.HI R12, R169, 0x1, R196 ;  /* 0x00000001a90cb819 */ /* 0x000fe200000102c4 */
[----:B------:R-:W-:Y:S01]  /*c7d0*/  @!P2 IMAD.SHL.U32 R67, R170, 0x2, RZ ;  /* 0x00000002aa43a824 */ /* 0x000fe200078e00ff */
[-C--:B---3--:R-:W-:Y:S01]  /*c7e0*/  @!P4 IADD3 R10, P5, R0, R9.reuse, RZ ;  /* 0x00000009000ac210 */ /* 0x088fe20007fbe0ff */
[----:B------:R-:W-:Y:S01]  /*c7f0*/  @!P1 IMAD.SHL.U32 R7, R168, 0x2, RZ ;  /* 0x00000002a8079824 */ /* 0x000fe200078e00ff */
[----:B0-----:R-:W-:Y:S02]  /*c800*/  @!P4 IADD3 R8, P6, R4, R9, RZ ;  /* 0x000000090408c210 */ /* 0x001fe40007fde0ff */
[----:B------:R-:W-:Y:S01]  /*c810*/  @!P2 SHF.L.U64.HI R14, R170, 0x1, R195 ;  /* 0x00000001aa0ea819 */ /* 0x000fe200000102c3 */
[--C-:B--2---:R-:W-:Y:S01]  /*c820*/  @!P4 IMAD.X R11, R3, 0x1, R6.reuse, P5 ;  /* 0x00000001030bc824 */ /* 0x104fe200028e0606 */
[-C--:B------:R-:W-:Y:S01]  /*c830*/  @!P3 IADD3 R76, P5, R0, R73.reuse, RZ ;  /* 0x00000049004cb210 */ /* 0x080fe20007fbe0ff */
[----:B------:R-:W-:Y:S01]  /*c840*/  @!P4 IMAD.X R9, R5, 0x1, R6, P6 ;  /* 0x000000010509c824 */ /* 0x000fe200030e0606 */
[----:B------:R-:W-:-:S02]  /*c850*/  @!P3 IADD3 R72, P6, R4, R73, RZ ;  /* 0x000000490448b210 */ /* 0x000fc40007fde0ff */
[----:B------:R-:W-:Y:S01]  /*c860*/  @!P1 SHF.L.U64.HI R20, R168, 0x1, R194 ;  /* 0x00000001a8149819 */ /* 0x000fe200000102c2 */
[--C-:B------:R-:W-:Y:S01]  /*c870*/  @!P3 IMAD.X R77, R3, 0x1, R12.reuse, P5 ;  /* 0x00000001034db824 */ /* 0x100fe200028e060c */
[-C--:B------:R-:W-:Y:S01]  /*c880*/  @!P2 IADD3 R70, P5, R0, R67.reuse, RZ ;  /* 0x000000430046a210 */ /* 0x080fe20007fbe0ff */
[----:B------:R-:W-:Y:S01]  /*c890*/  @!P3 IMAD.X R73, R5, 0x1, R12, P6 ;  /* 0x000000010549b824 */ /* 0x000fe200030e060c */
[----:B------:R-:W-:-:S03]  /*c8a0*/  @!P2 IADD3 R66, P6, R4, R67, RZ ;  /* 0x000000430442a210 */ /* 0x000fc60007fde0ff */
[--C-:B------:R-:W-:Y:S01]  /*c8b0*/  @!P2 IMAD.X R71, R3, 0x1, R14.reuse, P5 ;  /* 0x000000010347a824 */ /* 0x100fe200028e060e */
[----:B------:R-:W-:Y:S01]  /*c8c0*/  @!P1 IADD3 R64, P5, R0, R7, RZ ;  /* 0x0000000700409210 */ /* 0x000fe20007fbe0ff */
[----:B------:R-:W-:Y:S01]  /*c8d0*/  @!P2 IMAD.X R67, R5, 0x1, R14, P6 ;  /* 0x000000010543a824 */ /* 0x000fe200030e060e */
[----:B------:R-:W-:-:S03]  /*c8e0*/  ISETP.GE.AND P6, PT, R160, UR4, PT ;  /* 0x00000004a0007c0c */ /* 0x000fc6000bfc6270 */
[----:B------:R-:W-:Y:S01]  /*c8f0*/  @!P1 IMAD.X R65, R3, 0x1, R20, P5 ;  /* 0x0000000103419824 */ /* 0x000fe200028e0614 */
[----:B------:R-:W-:-:S05]  /*c900*/  @!P1 IADD3 R6, P5, R4, R7, RZ ;  /* 0x0000000704069210 */ /* 0x000fca0007fbe0ff */
[----:B------:R-:W-:Y:S01]  /*c910*/  @!P1 IMAD.X R7, R5, 0x1, R20, P5 ;  /* 0x0000000105079824 */ /* 0x000fe200028e0614 */
[----:B------:R-:W-:-:S03]  /*c920*/  ISETP.GE.AND P5, PT, R172, UR4, PT ;  /* 0x00000004ac007c0c */ /* 0x000fc6000bfa6270 */
[----:B------:R-:W-:Y:S02]  /*c930*/  @!P6 IMAD.MOV.U32 R12, RZ, RZ, R0 ;  /* 0x000000ffff0ce224 */ /* 0x000fe400078e0000 */
[----:B------:R-:W-:Y:S02]  /*c940*/  @!P6 IMAD.MOV.U32 R13, RZ, RZ, R3 ;  /* 0x000000ffff0de224 */ /* 0x000fe400078e0003 */
[----:B------:R-:W-:-:S04]  /*c950*/  @!P6 IMAD.WIDE R14, R160, 0x2, R4 ;  /* 0x00000002a00ee825 */ /* 0x000fc800078e0204 */
[----:B------:R-:W-:Y:S01]  /*c960*/  @!P6 IMAD.WIDE R12, R160, 0x2, R12 ;  /* 0x00000002a00ce825 */ /* 0x000fe200078e020c */
[----:B------:R0:W5:Y:S03]  /*c970*/  @!P6 LD.E.64 R26, desc[UR6][R14.64] ;  /* 0x000000060e1ae980 */ /* 0x000166000c101b00 */
[C---:B------:R-:W-:Y:S01]  /*c980*/  @!P5 IMAD.SHL.U32 R21, R172.reuse, 0x2, RZ ;  /* 0x00000002ac15d824 */ /* 0x040fe200078e00ff */
[----:B------:R1:W5:Y:S01]  /*c990*/  @!P6 LD.E.64 R48, desc[UR6][R12.64] ;  /* 0x000000060c30e980 */ /* 0x000362000c101b00 */
[----:B------:R-:W-:-:S03]  /*c9a0*/  @!P5 SHF.L.U64.HI R20, R172, 0x1, R193 ;  /* 0x00000001ac14d819 */ /* 0x000fc600000102c1 */
[-C--:B------:R-:W-:Y:S02]  /*c9b0*/  @!P5 IADD3 R74, P6, R0, R21.reuse, RZ ;  /* 0x00000015004ad210 */ /* 0x080fe40007fde0ff */
[----:B------:R-:W-:Y:S02]  /*c9c0*/  CS2R R42, SRZ ;  /* 0x00000000002a7805 */ /* 0x000fe4000001ff00 */
[----:B------:R-:W-:Y:S01]  /*c9d0*/  CS2R R40, SRZ ;  /* 0x0000000000287805 */ /* 0x000fe2000001ff00 */
[----:B------:R-:W-:Y:S01]  /*c9e0*/  @!P5 IMAD.X R75, R3, 0x1, R20, P6 ;  /* 0x00000001034bd824 */ /* 0x000fe200030e0614 */
[----:B------:R-:W-:Y:S02]  /*c9f0*/  @!P5 IADD3 R4, P6, R4, R21, RZ ;  /* 0x000000150404d210 */ /* 0x000fe40007fde0ff */
[----:B------:R2:W5:Y:S01]  /*ca00*/  @!P4 LD.E.64 R42, desc[UR6][R10.64] ;  /* 0x000000060a2ac980 */ /* 0x000562000c101b00 */
[----:B------:R-:W-:Y:S02]  /*ca10*/  CS2R R34, SRZ ;  /* 0x0000000000227805 */ /* 0x000fe4000001ff00 */
[----:B------:R-:W-:-:S02]  /*ca20*/  CS2R R32, SRZ ;  /* 0x0000000000207805 */ /* 0x000fc4000001ff00 */
[----:B------:R-:W-:Y:S01]  /*ca30*/  CS2R R24, SRZ ;  /* 0x0000000000187805 */ /* 0x000fe2000001ff00 */
[----:B------:R-:W-:Y:S01]  /*ca40*/  @!P5 IMAD.X R5, R5, 0x1, R20, P6 ;  /* 0x000000010505d824 */ /* 0x000fe200030e0614 */
[----:B------:R3:W5:Y:S01]  /*ca50*/  @!P4 LD.E.64 R40, desc[UR6][R8.64] ;  /* 0x000000060828c980 */ /* 0x000762000c101b00 */
[----:B------:R-:W-:Y:S02]  /*ca60*/  CS2R R20, SRZ ;  /* 0x0000000000147805 */ /* 0x000fe4000001ff00 */
[----:B0-----:R-:W-:Y:S02]  /*ca70*/  CS2R R14, SRZ ;  /* 0x00000000000e7805 */ /* 0x001fe4000001ff00 */
[----:B-1----:R-:W-:Y:S01]  /*ca80*/  CS2R R12, SRZ ;  /* 0x00000000000c7805 */ /* 0x002fe2000001ff00 */
[----:B------:R1:W5:Y:S01]  /*ca90*/  @!P3 LD.E.64 R34, desc[UR6][R76.64] ;  /* 0x000000064c22b980 */ /* 0x000362000c101b00 */
[----:B--2---:R-:W-:-:S03]  /*caa0*/  CS2R R10, SRZ ;  /* 0x00000000000a7805 */ /* 0x004fc6000001ff00 */
[----:B------:R1:W5:Y:S01]  /*cab0*/  @!P3 LD.E.64 R32, desc[UR6][R72.64] ;  /* 0x000000064820b980 */ /* 0x000362000c101b00 */
[----:B---3--:R-:W-:-:S03]  /*cac0*/  CS2R R8, SRZ ;  /* 0x0000000000087805 */ /* 0x008fc6000001ff00 */
[----:B------:R1:W5:Y:S04]  /*cad0*/  @!P2 LD.E.64 R24, desc[UR6][R70.64] ;  /* 0x000000064618a980 */ /* 0x000368000c101b00 */
[----:B------:R1:W5:Y:S04]  /*cae0*/  @!P2 LD.E.64 R20, desc[UR6][R66.64] ;  /* 0x000000064214a980 */ /* 0x000368000c101b00 */
[----:B------:R1:W5:Y:S04]  /*caf0*/  @!P1 LD.E.64 R14, desc[UR6][R64.64] ;  /* 0x00000006400e9980 */ /* 0x000368000c101b00 */
[----:B------:R1:W5:Y:S04]  /*cb00*/  @!P1 LD.E.64 R12, desc[UR6][R6.64] ;  /* 0x00000006060c9980 */ /* 0x000368000c101b00 */
[----:B------:R1:W5:Y:S04]  /*cb10*/  @!P5 LD.E.64 R10, desc[UR6][R74.64] ;  /* 0x000000064a0ad980 */ /* 0x000368000c101b00 */
[----:B------:R1:W5:Y:S02]  /*cb20*/  @!P5 LD.E.64 R8, desc[UR6][R4.64] ;  /* 0x000000060408d980 */ /* 0x000364000c101b00 */
.L_x_1796:
[----:B------:R-:W-:Y:S05]  /*cb30*/  BSYNC B1 ;  /* 0x0000000000017941 */ /* 0x000fea0003800000 */
.L_x_1795:
[----:B01---5:R-:W-:Y:S01]  /*cb40*/  IMAD.MOV.U32 R4, RZ, RZ, R26 ;  /* 0x000000ffff047224 */ /* 0x023fe200078e001a */
[----:B--2---:R-:W-:Y:S01]  /*cb50*/  LEA.HI R3, R187, R187, RZ, 0x1 ;  /* 0x000000bbbb037211 */ /* 0x004fe200078f08ff */
[C---:B------:R-:W-:Y:S01]  /*cb60*/  VIADD R5, R62.reuse, 0xc400 ;  /* 0x0000c4003e057836 */ /* 0x040fe20000000000 */
[----:B------:R-:W-:Y:S01]  /*cb70*/  VIADDMNMX R81, R81, -R177, 0x80, PT ;  /* 0x0000008051517446 */ /* 0x000fe200038009b1 */
[----:B---3--:R-:W-:Y:S01]  /*cb80*/  VIADD R0, R62, 0xc440 ;  /* 0x0000c4403e007836 */ /* 0x008fe20000000000 */
[----:B------:R-:W-:Y:S01]  /*cb90*/  PRMT R104, R4, 0x7610, R104 ;  /* 0x0000761004687816 */ /* 0x000fe20000000068 */
[----:B------:R-:W-:Y:S01]  /*cba0*/  @P0 VIADD R0, R5, 0xffffffc0 ;  /* 0xffffffc005000836 */ /* 0x000fe20000000000 */
[----:B------:R-:W-:Y:S01]  /*cbb0*/  LOP3.LUT R4, R3, 0xfffffffe, RZ, 0xc0, !PT ;  /* 0xfffffffe03047812 */ /* 0x000fe200078ec0ff */
[----:B------:R-:W-:Y:S01]  /*cbc0*/  IMAD.MOV.U32 R5, RZ, RZ, R27 ;  /* 0x000000ffff057224 */ /* 0x000fe200078e001b */
[----:B------:R-:W-:Y:S01]  /*cbd0*/  BSSY B1, `(.L_x_1797) ;  /* 0x0000031000017945 */ /* 0x000fe20003800000 */
[----:B------:R-:W-:Y:S01]  /*cbe0*/  IMAD.MOV.U32 R6, RZ, RZ, R40 ;  /* 0x000000ffff067224 */ /* 0x000fe200078e0028 */
[----:B------:R-:W-:Y:S01]  /*cbf0*/  ISETP.GE.AND P1, PT, R162, R81, PT ;  /* 0x00000051a200720c */ /* 0x000fe20003f26270 */
[----:B------:R-:W-:Y:S01]  /*cc00*/  IMAD.IADD R4, R187, 0x1, -R4 ;  /* 0x00000001bb047824 */ /* 0x000fe200078e0a04 */
[----:B------:R-:W-:Y:S01]  /*cc10*/  PRMT R105, R5, 0x7610, R105 ;  /* 0x0000761005697816 */ /* 0x000fe20000000069 */
[----:B------:R-:W-:Y:S01]  /*cc20*/  IMAD.MOV.U32 R7, RZ, RZ, R41 ;  /* 0x000000ffff077224 */ /* 0x000fe200078e0029 */
[----:B------:R-:W-:Y:S01]  /*cc30*/  PRMT R96, R6, 0x7610, R96 ;  /* 0x0000761006607816 */ /* 0x000fe20000000060 */
[----:B------:R-:W-:Y:S01]  /*cc40*/  IMAD.MOV.U32 R3, RZ, RZ, R32 ;  /* 0x000000ffff037224 */ /* 0x000fe200078e0020 */
[----:B------:R-:W-:Y:S01]  /*cc50*/  SHF.L.U32 R5, R4, 0x1f, RZ ;  /* 0x0000001f04057819 */ /* 0x000fe200000006ff */
[----:B------:R-:W-:Y:S01]  /*cc60*/  IMAD.MOV.U32 R6, RZ, RZ, R33 ;  /* 0x000000ffff067224 */ /* 0x000fe200078e0021 */
[----:B------:R-:W-:Y:S01]  /*cc70*/  PRMT R97, R7, 0x7610, R97 ;  /* 0x0000761007617816 */ /* 0x000fe20000000061 */
[----:B------:R-:W-:Y:S01]  /*cc80*/  IMAD.MOV.U32 R7, RZ, RZ, R20 ;  /* 0x000000ffff077224 */ /* 0x000fe200078e0014 */
[----:B------:R-:W0:Y:S01]  /*cc90*/  SYNCS.PHASECHK.TRANS64.TRYWAIT P0, [R16+URZ+0x2a800], R5 ;  /* 0x02a80005100075a7 */ /* 0x000e22000800017f */
        /* <DEDUP_REMOVED lines=35> */
[----:B0-----:R-:W-:Y:S06]  /*ced0*/  @!P0 BRA `(.L_x_1798) ;  /* 0x000001c800408947 */ /* 0x001fec0003800000 */
.L_x_2133:
[----:B------:R-:W-:Y:S05]  /*cee0*/  BSYNC B1 ;  /* 0x0000000000017941 */ /* 0x000fea0003800000 */
.L_x_1797:
[----:B------:R-:W-:Y:S01]  /*cef0*/  BSSY B1, `(.L_x_1799) ;  /* 0x000012f000017945 */ /* 0x000fe20003800000 */
        /* <DEDUP_REMOVED lines=13> */
[--C-:B------:R-:W-:Y:S02]  /*cfd0*/  SHF.R.U64 R113, R60, 0x10, R61.reuse ;  /* 0x000000103c717819 */ /* 0x100fe4000000123d */
[----:B------:R-:W-:Y:S02]  /*cfe0*/  SHF.R.U32.HI R60, RZ, 0x10, R61 ;  /* 0x00000010ff3c7819 */ /* 0x000fe4000001163d */
[--C-:B------:R-:W-:Y:S02]  /*cff0*/  SHF.R.U64 R61, R58, 0x10, R59.reuse ;  /* 0x000000103a3d7819 */ /* 0x100fe4000000123b */
[----:B------:R-:W-:Y:S02]  /*d000*/  SHF.R.U32.HI R58, RZ, 0x10, R59 ;  /* 0x00000010ff3a7819 */ /* 0x000fe4000001163b */
[----:B------:R-:W-:Y:S02]  /*d010*/  PRMT R111, R111, 0x5410, R60 ;  /* 0x000054106f6f7816 */ /* 0x000fe4000000003c */
[----:B------:R-:W-:-:S02]  /*d020*/  PRMT R109, R109, 0x5410, R58 ;  /* 0x000054106d6d7816 */ /* 0x000fc4000000003a */
[----:B------:R-:W-:Y:S02]  /*d030*/  PRMT R110, R110, 0x5410, R113 ;  /* 0x000054106e6e7816 */ /* 0x000fe40000000071 */
[----:B------:R-:W-:Y:S01]  /*d040*/  PRMT R112, R108, 0x5410, R61 ;  /* 0x000054106c707816 */ /* 0x000fe2000000003d */
[C---:B------:R-:W-:Y:S01]  /*d050*/  IMAD.U32 R113, R109.reuse, 0x10000, RZ ;  /* 0x000100006d717824 */ /* 0x040fe200078e00ff */
[----:B------:R-:W-:Y:S01]  /*d060*/  LOP3.LUT R109, R109, 0xffff0000, RZ, 0xc0, !PT ;  /* 0xffff00006d6d7812 */ /* 0x000fe200078ec0ff */
[C---:B------:R-:W-:Y:S01]  /*d070*/  IMAD.U32 R108, R111.reuse, 0x10000, RZ ;  /* 0x000100006f6c7824 */ /* 0x040fe200078e00ff */
[----:B------:R-:W-:Y:S02]  /*d080*/  LOP3.LUT R111, R111, 0xffff0000, RZ, 0xc0, !PT ;  /* 0xffff00006f6f7812 */ /* 0x000fe400078ec0ff */
[C---:B0-----:R-:W-:Y:S01]  /*d090*/  LOP3.LUT R59, R6.reuse, 0xffff0000, RZ, 0xc0, !PT ;  /* 0xffff0000063b7812 */ /* 0x041fe200078ec0ff */
[----:B------:R-:W-:Y:S01]  /*d0a0*/  IMAD.U32 R58, R6, 0x10000, RZ ;  /* 0x00010000063a7824 */ /* 0x000fe200078e00ff */
[C---:B------:R-:W-:Y:S01]  /*d0b0*/  LOP3.LUT R61, R7.reuse, 0xffff0000, RZ, 0xc0, !PT ;  /* 0xffff0000073d7812 */ /* 0x040fe200078ec0ff */
[----:B------:R-:W-:-:S02]  /*d0c0*/  IMAD.U32 R60, R7, 0x10000, RZ ;  /* 0x00010000073c7824 */ /* 0x000fc400078e00ff */
[C---:B------:R-:W-:Y:S01]  /*d0d0*/  FMUL.FTZ R115, R59.reuse, R113 ;  /* 0x000000713b737220 */ /* 0x040fe20000410000 */
[-C--:B------:R-:W-:Y:S01]  /*d0e0*/  FMUL.FTZ R114, R59, R108.reuse ;  /* 0x0000006c3b727220 */ /* 0x080fe20000410000 */
[C---:B------:R-:W-:Y:S01]  /*d0f0*/  FMUL.FTZ R59, R61.reuse, R109 ;  /* 0x0000006d3d3b7220 */ /* 0x040fe20000410000 */
[----:B------:R-:W-:Y:S02]  /*d100*/  IMAD.U32 R6, R4, 0x10000, RZ ;  /* 0x0001000004067824 */ /* 0x000fe400078e00ff */
[C---:B------:R-:W-:Y:S01]  /*d110*/  FFMA.FTZ R115, R58.reuse, R108, -R115 ;  /* 0x0000006c3a737223 */ /* 0x040fe20000010873 */
[----:B------:R-:W-:Y:S01]  /*d120*/  FFMA.FTZ R114, R58, R113, R114 ;  /* 0x000000713a727223 */ /* 0x000fe20000010072 */
[-C--:B------:R-:W-:Y:S01]  /*d130*/  FMUL.FTZ R113, R61, R111.reuse ;  /* 0x0000006f3d717220 */ /* 0x080fe20000410000 */
[----:B------:R-:W-:Y:S01]  /*d140*/  FFMA.FTZ R108, R60, R111, -R59 ;  /* 0x0000006f3c6c7223 */ /* 0x000fe2000001083b */
[C---:B------:R-:W-:Y:S01]  /*d150*/  IMAD.U32 R7, R5.reuse, 0x10000, RZ ;  /* 0x0001000005077824 */ /* 0x040fe200078e00ff */
[----:B------:R-:W-:Y:S01]  /*d160*/  LOP3.LUT R4, R4, 0xffff0000, RZ, 0xc0, !PT ;  /* 0xffff000004047812 */ /* 0x000fe200078ec0ff */
[----:B------:R-:W-:Y:S01]  /*d170*/  IMAD.U32 R61, R112, 0x10000, RZ ;  /* 0x00010000703d7824 */ /* 0x000fe200078e00ff */
[----:B------:R-:W-:Y:S01]  /*d180*/  LOP3.LUT R5, R5, 0xffff0000, RZ, 0xc0, !PT ;  /* 0xffff000005057812 */ /* 0x000fe200078ec0ff */
[----:B------:R-:W-:Y:S01]  /*d190*/  IMAD.U32 R59, R110, 0x10000, RZ ;  /* 0x000100006e3b7824 */ /* 0x000fe200078e00ff */
[----:B------:R-:W-:Y:S01]  /*d1a0*/  LOP3.LUT R112, R112, 0xffff0000, RZ, 0xc0, !PT ;  /* 0xffff000070707812 */ /* 0x000fe200078ec0ff */
[----:B------:R-:W-:Y:S01]  /*d1b0*/  FFMA.FTZ R113, R60, R109, R113 ;  /* 0x0000006d3c717223 */ /* 0x000fe20000010071 */
[----:B------:R-:W-:Y:S01]  /*d1c0*/  LOP3.LUT R110, R110, 0xffff0000, RZ, 0xc0, !PT ;  /* 0xffff00006e6e7812 */ /* 0x000fe200078ec0ff */
[C---:B------:R-:W-:Y:S01]  /*d1d0*/  FMUL.FTZ R109, R4.reuse, R61 ;  /* 0x0000003d046d7220 */ /* 0x040fe20000410000 */
[----:B------:R-:W-:Y:S01]  /*d1e0*/  FMUL.FTZ R58, R4, R59 ;  /* 0x0000003b043a7220 */ /* 0x000fe20000410000 */
[----:B------:R-:W-:-:S02]  /*d1f0*/  FMUL.FTZ R60, R5, R112 ;  /* 0x00000070053c7220 */ /* 0x000fc40000410000 */
[-C--:B------:R-:W-:Y:S01]  /*d200*/  FMUL.FTZ R111, R5, R110.reuse ;  /* 0x0000006e056f7220 */ /* 0x080fe20000410000 */
[C---:B------:R-:W-:Y:S01]  /*d210*/  FFMA.FTZ R4, R6.reuse, R59, -R109 ;  /* 0x0000003b06047223 */ /* 0x040fe2000001086d */
[----:B------:R-:W-:Y:S01]  /*d220*/  FFMA.FTZ R61, R6, R61, R58 ;  /* 0x0000003d063d7223 */ /* 0x000fe2000001003a */
[C---:B------:R-:W-:Y:S01]  /*d230*/  FFMA.FTZ R5, R7.reuse, R110, -R60 ;  /* 0x0000006e07057223 */ /* 0x040fe2000001083c */
[----:B------:R-:W-:Y:S01]  /*d240*/  FFMA.FTZ R112, R7, R112, R111 ;  /* 0x0000007007707223 */ /* 0x000fe2000001006f */
[----:B------:R-:W-:Y:S02]  /*d250*/  F2FP.BF16.F32.PACK_AB R6, R114, R115 ;  /* 0x000000737206723e */ /* 0x000fe400000010ff */
[----:B------:R-:W-:Y:S02]  /*d260*/  F2FP.BF16.F32.PACK_AB R7, R113, R108 ;  /* 0x0000006c7107723e */ /* 0x000fe400000010ff */
[----:B------:R-:W-:Y:S02]  /*d270*/  F2FP.BF16.F32.PACK_AB R4, R61, R4 ;  /* 0x000000043d04723e */ /* 0x000fe400000010ff */
[----:B------:R-:W-:-:S05]  /*d280*/  F2FP.BF16.F32.PACK_AB R5, R112, R5 ;  /* 0x000000057005723e */ /* 0x000fca00000010ff */
[----:B------:R0:W-:Y:S02]  /*d290*/  STS.128 [R62+0xc400], R4 ;  /* 0x00c400043e007388 */ /* 0x0001e40000000c00 */
.L_x_1802:
[----:B------:R-:W-:Y:S05]  /*d2a0*/  BSYNC B2 ;  /* 0x0000000000027941 */ /* 0x000fea0003800000 */
.L_x_1801:
[----:B------:R-:W-:Y:S04]  /*d2b0*/  BSSY B2, `(.L_x_1803) ;  /* 0x0000030000027945 */ /* 0x000fe80003800000 */
[----:B------:R-:W-:Y:S05]  /*d2c0*/  @P1 BRA `(.L_x_1804) ;  /* 0x0000000000b81947 */ /* 0x000fea0003800000 */
[----:B0-----:R-:W0:Y:S01]  /*d2d0*/  LDS.128 R4, [R0] ;  /* 0x0000000000047984 */ /* 0x001e220000000c00 */
[--C-:B------:R-:W-:Y:S02]  /*d2e0*/  SHF.R.U64 R59, R56, 0x10, R57.reuse ;  /* 0x00000010383b7819 */ /* 0x100fe40000001239 */
[----:B------:R-:W-:Y:S02]  /*d2f0*/  SHF.R.U32.HI R56, RZ, 0x10, R57 ;  /* 0x00000010ff387819 */ /* 0x000fe40000011639 */
[--C-:B------:R-:W-:Y:S02]  /*d300*/  SHF.R.U64 R57, R54, 0x10, R55.reuse ;  /* 0x0000001036397819 */ /* 0x100fe40000001237 */
[----:B------:R-:W-:Y:S02]  /*d310*/  SHF.R.U32.HI R54, RZ, 0x10, R55 ;  /* 0x00000010ff367819 */ /* 0x000fe40000011637 */
[----:B------:R-:W-:Y:S02]  /*d320*/  PRMT R103, R103, 0x5410, R56 ;  /* 0x0000541067677816 */ /* 0x000fe40000000038 */
[----:B------:R-:W-:-:S02]  /*d330*/  PRMT R101, R101, 0x5410, R54 ;  /* 0x0000541065657816 */ /* 0x000fc40000000036 */
[----:B------:R-:W-:Y:S01]  /*d340*/  PRMT R102, R102, 0x5410, R59 ;  /* 0x0000541066667816 */ /* 0x000fe2000000003b */
[----:B------:R-:W-:Y:S01]  /*d350*/  IMAD.U32 R58, R103, 0x10000, RZ ;  /* 0x00010000673a7824 */ /* 0x000fe200078e00ff */
[----:B------:R-:W-:Y:S01]  /*d360*/  PRMT R100, R100, 0x5410, R57 ;  /* 0x0000541064647816 */ /* 0x000fe20000000039 */
[C---:B------:R-:W-:Y:S01]  /*d370*/  IMAD.U32 R59, R101.reuse, 0x10000, RZ ;  /* 0x00010000653b7824 */ /* 0x040fe200078e00ff */
[----:B------:R-:W-:Y:S02]  /*d380*/  LOP3.LUT R101, R101, 0xffff0000, RZ, 0xc0, !PT ;  /* 0xffff000065657812 */ /* 0x000fe400078ec0ff */
[----:B------:R-:W-:Y:S02]  /*d390*/  LOP3.LUT R103, R103, 0xffff0000, RZ, 0xc0, !PT ;  /* 0xffff000067677812 */ /* 0x000fe400078ec0ff */
[C---:B0-----:R-:W-:Y:S01]  /*d3a0*/  LOP3.LUT R55, R6.reuse, 0xffff0000, RZ, 0xc0, !PT ;  /* 0xffff000006377812 */ /* 0x041fe200078ec0ff */
[----:B------:R-:W-:Y:S01]  /*d3b0*/  IMAD.U32 R54, R6, 0x10000, RZ ;  /* 0x0001000006367824 */ /* 0x000fe200078e00ff */
[C---:B------:R-:W-:Y:S01]  /*d3c0*/  LOP3.LUT R57, R7.reuse, 0xffff0000, RZ, 0xc0, !PT ;  /* 0xffff000007397812 */ /* 0x040fe200078ec0ff */
[----:B------:R-:W-:-:S02]  /*d3d0*/  IMAD.U32 R56, R7, 0x10000, RZ ;  /* 0x0001000007387824 */ /* 0x000fc400078e00ff */
[CC--:B------:R-:W-:Y:S01]  /*d3e0*/  FMUL.FTZ R60, R55.reuse, R58.reuse ;  /* 0x0000003a373c7220 */ /* 0x0c0fe20000410000 */
[----:B------:R-:W-:Y:S01]  /*d3f0*/  FMUL.FTZ R61, R55, R59 ;  /* 0x0000003b373d7220 */ /* 0x000fe20000410000 */
[C---:B------:R-:W-:Y:S01]  /*d400*/  FMUL.FTZ R55, R57.reuse, R101 ;  /* 0x0000006539377220 */ /* 0x040fe20000410000 */
[----:B------:R-:W-:Y:S02]  /*d410*/  IMAD.U32 R6, R4, 0x10000, RZ ;  /* 0x0001000004067824 */ /* 0x000fe400078e00ff */
        /* <DEDUP_REMOVED lines=9> */
[----:B------:R-:W-:Y:S01]  /*d4b0*/  FFMA.FTZ R58, R54, R58, -R61 ;  /* 0x0000003a363a7223 */ /* 0x000fe2000001083d */
[----:B------:R-:W-:Y:S01]  /*d4c0*/  LOP3.LUT R102, R102, 0xffff0000, RZ, 0xc0, !PT ;  /* 0xffff000066667812 */ /* 0x000fe200078ec0ff */
        /* <DEDUP_REMOVED lines=14> */
.L_x_1804:
[----:B------:R-:W-:Y:S05]  /*d5b0*/  BSYNC B2 ;  /* 0x0000000000027941 */ /* 0x000fea0003800000 */
.L_x_1803:
[----:B------:R-:W-:Y:S04]  /*d5c0*/  BSSY B2, `(.L_x_1805) ;  /* 0x0000030000027945 */ /* 0x000fe80003800000 */
[----:B------:R-:W-:Y:S05]  /*d5d0*/  @P2 BRA `(.L_x_1806) ;  /* 0x0000000000b82947 */ /* 0x000fea0003800000 */
[----:B01----:R-:W0:Y:S01]  /*d5e0*/  LDS.128 R4, [R62+0x10400] ;  /* 0x010400003e047984 */ /* 0x003e220000000c00 */
        /* <DEDUP_REMOVED lines=45> */
.L_x_1806:
[----:B------:R-:W-:Y:S05]  /*d8c0*/  BSYNC B2 ;  /* 0x0000000000027941 */ /* 0x000fea0003800000 */
.L_x_1805:
[----:B------:R-:W-:Y:S04]  /*d8d0*/  BSSY B2, `(.L_x_1807) ;  /* 0x0000030000027945 */ /* 0x000fe80003800000 */
[----:B------:R-:W-:Y:S05]  /*d8e0*/  @P3 BRA `(.L_x_1808) ;  /* 0x0000000000b83947 */ /* 0x000fea0003800000 */
[----:B012---:R-:W0:Y:S01]  /*d8f0*/  LDS.128 R4, [R0+0x4000] ;  /* 0x0040000000047984 */ /* 0x007e220000000c00 */
        /* <DEDUP_REMOVED lines=45> */
.L_x_1808:
[----:B------:R-:W-:Y:S05]  /*dbd0*/  BSYNC B2 ;  /* 0x0000000000027941 */ /* 0x000fea0003800000 */
.L_x_1807:
[----:B------:R-:W-:Y:S04]  /*dbe0*/  BSSY B2, `(.L_x_1809) ;  /* 0x0000030000027945 */ /* 0x000fe80003800000 */
[----:B------:R-:W-:Y:S05]  /*dbf0*/  @P4 BRA `(.L_x_1810) ;  /* 0x0000000000b84947 */ /* 0x000fea0003800000 */
[----:B0123--:R-:W0:Y:S01]  /*dc00*/  LDS.128 R4, [R62+0x14400] ;  /* 0x014400003e047984 */ /* 0x00fe220000000c00 */
        /* <DEDUP_REMOVED lines=45> */
.L_x_1810:
[----:B------:R-:W-:Y:S05]  /*dee0*/  BSYNC B2 ;  /* 0x0000000000027941 */ /* 0x000fea0003800000 */
.L_x_1809:
[----:B------:R-:W-:Y:S05]  /*def0*/  @P5 BRA `(.L_x_1800) ;  /* 0x0000000000b85947 */ /* 0x000fea0003800000 */
[----:B01234-:R-:W0:Y:S01]  /*df00*/  LDS.128 R4, [R0+0x8000] ;  /* 0x0080000000047984 */ /* 0x01fe220000000c00 */
[----:B------:R-:W-:Y:S02]  /*df10*/  SHF.R.U64 R36, R28, 0x10, R29 ;  /* 0x000000101c247819 */ /* 0x000fe4000000121d */
[----:B------:R-:W-:Y:S02]  /*df20*/  SHF.R.U64 R28, R30, 0x10, R31 ;  /* 0x000000101e1c7819 */ /* 0x000fe4000000121f */
[----:B------:R-:W-:Y:S02]  /*df30*/  SHF.R.U32.HI R29, RZ, 0x10, R29 ;  /* 0x00000010ff1d7819 */ /* 0x000fe4000001161d */
        /* <DEDUP_REMOVED lines=13> */
[C---:B------:R-:W-:Y:S01]  /*e010*/  FMUL.FTZ R38, R29.reuse, R36 ;  /* 0x000000241d267220 */ /* 0x040fe20000410000 */
[-C--:B------:R-:W-:Y:S01]  /*e020*/  FMUL.FTZ R39, R29, R37.reuse ;  /* 0x000000251d277220 */ /* 0x080fe20000410000 */
[----:B------:R-:W-:Y:S01]  /*e030*/  FMUL.FTZ R29, R31, R78 ;  /* 0x0000004e1f1d7220 */ /* 0x000fe20000410000 */
[----:B------:R-:W-:Y:S02]  /*e040*/  IMAD.U32 R6, R4, 0x10000, RZ ;  /* 0x0001000004067824 */ /* 0x000fe400078e00ff */
[C---:B------:R-:W-:Y:S01]  /*e050*/  FFMA.FTZ R45, R28.reuse, R37, R38 ;  /* 0x000000251c2d7223 */ /* 0x040fe20000010026 */
[----:B------:R-:W-:Y:S02]  /*e060*/  IMAD.U32 R7, R5, 0x10000, RZ ;  /* 0x0001000005077824 */ /* 0x000fe400078e00ff */
[----:B------:R-:W-:Y:S01]  /*e070*/  FFMA.FTZ R44, R28, R36, -R39 ;  /* 0x000000241c2c7223 */ /* 0x000fe20000010827 */
[-C--:B------:R-:W-:Y:S01]  /*e080*/  FMUL.FTZ R37, R31, R80.reuse ;  /* 0x000000501f257220 */ /* 0x080fe20000410000 */
[----:B------:R-:W-:Y:S01]  /*e090*/  LOP3.LUT R4, R4, 0xffff0000, RZ, 0xc0, !PT ;  /* 0xffff000004047812 */ /* 0x000fe200078ec0ff */
[C---:B------:R-:W-:Y:S01]  /*e0a0*/  FFMA.FTZ R80, R30.reuse, R80, -R29 ;  /* 0x000000501e507223 */ /* 0x040fe2000001081d */
[----:B------:R-:W-:Y:S01]  /*e0b0*/  LOP3.LUT R5, R5, 0xffff0000, RZ, 0xc0, !PT ;  /* 0xffff000005057812 */ /* 0x000fe200078ec0ff */
[C---:B------:R-:W-:Y:S01]  /*e0c0*/  IMAD.U32 R31, R69.reuse, 0x10000, RZ ;  /* 0x00010000451f7824 */ /* 0x040fe200078e00ff */
[----:B------:R-:W-:Y:S01]  /*e0d0*/  LOP3.LUT R36, R69, 0xffff0000, RZ, 0xc0, !PT ;  /* 0xffff000045247812 */ /* 0x000fe200078ec0ff */
[C---:B------:R-:W-:Y:S01]  /*e0e0*/  IMAD.U32 R29, R79.reuse, 0x10000, RZ ;  /* 0x000100004f1d7824 */ /* 0x040fe200078e00ff */
        /* <DEDUP_REMOVED lines=15> */
.L_x_1800:
[----:B------:R-:W-:Y:S05]  /*e1e0*/  BSYNC B1 ;  /* 0x0000000000017941 */ /* 0x000fea0003800000 */
.L_x_1799:
        /* <DEDUP_REMOVED lines=57> */
.L_x_1813:
[----:B------:R-:W-:Y:S05]  /*e580*/  BSYNC B1 ;  /* 0x0000000000017941 */ /* 0x000fea0003800000 */
.L_x_1812:
[----:B------:R-:W-:Y:S04]  /*e590*/  BSSY B1, `(.L_x_1814) ;  /* 0x0000030000017945 */ /* 0x000fe80003800000 */
[----:B------:R-:W-:Y:S05]  /*e5a0*/  @P1 BRA `(.L_x_1815) ;  /* 0x0000000000b81947 */ /* 0x000fea0003800000 */
[----:B0-----:R-:W0:Y:S01]  /*e5b0*/  LDS.128 R4, [R0+0x2000] ;  /* 0x0020000000047984 */ /* 0x001e220000000c00 */
        /* <DEDUP_REMOVED lines=45> */
.L_x_1815:
[----:B------:R-:W-:Y:S05]  /*e890*/  BSYNC B1 ;  /* 0x0000000000017941 */ /* 0x000fea0003800000 */
.L_x_1814:
[----:B------:R-:W-:Y:S04]  /*e8a0*/  BSSY B1, `(.L_x_1816) ;  /* 0x0000030000017945 */ /* 0x000fe80003800000 */
[----:B------:R-:W-:Y:S05]  /*e8b0*/  @P2 BRA `(.L_x_1817) ;  /* 0x0000000000b82947 */ /* 0x000fea0003800000 */
[----:B01----:R-:W0:Y:S01]  /*e8c0*/  LDS.128 R4, [R62+0x12400] ;  /* 0x012400003e047984 */ /* 0x003e220000000c00 */
        /* <DEDUP_REMOVED lines=45> */
.L_x_1817:
[----:B------:R-:W-:Y:S05]  /*eba0*/  BSYNC B1 ;  /* 0x0000000000017941 */ /* 0x000fea0003800000 */
.L_x_1816:
        /* <DEDUP_REMOVED lines=48> */
.L_x_1819:
[----:B------:R-:W-:Y:S05]  /*eeb0*/  BSYNC B1 ;  /* 0x0000000000017941 */ /* 0x000fea0003800000 */
.L_x_1818:
        /* <DEDUP_REMOVED lines=48> */
.L_x_1821:
[----:B------:R-:W-:Y:S05]  /*f1c0*/  BSYNC B1 ;  /* 0x0000000000017941 */ /* 0x000fea0003800000 */
.L_x_1820:
        /* <DEDUP_REMOVED lines=9> */
[C---:B------:R-:W-:Y:S01]  /*f260*/  IMAD.U32 R13, R63.reuse, 0x10000, RZ ;  /* 0x000100003f0d7824 */ /* 0x040fe200078e00ff */
[----:B------:R-:W-:Y:S01]  /*f270*/  LOP3.LUT R63, R63, 0xffff0000, RZ, 0xc0, !PT ;  /* 0xffff00003f3f7812 */ /* 0x000fe200078ec0ff */
[C---:B------:R-:W-:Y:S01]  /*f280*/  IMAD.U32 R11, R65.reuse, 0x10000, RZ ;  /* 0x00010000410b7824 */ /* 0x040fe200078e00ff */
[----:B------:R-:W-:Y:S02]  /*f290*/  LOP3.LUT R65, R65, 0xffff0000, RZ, 0xc0, !PT ;  /* 0xffff000041417812 */ /* 0x000fe400078ec0ff */
[----:B------:R-:W-:Y:S02]  /*f2a0*/  PRMT R12, R3, 0x5410, R12 ;  /* 0x00005410030c7816 */ /* 0x000fe4000000000c */
[C---:B0-----:R-:W-:Y:S01]  /*f2b0*/  LOP3.LUT R9, R6.reuse, 0xffff0000, RZ, 0xc0, !PT ;  /* 0xffff000006097812 */ /* 0x041fe200078ec0ff */
[C---:B------:R-:W-:Y:S01]  /*f2c0*/  IMAD.U32 R10, R7.reuse, 0x10000, RZ ;  /* 0x00010000070a7824 */ /* 0x040fe200078e00ff */
[----:B------:R-:W-:Y:S01]  /*f2d0*/  LOP3.LUT R7, R7, 0xffff0000, RZ, 0xc0, !PT ;  /* 0xffff000007077812 */ /* 0x000fe200078ec0ff */
[----:B------:R-:W-:-:S02]  /*f2e0*/  IMAD.U32 R8, R6, 0x10000, RZ ;  /* 0x0001000006087824 */ /* 0x000fc400078e00ff */
[C---:B------:R-:W-:Y:S01]  /*f2f0*/  FMUL.FTZ R15, R9.reuse, R13 ;  /* 0x0000000d090f7220 */ /* 0x040fe20000410000 */
[----:B------:R-:W-:Y:S01]  /*f300*/  FMUL.FTZ R14, R9, R11 ;  /* 0x0000000b090e7220 */ /* 0x000fe20000410000 */
[C---:B------:R-:W-:Y:S01]  /*f310*/  FMUL.FTZ R9, R7.reuse, R63 ;  /* 0x0000003f07097220 */ /* 0x040fe20000410000 */
[----:B------:R-:W-:Y:S02]  /*f320*/  IMAD.U32 R3, R4, 0x10000, RZ ;  /* 0x0001000004037824 */ /* 0x000fe400078e00ff */
[C---:B------:R-:W-:Y:S01]  /*f330*/  FFMA.FTZ R15, R8.reuse, R11, -R15 ;  /* 0x0000000b080f7223 */ /* 0x040fe2000001080f */
[----:B------:R-:W-:Y:S01]  /*f340*/  FFMA.FTZ R14, R8, R13, R14 ;  /* 0x0000000d080e7223 */ /* 0x000fe2000001000e */
[-C--:B------:R-:W-:Y:S01]  /*f350*/  FMUL.FTZ R11, R7, R65.reuse ;  /* 0x00000041070b7220 */ /* 0x080fe20000410000 */
        /* <DEDUP_REMOVED lines=21> */
[----:B------:R0:W-:Y:S01]  /*f4b0*/  STS.128 [R0+0xa000], R4 ;  /* 0x00a0000400007388 */ /* 0x0001e20000000c00 */
[----:B------:R-:W-:Y:S05]  /*f4c0*/  BRA `(.L_x_1811) ;  /* 0x0000003400f07947 */ /* 0x000fea0003800000 */
.L_x_1790:
[----:B------:R-:W0:Y:S01]  /*f4d0*/  LDC R28, c[0x0][0x448] ;  /* 0x00011200ff1c7b82 */ /* 0x000e220000000800 */
[----:B------:R-:W-:Y:S01]  /*f4e0*/  IMAD R3, R189, 0x40, R10 ;  /* 0x00000040bd037824 */ /* 0x000fe200078e020a */
[----:B------:R-:W-:Y:S01]  /*f4f0*/  ULDC.64 UR4, c[0x0][0x3f8] ;  /* 0x0000fe0000047ab9 */ /* 0x000fe20000000a00 */
[----:B------:R-:W-:Y:S01]  /*f500*/  ULDC.64 UR6, c[0x0][0x408] ;  /* 0x0001020000067ab9 */ /* 0x000fe20000000a00 */
[----:B------:R-:W-:Y:S02]  /*f510*/  IMAD.MOV.U32 R8, RZ, RZ, R24 ;  /* 0x000000ffff087224 */ /* 0x000fe400078e0018 */
[----:B------:R-:W-:Y:S02]  /*f520*/  IMAD.MOV.U32 R9, RZ, RZ, R29 ;  /* 0x000000ffff097224 */ /* 0x000fe400078e001d */
[----:B------:R-:W-:Y:S01]  /*f530*/  IMAD.MOV.U32 R4, RZ, RZ, R26 ;  /* 0x000000ffff047224 */ /* 0x000fe200078e001a */
[----:B0-----:R-:W-:-:S13]  /*f540*/  ISETP.NE.AND P0, PT, R28, 0x1, PT ;  /* 0x000000011c00780c */ /* 0x001fda0003f05270 */
[----:B------:R-:W0:Y:S08]  /*f550*/  @P0 LDC R0, c[0x0][0x44c] ;  /* 0x00011300ff000b82 */ /* 0x000e300000000800 */
[----:B------:R-:W1:Y:S01]  /*f560*/  @P0 LDC R5, c[0x0][0x450] ;  /* 0x00011400ff050b82 */ /* 0x000e620000000800 */
[----:B0-----:R-:W-:-:S05]  /*f570*/  @P0 IMAD.HI.U32 R0, R3, R0, RZ ;  /* 0x0000000003000227 */ /* 0x001fca00078e00ff */
[----:B-1----:R-:W-:Y:S01]  /*f580*/  @P0 SHF.R.U32.HI R3, RZ, R5, R0 ;  /* 0x00000005ff030219 */ /* 0x002fe20000011600 */
[----:B------:R-:W-:-:S03]  /*f590*/  IMAD.MOV.U32 R5, RZ, RZ, R31 ;  /* 0x000000ffff057224 */ /* 0x000fc600078e001f */
        /* <DEDUP_REMOVED lines=17> */
[----:B------:R-:W0:Y:S04]  /*f6b0*/  SHFL.IDX PT, R3, R8, RZ, 0x1c1f ;  /* 0x001c1fff08037589 */ /* 0x000e2800000e0000 */
[----:B------:R-:W1:Y:S04]  /*f6c0*/  SHFL.IDX PT, R0, R6, RZ, 0x1c1f ;  /* 0x001c1fff06007589 */ /* 0x000e6800000e0000 */
[----:B------:R2:W3:Y:S04]  /*f6d0*/  SHFL.IDX PT, R5, R7, RZ, 0x1c1f ;  /* 0x001c1fff07057589 */ /* 0x0004e800000e0000 */
[----:B------:R2:W4:Y:S01]  /*f6e0*/  SHFL.IDX PT, R14, R9, RZ, 0x1c1f ;  /* 0x001c1fff090e7589 */ /* 0x00052200000e0000 */
[----:B0-----:R-:W-:-:S02]  /*f6f0*/  IMAD.MOV.U32 R21, RZ, RZ, R3 ;  /* 0x000000ffff157224 */ /* 0x001fc400078e0003 */
[----:B-12---:R-:W-:-:S07]  /*f700*/  IMAD.MOV.U32 R20, RZ, RZ, R0 ;  /* 0x000000ffff147224 */ /* 0x006fce00078e0000 */
.L_x_2139:
[----:B------:R-:W-:Y:S01]  /*f710*/  IMAD R81, R163, R28, RZ ;  /* 0x0000001ca3517224 */ /* 0x000fe200078e02ff */
[----:B------:R-:W-:Y:S01]  /*f720*/  BSSY B1, `(.L_x_1823) ;  /* 0x0000030000017945 */ /* 0x000fe20003800000 */
[----:B----4-:R-:W-:Y:S01]  /*f730*/  IMAD.MOV.U32 R50, RZ, RZ, R14 ;  /* 0x000000ffff327224 */ /* 0x010fe200078e000e */
[----:B------:R-:W-:Y:S01]  /*f740*/  CS2R R44, SRZ ;  /* 0x00000000002c7805 */ /* 0x000fe2000001ff00 */
[----:B---3--:R-:W-:Y:S01]  /*f750*/  IMAD.MOV.U32 R51, RZ, RZ, R5 ;  /* 0x000000ffff337224 */ /* 0x008fe200078e0005 */
        /* <DEDUP_REMOVED lines=20> */
[----:B------:R-:W-:-:S02]  /*f8a0*/  CS2R R44, SRZ ;  /* 0x00000000002c7805 */ /* 0x000fc4000001ff00 */
        /* <DEDUP_REMOVED lines=14> */
[----:B------:R-:W-:Y:S01]  /*f990*/  CS2R R38, SRZ ;  /* 0x0000000000267805 */ /* 0x000fe2000001ff00 */
[----:B------:R1:W5:Y:S01]  /*f9a0*/  @!P1 LD.E.128 R28, desc[UR6][R12.64] ;  /* 0x000000060c1c9980 */ /* 0x000362000c101d00 */
[----:B------:R-:W-:-:S03]  /*f9b0*/  @!P1 IMAD.WIDE R14, R15, 0x2, R50 ;  /* 0x000000020f0e9825 */ /* 0x000fc600078e0232 */
[----:B------:R1:W5:Y:S01]  /*f9c0*/  @!P2 LD.E.128 R24, desc[UR6][R20.64] ;  /* 0x000000061418a980 */ /* 0x000362000c101d00 */
[----:B------:R-:W-:-:S03]  /*f9d0*/  @!P2 IMAD.WIDE R48, R49, 0x2, R50 ;  /* 0x000000023130a825 */ /* 0x000fc600078e0232 */
[----:B------:R1:W5:Y:S01]  /*f9e0*/  @!P1 LD.E.128 R40, desc[UR6][R14.64] ;  /* 0x000000060e289980 */ /* 0x000362000c101d00 */
[----:B0-----:R-:W-:-:S03]  /*f9f0*/  @!P0 IMAD.WIDE R4, R18, 0x2, R50 ;  /* 0x0000000212048825 */ /* 0x001fc600078e0232 */
[----:B------:R1:W5:Y:S04]  /*fa00*/  @!P2 LD.E.128 R36, desc[UR6][R48.64] ;  /* 0x000000063024a980 */ /* 0x000368000c101d00 */
[----:B------:R1:W5:Y:S02]  /*fa10*/  @!P0 LD.E.128 R44, desc[UR6][R4.64] ;  /* 0x00000006042c8980 */ /* 0x000364000c101d00 */
.L_x_1824:
[----:B------:R-:W-:Y:S05]  /*fa20*/  BSYNC B1 ;  /* 0x0000000000017941 */ /* 0x000fea0003800000 */
.L_x_1823:
[----:B-1---5:R-:W-:Y:S01]  /*fa30*/  IMAD.MOV.U32 R4, RZ, RZ, R46 ;  /* 0x000000ffff047224 */ /* 0x022fe200078e002e */
[----:B------:R-:W-:Y:S01]  /*fa40*/  UMOV UR4, 0xffffffff ;  /* 0xffffffff00047882 */ /* 0x000fe20000000000 */
        /* <DEDUP_REMOVED lines=45> */
[----:B------:R-:W-:Y:S02]  /*fd20*/  CS2R R4, SRZ ;  /* 0x0000000000047805 */ /* 0x000fe4000001ff00 */
[----:B------:R-:W-:Y:S02]  /*fd30*/  PRMT R86, R0, 0x7610, R86 ;  /* 0x0000761000567816 */ /* 0x000fe40000000056 */
[----:B------:R-:W-:Y:S01]  /*fd40*/  PRMT R87, R3, 0x7610, R87 ;  /* 0x0000761003577816 */ /* 0x000fe20000000057 */
[----:B------:R-:W-:Y:S06]  /*fd50*/  BRA.DIV UR4, `(.L_x_1825) ;  /* 0x0000019e042c7947 */ /* 0x000fec000b800000 */
[----:B------:R-:W0:Y:S04]  /*fd60*/  SHFL.IDX PT, R3, R8, 0x1, 0x1c1f ;  /* 0x003c1f0008037f89 */ /* 0x000e2800000e0000 */
[----:B------:R-:W1:Y:S04]  /*fd70*/  SHFL.IDX PT, R0, R6, 0x1, 0x1c1f ;  /* 0x003c1f0006007f89 */ /* 0x000e6800000e0000 */
[----:B------:R-:W2:Y:S04]  /*fd80*/  SHFL.IDX PT, R7, R7, 0x1, 0x1c1f ;  /* 0x003c1f0007077f89 */ /* 0x000ea800000e0000 */
[----:B------:R3:W4:Y:S01]  /*fd90*/  SHFL.IDX PT, R14, R9, 0x1, 0x1c1f ;  /* 0x003c1f00090e7f89 */ /* 0x00072200000e0000 */
[----:B0-----:R-:W-:-:S02]  /*fda0*/  IMAD.MOV.U32 R61, RZ, RZ, R3 ;  /* 0x000000ffff3d7224 */ /* 0x001fc400078e0003 */
[----:B-1-3--:R-:W-:-:S07]  /*fdb0*/  IMAD.MOV.U32 R60, RZ, RZ, R0 ;  /* 0x000000ffff3c7224 */ /* 0x00afce00078e0000 */
.L_x_2145:
[----:B------:R-:W-:Y:S01]  /*fdc0*/  VIADD R10, R10, 0x40 ;  /* 0x000000400a0a7836 */ /* 0x000fe20000000000 */
[----:B------:R-:W-:Y:S01]  /*fdd0*/  BSSY B1, `(.L_x_1826) ;  /* 0x000002f000017945 */ /* 0x000fe20003800000 */
[----:B----4-:R-:W-:Y:S01]  /*fde0*/  IMAD.MOV.U32 R62, RZ, RZ, R14 ;  /* 0x000000ffff3e7224 */ /* 0x010fe200078e000e */
[----:B------:R-:W-:Y:S01]  /*fdf0*/  CS2R R8, SRZ ;  /* 0x0000000000087805 */ /* 0x000fe2000001ff00 */
[----:B--2---:R-:W-:Y:S01]  /*fe00*/  IMAD.MOV.U32 R63, RZ, RZ, R7 ;  /* 0x000000ffff3f7224 */ /* 0x004fe200078e0007 */
        /* <DEDUP_REMOVED lines=43> */
.L_x_1827:
[----:B------:R-:W-:Y:S05]  /*100c0*/  BSYNC B1 ;  /* 0x0000000000017941 */ /* 0x000fea0003800000 */
.L_x_1826:
[----:B------:R-:W-:Y:S01]  /*100d0*/  LEA.HI R0, R187, R187, RZ, 0x1 ;  /* 0x000000bbbb007211 */ /* 0x000fe200078f08ff */
[----:B-----5:R-:W-:Y:S01]  /*100e0*/  IMAD.MOV.U32 R3, RZ, RZ, R4 ;  /* 0x000000ffff037224 */ /* 0x020fe200078e0004 */
[----:B------:R-:W-:Y:S01]  /*100f0*/  VIADDMNMX R81, R81, -R177, 0x80, PT ;  /* 0x0000008051517446 */ /* 0x000fe200038009b1 */
[----:B0-----:R-:W-:Y:S01]  /*10100*/  IMAD.MOV.U32 R20, RZ, RZ, R5 ;  /* 0x000000ffff147224 */ /* 0x001fe200078e0005 */
[----:B------:R-:W-:Y:S01]  /*10110*/  LOP3.LUT R0, R0, 0xfffffffe, RZ, 0xc0, !PT ;  /* 0xfffffffe00007812 */ /* 0x000fe200078ec0ff */
[----:B------:R-:W-:Y:S01]  /*10120*/  IMAD.MOV.U32 R21, RZ, RZ, R7 ;  /* 0x000000ffff157224 */ /* 0x000fe200078e0007 */
[----:B------:R-:W-:Y:S01]  /*10130*/  PRMT R90, R3, 0x7610, R90 ;  /* 0x00007610035a7816 */ /* 0x000fe2000000005a */
[----:B------:R-:W-:Y:S01]  /*10140*/  IMAD.MOV.U32 R3, RZ, RZ, R6 ;  /* 0x000000ffff037224 */ /* 0x000fe200078e0006 */
[----:B------:R-:W-:Y:S01]  /*10150*/  PRMT R91, R20, 0x7610, R91 ;  /* 0x00007610145b7816 */ /* 0x000fe2000000005b */
        /* <DEDUP_REMOVED lines=31> */
[----:B------:R-:W-:Y:S01]  /*10350*/  BSSY B1, `(.L_x_1828) ;  /* 0x000000e000017945 */ /* 0x000fe20003800000 */
        /* <DEDUP_REMOVED lines=9> */
[----:B------:R-:W-:-:S02]  /*103f0*/  ISETP.GE.AND P1, PT, R162, R81, PT ;  /* 0x00000051a200720c */ /* 0x000fc40003f26270 */
[----:B------:R-:W-:Y:S02]  /*10400*/  PRMT R69, R63, 0x7610, R69 ;  /* 0x000076103f457816 */ /* 0x000fe40000000045 */
[----:B------:R-:W-:Y:S01]  /*10410*/  PRMT R70, R64, 0x7610, R70 ;  /* 0x0000761040467816 */ /* 0x000fe20000000046 */
[----:B0-----:R-:W-:Y:S08]  /*10420*/  @!P0 BRA `(.L_x_1829) ;  /* 0x0000019400f08947 */ /* 0x001ff00003800000 */
.L_x_2146:
[----:B------:R-:W-:Y:S05]  /*10430*/  BSYNC B1 ;  /* 0x0000000000017941 */ /* 0x000fea0003800000 */
.L_x_1828:
[----:B------:R-:W-:Y:S01]  /*10440*/  BSSY B1, `(.L_x_1830) ;  /* 0x0000145000017945 */ /* 0x000fe20003800000 */
[----:B------:R-:W-:Y:S02]  /*10450*/  PRMT R71, R60, 0x7610, R71 ;  /* 0x000076103c477816 */ /* 0x000fe40000000047 */
[----:B------:R-:W-:Y:S01]  /*10460*/  PRMT R72, R62, 0x7610, R72 ;  /* 0x000076103e487816 */ /* 0x000fe20000000048 */
[----:B------:R-:W-:Y:S06]  /*10470*/  @P1 BRA `(.L_x_1831) ;  /* 0x0000001400041947 */ /* 0x000fec0003800000 */
[----:B------:R-:W1:Y:S01]  /*10480*/  LDC R98, c[0x0][0x3f4] ;  /* 0x0000fd00ff627b82 */ /* 0x000e620000000800 */
[----:B------:R-:W-:Y:S01]  /*10490*/  BSSY B2, `(.L_x_1832) ;  /* 0x000006f000027945 */ /* 0x000fe20003800000 */
[-C--:B-1----:R-:W-:Y:S02]  /*104a0*/  ISETP.GE.AND P0, PT, R18, R98.reuse, PT ;  /* 0x000000621200720c */ /* 0x082fe40003f06270 */
[-C--:B------:R-:W-:Y:S02]  /*104b0*/  ISETP.GE.AND P1, PT, R165, R98.reuse, PT ;  /* 0x00000062a500720c */ /* 0x080fe40003f26270 */
[----:B------:R-:W-:-:S09]  /*104c0*/  ISETP.GE.AND P2, PT, R166, R98, PT ;  /* 0x00000062a600720c */ /* 0x000fd20003f46270 */
[----:B------:R-:W-:Y:S05]  /*104d0*/  @P0 BRA `(.L_x_1833) ;  /* 0x0000000400a80947 */ /* 0x000fea0003800000 */
[----:B------:R-:W-:Y:S02]  /*104e0*/  LEA.HI R62, R98, R189, RZ, 0x1d ;  /* 0x000000bd623e7211 */ /* 0x000fe400078fe8ff */
[----:B------:R-:W-:Y:S02]  /*104f0*/  LOP3.LUT R60, R174, 0x38, R18, 0xf8, !PT ;  /* 0x00000038ae3c7812 */ /* 0x000fe400078ef812 */
[----:B------:R-:W-:Y:S01]  /*10500*/  SHF.R.S32.HI R65, RZ, 0x1f, R62 ;  /* 0x0000001fff417819 */ /* 0x000fe2000001143e */
[----:B------:R-:W-:Y:S01]  /*10510*/  IMAD.SHL.U32 R63, R62, 0x8, RZ ;  /* 0x000000083e3f7824 */ /* 0x000fe200078e00ff */
[-C--:B0-----:R-:W-:Y:S02]  /*10520*/  LOP3.LUT R61, R60, R175.reuse, RZ, 0x3c, !PT ;  /* 0x000000af3c3d7212 */ /* 0x081fe400078e3cff */
[----:B------:R-:W-:Y:S02]  /*10530*/  LEA.HI R65, R65, R62, RZ, 0x3 ;  /* 0x0000003e41417211 */ /* 0x000fe400078f18ff */
[----:B------:R-:W-:Y:S01]  /*10540*/  LOP3.LUT R60, R174, 0x38, R63, 0xf8, !PT ;  /* 0x00000038ae3c7812 */ /* 0x000fe200078ef83f */
[----:B------:R-:W-:Y:S01]  /*10550*/  IMAD.IADD R61, R176, 0x1, R61 ;  /* 0x00000001b03d7824 */ /* 0x000fe200078e023d */
[----:B------:R-:W-:Y:S01]  /*10560*/  SHF.R.U64 R116, R32, 0x10, R33 ;  /* 0x0000001020747819 */ /* 0x000fe20000001221 */
[----:B------:R-:W-:Y:S01]  /*10570*/  IMAD.SHL.U32 R65, R65, 0x400, RZ ;  /* 0x0000040041417824 */ /* 0x000fe200078e00ff */
[----:B------:R-:W-:Y:S01]  /*10580*/  LOP3.LUT R60, R60, R175, RZ, 0x3c, !PT ;  /* 0x000000af3c3c7212 */ /* 0x000fe200078e3cff */
[----:B------:R-:W-:Y:S01]  /*10590*/  IMAD R107, R61, 0x2, R16 ;  /* 0x000000023d6b7824 */ /* 0x000fe200078e0210 */
[----:B------:R-:W-:-:S02]  /*105a0*/  SHF.R.U64 R32, R34, 0x10, R35 ;  /* 0x0000001022207819 */ /* 0x000fc40000001223 */
[----:B------:R-:W-:Y:S02]  /*105b0*/  LOP3.LUT R65, R65, 0x7fffe000, RZ, 0xc0, !PT ;  /* 0x7fffe00041417812 */ /* 0x000fe400078ec0ff */
[----:B------:R-:W-:Y:S02]  /*105c0*/  SHF.R.U32.HI R33, RZ, 0x10, R33 ;  /* 0x00000010ff217819 */ /* 0x000fe40000011621 */
[----:B------:R-:W-:Y:S02]  /*105d0*/  IADD3 R65, R60, R65, R176 ;  /* 0x000000413c417210 */ /* 0x000fe40007ffe0b0 */
[----:B------:R-:W0:Y:S01]  /*105e0*/  LDS.128 R60, [R107+0xc400] ;  /* 0x00c400006b3c7984 */ /* 0x000e220000000c00 */
[----:B------:R-:W-:Y:S02]  /*105f0*/  SHF.R.U64 R34, R44, 0x10, R45 ;  /* 0x000000102c227819 */ /* 0x000fe4000000122d */
[----:B------:R-:W-:Y:S01]  /*10600*/  IMAD R108, R65, 0x2, R16 ;  /* 0x00000002416c7824 */ /* 0x000fe200078e0210 */
[----:B------:R-:W-:-:S02]  /*10610*/  SHF.R.U32.HI R35, RZ, 0x10, R35 ;  /* 0x00000010ff237819 */ /* 0x000fc40000011623 */
[----:B------:R-:W-:Y:S02]  /*10620*/  SHF.R.U32.HI R119, RZ, 0x10, R47 ;  /* 0x00000010ff777819 */ /* 0x000fe4000001162f */
[----:B------:R-:W1:Y:S01]  /*10630*/  LDS.128 R64, [R108+0xc400] ;  /* 0x00c400006c407984 */ /* 0x000e620000000c00 */
[----:B------:R-:W-:Y:S02]  /*10640*/  PRMT R114, R114, 0x5410, R33 ;  /* 0x0000541072727816 */ /* 0x000fe40000000021 */
[----:B------:R-:W-:Y:S02]  /*10650*/  PRMT R115, R109, 0x5410, R34 ;  /* 0x000054106d737816 */ /* 0x000fe40000000022 */
[----:B------:R-:W-:Y:S02]  /*10660*/  SHF.R.U64 R118, R46, 0x10, R47 ;  /* 0x000000102e767819 */ /* 0x000fe4000000122f */
[----:B------:R-:W-:Y:S02]  /*10670*/  PRMT R113, R113, 0x5410, R116 ;  /* 0x0000541071717816 */ /* 0x000fe40000000074 */
[----:B------:R-:W-:-:S02]  /*10680*/  PRMT R33, R69, 0x5432, R32 ;  /* 0x0000543245217816 */ /* 0x000fc40000000020 */
[----:B------:R-:W-:Y:S02]  /*10690*/  PRMT R32, R70, 0x5432, R35 ;  /* 0x0000543246207816 */ /* 0x000fe40000000023 */
[----:B------:R-:W-:Y:S01]  /*106a0*/  PRMT R119, R112, 0x5410, R119 ;  /* 0x0000541070777816 */ /* 0x000fe20000000077 */
[----:B------:R-:W-:Y:S01]  /*106b0*/  IMAD.U32 R112, R115, 0x10000, RZ ;  /* 0x0001000073707824 */ /* 0x000fe200078e00ff */
[----:B------:R-:W-:Y:S01]  /*106c0*/  PRMT R118, R111, 0x5410, R118 ;  /* 0x000054106f767816 */ /* 0x000fe20000000076 */
[----:B------:R-:W-:Y:S01]  /*106d0*/  IMAD.U32 R111, R113, 0x10000, RZ ;  /* 0x00010000716f7824 */ /* 0x000fe200078e00ff */
[----:B------:R-:W-:-:S04]  /*106e0*/  SHF.R.U32.HI R45, RZ, 0x10, R45 ;  /* 0x00000010ff2d7819 */ /* 0x000fc8000001162d */
[----:B------:R-:W-:-:S05]  /*106f0*/  PRMT R116, R110, 0x5410, R45 ;  /* 0x000054106e747816 */ /* 0x000fca000000002d */
[----:B------:R-:W-:Y:S02]  /*10700*/  IMAD.U32 R117, R116, 0x10000, RZ ;  /* 0x0001000074757824 */ /* 0x000fe400078e00ff */
[C---:B0-----:R-:W-:Y:S01]  /*10710*/  IMAD.U32 R34, R60.reuse, 0x10000, RZ ;  /* 0x000100003c227824 */ /* 0x041fe200078e00ff */
[----:B------:R-:W-:Y:S01]  /*10720*/  LOP3.LUT R35, R60, 0xffff0000, RZ, 0xc0, !PT ;  /* 0xffff00003c237812 */ /* 0x000fe200078ec0ff */
[C---:B------:R-:W-:Y:S01]  /*10730*/  IMAD.U32 R44, R61.reuse, 0x10000, RZ ;  /* 0x000100003d2c7824 */ /* 0x040fe200078e00ff */
[----:B------:R-:W-:Y:S01]  /*10740*/  LOP3.LUT R60, R61, 0xffff0000, RZ, 0xc0, !PT ;  /* 0xffff00003d3c7812 */ /* 0x000fe200078ec0ff */
[C---:B------:R-:W-:Y:S01]  /*10750*/  IMAD.U32 R47, R63.reuse, 0x10000, RZ ;  /* 0x000100003f2f7824 */ /* 0x040fe200078e00ff */
[C---:B------:R-:W-:Y:S01]  /*10760*/  LOP3.LUT R46, R62.reuse, 0xffff0000, RZ, 0xc0, !PT ;  /* 0xffff00003e2e7812 */ /* 0x040fe200078ec0ff */
[----:B------:R-:W-:Y:S01]  /*10770*/  IMAD.U32 R45, R62, 0x10000, RZ ;  /* 0x000100003e2d7824 */ /* 0x000fe200078e00ff */
[----:B------:R-:W-:Y:S01]  /*10780*/  LOP3.LUT R62, R63, 0xffff0000, RZ, 0xc0, !PT ;  /* 0xffff00003f3e7812 */ /* 0x000fe200078ec0ff */
[C---:B-1----:R-:W-:Y:S01]  /*10790*/  IMAD.U32 R61, R64.reuse, 0x10000, RZ ;  /* 0x00010000403d7824 */ /* 0x042fe200078e00ff */
[----:B------:R-:W-:Y:S01]  /*107a0*/  LOP3.LUT R63, R64, 0xffff0000, RZ, 0xc0, !PT ;  /* 0xffff0000403f7812 */ /* 0x000fe200078ec0ff */
[----:B------:R-:W-:Y:S01]  /*107b0*/  IMAD.U32 R110, R67, 0x10000, RZ ;  /* 0x00010000436e7824 */ /* 0x000fe200078e00ff */
[----:B------:R-:W-:Y:S01]  /*107c0*/  LOP3.LUT R64, R65, 0xffff0000, RZ, 0xc0, !PT ;  /* 0xffff000041407812 */ /* 0x000fe200078ec0ff */
[C---:B------:R-:W-:Y:S01]  /*107d0*/  FMUL.FTZ R121, R61.reuse, R112 ;  /* 0x000000703d797220 */ /* 0x040fe20000410000 */
[-C--:B------:R-:W-:Y:S01]  /*107e0*/  FMUL.FTZ R123, R61, R111.reuse ;  /* 0x0000006f3d7b7220 */ /* 0x080fe20000410000 */
[----:B------:R-:W-:Y:S01]  /*107f0*/  IMAD.U32 R109, R65, 0x10000, RZ ;  /* 0x00010000416d7824 */ /* 0x000fe200078e00ff */
[----:B------:R-:W-:Y:S01]  /*10800*/  LOP3.LUT R67, R67, 0xffff0000, RZ, 0xc0, !PT ;  /* 0xffff000043437812 */ /* 0x000fe200078ec0ff */
[----:B------:R-:W-:Y:S01]  /*10810*/  FFMA.FTZ R121, R34, R111, -R121 ;  /* 0x0000006f22797223 */ /* 0x000fe20000010879 */
[----:B------:R-:W-:-:S02]  /*10820*/  IMAD.U32 R111, R119, 0x10000, RZ ;  /* 0x00010000776f7824 */ /* 0x000fc400078e00ff */
[----:B------:R-:W-:Y:S01]  /*10830*/  FFMA.FTZ R123, R34, R112, R123 ;  /* 0x00000070227b7223 */ /* 0x000fe2000001007b */
[----:B------:R-:W-:Y:S02]  /*10840*/  IMAD.U32 R34, R32, 0x10000, RZ ;  /* 0x0001000020227824 */ /* 0x000fe400078e00ff */
[----:B------:R-:W-:Y:S01]  /*10850*/  FMUL.FTZ R125, R109, R117 ;  /* 0x000000756d7d7220 */ /* 0x000fe20000410000 */
[----:B------:R-:W-:Y:S02]  /*10860*/  IMAD.U32 R61, R114, 0x10000, RZ ;  /* 0x00010000723d7824 */ /* 0x000fe400078e00ff */
[C---:B------:R-:W-:Y:S01]  /*10870*/  FMUL.FTZ R120, R110.reuse, R111 ;  /* 0x0000006f6e787220 */ /* 0x040fe20000410000 */
[-C--:B------:R-:W-:Y:S01]  /*10880*/  FMUL.FTZ R110, R110, R34.reuse ;  /* 0x000000226e6e7220 */ /* 0x080fe20000410000 */
[----:B------:R-:W-:Y:S01]  /*10890*/  LOP3.LUT R112, R115, 0xffff0000, RZ, 0xc0, !PT ;  /* 0xffff000073707812 */ /* 0x000fe200078ec0ff */
[-C--:B------:R-:W-:Y:S01]  /*108a0*/  FMUL.FTZ R109, R109, R61.reuse ;  /* 0x0000003d6d6d7220 */ /* 0x080fe20000410000 */
[----:B------:R-:W-:Y:S01]  /*108b0*/  FFMA.FTZ R120, R47, R34, -R120 ;  /* 0x000000222f787223 */ /* 0x000fe20000010878 */
[C---:B------:R-:W-:Y:S01]  /*108c0*/  FFMA.FTZ R125, R44.reuse, R61, -R125 ;  /* 0x0000003d2c7d7223 */ /* 0x040fe2000001087d */
[----:B------:R-:W-:Y:S01]  /*108d0*/  LOP3.LUT R34, R113, 0xffff0000, RZ, 0xc0, !PT ;  /* 0xffff000071227812 */ /* 0x000fe200078ec0ff */
[----:B------:R-:W-:Y:S01]  /*108e0*/  FFMA.FTZ R111, R47, R111, R110 ;  /* 0x0000006f2f6f7223 */ /* 0x000fe2000001006e */
[----:B------:R-:W-:Y:S01]  /*108f0*/  FFMA.FTZ R109, R44, R117, R109 ;  /* 0x000000752c6d7223 */ /* 0x000fe2000001006d */
[----:B------:R-:W-:Y:S01]  /*10900*/  LOP3.LUT R47, R114, 0xffff0000, RZ, 0xc0, !PT ;  /* 0xffff0000722f7812 */ /* 0x000fe200078ec0ff */
[C---:B------:R-:W-:Y:S01]  /*10910*/  FMUL.FTZ R44, R63.reuse, R112 ;  /* 0x000000703f2c7220 */ /* 0x040fe20000410000 */
[----:B------:R-:W-:Y:S01]  /*10920*/  LOP3.LUT R61, R116, 0xffff0000, RZ, 0xc0, !PT ;  /* 0xffff0000743d7812 */ /* 0x000fe200078ec0ff */
[----:B------:R-:W-:Y:S01]  /*10930*/  FMUL.FTZ R114, R63, R34 ;  /* 0x000000223f727220 */ /* 0x000fe20000410000 */
[----:B------:R-:W-:-:S02]  /*10940*/  IMAD.U32 R65, R66, 0x10000, RZ ;  /* 0x0001000042417824 */ /* 0x000fc400078e00ff */
[C---:B------:R-:W-:Y:S01]  /*10950*/  FFMA.FTZ R110, R35.reuse, R34, -R44 ;  /* 0x00000022236e7223 */ /* 0x040fe2000001082c */
[C---:B------:R-:W-:Y:S01]  /*10960*/  FMUL.FTZ R116, R64.reuse, R47 ;  /* 0x0000002f40747220 */ /* 0x040fe20000410000 */
[----:B------:R-:W-:Y:S01]  /*10970*/  FMUL.FTZ R63, R64, R61 ;  /* 0x0000003d403f7220 */ /* 0x000fe20000410000 */
[----:B------:R-:W-:Y:S02]  /*10980*/  IMAD.U32 R44, R118, 0x10000, RZ ;  /* 0x00010000762c7824 */ /* 0x000fe400078e00ff */
[----:B------:R-:W-:Y:S01]  /*10990*/  FFMA.FTZ R114, R35, R112, R114 ;  /* 0x0000007023727223 */ /* 0x000fe20000010072 */
[----:B------:R-:W-:Y:S02]  /*109a0*/  IMAD.U32 R34, R33, 0x10000, RZ ;  /* 0x0001000021227824 */ /* 0x000fe400078e00ff */
[C---:B------:R-:W-:Y:S01]  /*109b0*/  FFMA.FTZ R64, R60.reuse, R47, -R63 ;  /* 0x0000002f3c407223 */ /* 0x040fe2000001083f */
[----:B------:R-:W-:Y:S01]  /*109c0*/  FFMA.FTZ R116, R60, R61, R116 ;  /* 0x0000003d3c747223 */ /* 0x000fe20000010074 */
[----:B------:R-:W-:Y:S01]  /*109d0*/  LOP3.LUT R66, R66, 0xffff0000, RZ, 0xc0, !PT ;  /* 0xffff000042427812 */ /* 0x000fe200078ec0ff */
[C---:B------:R-:W-:Y:S01]  /*109e0*/  FMUL.FTZ R112, R65.reuse, R44 ;  /* 0x0000002c41707220 */ /* 0x040fe20000410000 */
[----:B------:R-:W-:Y:S01]  /*109f0*/  FMUL.FTZ R60, R65, R34 ;  /* 0x00000022413c7220 */ /* 0x000fe20000410000 */
[----:B------:R-:W-:-:S02]  /*10a00*/  LOP3.LUT R35, R118, 0xffff0000, RZ, 0xc0, !PT ;  /* 0xffff000076237812 */ /* 0x000fc400078ec0ff */
[----:B------:R-:W-:Y:S01]  /*10a10*/  LOP3.LUT R33, R33, 0xffff0000, RZ, 0xc0, !PT ;  /* 0xffff000021217812 */ /* 0x000fe200078ec0ff */
[----:B------:R-:W-:Y:S01]  /*10a20*/  FFMA.FTZ R34, R45, R34, -R112 ;  /* 0x000000222d227223 */ /* 0x000fe20000010870 */
[----:B------:R-:W-:Y:S01]  /*10a30*/  LOP3.LUT R119, R119, 0xffff0000, RZ, 0xc0, !PT ;  /* 0xffff000077777812 */ /* 0x000fe200078ec0ff */
[----:B------:R-:W-:Y:S01]  /*10a40*/  FFMA.FTZ R60, R45, R44, R60 ;  /* 0x0000002c2d3c7223 */ /* 0x000fe2000001003c */
[----:B------:R-:W-:Y:S01]  /*10a50*/  LOP3.LUT R32, R32, 0xffff0000, RZ, 0xc0, !PT ;  /* 0xffff000020207812 */ /* 0x000fe200078ec0ff */
[C---:B------:R-:W-:Y:S01]  /*10a60*/  FMUL.FTZ R45, R66.reuse, R35 ;  /* 0x00000023422d7220 */ /* 0x040fe20000410000 */
[----:B------:R-:W-:Y:S01]  /*10a70*/  FMUL.FTZ R66, R66, R33 ;  /* 0x0000002142427220 */ /* 0x000fe20000410000 */
[C---:B------:R-:W-:Y:S02]  /*10a80*/  FMUL.FTZ R61, R67.reuse, R119 ;  /* 0x00000077433d7220 */ /* 0x040fe40000410000 */
[-C--:B------:R-:W-:Y:S01]  /*10a90*/  FMUL.FTZ R44, R67, R32.reuse ;  /* 0x00000020432c7220 */ /* 0x080fe20000410000 */
[C---:B------:R-:W-:Y:S01]  /*10aa0*/  FFMA.FTZ R35, R46.reuse, R35, R66 ;  /* 0x000000232e237223 */ /* 0x040fe20000010042 */
[----:B------:R-:W-:Y:S01]  /*10ab0*/  FFMA.FTZ R47, R46, R33, -R45 ;  /* 0x000000212e2f7223 */ /* 0x000fe2000001082d */
[C---:B------:R-:W-:Y:S01]  /*10ac0*/  FFMA.FTZ R61, R62.reuse, R32, -R61 ;  /* 0x000000203e3d7223 */ /* 0x040fe2000001083d */
[----:B------:R-:W-:Y:S01]  /*10ad0*/  FFMA.FTZ R62, R62, R119, R44 ;  /* 0x000000773e3e7223 */ /* 0x000fe2000001002c */
[----:B------:R-:W-:-:S02]  /*10ae0*/  F2FP.BF16.F32.PACK_AB R32, R110, R121 ;  /* 0x000000796e20723e */ /* 0x000fc400000010ff */
[----:B------:R-:W-:Y:S02]  /*10af0*/  F2FP.BF16.F32.PACK_AB R46, R35, R60 ;  /* 0x0000003c232e723e */ /* 0x000fe400000010ff */
[----:B------:R-:W-:Y:S02]  /*10b00*/  F2FP.BF16.F32.PACK_AB R33, R64, R125 ;  /* 0x0000007d4021723e */ /* 0x000fe400000010ff */
[----:B------:R-:W-:Y:S02]  /*10b10*/  F2FP.BF16.F32.PACK_AB R34, R47, R34 ;  /* 0x000000222f22723e */ /* 0x000fe400000010ff */
[----:B------:R-:W-:Y:S02]  /*10b20*/  F2FP.BF16.F32.PACK_AB R35, R61, R120 ;  /* 0x000000783d23723e */ /* 0x000fe400000010ff */
[----:B------:R-:W-:Y:S02]  /*10b30*/  F2FP.BF16.F32.PACK_AB R44, R114, R123 ;  /* 0x0000007b722c723e */ /* 0x000fe400000010ff */
[----:B------:R-:W-:Y:S01]  /*10b40*/  F2FP.BF16.F32.PACK_AB R45, R116, R109 ;  /* 0x0000006d742d723e */ /* 0x000fe200000010ff */
[----:B------:R1:W-:Y:S01]  /*10b50*/  STS.128 [R107+0xc400], R32 ;  /* 0x00c400206b007388 */ /* 0x0003e20000000c00 */
[----:B------:R-:W-:-:S05]  /*10b60*/  F2FP.BF16.F32.PACK_AB R47, R62, R111 ;  /* 0x0000006f3e2f723e */ /* 0x000fca00000010ff */
[----:B------:R1:W-:Y:S02]  /*10b70*/  STS.128 [R108+0xc400], R44 ;  /* 0x00c4002c6c007388 */ /* 0x0003e40000000c00 */
.L_x_1833:
[----:B------:R-:W-:Y:S05]  /*10b80*/  BSYNC B2 ;  /* 0x0000000000027941 */ /* 0x000fea0003800000 */
.L_x_1832:
[----:B------:R-:W-:Y:S04]  /*10b90*/  BSSY B2, `(.L_x_1834) ;  /* 0x0000068000027945 */ /* 0x000fe80003800000 */
[----:B------:R-:W-:Y:S05]  /*10ba0*/  @P1 BRA `(.L_x_1835) ;  /* 0x0000000400981947 */ /* 0x000fea0003800000 */
[----:B-1----:R-:W-:Y:S02]  /*10bb0*/  LEA.HI R32, R98, R191, RZ, 0x1d ;  /* 0x000000bf62207211 */ /* 0x002fe400078fe8ff */
[----:B------:R-:W-:Y:S02]  /*10bc0*/  SHF.R.U64 R64, R28, 0x10, R29 ;  /* 0x000000101c407819 */ /* 0x000fe4000000121d */
[----:B------:R-:W-:Y:S01]  /*10bd0*/  SHF.R.S32.HI R35, RZ, 0x1f, R32 ;  /* 0x0000001fff237819 */ /* 0x000fe20000011420 */
[----:B------:R-:W-:Y:S01]  /*10be0*/  IMAD.SHL.U32 R33, R32, 0x8, RZ ;  /* 0x0000000820217824 */ /* 0x000fe200078e00ff */
[----:B------:R-:W-:Y:S02]  /*10bf0*/  SHF.R.U64 R62, R30, 0x10, R31 ;  /* 0x000000101e3e7819 */ /* 0x000fe4000000121f */
[----:B------:R-:W-:Y:S02]  /*10c00*/  LEA.HI R35, R35, R32, RZ, 0x3 ;  /* 0x0000002023237211 */ /* 0x000fe400078f18ff */
[----:B------:R-:W-:-:S02]  /*10c10*/  LOP3.LUT R32, R174, 0x38, R33, 0xf8, !PT ;  /* 0x00000038ae207812 */ /* 0x000fc400078ef821 */
[----:B------:R-:W-:Y:S01]  /*10c20*/  SHF.R.U32.HI R29, RZ, 0x10, R29 ;  /* 0x00000010ff1d7819 */ /* 0x000fe2000001161d */
[----:B------:R-:W-:Y:S01]  /*10c30*/  IMAD.SHL.U32 R35, R35, 0x400, RZ ;  /* 0x0000040023237824 */ /* 0x000fe200078e00ff */
[----:B------:R-:W-:Y:S02]  /*10c40*/  LOP3.LUT R32, R32, R175, RZ, 0x3c, !PT ;  /* 0x000000af20207212 */ /* 0x000fe400078e3cff */
[----:B------:R-:W-:Y:S02]  /*10c50*/  SHF.R.U64 R30, R40, 0x10, R41 ;  /* 0x00000010281e7819 */ /* 0x000fe40000001229 */
[----:B------:R-:W-:Y:S02]  /*10c60*/  LOP3.LUT R35, R35, 0x7fffe000, RZ, 0xc0, !PT ;  /* 0x7fffe00023237812 */ /* 0x000fe400078ec0ff */
[----:B------:R-:W-:Y:S02]  /*10c70*/  SHF.R.U64 R28, R42, 0x10, R43 ;  /* 0x000000102a1c7819 */ /* 0x000fe4000000122b */
[----:B------:R-:W-:-:S02]  /*10c80*/  IADD3 R45, R32, R35, R176 ;  /* 0x00000023202d7210 */ /* 0x000fc40007ffe0b0 */
[----:B------:R-:W1:Y:S01]  /*10c90*/  LDS.128 R32, [R207] ;  /* 0x00000000cf207984 */ /* 0x000e620000000c00 */
[----:B------:R-:W-:Y:S02]  /*10ca0*/  SHF.R.U32.HI R31, RZ, 0x10, R31 ;  /* 0x00000010ff1f7819 */ /* 0x000fe4000001161f */
[----:B------:R-:W-:Y:S01]  /*10cb0*/  IMAD R60, R45, 0x2, R16 ;  /* 0x000000022d3c7824 */ /* 0x000fe200078e0210 */
[----:B------:R-:W-:Y:S02]  /*10cc0*/  SHF.R.U32.HI R41, RZ, 0x10, R41 ;  /* 0x00000010ff297819 */ /* 0x000fe40000011629 */
[----:B------:R-:W-:Y:S02]  /*10cd0*/  PRMT R104, R104, 0x5410, R29 ;  /* 0x0000541068687816 */ /* 0x000fe4000000001d */
[----:B------:R-:W2:Y:S01]  /*10ce0*/  LDS.128 R44, [R60+0xc400] ;  /* 0x00c400003c2c7984 */ /* 0x000ea20000000c00 */
[----:B------:R-:W-:Y:S02]  /*10cf0*/  PRMT R99, R99, 0x5410, R30 ;  /* 0x0000541063637816 */ /* 0x000fe4000000001e */
[----:B------:R-:W-:-:S02]  /*10d00*/  PRMT R101, R101, 0x5410, R28 ;  /* 0x0000541065657816 */ /* 0x000fc4000000001c */
[----:B------:R-:W-:Y:S01]  /*10d10*/  SHF.R.U32.HI R43, RZ, 0x10, R43 ;  /* 0x00000010ff2b7819 */ /* 0x000fe2000001162b */
[----:B------:R-:W-:Y:S01]  /*10d20*/  IMAD.U32 R63, R99, 0x10000, RZ ;  /* 0x00010000633f7824 */ /* 0x000fe200078e00ff */
[----:B------:R-:W-:Y:S02]  /*10d30*/  PRMT R106, R106, 0x5410, R31 ;  /* 0x000054106a6a7816 */ /* 0x000fe4000000001f */
[----:B------:R-:W-:Y:S02]  /*10d40*/  PRMT R103, R103, 0x5410, R64 ;  /* 0x0000541067677816 */ /* 0x000fe40000000040 */
[----:B------:R-:W-:Y:S02]  /*10d50*/  PRMT R100, R100, 0x5410, R41 ;  /* 0x0000541064647816 */ /* 0x000fe40000000029 */
[----:B------:R-:W-:Y:S02]  /*10d60*/  PRMT R102, R102, 0x5410, R43 ;  /* 0x0000541066667816 */ /* 0x000fe4000000002b */
[----:B------:R-:W-:Y:S01]  /*10d70*/  PRMT R105, R105, 0x5410, R62 ;  /* 0x0000541069697816 */ /* 0x000fe2000000003e */
[----:B------:R-:W-:-:S02]  /*10d80*/  IMAD.U32 R62, R103, 0x10000, RZ ;  /* 0x00010000673e7824 */ /* 0x000fc400078e00ff */
[C---:B-1----:R-:W-:Y:S01]  /*10d90*/  IMAD.U32 R28, R32.reuse, 0x10000, RZ ;  /* 0x00010000201c7824 */ /* 0x042fe200078e00ff */
[----:B------:R-:W-:Y:S01]  /*10da0*/  LOP3.LUT R29, R32, 0xffff0000, RZ, 0xc0, !PT ;  /* 0xffff0000201d7812 */ /* 0x000fe200078ec0ff */
[C---:B------:R-:W-:Y:S01]  /*10db0*/  IMAD.U32 R30, R33.reuse, 0x10000, RZ ;  /* 0x00010000211e7824 */ /* 0x040fe200078e00ff */
[----:B------:R-:W-:Y:S01]  /*10dc0*/  LOP3.LUT R32, R33, 0xffff0000, RZ, 0xc0, !PT ;  /* 0xffff000021207812 */ /* 0x000fe200078ec0ff */
[C---:B------:R-:W-:Y:S01]  /*10dd0*/  IMAD.U32 R31, R34.reuse, 0x10000, RZ ;  /* 0x00010000221f7824 */ /* 0x040fe200078e00ff */
[----:B------:R-:W-:Y:S01]  /*10de0*/  LOP3.LUT R33, R34, 0xffff0000, RZ, 0xc0, !PT ;  /* 0xffff000022217812 */ /* 0x000fe200078ec0ff */
[C---:B------:R-:W-:Y:S01]  /*10df0*/  IMAD.U32 R40, R35.reuse, 0x10000, RZ ;  /* 0x0001000023287824 */ /* 0x040fe200078e00ff */
[----:B------:R-:W-:Y:S01]  /*10e00*/  LOP3.LUT R34, R35, 0xffff0000, RZ, 0xc0, !PT ;  /* 0xffff000023227812 */ /* 0x000fe200078ec0ff */
[C---:B--2---:R-:W-:Y:S01]  /*10e10*/  IMAD.U32 R35, R44.reuse, 0x10000, RZ ;  /* 0x000100002c237824 */ /* 0x044fe200078e00ff */
[----:B------:R-:W-:Y:S01]  /*10e20*/  LOP3.LUT R41, R44, 0xffff0000, RZ, 0xc0, !PT ;  /* 0xffff00002c297812 */ /* 0x000fe200078ec0ff */
[C---:B------:R-:W-:Y:S01]  /*10e30*/  IMAD.U32 R42, R45.reuse, 0x10000, RZ ;  /* 0x000100002d2a7824 */ /* 0x040fe200078e00ff */
[----:B------:R-:W-:Y:S01]  /*10e40*/  LOP3.LUT R44, R45, 0xffff0000, RZ, 0xc0, !PT ;  /* 0xffff00002d2c7812 */ /* 0x000fe200078ec0ff */
[C---:B------:R-:W-:Y:S01]  /*10e50*/  IMAD.U32 R43, R46.reuse, 0x10000, RZ ;  /* 0x000100002e2b7824 */ /* 0x040fe200078e00ff */
[----:B------:R-:W-:Y:S01]  /*10e60*/  LOP3.LUT R45, R46, 0xffff0000, RZ, 0xc0, !PT ;  /* 0xffff00002e2d7812 */ /* 0x000fe200078ec0ff */
[C---:B0-----:R-:W-:Y:S01]  /*10e70*/  IMAD.U32 R61, R47.reuse, 0x10000, RZ ;  /* 0x000100002f3d7824 */ /* 0x041fe200078e00ff */
[----:B------:R-:W-:Y:S01]  /*10e80*/  LOP3.LUT R46, R47, 0xffff0000, RZ, 0xc0, !PT ;  /* 0xffff00002f2e7812 */ /* 0x000fe200078ec0ff */
[----:B------:R-:W-:Y:S01]  /*10e90*/  FMUL.FTZ R65, R35, R63 ;  /* 0x0000003f23417220 */ /* 0x000fe20000410000 */
[----:B------:R-:W-:-:S02]  /*10ea0*/  IMAD.U32 R47, R100, 0x10000, RZ ;  /* 0x00010000642f7824 */ /* 0x000fc400078e00ff */
[-C--:B------:R-:W-:Y:S01]  /*10eb0*/  FMUL.FTZ R67, R35, R62.reuse ;  /* 0x0000003e23437220 */ /* 0x080fe20000410000 */
[----:B------:R-:W-:Y:S02]  /*10ec0*/  IMAD.U32 R35, R104, 0x10000, RZ ;  /* 0x0001000068237824 */ /* 0x000fe400078e00ff */
[----:B------:R-:W-:Y:S01]  /*10ed0*/  FFMA.FTZ R65, R28, R62, -R65 ;  /* 0x0000003e1c417223 */ /* 0x000fe20000010841 */
[----:B------:R-:W-:Y:S01]  /*10ee0*/  FMUL.FTZ R107, R42, R47 ;  /* 0x0000002f2a6b7220 */ /* 0x000fe20000410000 */
[----:B------:R-:W-:Y:S02]  /*10ef0*/  IMAD.U32 R62, R102, 0x10000, RZ ;  /* 0x00010000663e7824 */ /* 0x000fe400078e00ff */
[----:B------:R-:W-:Y:S01]  /*10f00*/  FFMA.FTZ R67, R28, R63, R67 ;  /* 0x0000003f1c437223 */ /* 0x000fe20000010043 */
[----:B------:R-:W-:Y:S02]  /*10f10*/  IMAD.U32 R28, R106, 0x10000, RZ ;  /* 0x000100006a1c7824 */ /* 0x000fe400078e00ff */
[-C--:B------:R-:W-:Y:S01]  /*10f20*/  FMUL.FTZ R63, R42, R35.reuse ;  /* 0x000000232a3f7220 */ /* 0x080fe20000410000 */
[C---:B------:R-:W-:Y:S01]  /*10f30*/  FFMA.FTZ R107, R30.reuse, R35, -R107 ;  /* 0x000000231e6b7223 */ /* 0x040fe2000001086b */
[----:B------:R-:W-:Y:S01]  /*10f40*/  FMUL.FTZ R35, R61, R62 ;  /* 0x0000003e3d237220 */ /* 0x000fe20000410000 */
[----:B------:R-:W-:Y:S01]  /*10f50*/  LOP3.LUT R42, R99, 0xffff0000, RZ, 0xc0, !PT ;  /* 0xffff0000632a7812 */ /* 0x000fe200078ec0ff */
[-C--:B------:R-:W-:Y:S01]  /*10f60*/  FMUL.FTZ R99, R61, R28.reuse ;  /* 0x0000001c3d637220 */ /* 0x080fe20000410000 */
[----:B------:R-:W-:Y:S01]  /*10f70*/  FFMA.FTZ R63, R30, R47, R63 ;  /* 0x0000002f1e3f7223 */ /* 0x000fe2000001003f */
[----:B------:R-:W-:Y:S01]  /*10f80*/  FFMA.FTZ R61, R40, R28, -R35 ;  /* 0x0000001c283d7223 */ /* 0x000fe20000010823 */
[----:B------:R-:W-:Y:S01]  /*10f90*/  LOP3.LUT R28, R103, 0xffff0000, RZ, 0xc0, !PT ;  /* 0xffff0000671c7812 */ /* 0x000fe200078ec0ff */
[----:B------:R-:W-:Y:S01]  /*10fa0*/  FMUL.FTZ R30, R41, R42 ;  /* 0x0000002a291e7220 */ /* 0x000fe20000410000 */
[----:B------:R-:W-:Y:S01]  /*10fb0*/  LOP3.LUT R47, R100, 0xffff0000, RZ, 0xc0, !PT ;  /* 0xffff0000642f7812 */ /* 0x000fe200078ec0ff */
[----:B------:R-:W-:Y:S01]  /*10fc0*/  FFMA.FTZ R99, R40, R62, R99 ;  /* 0x0000003e28637223 */ /* 0x000fe20000010063 */
[----:B------:R-:W-:Y:S01]  /*10fd0*/  LOP3.LUT R35, R104, 0xffff0000, RZ, 0xc0, !PT ;  /* 0xffff000068237812 */ /* 0x000fe200078ec0ff */
[-C--:B------:R-:W-:Y:S01]  /*10fe0*/  FFMA.FTZ R40, R29, R28.reuse, -R30 ;  /* 0x0000001c1d287223 */ /* 0x080fe2000001081e */
[----:B------:R-:W-:Y:S01]  /*10ff0*/  FMUL.FTZ R62, R41, R28 ;  /* 0x0000001c293e7220 */ /* 0x000fe20000410000 */
[----:B------:R-:W-:-:S02]  /*11000*/  IMAD.U32 R30, R101, 0x10000, RZ ;  /* 0x00010000651e7824 */ /* 0x000fc400078e00ff */
[C---:B------:R-:W-:Y:S01]  /*11010*/  FMUL.FTZ R41, R44.reuse, R47 ;  /* 0x0000002f2c297220 */ /* 0x040fe20000410000 */
[-C--:B------:R-:W-:Y:S01]  /*11020*/  FMUL.FTZ R44, R44, R35.reuse ;  /* 0x000000232c2c7220 */ /* 0x080fe20000410000 */
[----:B------:R-:W-:Y:S02]  /*11030*/  IMAD.U32 R28, R105, 0x10000, RZ ;  /* 0x00010000691c7824 */ /* 0x000fe400078e00ff */
[----:B------:R-:W-:Y:S01]  /*11040*/  FMUL.FTZ R64, R43, R30 ;  /* 0x0000001e2b407220 */ /* 0x000fe20000410000 */
[----:B------:R-:W-:Y:S01]  /*11050*/  FFMA.FTZ R62, R29, R42, R62 ;  /* 0x0000002a1d3e7223 */ /* 0x000fe2000001003e */
[C---:B------:R-:W-:Y:S01]  /*11060*/  FFMA.FTZ R42, R32.reuse, R35, -R41 ;  /* 0x00000023202a7223 */ /* 0x040fe20000010829 */
[----:B------:R-:W-:Y:S01]  /*11070*/  FFMA.FTZ R44, R32, R47, R44 ;  /* 0x0000002f202c7223 */ /* 0x000fe2000001002c */
[-C--:B------:R-:W-:Y:S01]  /*11080*/  FMUL.FTZ R66, R43, R28.reuse ;  /* 0x0000001c2b427220 */ /* 0x080fe20000410000 */
[----:B------:R-:W-:Y:S01]  /*11090*/  LOP3.LUT R32, R101, 0xffff0000, RZ, 0xc0, !PT ;  /* 0xffff000065207812 */ /* 0x000fe200078ec0ff */
[C---:B------:R-:W-:Y:S01]  /*110a0*/  FFMA.FTZ R64, R31.reuse, R28, -R64 ;  /* 0x0000001c1f407223 */ /* 0x040fe20000010840 */
[----:B------:R-:W-:Y:S01]  /*110b0*/  LOP3.LUT R35, R102, 0xffff0000, RZ, 0xc0, !PT ;  /* 0xffff000066237812 */ /* 0x000fe200078ec0ff */
[----:B------:R-:W-:Y:S01]  /*110c0*/  FFMA.FTZ R66, R31, R30, R66 ;  /* 0x0000001e1f427223 */ /* 0x000fe20000010042 */
[----:B------:R-:W-:Y:S01]  /*110d0*/  LOP3.LUT R28, R105, 0xffff0000, RZ, 0xc0, !PT ;  /* 0xffff0000691c7812 */ /* 0x000fe200078ec0ff */
[----:B------:R-:W-:Y:S01]  /*110e0*/  FMUL.FTZ R30, R45, R32 ;  /* 0x000000202d1e7220 */ /* 0x000fe20000410000 */
[----:B------:R-:W-:Y:S01]  /*110f0*/  LOP3.LUT R29, R106, 0xffff0000, RZ, 0xc0, !PT ;  /* 0xffff00006a1d7812 */ /* 0x000fe200078ec0ff */
[----:B------:R-:W-:-:S02]  /*11100*/  FMUL.FTZ R41, R46, R35 ;  /* 0x000000232e297220 */ /* 0x000fc40000410000 */
[-C--:B------:R-:W-:Y:S01]  /*11110*/  FMUL.FTZ R45, R45, R28.reuse ;  /* 0x0000001c2d2d7220 */ /* 0x080fe20000410000 */
[C---:B------:R-:W-:Y:S01]  /*11120*/  FFMA.FTZ R31, R33.reuse, R28, -R30 ;  /* 0x0000001c211f7223 */ /* 0x040fe2000001081e */
[-C--:B------:R-:W-:Y:S01]  /*11130*/  FMUL.FTZ R100, R46, R29.reuse ;  /* 0x0000001d2e647220 */ /* 0x080fe20000410000 */
[----:B------:R-:W-:Y:S01]  /*11140*/  FFMA.FTZ R46, R34, R29, -R41 ;  /* 0x0000001d222e7223 */ /* 0x000fe20000010829 */
[----:B------:R-:W-:Y:S01]  /*11150*/  FFMA.FTZ R45, R33, R32, R45 ;  /* 0x00000020212d7223 */ /* 0x000fe2000001002d */
[----:B------:R-:W-:Y:S01]  /*11160*/  F2FP.BF16.F32.PACK_AB R28, R40, R65 ;  /* 0x00000041281c723e */ /* 0x000fe200000010ff */
[----:B------:R-:W-:Y:S01]  /*11170*/  FFMA.FTZ R100, R34, R35, R100 ;  /* 0x0000002322647223 */ /* 0x000fe20000010064 */
        /* <DEDUP_REMOVED lines=9> */
.L_x_1835:
[----:B------:R-:W-:Y:S05]  /*11210*/  BSYNC B2 ;  /* 0x0000000000027941 */ /* 0x000fea0003800000 */
.L_x_1834:
[----:B------:R-:W-:Y:S05]  /*11220*/  @P2 BRA `(.L_x_1831) ;  /* 0x0000000400982947 */ /* 0x000fea0003800000 */
[----:B------:R-:W-:Y:S02]  /*11230*/  LEA.HI R98, R98, R192, RZ, 0x1d ;  /* 0x000000c062627211 */ /* 0x000fe400078fe8ff */
[----:B------:R-:W-:Y:S02]  /*11240*/  SHF.R.U64 R43, R24, 0x10, R25 ;  /* 0x00000010182b7819 */ /* 0x000fe40000001219 */
[----:B--2---:R-:W-:Y:S01]  /*11250*/  SHF.R.S32.HI R31, RZ, 0x1f, R98 ;  /* 0x0000001fff1f7819 */ /* 0x004fe20000011462 */
[----:B------:R-:W-:Y:S01]  /*11260*/  IMAD.SHL.U32 R29, R98, 0x8, RZ ;  /* 0x00000008621d7824 */ /* 0x000fe200078e00ff */
[----:B------:R-:W-:Y:S02]  /*11270*/  SHF.R.U64 R41, R26, 0x10, R27 ;  /* 0x000000101a297819 */ /* 0x000fe4000000121b */
[----:B------:R-:W-:Y:S02]  /*11280*/  LEA.HI R31, R31, R98, RZ, 0x3 ;  /* 0x000000621f1f7211 */ /* 0x000fe400078f18ff */
[----:B------:R-:W-:-:S02]  /*11290*/  LOP3.LUT R28, R174, 0x38, R29, 0xf8, !PT ;  /* 0x00000038ae1c7812 */ /* 0x000fc400078ef81d */
[----:B------:R-:W-:Y:S01]  /*112a0*/  SHF.R.U32.HI R24, RZ, 0x10, R25 ;  /* 0x00000010ff187819 */ /* 0x000fe20000011619 */
[----:B------:R-:W-:Y:S01]  /*112b0*/  IMAD.SHL.U32 R31, R31, 0x400, RZ ;  /* 0x000004001f1f7824 */ /* 0x000fe200078e00ff */
[----:B------:R-:W-:Y:S02]  /*112c0*/  LOP3.LUT R28, R28, R175, RZ, 0x3c, !PT ;  /* 0x000000af1c1c7212 */ /* 0x000fe400078e3cff */
[----:B------:R-:W-:Y:S02]  /*112d0*/  SHF.R.U32.HI R26, RZ, 0x10, R27 ;  /* 0x00000010ff1a7819 */ /* 0x000fe4000001161b */
[----:B------:R-:W-:Y:S02]  /*112e0*/  LOP3.LUT R31, R31, 0x7fffe000, RZ, 0xc0, !PT ;  /* 0x7fffe0001f1f7812 */ /* 0x000fe400078ec0ff */
[----:B------:R-:W-:Y:S02]  /*112f0*/  SHF.R.U64 R27, R36, 0x10, R37 ;  /* 0x00000010241b7819 */ /* 0x000fe40000001225 */
[----:B-1----:R-:W-:-:S02]  /*11300*/  IADD3 R33, R28, R31, R176 ;  /* 0x0000001f1c217210 */ /* 0x002fc40007ffe0b0 */
[----:B------:R-:W1:Y:S01]  /*11310*/  LDS.128 R28, [R205] ;  /* 0x00000000cd1c7984 */ /* 0x000e620000000c00 */
[----:B------:R-:W-:Y:S02]  /*11320*/  SHF.R.U64 R25, R38, 0x10, R39 ;  /* 0x0000001026197819 */ /* 0x000fe40000001227 */
[----:B------:R-:W-:Y:S01]  /*11330*/  IMAD R40, R33, 0x2, R16 ;  /* 0x0000000221287824 */ /* 0x000fe200078e0210 */
[----:B------:R-:W-:Y:S02]  /*11340*/  SHF.R.U32.HI R36, RZ, 0x10, R37 ;  /* 0x00000010ff247819 */ /* 0x000fe40000011625 */
[----:B------:R-:W-:Y:S02]  /*11350*/  PRMT R87, R87, 0x5410, R24 ;  /* 0x0000541057577816 */ /* 0x000fe40000000018 */
[----:B------:R-:W2:Y:S01]  /*11360*/  LDS.128 R32, [R40+0xc400] ;  /* 0x00c4000028207984 */ /* 0x000ea20000000c00 */
[----:B------:R-:W-:Y:S02]  /*11370*/  PRMT R82, R82, 0x5410, R27 ;  /* 0x0000541052527816 */ /* 0x000fe4000000001b */
[----:B------:R-:W-:-:S02]  /*11380*/  PRMT R84, R84, 0x5410, R25 ;  /* 0x0000541054547816 */ /* 0x000fc40000000019 */
[----:B------:R-:W-:Y:S01]  /*11390*/  PRMT R89, R89, 0x5410, R26 ;  /* 0x0000541059597816 */ /* 0x000fe2000000001a */
[----:B------:R-:W-:Y:S01]  /*113a0*/  IMAD.U32 R42, R82, 0x10000, RZ ;  /* 0x00010000522a7824 */ /* 0x000fe200078e00ff */
[----:B------:R-:W-:Y:S02]  /*113b0*/  PRMT R86, R86, 0x5410, R43 ;  /* 0x0000541056567816 */ /* 0x000fe4000000002b */
[----:B------:R-:W-:Y:S02]  /*113c0*/  PRMT R83, R83, 0x5410, R36 ;  /* 0x0000541053537816 */ /* 0x000fe40000000024 */
[----:B------:R-:W-:Y:S02]  /*113d0*/  SHF.R.U32.HI R38, RZ, 0x10, R39 ;  /* 0x00000010ff267819 */ /* 0x000fe40000011627 */
[----:B------:R-:W-:Y:S01]  /*113e0*/  PRMT R88, R88, 0x5410, R41 ;  /* 0x0000541058587816 */ /* 0x000fe20000000029 */
[----:B------:R-:W-:Y:S01]  /*113f0*/  IMAD.U32 R41, R86, 0x10000, RZ ;  /* 0x0001000056297824 */ /* 0x000fe200078e00ff */
[----:B------:R-:W-:Y:S01]  /*11400*/  PRMT R85, R85, 0x5410, R38 ;  /* 0x0000541055557816 */ /* 0x000fe20000000026 */
[----:B------:R-:W-:Y:S01]  /*11410*/  IMAD.U32 R43, R83, 0x10000, RZ ;  /* 0x00010000532b7824 */ /* 0x000fe200078e00ff */
[----:B------:R-:W-:-:S02]  /*11420*/  LOP3.LUT R82, R82, 0xffff0000, RZ, 0xc0, !PT ;  /* 0xffff000052527812 */ /* 0x000fc400078ec0ff */
[----:B------:R-:W-:Y:S02]  /*11430*/  LOP3.LUT R86, R86, 0xffff0000, RZ, 0xc0, !PT ;  /* 0xffff000056567812 */ /* 0x000fe400078ec0ff */
[----:B------:R-:W-:Y:S01]  /*11440*/  LOP3.LUT R83, R83, 0xffff0000, RZ, 0xc0, !PT ;  /* 0xffff000053537812 */ /* 0x000fe200078ec0ff */
        /* <DEDUP_REMOVED lines=12> */
[C---:B------:R-:W-:Y:S01]  /*11510*/  FMUL.FTZ R45, R31.reuse, R42 ;  /* 0x0000002a1f2d7220 */ /* 0x040fe20000410000 */
[----:B------:R-:W-:Y:S01]  /*11520*/  FMUL.FTZ R47, R31, R41 ;  /* 0x000000291f2f7220 */ /* 0x000fe20000410000 */
[----:B------:R-:W-:-:S02]  /*11530*/  IMAD.U32 R31, R87, 0x10000, RZ ;  /* 0x00010000571f7824 */ /* 0x000fc400078e00ff */
[----:B0-----:R-:W-:Y:S01]  /*11540*/  FMUL.FTZ R61, R37, R43 ;  /* 0x0000002b253d7220 */ /* 0x001fe20000410000 */
[C---:B------:R-:W-:Y:S01]  /*11550*/  FFMA.FTZ R45, R24.reuse, R41, -R45 ;  /* 0x00000029182d7223 */ /* 0x040fe2000001082d */
[----:B------:R-:W-:Y:S02]  /*11560*/  IMAD.U32 R39, R35, 0x10000, RZ ;  /* 0x0001000023277824 */ /* 0x000fe400078e00ff */
[----:B------:R-:W-:Y:S01]  /*11570*/  FFMA.FTZ R47, R24, R42, R47 ;  /* 0x0000002a182f7223 */ /* 0x000fe2000001002f */
[----:B------:R-:W-:Y:S02]  /*11580*/  IMAD.U32 R41, R85, 0x10000, RZ ;  /* 0x0001000055297824 */ /* 0x000fe400078e00ff */
[-C--:B------:R-:W-:Y:S01]  /*11590*/  FMUL.FTZ R37, R37, R31.reuse ;  /* 0x0000001f25257220 */ /* 0x080fe20000410000 */
[----:B------:R-:W-:Y:S02]  /*115a0*/  IMAD.U32 R24, R89, 0x10000, RZ ;  /* 0x0001000059187824 */ /* 0x000fe400078e00ff */
[C---:B------:R-:W-:Y:S01]  /*115b0*/  FFMA.FTZ R61, R26.reuse, R31, -R61 ;  /* 0x0000001f1a3d7223 */ /* 0x040fe2000001083d */
[C---:B------:R-:W-:Y:S01]  /*115c0*/  FMUL.FTZ R31, R39.reuse, R41 ;  /* 0x00000029271f7220 */ /* 0x040fe20000410000 */
[----:B------:R-:W-:Y:S01]  /*115d0*/  FFMA.FTZ R37, R26, R43, R37 ;  /* 0x0000002b1a257223 */ /* 0x000fe20000010025 */
[----:B------:R-:W-:Y:S01]  /*115e0*/  FMUL.FTZ R42, R39, R24 ;  /* 0x00000018272a7220 */ /* 0x000fe20000410000 */
[----:B------:R-:W-:-:S02]  /*115f0*/  IMAD.U32 R38, R34, 0x10000, RZ ;  /* 0x0001000022267824 */ /* 0x000fc400078e00ff */
[----:B------:R-:W-:Y:S01]  /*11600*/  FFMA.FTZ R39, R36, R24, -R31 ;  /* 0x0000001824277223 */ /* 0x000fe2000001081f */
[C---:B------:R-:W-:Y:S01]  /*11610*/  FMUL.FTZ R24, R32.reuse, R82 ;  /* 0x0000005220187220 */ /* 0x040fe20000410000 */
[-C--:B------:R-:W-:Y:S01]  /*11620*/  FMUL.FTZ R32, R32, R86.reuse ;  /* 0x0000005620207220 */ /* 0x080fe20000410000 */
[----:B------:R-:W-:Y:S01]  /*11630*/  IMAD.U32 R26, R84, 0x10000, RZ ;  /* 0x00010000541a7824 */ /* 0x000fe200078e00ff */
[----:B------:R-:W-:Y:S01]  /*11640*/  LOP3.LUT R34, R34, 0xffff0000, RZ, 0xc0, !PT ;  /* 0xffff000022227812 */ /* 0x000fe200078ec0ff */
[----:B------:R-:W-:Y:S01]  /*11650*/  FFMA.FTZ R86, R25, R86, -R24 ;  /* 0x0000005619567223 */ /* 0x000fe20000010818 */
[----:B------:R-:W-:Y:S01]  /*11660*/  IMAD.U32 R24, R88, 0x10000, RZ ;  /* 0x0001000058187824 */ /* 0x000fe200078e00ff */
[----:B------:R-:W-:Y:S01]  /*11670*/  LOP3.LUT R87, R87, 0xffff0000, RZ, 0xc0, !PT ;  /* 0xffff000057577812 */ /* 0x000fe200078ec0ff */
[----:B------:R-:W-:Y:S01]  /*11680*/  FMUL.FTZ R44, R38, R26 ;  /* 0x0000001a262c7220 */ /* 0x000fe20000410000 */
[----:B------:R-:W-:Y:S01]  /*11690*/  LOP3.LUT R84, R84, 0xffff0000, RZ, 0xc0, !PT ;  /* 0xffff000054547812 */ /* 0x000fe200078ec0ff */
[-C--:B------:R-:W-:Y:S01]  /*116a0*/  FMUL.FTZ R38, R38, R24.reuse ;  /* 0x0000001826267220 */ /* 0x080fe20000410000 */
[----:B------:R-:W-:Y:S01]  /*116b0*/  LOP3.LUT R35, R35, 0xffff0000, RZ, 0xc0, !PT ;  /* 0xffff000023237812 */ /* 0x000fe200078ec0ff */
[----:B------:R-:W-:Y:S01]  /*116c0*/  FFMA.FTZ R41, R36, R41, R42 ;  /* 0x0000002924297223 */ /* 0x000fe2000001002a */
[----:B------:R-:W-:Y:S01]  /*116d0*/  LOP3.LUT R88, R88, 0xffff0000, RZ, 0xc0, !PT ;  /* 0xffff000058587812 */ /* 0x000fe200078ec0ff */
[----:B------:R-:W-:Y:S01]  /*116e0*/  FFMA.FTZ R44, R27, R24, -R44 ;  /* 0x000000181b2c7223 */ /* 0x000fe2000001082c */
[----:B------:R-:W-:Y:S01]  /*116f0*/  LOP3.LUT R85, R85, 0xffff0000, RZ, 0xc0, !PT ;  /* 0xffff000055557812 */ /* 0x000fe200078ec0ff */
[----:B------:R-:W-:Y:S01]  /*11700*/  FMUL.FTZ R31, R33, R83 ;  /* 0x00000053211f7220 */ /* 0x000fe20000410000 */
[----:B------:R-:W-:Y:S01]  /*11710*/  LOP3.LUT R89, R89, 0xffff0000, RZ, 0xc0, !PT ;  /* 0xffff000059597812 */ /* 0x000fe200078ec0ff */
[----:B------:R-:W-:Y:S01]  /*11720*/  FMUL.FTZ R42, R33, R87 ;  /* 0x00000057212a7220 */ /* 0x000fe20000410000 */
[----:B------:R-:W-:Y:S01]  /*11730*/  FFMA.FTZ R32, R25, R82, R32 ;  /* 0x0000005219207223 */ /* 0x000fe20000010020 */
[C---:B------:R-:W-:Y:S01]  /*11740*/  FMUL.FTZ R24, R34.reuse, R84 ;  /* 0x0000005422187220 */ /* 0x040fe20000410000 */
[----:B------:R-:W-:Y:S01]  /*11750*/  FFMA.FTZ R38, R27, R26, R38 ;  /* 0x0000001a1b267223 */ /* 0x000fe20000010026 */
[-C--:B------:R-:W-:Y:S01]  /*11760*/  FMUL.FTZ R25, R34, R88.reuse ;  /* 0x0000005822197220 */ /* 0x080fe20000410000 */
[C---:B------:R-:W-:Y:S01]  /*11770*/  FMUL.FTZ R33, R35.reuse, R85 ;  /* 0x0000005523217220 */ /* 0x040fe20000410000 */
[----:B------:R-:W-:Y:S01]  /*11780*/  FMUL.FTZ R26, R35, R89 ;  /* 0x00000059231a7220 */ /* 0x000fe20000410000 */
[----:B------:R-:W-:Y:S01]  /*11790*/  FFMA.FTZ R36, R28, R87, -R31 ;  /* 0x000000571c247223 */ /* 0x000fe2000001081f */
[C---:B------:R-:W-:Y:S01]  /*117a0*/  FFMA.FTZ R27, R29.reuse, R88, -R24 ;  /* 0x000000581d1b7223 */ /* 0x040fe20000010818 */
[----:B------:R-:W-:Y:S01]  /*117b0*/  FFMA.FTZ R31, R29, R84, R25 ;  /* 0x000000541d1f7223 */ /* 0x000fe20000010019 */
        /* <DEDUP_REMOVED lines=10> */
[----:B------:R3:W-:Y:S01]  /*11860*/  STS.128 [R205], R24 ;  /* 0x00000018cd007388 */ /* 0x0007e20000000c00 */
[----:B------:R-:W-:-:S05]  /*11870*/  F2FP.BF16.F32.PACK_AB R31, R46, R41 ;  /* 0x000000292e1f723e */ /* 0x000fca00000010ff */
[----:B------:R3:W-:Y:S02]  /*11880*/  STS.128 [R40+0xc400], R28 ;  /* 0x00c4001c28007388 */ /* 0x0007e40000000c00 */
.L_x_1831:
[----:B------:R-:W-:Y:S05]  /*11890*/  BSYNC B1 ;  /* 0x0000000000017941 */ /* 0x000fea0003800000 */
.L_x_1830:
[----:B------:R-:W-:-:S13]  /*118a0*/  ISETP.GE.AND P0, PT, R188, R81, PT ;  /* 0x00000051bc00720c */ /* 0x000fda0003f06270 */
[----:B------:R-:W-:Y:S05]  /*118b0*/  @P0 BRA `(.L_x_1811) ;  /* 0x0000001000f40947 */ /* 0x000fea0003800000 */
[----:B-12---:R-:W1:Y:S01]  /*118c0*/  LDC R32, c[0x0][0x3f4] ;  /* 0x0000fd00ff207b82 */ /* 0x006e620000000800 */
[----:B------:R-:W-:Y:S01]  /*118d0*/  BSSY B1, `(.L_x_1836) ;  /* 0x000006b000017945 */ /* 0x000fe20003800000 */
[-C--:B-1----:R-:W-:Y:S02]  /*118e0*/  ISETP.GE.AND P0, PT, R18, R32.reuse, PT ;  /* 0x000000201200720c */ /* 0x082fe40003f06270 */
[-C--:B------:R-:W-:Y:S02]  /*118f0*/  ISETP.GE.AND P1, PT, R165, R32.reuse, PT ;  /* 0x00000020a500720c */ /* 0x080fe40003f26270 */
[----:B------:R-:W-:-:S09]  /*11900*/  ISETP.GE.AND P2, PT, R166, R32, PT ;  /* 0x00000020a600720c */ /* 0x000fd20003f46270 */
[----:B------:R-:W-:Y:S05]  /*11910*/  @P0 BRA `(.L_x_1837) ;  /* 0x0000000400980947 */ /* 0x000fea0003800000 */
[----:B---3--:R-:W-:Y:S02]  /*11920*/  LEA.HI R24, R32, R189, RZ, 0x1d ;  /* 0x000000bd20187211 */ /* 0x008fe400078fe8ff */
[--C-:B------:R-:W-:Y:S02]  /*11930*/  SHF.R.U64 R35, R4, 0x10, R5.reuse ;  /* 0x0000001004237819 */ /* 0x100fe40000001205 */
[----:B------:R-:W-:Y:S01]  /*11940*/  SHF.R.S32.HI R25, RZ, 0x1f, R24 ;  /* 0x0000001fff197819 */ /* 0x000fe20000011418 */
[----:B------:R-:W-:Y:S01]  /*11950*/  IMAD.SHL.U32 R26, R24, 0x8, RZ ;  /* 0x00000008181a7824 */ /* 0x000fe200078e00ff */
[----:B------:R-:W-:Y:S02]  /*11960*/  SHF.R.U32.HI R4, RZ, 0x10, R5 ;  /* 0x00000010ff047819 */ /* 0x000fe40000011605 */
[----:B------:R-:W-:Y:S02]  /*11970*/  LEA.HI R25, R25, R24, RZ, 0x3 ;  /* 0x0000001819197211 */ /* 0x000fe400078f18ff */
[----:B------:R-:W-:-:S02]  /*11980*/  LOP3.LUT R24, R173, 0x38, R26, 0xf8, !PT ;  /* 0x00000038ad187812 */ /* 0x000fc400078ef81a */
[--C-:B------:R-:W-:Y:S01]  /*11990*/  SHF.R.U64 R5, R6, 0x10, R7.reuse ;  /* 0x0000001006057819 */ /* 0x100fe20000001207 */
[----:B------:R-:W-:Y:S01]  /*119a0*/  IMAD.SHL.U32 R26, R25, 0x400, RZ ;  /* 0x00000400191a7824 */ /* 0x000fe200078e00ff */
[----:B------:R-:W-:Y:S02]  /*119b0*/  LOP3.LUT R25, R24, R223, RZ, 0x3c, !PT ;  /* 0x000000df18197212 */ /* 0x000fe400078e3cff */
[----:B------:R-:W-:Y:S02]  /*119c0*/  SHF.R.U32.HI R6, RZ, 0x10, R7 ;  /* 0x00000010ff067819 */ /* 0x000fe40000011607 */
[----:B------:R-:W-:Y:S02]  /*119d0*/  LOP3.LUT R26, R26, 0x7fffe000, RZ, 0xc0, !PT ;  /* 0x7fffe0001a1a7812 */ /* 0x000fe400078ec0ff */
[----:B------:R-:W-:Y:S02]  /*119e0*/  SHF.R.U64 R39, R48, 0x10, R49 ;  /* 0x0000001030277819 */ /* 0x000fe40000001231 */
[----:B------:R-:W-:-:S02]  /*119f0*/  IADD3 R29, R25, R26, R178 ;  /* 0x0000001a191d7210 */ /* 0x000fc40007ffe0b2 */
[----:B------:R-:W1:Y:S01]  /*11a00*/  LDS.128 R24, [R206] ;  /* 0x00000000ce187984 */ /* 0x000e620000000c00 */
[----:B------:R-:W-:Y:S02]  /*11a10*/  PRMT R90, R90, 0x5410, R35 ;  /* 0x000054105a5a7816 */ /* 0x000fe40000000023 */
[----:B------:R-:W-:Y:S01]  /*11a20*/  IMAD R33, R29, 0x2, R16 ;  /* 0x000000021d217824 */ /* 0x000fe200078e0210 */
[----:B------:R-:W-:Y:S02]  /*11a30*/  PRMT R91, R91, 0x5410, R4 ;  /* 0x000054105b5b7816 */ /* 0x000fe40000000004 */
[----:B------:R-:W-:Y:S02]  /*11a40*/  PRMT R92, R92, 0x5410, R5 ;  /* 0x000054105c5c7816 */ /* 0x000fe40000000005 */
[----:B------:R-:W2:Y:S01]  /*11a50*/  LDS.128 R28, [R33+0xc400] ;  /* 0x00c40000211c7984 */ /* 0x000ea20000000c00 */
[----:B------:R-:W-:Y:S01]  /*11a60*/  PRMT R93, R93, 0x5410, R6 ;  /* 0x000054105d5d7816 */ /* 0x000fe20000000006 */
[----:B------:R-:W-:Y:S01]  /*11a70*/  IMAD.U32 R40, R91, 0x10000, RZ ;  /* 0x000100005b287824 */ /* 0x000fe200078e00ff */
[----:B------:R-:W-:Y:S01]  /*11a80*/  PRMT R94, R94, 0x5410, R39 ;  /* 0x000054105e5e7816 */ /* 0x000fe20000000027 */
[----:B------:R-:W-:Y:S01]  /*11a90*/  IMAD.U32 R39, R90, 0x10000, RZ ;  /* 0x000100005a277824 */ /* 0x000fe200078e00ff */
[----:B------:R-:W-:-:S02]  /*11aa0*/  SHF.R.U32.HI R48, RZ, 0x10, R49 ;  /* 0x00000010ff307819 */ /* 0x000fc40000011631 */
[--C-:B------:R-:W-:Y:S01]  /*11ab0*/  SHF.R.U64 R37, R50, 0x10, R51.reuse ;  /* 0x0000001032257819 */ /* 0x100fe20000001233 */
[----:B------:R-:W-:Y:S01]  /*11ac0*/  IMAD.U32 R38, R94, 0x10000, RZ ;  /* 0x000100005e267824 */ /* 0x000fe200078e00ff */
[----:B------:R-:W-:Y:S02]  /*11ad0*/  SHF.R.U32.HI R50, RZ, 0x10, R51 ;  /* 0x00000010ff327819 */ /* 0x000fe40000011633 */
[----:B------:R-:W-:Y:S02]  /*11ae0*/  PRMT R95, R95, 0x5410, R48 ;  /* 0x000054105f5f7816 */ /* 0x000fe40000000030 */
[----:B------:R-:W-:Y:S02]  /*11af0*/  PRMT R97, R97, 0x5410, R50 ;  /* 0x0000541061617816 */ /* 0x000fe40000000032 */
[----:B------:R-:W-:Y:S02]  /*11b00*/  PRMT R96, R96, 0x5410, R37 ;  /* 0x0000541060607816 */ /* 0x000fe40000000025 */
        /* <DEDUP_REMOVED lines=40> */
[----:B------:R-:W-:Y:S01]  /*11d90*/  FMUL.FTZ R36, R36, R4 ;  /* 0x0000000424247220 */ /* 0x000fe20000410000 */
        /* <DEDUP_REMOVED lines=30> */
.L_x_1837:
[----:B------:R-:W-:Y:S05]  /*11f80*/  BSYNC B1 ;  /* 0x0000000000017941 */ /* 0x000fea0003800000 */
.L_x_1836:
[----:B------:R-:W-:Y:S04]  /*11f90*/  BSSY B1, `(.L_x_1838) ;  /* 0x0000068000017945 */ /* 0x000fe80003800000 */
[----:B------:R-:W-:Y:S05]  /*11fa0*/  @P1 BRA `(.L_x_1839) ;  /* 0x0000000400981947 */ /* 0x000fea0003800000 */
[----:B-1----:R-:W-:Y:S02]  /*11fb0*/  LEA.HI R4, R32, R191, RZ, 0x1d ;  /* 0x000000bf20047211 */ /* 0x002fe400078fe8ff */
[----:B---3--:R-:W-:Y:S02]  /*11fc0*/  SHF.R.U64 R30, R8, 0x10, R9 ;  /* 0x00000010081e7819 */ /* 0x008fe40000001209 */
[----:B------:R-:W-:Y:S01]  /*11fd0*/  SHF.R.S32.HI R5, RZ, 0x1f, R4 ;  /* 0x0000001fff057819 */ /* 0x000fe20000011404 */
[----:B------:R-:W-:Y:S01]  /*11fe0*/  IMAD.SHL.U32 R6, R4, 0x8, RZ ;  /* 0x0000000804067824 */ /* 0x000fe200078e00ff */
[----:B------:R-:W-:Y:S02]  /*11ff0*/  SHF.R.U64 R36, R52, 0x10, R53 ;  /* 0x0000001034247819 */ /* 0x000fe40000001235 */
[----:B------:R-:W-:Y:S02]  /*12000*/  LEA.HI R5, R5, R4, RZ, 0x3 ;  /* 0x0000000405057211 */ /* 0x000fe400078f18ff */
[----:B------:R-:W-:-:S02]  /*12010*/  LOP3.LUT R4, R173, 0x38, R6, 0xf8, !PT ;  /* 0x00000038ad047812 */ /* 0x000fc400078ef806 */
[----:B------:R-:W-:Y:S01]  /*12020*/  PRMT R73, R73, 0x5410, R30 ;  /* 0x0000541049497816 */ /* 0x000fe2000000001e */
[----:B------:R-:W-:Y:S01]  /*12030*/  IMAD.SHL.U32 R6, R5, 0x400, RZ ;  /* 0x0000040005067824 */ /* 0x000fe200078e00ff */
[----:B------:R-:W-:Y:S02]  /*12040*/  LOP3.LUT R5, R4, R223, RZ, 0x3c, !PT ;  /* 0x000000df04057212 */ /* 0x000fe400078e3cff */
[----:B------:R-:W-:Y:S01]  /*12050*/  SHF.R.U64 R34, R54, 0x10, R55 ;  /* 0x0000001036227819 */ /* 0x000fe20000001237 */
[----:B------:R-:W-:Y:S01]  /*12060*/  IMAD.U32 R35, R73, 0x10000, RZ ;  /* 0x0001000049237824 */ /* 0x000fe200078e00ff */
[----:B------:R-:W-:Y:S02]  /*12070*/  LOP3.LUT R6, R6, 0x7fffe000, RZ, 0xc0, !PT ;  /* 0x7fffe00006067812 */ /* 0x000fe400078ec0ff */
[----:B------:R-:W-:Y:S02]  /*12080*/  PRMT R77, R77, 0x5410, R36 ;  /* 0x000054104d4d7816 */ /* 0x000fe40000000024 */
[----:B------:R-:W-:-:S02]  /*12090*/  IADD3 R25, R5, R6, R178 ;  /* 0x0000000605197210 */ /* 0x000fc40007ffe0b2 */
[----:B------:R-:W1:Y:S01]  /*120a0*/  LDS.128 R4, [R204] ;  /* 0x00000000cc047984 */ /* 0x000e620000000c00 */
[----:B------:R-:W-:Y:S02]  /*120b0*/  SHF.R.U32.HI R9, RZ, 0x10, R9 ;  /* 0x00000010ff097819 */ /* 0x000fe40000011609 */
[----:B------:R-:W-:Y:S01]  /*120c0*/  IMAD R28, R25, 0x2, R16 ;  /* 0x00000002191c7824 */ /* 0x000fe200078e0210 */
[----:B------:R-:W-:Y:S02]  /*120d0*/  SHF.R.U32.HI R53, RZ, 0x10, R53 ;  /* 0x00000010ff357819 */ /* 0x000fe40000011635 */
[--C-:B------:R-:W-:Y:S02]  /*120e0*/  SHF.R.U64 R8, R10, 0x10, R11.reuse ;  /* 0x000000100a087819 */ /* 0x100fe4000000120b */
[----:B------:R-:W2:Y:S01]  /*120f0*/  LDS.128 R24, [R28+0xc400] ;  /* 0x00c400001c187984 */ /* 0x000ea20000000c00 */
[----:B------:R-:W-:Y:S02]  /*12100*/  SHF.R.U32.HI R11, RZ, 0x10, R11 ;  /* 0x00000010ff0b7819 */ /* 0x000fe4000001160b */
[----:B------:R-:W-:Y:S01]  /*12110*/  PRMT R79, R79, 0x5410, R34 ;  /* 0x000054104f4f7816 */ /* 0x000fe20000000022 */
[----:B------:R-:W-:Y:S01]  /*12120*/  IMAD.U32 R34, R77, 0x10000, RZ ;  /* 0x000100004d227824 */ /* 0x000fe200078e00ff */
[----:B------:R-:W-:-:S02]  /*12130*/  SHF.R.U32.HI R55, RZ, 0x10, R55 ;  /* 0x00000010ff377819 */ /* 0x000fc40000011637 */
[----:B------:R-:W-:Y:S02]  /*12140*/  PRMT R74, R74, 0x5410, R9 ;  /* 0x000054104a4a7816 */ /* 0x000fe40000000009 */
[----:B------:R-:W-:Y:S02]  /*12150*/  PRMT R78, R78, 0x5410, R53 ;  /* 0x000054104e4e7816 */ /* 0x000fe40000000035 */
[----:B------:R-:W-:Y:S01]  /*12160*/  PRMT R75, R75, 0x5410, R8 ;  /* 0x000054104b4b7816 */ /* 0x000fe20000000008 */
[----:B------:R-:W-:Y:S01]  /*12170*/  IMAD.U32 R36, R74, 0x10000, RZ ;  /* 0x000100004a247824 */ /* 0x000fe200078e00ff */
        /* <DEDUP_REMOVED lines=27> */
[----:B------:R-:W-:Y:S01]  /*12330*/  FFMA.FTZ R38, R9, R29, -R38 ;  /* 0x0000001d09267223 */ /* 0x000fe20000010826 */
[----:B------:R-:W-:Y:S01]  /*12340*/  FMUL.FTZ R40, R33, R34 ;  /* 0x0000002221287220 */ /* 0x000fe20000410000 */
[----:B------:R-:W-:Y:S01]  /*12350*/  FFMA.FTZ R36, R9, R36, R30 ;  /* 0x0000002409247223 */ /* 0x000fe2000001001e */
[-C--:B------:R-:W-:Y:S01]  /*12360*/  FMUL.FTZ R33, R33, R8.reuse ;  /* 0x0000000821217220 */ /* 0x080fe20000410000 */
[----:B------:R-:W-:Y:S01]  /*12370*/  FMUL.FTZ R9, R24, R73 ;  /* 0x0000004918097220 */ /* 0x000fe20000410000 */
[C---:B------:R-:W-:Y:S01]  /*12380*/  FFMA.FTZ R40, R11.reuse, R8, -R40 ;  /* 0x000000080b287223 */ /* 0x040fe20000010828 */
[----:B------:R-:W-:Y:S01]  /*12390*/  LOP3.LUT R78, R78, 0xffff0000, RZ, 0xc0, !PT ;  /* 0xffff00004e4e7812 */ /* 0x000fe200078ec0ff */
[----:B------:R-:W-:Y:S01]  /*123a0*/  FFMA.FTZ R33, R11, R34, R33 ;  /* 0x000000220b217223 */ /* 0x000fe20000010021 */
[-C--:B------:R-:W-:Y:S01]  /*123b0*/  FMUL.FTZ R11, R24, R77.reuse ;  /* 0x0000004d180b7220 */ /* 0x080fe20000410000 */
[----:B------:R-:W-:Y:S01]  /*123c0*/  FFMA.FTZ R24, R4, R77, -R9 ;  /* 0x0000004d04187223 */ /* 0x000fe20000010809 */
[----:B------:R-:W-:-:S02]  /*123d0*/  IMAD.U32 R31, R26, 0x10000, RZ ;  /* 0x000100001a1f7824 */ /* 0x000fc400078e00ff */
[----:B------:R-:W-:Y:S01]  /*123e0*/  FMUL.FTZ R34, R25, R74 ;  /* 0x0000004a19227220 */ /* 0x000fe20000410000 */
[----:B------:R-:W-:Y:S01]  /*123f0*/  IMAD.U32 R9, R75, 0x10000, RZ ;  /* 0x000100004b097824 */ /* 0x000fe200078e00ff */
[----:B------:R-:W-:Y:S01]  /*12400*/  LOP3.LUT R26, R26, 0xffff0000, RZ, 0xc0, !PT ;  /* 0xffff00001a1a7812 */ /* 0x000fe200078ec0ff */
[----:B------:R-:W-:Y:S01]  /*12410*/  IMAD.U32 R8, R79, 0x10000, RZ ;  /* 0x000100004f087824 */ /* 0x000fe200078e00ff */
[----:B------:R-:W-:Y:S01]  /*12420*/  LOP3.LUT R27, R27, 0xffff0000, RZ, 0xc0, !PT ;  /* 0xffff00001b1b7812 */ /* 0x000fe200078ec0ff */
[----:B------:R-:W-:Y:S01]  /*12430*/  FMUL.FTZ R25, R25, R78 ;  /* 0x0000004e19197220 */ /* 0x000fe20000410000 */
[----:B------:R-:W-:Y:S01]  /*12440*/  FMUL.FTZ R29, R31, R9 ;  /* 0x000000091f1d7220 */ /* 0x000fe20000410000 */
[----:B------:R-:W-:Y:S01]  /*12450*/  LOP3.LUT R75, R75, 0xffff0000, RZ, 0xc0, !PT ;  /* 0xffff00004b4b7812 */ /* 0x000fe200078ec0ff */
[----:B------:R-:W-:Y:S01]  /*12460*/  FMUL.FTZ R31, R31, R8 ;  /* 0x000000081f1f7220 */ /* 0x000fe20000410000 */
[----:B------:R-:W-:Y:S01]  /*12470*/  LOP3.LUT R76, R76, 0xffff0000, RZ, 0xc0, !PT ;  /* 0xffff00004c4c7812 */ /* 0x000fe200078ec0ff */
[----:B------:R-:W-:Y:S01]  /*12480*/  FFMA.FTZ R30, R4, R73, R11 ;  /* 0x00000049041e7223 */ /* 0x000fe2000001000b */
[----:B------:R-:W-:Y:S01]  /*12490*/  LOP3.LUT R79, R79, 0xffff0000, RZ, 0xc0, !PT ;  /* 0xffff00004f4f7812 */ /* 0x000fe200078ec0ff */
[C---:B------:R-:W-:Y:S01]  /*124a0*/  FFMA.FTZ R11, R5.reuse, R78, -R34 ;  /* 0x0000004e050b7223 */ /* 0x040fe20000010822 */
[----:B------:R-:W-:Y:S01]  /*124b0*/  LOP3.LUT R80, R80, 0xffff0000, RZ, 0xc0, !PT ;  /* 0xffff000050507812 */ /* 0x000fe200078ec0ff */
[----:B------:R-:W-:Y:S01]  /*124c0*/  FFMA.FTZ R25, R5, R74, R25 ;  /* 0x0000004a05197223 */ /* 0x000fe20000010019 */
[C---:B------:R-:W-:Y:S01]  /*124d0*/  FFMA.FTZ R29, R10.reuse, R8, -R29 ;  /* 0x000000080a1d7223 */ /* 0x040fe2000001081d */
[----:B------:R-:W-:Y:S01]  /*124e0*/  FFMA.FTZ R10, R10, R9, R31 ;  /* 0x000000090a0a7223 */ /* 0x000fe2000001001f */
        /* <DEDUP_REMOVED lines=18> */
.L_x_1839:
[----:B------:R-:W-:Y:S05]  /*12610*/  BSYNC B1 ;  /* 0x0000000000017941 */ /* 0x000fea0003800000 */
.L_x_1838:
[----:B------:R-:W-:Y:S05]  /*12620*/  @P2 BRA `(.L_x_1811) ;  /* 0x0000000400982947 */ /* 0x000fea0003800000 */
[----:B------:R-:W-:Y:S02]  /*12630*/  LEA.HI R32, R32, R192, RZ, 0x1d ;  /* 0x000000c020207211 */ /* 0x000fe400078fe8ff */
[----:B-1-3--:R-:W-:Y:S02]  /*12640*/  SHF.R.U64 R26, R58, 0x10, R59 ;  /* 0x000000103a1a7819 */ /* 0x00afe4000000123b */
        /* <DEDUP_REMOVED lines=10> */
[----:B------:R-:W-:Y:S02]  /*126f0*/  PRMT R71, R71, 0x5410, R26 ;  /* 0x0000541047477816 */ /* 0x000fe4000000001a */
[----:B------:R-:W-:-:S02]  /*12700*/  IADD3 R9, R5, R6, R178 ;  /* 0x0000000605097210 */ /* 0x000fc40007ffe0b2 */
[----:B------:R-:W1:Y:S01]  /*12710*/  LDS.128 R4, [R202] ;  /* 0x00000000ca047984 */ /* 0x000e620000000c00 */
[----:B------:R-:W-:Y:S02]  /*12720*/  SHF.R.U64 R30, R56, 0x10, R57 ;  /* 0x00000010381e7819 */ /* 0x000fe40000001239 */
[----:B------:R-:W-:Y:S01]  /*12730*/  IMAD R24, R9, 0x2, R16 ;  /* 0x0000000209187824 */ /* 0x000fe200078e0210 */
[----:B------:R-:W-:Y:S02]  /*12740*/  SHF.R.U32.HI R14, RZ, 0x10, R15 ;  /* 0x00000010ff0e7819 */ /* 0x000fe4000001160f */
[----:B------:R-:W-:Y:S02]  /*12750*/  PRMT R26, R0, 0x5410, R25 ;  /* 0x00005410001a7816 */ /* 0x000fe40000000019 */
[----:B------:R-:W2:Y:S01]  /*12760*/  LDS.128 R8, [R24+0xc400] ;  /* 0x00c4000018087984 */ /* 0x000ea20000000c00 */
[----:B------:R-:W-:Y:S02]  /*12770*/  PRMT R69, R69, 0x5410, R30 ;  /* 0x0000541045457816 */ /* 0x000fe4000000001e */
[----:B------:R-:W-:Y:S01]  /*12780*/  PRMT R31, R21, 0x5410, R14 ;  /* 0x00005410151f7816 */ /* 0x000fe2000000000e */
[----:B------:R-:W-:Y:S01]  /*12790*/  IMAD.U32 R27, R26, 0x10000, RZ ;  /* 0x000100001a1b7824 */ /* 0x000fe200078e00ff */
[----:B------:R-:W-:Y:S01]  /*127a0*/  SHF.R.U32.HI R57, RZ, 0x10, R57 ;  /* 0x00000010ff397819 */ /* 0x000fe20000011639 */
[----:B------:R-:W-:Y:S01]  /*127b0*/  IMAD.U32 R25, R69, 0x10000, RZ ;  /* 0x0001000045197824 */ /* 0x000fe200078e00ff */
[----:B------:R-:W-:Y:S01]  /*127c0*/  PRMT R28, R3, 0x5410, R28 ;  /* 0x00005410031c7816 */ /* 0x000fe2000000001c */
[----:B------:R-:W-:Y:S01]  /*127d0*/  IMAD.U32 R32, R31, 0x10000, RZ ;  /* 0x000100001f207824 */ /* 0x000fe200078e00ff */
[----:B------:R-:W-:-:S02]  /*127e0*/  SHF.R.U32.HI R59, RZ, 0x10, R59 ;  /* 0x00000010ff3b7819 */ /* 0x000fc4000001163b */
[----:B------:R-:W-:Y:S01]  /*127f0*/  PRMT R70, R70, 0x5410, R57 ;  /* 0x0000541046467816 */ /* 0x000fe20000000039 */
[----:B------:R-:W-:Y:S01]  /*12800*/  IMAD.U32 R29, R28, 0x10000, RZ ;  /* 0x000100001c1d7824 */ /* 0x000fe200078e00ff */
[----:B------:R-:W-:Y:S02]  /*12810*/  PRMT R72, R72, 0x5410, R59 ;  /* 0x0000541048487816 */ /* 0x000fe4000000003b */
[----:B------:R-:W-:Y:S02]  /*12820*/  PRMT R30, R20, 0x5410, R13 ;  /* 0x00005410141e7816 */ /* 0x000fe4000000000d */
[----:B------:R-:W-:Y:S02]  /*12830*/  LOP3.LUT R26, R26, 0xffff0000, RZ, 0xc0, !PT ;  /* 0xffff00001a1a7812 */ /* 0x000fe400078ec0ff */
        /* <DEDUP_REMOVED lines=15> */
[-C--:B------:R-:W-:Y:S01]  /*12930*/  FMUL.FTZ R35, R14, R25.reuse ;  /* 0x000000190e237220 */ /* 0x080fe20000410000 */
[C---:B------:R-:W-:Y:S01]  /*12940*/  IMAD.U32 R14, R70.reuse, 0x10000, RZ ;  /* 0x00010000460e7824 */ /* 0x040fe200078e00ff */
[----:B------:R-:W-:Y:S01]  /*12950*/  LOP3.LUT R70, R70, 0xffff0000, RZ, 0xc0, !PT ;  /* 0xffff000046467812 */ /* 0x000fe200078ec0ff */
[----:B------:R-:W-:Y:S01]  /*12960*/  FFMA.FTZ R33, R0, R25, -R33 ;  /* 0x0000001900217223 */ /* 0x000fe20000010821 */
[----:B------:R-:W-:Y:S01]  /*12970*/  FMUL.FTZ R25, R15, R29 ;  /* 0x0000001d0f197220 */ /* 0x000fe20000410000 */
[----:B------:R-:W-:-:S02]  /*12980*/  IMAD.U32 R21, R11, 0x10000, RZ ;  /* 0x000100000b157824 */ /* 0x000fc400078e00ff */
[----:B------:R-:W-:Y:S01]  /*12990*/  FFMA.FTZ R35, R0, R27, R35 ;  /* 0x0000001b00237223 */ /* 0x000fe20000010023 */
[----:B------:R-:W-:Y:S02]  /*129a0*/  IMAD.U32 R0, R72, 0x10000, RZ ;  /* 0x0001000048007824 */ /* 0x000fe400078e00ff */
[-C--:B------:R-:W-:Y:S01]  /*129b0*/  FMUL.FTZ R15, R15, R14.reuse ;  /* 0x0000000e0f0f7220 */ /* 0x080fe20000410000 */
[----:B------:R-:W-:Y:S01]  /*129c0*/  FFMA.FTZ R25, R12, R14, -R25 ;  /* 0x0000000e0c197223 */ /* 0x000fe20000010819 */
[C---:B------:R-:W-:Y:S01]  /*129d0*/  FMUL.FTZ R14, R21.reuse, R32 ;  /* 0x00000020150e7220 */ /* 0x040fe20000410000 */
[-C--:B------:R-:W-:Y:S01]  /*129e0*/  FMUL.FTZ R27, R21, R0.reuse ;  /* 0x00000000151b7220 */ /* 0x080fe20000410000 */
[----:B------:R-:W-:Y:S02]  /*129f0*/  IMAD.U32 R20, R10, 0x10000, RZ ;  /* 0x000100000a147824 */ /* 0x000fe400078e00ff */
[----:B------:R-:W-:Y:S01]  /*12a00*/  FFMA.FTZ R15, R12, R29, R15 ;  /* 0x0000001d0c0f7223 */ /* 0x000fe2000001000f */
[----:B------:R-:W-:Y:S01]  /*12a10*/  FFMA.FTZ R21, R13, R0, -R14 ;  /* 0x000000000d157223 */ /* 0x000fe2000001080e */
[C---:B------:R-:W-:Y:S01]  /*12a20*/  FMUL.FTZ R0, R8.reuse, R26 ;  /* 0x0000001a08007220 */ /* 0x040fe20000410000 */
[----:B------:R-:W-:Y:S01]  /*12a30*/  FMUL.FTZ R14, R8, R69 ;  /* 0x00000045080e7220 */ /* 0x000fe20000410000 */
[----:B------:R-:W-:-:S02]  /*12a40*/  IMAD.U32 R8, R30, 0x10000, RZ ;  /* 0x000100001e087824 */ /* 0x000fc400078e00ff */
[----:B------:R-:W-:Y:S01]  /*12a50*/  FFMA.FTZ R27, R13, R32, R27 ;  /* 0x000000200d1b7223 */ /* 0x000fe2000001001b */
[C---:B------:R-:W-:Y:S01]  /*12a60*/  FFMA.FTZ R12, R3.reuse, R69, -R0 ;  /* 0x00000045030c7223 */ /* 0x040fe20000010800 */
[----:B------:R-:W-:Y:S01]  /*12a70*/  FFMA.FTZ R14, R3, R26, R14 ;  /* 0x0000001a030e7223 */ /* 0x000fe2000001000e */
[----:B------:R-:W-:Y:S02]  /*12a80*/  IMAD.U32 R0, R71, 0x10000, RZ ;  /* 0x0001000047007824 */ /* 0x000fe400078e00ff */
[----:B------:R-:W-:Y:S01]  /*12a90*/  FMUL.FTZ R26, R20, R8 ;  /* 0x00000008141a7220 */ /* 0x000fe20000410000 */
[----:B------:R-:W-:Y:S01]  /*12aa0*/  FMUL.FTZ R13, R9, R28 ;  /* 0x0000001c090d7220 */ /* 0x000fe20000410000 */
[----:B------:R-:W-:Y:S01]  /*12ab0*/  LOP3.LUT R10, R10, 0xffff0000, RZ, 0xc0, !PT ;  /* 0xffff00000a0a7812 */ /* 0x000fe200078ec0ff */
[-C--:B------:R-:W-:Y:S01]  /*12ac0*/  FMUL.FTZ R20, R20, R0.reuse ;  /* 0x0000000014147220 */ /* 0x080fe20000410000 */
        /* <DEDUP_REMOVED lines=8> */
[----:B------:R-:W-:Y:S01]  /*12b50*/  FFMA.FTZ R20, R5, R8, R20 ;  /* 0x0000000805147223 */ /* 0x000fe20000010014 */
[----:B------:R-:W-:Y:S01]  /*12b60*/  LOP3.LUT R72, R72, 0xffff0000, RZ, 0xc0, !PT ;  /* 0xffff000048487812 */ /* 0x000fe200078ec0ff */
[C---:B------:R-:W-:Y:S01]  /*12b70*/  FMUL.FTZ R5, R10.reuse, R3 ;  /* 0x000000030a057220 */ /* 0x040fe20000410000 */
[C---:B------:R-:W-:Y:S01]  /*12b80*/  FMUL.FTZ R4, R11.reuse, R0 ;  /* 0x000000000b047220 */ /* 0x040fe20000410000 */
[----:B------:R-:W-:Y:S01]  /*12b90*/  FMUL.FTZ R10, R10, R71 ;  /* 0x000000470a0a7220 */ /* 0x000fe20000410000 */
[----:B------:R-:W-:Y:S01]  /*12ba0*/  F2FP.BF16.F32.PACK_AB R8, R14, R35 ;  /* 0x000000230e08723e */ /* 0x000fe200000010ff */
        /* <DEDUP_REMOVED lines=14> */
.L_x_1811:
[----:B------:R-:W-:Y:S05]  /*12c90*/  BSYNC B0 ;  /* 0x0000000000007941 */ /* 0x000fea0003800000 */
.L_x_1789:
        /* <DEDUP_REMOVED lines=8> */
.L_x_1787:
[----:B------:R-:W-:-:S06]  /*12d20*/  ULOP3.LUT UR4, UR60, 0x1, URZ, 0xfc, !UPT ;  /* 0x000000013c047892 */ /* 0x000fcc000f8efc3f */
[----:B01-3--:R-:W-:-:S05]  /*12d30*/  IMAD.U32 R0, RZ, RZ, UR4 ;  /* 0x00000004ff007e24 */ /* 0x00bfca000f8e00ff */
[----:B------:R-:W-:-:S13]  /*12d40*/  ISETP.NE.AND P0, PT, R0, 0x3, PT ;  /* 0x000000030000780c */ /* 0x000fda0003f05270 */
[----:B------:R-:W-:Y:S05]  /*12d50*/  @!P0 BRA `(.L_x_1840) ;  /* 0x0000000000048947 */ /* 0x000fea0003800000 */
[----:B------:R-:W-:Y:S01]  /*12d60*/  BPT.TRAP 0x1 ;  /* 0x000000040000795c */ /* 0x000fe20000300000 */
.L_x_1840:
[----:B--2-4-:R-:W-:Y:S01]  /*12d70*/  IMAD R7, R22, 0x8, R16 ;  /* 0x0000000816077824 */ /* 0x014fe200078e0210 */
[----:B------:R-:W-:-:S04]  /*12d80*/  SHF.L.U32 R0, R23, 0x1f, RZ ;  /* 0x0000001f17007819 */ /* 0x000fc800000006ff */
[----:B------:R0:W1:Y:S01]  /*12d90*/  SYNCS.PHASECHK.TRANS64.TRYWAIT P2, [R7+URZ+0x2a830], R0 ;  /* 0x02a83000070075a7 */ /* 0x000062000804017f */
[----:B------:R-:W-:Y:S05]  /*12da0*/  @!P0 BRA `(.L_x_1841) ;  /* 0x0000000000048947 */ /* 0x000fea0003800000 */
[----:B------:R-:W-:Y:S01]  /*12db0*/  BPT.TRAP 0x1 ;  /* 0x000000040000795c */ /* 0x000fe20000300000 */
.L_x_1841:
[----:B------:R-:W2:Y:S02]  /*12dc0*/  S2R R3, SR_TID.X ;  /* 0x0000000000037919 */ /* 0x000ea40000002100 */
[----:B--2---:R-:W-:-:S04]  /*12dd0*/  LOP3.LUT R3, R3, 0x7f, RZ, 0xc0, !PT ;  /* 0x0000007f03037812 */ /* 0x004fc800078ec0ff */
[----:B------:R-:W-:Y:S01]  /*12de0*/  ISETP.NE.AND P1, PT, R3, RZ, PT ;  /* 0x000000ff0300720c */ /* 0x000fe20003f25270 */
[----:B-1----:R-:W-:-:S12]  /*12df0*/  @P2 BRA `(.L_x_1842) ;  /* 0x0000000000082947 */ /* 0x002fd80003800000 */
[----:B------:R-:W1:Y:S02]  /*12e00*/  SYNCS.PHASECHK.TRANS64.TRYWAIT P2, [R7+URZ+0x2a830], R0 ;  /* 0x02a83000070075a7 */ /* 0x000e64000804017f */
[----:B-1----:R-:W-:Y:S05]  /*12e10*/  @!P2 BRA `(.L_x_1843) ;  /* 0x0000016c0088a947 */ /* 0x002fea0003800000 */
.L_x_1842:
[----:B------:R-:W-:Y:S05]  /*12e20*/  WARPSYNC.ALL ;  /* 0x0000000000007948 */ /* 0x000fea0003800000 */
[----:B01----:R-:W-:Y:S01]  /*12e30*/  VIADD R0, R16, 0x18400 ;  /* 0x0001840010007836 */ /* 0x003fe20000000000 */
[----:B------:R-:W-:Y:S01]  /*12e40*/  R2UR UR4, R68 ;  /* 0x00000000440472ca */ /* 0x000fe200000e0000 */
[----:B------:R-:W-:Y:S01]  /*12e50*/  IMAD.MOV.U32 R5, RZ, RZ, 0x40000040 ;  /* 0x40000040ff057424 */ /* 0x000fe200078e00ff */
[----:B------:R-:W-:Y:S01]  /*12e60*/  WARPGROUP.ARRIVE ;  /* 0x00000000000079c5 */ /* 0x000fe20000000000 */
[----:B------:R-:W-:Y:S01]  /*12e70*/  UMOV UR9, 0x40000040 ;  /* 0x4000004000097882 */ /* 0x000fe20000000000 */
[----:B------:R-:W-:Y:S01]  /*12e80*/  SHF.R.U32.HI R0, RZ, 0x4, R0 ;  /* 0x00000004ff007819 */ /* 0x000fe20000011600 */
[----:B------:R-:W-:Y:S01]  /*12e90*/  IMAD.MOV.U32 R11, RZ, RZ, 0x40000040 ;  /* 0x40000040ff0b7424 */ /* 0x000fe200078e00ff */
[----:B------:R-:W-:Y:S01]  /*12ea0*/  R2UR UR11, R5 ;  /* 0x00000000050b72ca */ /* 0x000fe200000e0000 */
[----:B------:R-:W-:Y:S01]  /*12eb0*/  IMAD.U32 R13, RZ, RZ, UR9 ;  /* 0x00000009ff0d7e24 */ /* 0x000fe2000f8e00ff */
[----:B------:R-:W-:Y:S01]  /*12ec0*/  LOP3.LUT R0, R0, 0x3fff, RZ, 0xc0, !PT ;  /* 0x00003fff00007812 */ /* 0x000fe200078ec0ff */
[----:B------:R-:W-:Y:S01]  /*12ed0*/  UMOV UR53, 0x40000040 ;  /* 0x4000004000357882 */ /* 0x000fe20000000000 */
[----:B------:R-:W-:Y:S01]  /*12ee0*/  UMOV UR49, 0x40000040 ;  /* 0x4000004000317882 */ /* 0x000fe20000000000 */
[----:B------:R-:W-:Y:S01]  /*12ef0*/  UMOV UR45, 0x40000040 ;  /* 0x40000040002d7882 */ /* 0x000fe20000000000 */
[----:B------:R-:W-:Y:S01]  /*12f00*/  LOP3.LUT R8, R0, 0x10000, RZ, 0xfc, !PT ;  /* 0x0001000000087812 */ /* 0x000fe200078efcff */
[----:B------:R-:W-:Y:S01]  /*12f10*/  ULOP3.LUT UR4, UR4, 0x10000, URZ, 0xfc, !UPT ;  /* 0x0001000004047892 */ /* 0x000fe2000f8efc3f */
[----:B------:R-:W0:Y:S03]  /*12f20*/  LDC R198, c[0x0][0x448] ;  /* 0x00011200ffc67b82 */ /* 0x000e260000000800 */
[----:B------:R-:W-:Y:S01]  /*12f30*/  IMAD R4, R22, 0x900, R8 ;  /* 0x0000090016047824 */ /* 0x000fe200078e0208 */
[----:B------:R-:W-:-:S02]  /*12f40*/  UIADD3 UR5, UR4, 0x2, URZ ;  /* 0x0000000204057890 */ /* 0x000fc4000fffe03f */
[----:B------:R-:W-:Y:S01]  /*12f50*/  UMOV UR8, UR4 ;  /* 0x0000000400087c82 */ /* 0x000fe20008000000 */
[C---:B------:R-:W-:Y:S01]  /*12f60*/  VIADD R10, R4.reuse, 0x2 ;  /* 0x00000002040a7836 */ /* 0x040fe20000000000 */
[----:B------:R-:W-:Y:S01]  /*12f70*/  R2UR UR10, R4 ;  /* 0x00000000040a72ca */ /* 0x000fe200000e0000 */
[----:B------:R-:W-:-:S05]  /*12f80*/  IMAD.U32 R12, RZ, RZ, UR8 ;  /* 0x00000008ff0c7e24 */ /* 0x000fca000f8e00ff */
[----:B------:R1:W-:Y:S07]  /*12f90*/  STL.64 [R1+0x38], R12 ;  /* 0x0000380c01007387 */ /* 0x0003ee0000100a00 */
[----:B------:R-:W-:Y:S01]  /*12fa0*/  HGMMA.64x96x16.F32.BF16 R24, gdesc[UR8], RZ, !UPT, gsb0 ;  /* 0x01600000081879f0 */ /* 0x000fe2000c0018ff */
[----:B------:R-:W-:Y:S01]  /*12fb0*/  R2UR UR10, R10 ;  /* 0x000000000a0a72ca */ /* 0x000fe200000e0000 */
[----:B------:R-:W-:Y:S01]  /*12fc0*/  UMOV UR8, UR5 ;  /* 0x0000000500087c82 */ /* 0x000fe20008000000 */
[----:B------:R-:W-:Y:S01]  /*12fd0*/  R2UR UR11, R11 ;  /* 0x000000000b0b72ca */ /* 0x000fe200000e0000 */
[----:B------:R-:W-:Y:S01]  /*12fe0*/  UMOV UR9, 0x40000040 ;  /* 0x4000004000097882 */ /* 0x000fe20000000000 */
[----:B------:R-:W-:Y:S01]  /*12ff0*/  VIADD R10, R4, 0x4 ;  /* 0x00000004040a7836 */ /* 0x000fe20000000000 */
[----:B------:R-:W-:Y:S01]  /*13000*/  UIADD3 UR5, UR4, 0x4, URZ ;  /* 0x0000000404057890 */ /* 0x000fe2000fffe03f */
[----:B------:R-:W-:-:S02]  /*13010*/  IMAD.MOV.U32 R11, RZ, RZ, 0x40000040 ;  /* 0x40000040ff0b7424 */ /* 0x000fc400078e00ff */
[----:B-1----:R-:W-:Y:S02]  /*13020*/  IMAD.U32 R12, RZ, RZ, UR8 ;  /* 0x00000008ff0c7e24 */ /* 0x002fe4000f8e00ff */
[----:B------:R-:W-:-:S05]  /*13030*/  IMAD.U32 R13, RZ, RZ, UR9 ;  /* 0x00000009ff0d7e24 */ /* 0x000fca000f8e00ff */
[----:B------:R1:W-:Y:S01]  /*13040*/  STL.64 [R1+0x30], R12 ;  /* 0x0000300c01007387 */ /* 0x0003e20000100a00 */
[----:B------:R-:W-:Y:S02]  /*13050*/  WARPGROUP.DEPBAR.LE gsb0, 0x0 ;  /* 0x00008000000079c5 */ /* 0x000fe40000010000 */
[----:B------:R-:W-:-:S06]  /*13060*/  WARPGROUP.ARRIVE ;  /* 0x00000000000079c5 */ /* 0x000fcc0000000000 */
[----:B------:R-:W-:Y:S01]  /*13070*/  HGMMA.64x96x16.F32.BF16 R24, gdesc[UR8], R24, gsb0 ;  /* 0x01600000081879f0 */ /* 0x000fe20008001818 */
[----:B------:R-:W-:Y:S01]  /*13080*/  R2UR UR10, R10 ;  /* 0x000000000a0a72ca */ /* 0x000fe200000e0000 */
[----:B------:R-:W-:Y:S01]  /*13090*/  UMOV UR8, UR5 ;  /* 0x0000000500087c82 */ /* 0x000fe20008000000 */
[----:B------:R-:W-:Y:S01]  /*130a0*/  R2UR UR11, R11 ;  /* 0x000000000b0b72ca */ /* 0x000fe200000e0000 */
[----:B------:R-:W-:Y:S01]  /*130b0*/  UMOV UR9, 0x40000040 ;  /* 0x4000004000097882 */ /* 0x000fe20000000000 */
[----:B------:R-:W-:Y:S01]  /*130c0*/  VIADD R10, R4, 0x6 ;  /* 0x00000006040a7836 */ /* 0x000fe20000000000 */
[----:B------:R-:W-:Y:S01]  /*130d0*/  UIADD3 UR5, UR4, 0x6, URZ ;  /* 0x0000000604057890 */ /* 0x000fe2000fffe03f */
[----:B------:R-:W-:Y:S02]  /*130e0*/  IMAD.MOV.U32 R11, RZ, RZ, 0x40000040 ;  /* 0x40000040ff0b7424 */ /* 0x000fe400078e00ff */
        /* <DEDUP_REMOVED lines=40> */
[----:B------:R-:W-:Y:S01]  /*13370*/  IMAD.U32 R13, RZ, RZ, UR9 ;  /* 0x00000009ff0d7e24 */ /* 0x000fe2000f8e00ff */
[----:B------:R-:W-:-:S02]  /*13380*/  UIADD3 UR52, UR4, 0x406, URZ ;  /* 0x0000040604347890 */ /* 0x000fc4000fffe03f */
[----:B------:R-:W-:Y:S02]  /*13390*/  UIADD3 UR48, UR4, 0x800, URZ ;  /* 0x0000080004307890 */ /* 0x000fe4000fffe03f */
[----:B------:R1:W-:Y:S04]  /*133a0*/  STL.64 [R1+0x10], R12 ;  /* 0x0000100c01007387 */ /* 0x0003e80000100a00 */
[----:B------:R-:W2:Y:S01]  /*133b0*/  LDL.LU R14, [R1+0xc] ;  /* 0x00000c00010e7983 */ /* 0x000ea20000300800 */
[----:B------:R-:W-:Y:S02]  /*133c0*/  WARPGROUP.DEPBAR.LE gsb0, 0x0 ;  /* 0x00008000000079c5 */ /* 0x000fe40000010000 */
[----:B------:R-:W-:-:S06]  /*133d0*/  WARPGROUP.ARRIVE ;  /* 0x00000000000079c5 */ /* 0x000fcc0000000000 */
[----:B------:R-:W-:Y:S01]  /*133e0*/  HGMMA.64x96x16.F32.BF16 R24, gdesc[UR8], R24, gsb0 ;  /* 0x01600000081879f0 */ /* 0x000fe20008001818 */
[----:B------:R-:W-:Y:S01]  /*133f0*/  R2UR UR10, R10 ;  /* 0x000000000a0a72ca */ /* 0x000fe200000e0000 */
[----:B------:R-:W-:Y:S01]  /*13400*/  UMOV UR8, UR5 ;  /* 0x0000000500087c82 */ /* 0x000fe20008000000 */
[----:B------:R-:W-:Y:S01]  /*13410*/  R2UR UR11, R11 ;  /* 0x000000000b0b72ca */ /* 0x000fe200000e0000 */
[----:B------:R-:W-:Y:S01]  /*13420*/  UMOV UR9, 0x40000040 ;  /* 0x4000004000097882 */ /* 0x000fe20000000000 */
[----:B------:R-:W-:Y:S02]  /*13430*/  VIADD R10, R4, 0x306 ;  /* 0x00000306040a7836 */ /* 0x000fe40000000000 */
[----:B------:R-:W-:Y:S01]  /*13440*/  IMAD.MOV.U32 R11, RZ, RZ, 0x40000040 ;  /* 0x40000040ff0b7424 */ /* 0x000fe200078e00ff */
[----:B------:R-:W-:Y:S02]  /*13450*/  UIADD3 UR44, UR4, 0x802, URZ ;  /* 0x00000802042c7890 */ /* 0x000fe4000fffe03f */
[----:B------:R-:W-:Y:S01]  /*13460*/  UIADD3 UR40, UR4, 0x804, URZ ;  /* 0x0000080404287890 */ /* 0x000fe2000fffe03f */
[----:B------:R-:W-:-:S02]  /*13470*/  WARPGROUP.DEPBAR.LE gsb0, 0x0 ;  /* 0x00008000000079c5 */ /* 0x000fc40000010000 */
[----:B------:R-:W-:Y:S01]  /*13480*/  WARPGROUP.ARRIVE ;  /* 0x00000000000079c5 */ /* 0x000fe20000000000 */
[----:B------:R-:W-:Y:S01]  /*13490*/  UMOV UR41, 0x40000040 ;  /* 0x4000004000297882 */ /* 0x000fe20000000000 */
[----:B------:R-:W-:Y:S01]  /*134a0*/  IMAD.MOV.U32 R5, RZ, RZ, 0x40000040 ;  /* 0x40000040ff057424 */ /* 0x000fe200078e00ff */
[----:B------:R-:W-:Y:S01]  /*134b0*/  UIADD3 UR36, UR4, 0x806, URZ ;  /* 0x0000080604247890 */ /* 0x000fe2000fffe03f */
[----:B------:R-:W-:Y:S02]  /*134c0*/  UMOV UR37, 0x40000040 ;  /* 0x4000004000257882 */ /* 0x000fe40000000000 */
[----:B------:R-:W-:Y:S01]  /*134d0*/  HGMMA.64x96x16.F32.BF16 R24, gdesc[UR8], R24, gsb0 ;  /* 0x01600000081879f0 */ /* 0x000fe20008001818 */
[----:B------:R-:W-:Y:S01]  /*134e0*/  R2UR UR54, R10 ;  /* 0x000000000a3672ca */ /* 0x000fe200000e0000 */
[----:B-1----:R-:W-:Y:S01]  /*134f0*/  IMAD.U32 R12, RZ, RZ, UR8 ;  /* 0x00000008ff0c7e24 */ /* 0x002fe2000f8e00ff */
[----:B------:R-:W-:Y:S01]  /*13500*/  R2UR UR55, R11 ;  /* 0x000000000b3772ca */ /* 0x000fe200000e0000 */
[----:B------:R-:W-:Y:S01]  /*13510*/  VIADD R10, R4, 0x600 ;  /* 0x00000600040a7836 */ /* 0x000fe20000000000 */
[----:B------:R-:W-:Y:S01]  /*13520*/  R2UR UR39, R5 ;  /* 0x00000000052772ca */ /* 0x000fe200000e0000 */
[----:B------:R-:W-:Y:S01]  /*13530*/  IMAD.MOV.U32 R11, RZ, RZ, 0x40000040 ;  /* 0x40000040ff0b7424 */ /* 0x000fe200078e00ff */
[----:B0-----:R-:W-:Y:S01]  /*13540*/  ISETP.NE.AND P2, PT, R198, 0x1, PT ;  /* 0x00000001c600780c */ /* 0x001fe20003f45270 */
[----:B------:R-:W-:Y:S01]  /*13550*/  IMAD.U32 R13, RZ, RZ, UR9 ;  /* 0x00000009ff0d7e24 */ /* 0x000fe2000f8e00ff */
[----:B------:R-:W-:Y:S01]  /*13560*/  R2UR UR50, R10 ;  /* 0x000000000a3272ca */ /* 0x000fe200000e0000 */
[----:B------:R-:W-:Y:S01]  /*13570*/  IMAD.IADD R0, R181, 0x1, R177 ;  /* 0x00000001b5007824 */ /* 0x000fe200078e02b1 */
[----:B------:R-:W-:Y:S01]  /*13580*/  ULDC UR4, c[0x0][0x9dc] ;  /* 0x0002770000047ab9 */ /* 0x000fe20000000800 */
[----:B------:R-:W-:-:S02]  /*13590*/  WARPGROUP.DEPBAR.LE gsb0, 0x0 ;  /* 0x00008000000079c5 */ /* 0x000fc40000010000 */
[----:B------:R-:W-:Y:S01]  /*135a0*/  WARPGROUP.ARRIVE ;  /* 0x00000000000079c5 */ /* 0x000fe20000000000 */
[----:B------:R-:W-:-:S05]  /*135b0*/  R2UR UR51, R11 ;  /* 0x000000000b3372ca */ /* 0x000fca00000e0000 */
[----:B------:R-:W0:Y:S01]  /*135c0*/  @P2 LDC R3, c[0x0][0x44c] ;  /* 0x00011300ff032b82 */ /* 0x000e220000000800 */
[----:B------:R-:W-:Y:S01]  /*135d0*/  HGMMA.64x96x16.F32.BF16 R24, gdesc[UR52], R24, gsb0 ;  /* 0x01600000341879f0 */ /* 0x000fe20008001818 */
[----:B------:R-:W-:Y:S02]  /*135e0*/  VIADD R10, R4, 0x602 ;  /* 0x00000602040a7836 */ /* 0x000fe40000000000 */
[----:B------:R-:W-:-:S03]  /*135f0*/  IMAD.MOV.U32 R11, RZ, RZ, 0x40000040 ;  /* 0x40000040ff0b7424 */ /* 0x000fc600078e00ff */
[----:B------:R-:W-:Y:S02]  /*13600*/  R2UR UR46, R10 ;  /* 0x000000000a2e72ca */ /* 0x000fe400000e0000 */
[----:B------:R-:W-:Y:S01]  /*13610*/  R2UR UR47, R11 ;  /* 0x000000000b2f72ca */ /* 0x000fe200000e0000 */
[----:B------:R-:W-:Y:S02]  /*13620*/  WARPGROUP.DEPBAR.LE gsb0, 0x0 ;  /* 0x00008000000079c5 */ /* 0x000fe40000010000 */
[----:B------:R-:W-:-:S06]  /*13630*/  WARPGROUP.ARRIVE ;  /* 0x00000000000079c5 */ /* 0x000fcc0000000000 */
        /* <DEDUP_REMOVED lines=8> */
[----:B------:R-:W-:-:S05]  /*136c0*/  VIADD R4, R4, 0x606 ;  /* 0x0000060604047836 */ /* 0x000fca0000000000 */
[----:B------:R-:W-:Y:S01]  /*136d0*/  R2UR UR38, R4 ;  /* 0x00000000042672ca */ /* 0x000fe200000e0000 */
[----:B------:R1:W-:Y:S01]  /*136e0*/  STL.64 [R1], R12 ;  /* 0x0000000c01007387 */ /* 0x0003e20000100a00 */
[----:B------:R-:W3:Y:S08]  /*136f0*/  @P2 LDC R4, c[0x0][0x450] ;  /* 0x00011400ff042b82 */ /* 0x000ef00000000800 */
[----:B-1----:R-:W1:Y:S01]  /*13700*/  LDC.64 R12, c[0x0][0x9e0] ;  /* 0x00027800ff0c7b82 */ /* 0x002e620000000a00 */
[----:B------:R-:W-:-:S02]  /*13710*/  WARPGROUP.DEPBAR.LE gsb0, 0x0 ;  /* 0x00008000000079c5 */ /* 0x000fc40000010000 */
[----:B------:R-:W-:-:S06]  /*13720*/  WARPGROUP.ARRIVE ;  /* 0x00000000000079c5 */ /* 0x000fcc0000000000 */
[----:B------:R-:W-:Y:S01]  /*13730*/  HGMMA.64x96x16.F32.BF16 R24, gdesc[UR40], R24, gsb0 ;  /* 0x01600000281879f0 */ /* 0x000fe20008001818 */
[----:B0-----:R-:W-:Y:S01]  /*13740*/  @P2 IMAD.HI.U32 R3, R0, R3, RZ ;  /* 0x0000000300032227 */ /* 0x001fe200078e00ff */
[----:B--2---:R-:W-:-:S03]  /*13750*/  LOP3.LUT R14, R14, 0xffdfffff, RZ, 0xc0, !PT ;  /* 0xffdfffff0e0e7812 */ /* 0x004fc600078ec0ff */
[----:B------:R-:W-:Y:S01]  /*13760*/  IMAD.MOV.U32 R5, RZ, RZ, R0 ;  /* 0x000000ffff057224 */ /* 0x000fe200078e0000 */
[----:B------:R-:W-:Y:S02]  /*13770*/  @P2 LOP3.LUT R14, R14, 0x200000, RZ, 0xfc, !PT ;  /* 0x002000000e0e2812 */ /* 0x000fe400078efcff */
[----:B---3--:R-:W-:Y:S02]  /*13780*/  @P2 SHF.R.U32.HI R5, RZ, R4, R3 ;  /* 0x00000004ff052219 */ /* 0x008fe40000011603 */
[----:B-1----:R-:W-:Y:S02]  /*13790*/  ISETP.GE.AND P2, PT, R13, 0x1, PT ;  /* 0x000000010d00780c */ /* 0x002fe40003f46270 */
[----:B------:R-:W-:Y:S01]  /*137a0*/  LOP3.LUT R14, R14, 0xffefffff, RZ, 0xc0, !PT ;  /* 0xffefffff0e0e7812 */ /* 0x000fe200078ec0ff */
[----:B------:R-:W-:Y:S02]  /*137b0*/  WARPGROUP.DEPBAR.LE gsb0, 0x0 ;  /* 0x00008000000079c5 */ /* 0x000fe40000010000 */
[----:B------:R-:W-:-:S06]  /*137c0*/  WARPGROUP.ARRIVE ;  /* 0x00000000000079c5 */ /* 0x000fcc0000000000 */
[----:B------:R-:W-:Y:S01]  /*137d0*/  HGMMA.64x96x16.F32.BF16 R24, gdesc[UR36], R24, gsb0 ;  /* 0x01600000241879f0 */ /* 0x000fe20008001818 */
[----:B------:R-:W-:Y:S01]  /*137e0*/  @!P1 VIADD R0, R7, 0x2a840 ;  /* 0x0002a84007009836 */ /* 0x000fe20000000000 */
[----:B------:R-:W-:Y:S01]  /*137f0*/  @P2 LOP3.LUT R14, R14, 0x100000, RZ, 0xfc, !PT ;  /* 0x001000000e0e2812 */ /* 0x000fe200078efcff */
[----:B------:R-:W0:Y:S01]  /*13800*/  SHFL.IDX PT, R6, R5, RZ, 0x1c1f ;  /* 0x001c1fff05067589 */ /* 0x000e2200000e0000 */
[----:B------:R-:W-:Y:S02]  /*13810*/  IMAD.MOV.U32 R7, RZ, RZ, -0x60 ;  /* 0xffffffa0ff077424 */ /* 0x000fe400078e00ff */
[----:B------:R-:W-:Y:S01]  /*13820*/  @!P1 PRMT R0, RZ, 0x654, R0 ;  /* 0x00000654ff009816 */ /* 0x000fe20000000000 */
[----:B------:R1:W-:Y:S01]  /*13830*/  STL [R1+0xc], R14 ;  /* 0x00000c0e01007387 */ /* 0x0003e20000100800 */
[----:B------:R-:W-:Y:S02]  /*13840*/  IMAD R7, R2, R7, 0x61 ;  /* 0x0000006102077424 */ /* 0x000fe400078e0207 */
[----:B------:R-:W-:-:S02]  /*13850*/  IMAD.U32 R9, RZ, RZ, UR4 ;  /* 0x00000004ff097e24 */ /* 0x000fc4000f8e00ff */
[----:B------:R-:W-:-:S05]  /*13860*/  IMAD R4, R180, -0x2, R7 ;  /* 0xfffffffeb4047824 */ /* 0x000fca00078e0207 */
[--C-:B------:R-:W-:Y:S01]  /*13870*/  IADD3 R11, -R163, R4, R164.reuse ;  /* 0x00000004a30b7210 */ /* 0x100fe20007ffe1a4 */
[----:B------:R-:W-:Y:S02]  /*13880*/  VIADD R21, R7, 0xffffffff ;  /* 0xffffffff07157836 */ /* 0x000fe40000000000 */
[----:B------:R-:W-:Y:S01]  /*13890*/  VIADD R76, R4, 0xffffffff ;  /* 0xffffffff044c7836 */ /* 0x000fe20000000000 */
[----:B------:R-:W-:Y:S02]  /*138a0*/  WARPGROUP.DEPBAR.LE gsb0, 0x0 ;  /* 0x00008000000079c5 */ /* 0x000fe40000010000 */
[----:B------:R2:W-:Y:S02]  /*138b0*/  @!P1 SYNCS.ARRIVE.TRANS64.RED.A1T0 RZ, [R0+URZ], RZ ;  /* 0x000000ff00ff99a7 */ /* 0x0005e4000810043f */
[----:B--2---:R-:W-:-:S04]  /*138c0*/  IMAD R0, R2, -0x60, R164 ;  /* 0xffffffa002007824 */ /* 0x004fc800078e02a4 */
[----:B------:R-:W-:Y:S01]  /*138d0*/  VIADD R3, R0, 0x60 ;  /* 0x0000006000037836 */ /* 0x000fe20000000000 */
[----:B------:R-:W-:-:S03]  /*138e0*/  LOP3.LUT R0, RZ, R9, RZ, 0x33, !PT ;  /* 0x00000009ff007212 */ /* 0x000fc600078e33ff */
[----:B------:R-:W-:Y:S02]  /*138f0*/  IMAD R96, R180, -0x2, R3 ;  /* 0xfffffffeb4607824 */ /* 0x000fe400078e0203 */
[C---:B------:R-:W-:Y:S02]  /*13900*/  IMAD.IADD R15, R11.reuse, 0x1, R0 ;  /* 0x000000010b0f7824 */ /* 0x040fe400078e0200 */
[----:B------:R-:W-:Y:S02]  /*13910*/  IMAD.IADD R11, R11, 0x1, R12 ;  /* 0x000000010b0b7824 */ /* 0x000fe400078e020c */
[----:B0-----:R-:W-:-:S03]  /*13920*/  IMAD.IADD R3, R15, 0x1, R6 ;  /* 0x000000010f037824 */ /* 0x001fc600078e0206 */
[----:B------:R-:W-:Y:S01]  /*13930*/  VIADDMNMX R74, R6, R11, R96, PT ;  /* 0x0000000b064a7246 */ /* 0x000fe20003800160 */
[----:B-1----:R-:W-:Y:S06]  /*13940*/  @!P2 BRA `(.L_x_1844) ;  /* 0x00000000004ca947 */ /* 0x002fec0003800000 */
        /* <DEDUP_REMOVED lines=11> */
.L_x_1846:
[----:B------:R-:W-:-:S13]  /*13a00*/  ISETP.NE.AND P2, PT, R13, 0x1, PT ;  /* 0x000000010d00780c */ /* 0x000fda0003f45270 */
[----:B------:R-:W0:Y:S02]  /*13a10*/  @P2 LDC.64 R6, c[0x0][0x9e8] ;  /* 0x00027a00ff062b82 */ /* 0x000e240000000a00 */
[----:B0-----:R-:W-:-:S05]  /*13a20*/  @P2 IMAD.HI.U32 R4, R0, R6, RZ ;  /* 0x0000000600042227 */ /* 0x001fca00078e00ff */
[----:B------:R-:W-:-:S07]  /*13a30*/  @P2 SHF.R.U32.HI R0, RZ, R7, R4 ;  /* 0x00000007ff002219 */ /* 0x000fce0000011604 */
.L_x_1847:
[----:B------:R-:W-:Y:S05]  /*13a40*/  BSYNC B0 ;  /* 0x0000000000007941 */ /* 0x000fea0003800000 */
.L_x_1845:
[----:B------:R-:W-:-:S05]  /*13a50*/  IMAD R0, R0, R13, R76 ;  /* 0x0000000d00007224 */ /* 0x000fca00078e024c */
[----:B------:R-:W-:Y:S02]  /*13a60*/  VIMNMX R3, R3, R0, !PT ;  /* 0x0000000003037248 */ /* 0x000fe40007fe0100 */
[----:B------:R-:W-:-:S07]  /*13a70*/  VIADDMNMX R74, R0, R13, R74, PT ;  /* 0x0000000d004a7246 */ /* 0x000fce000380014a */
.L_x_1844:
[C---:B------:R-:W-:Y:S02]  /*13a80*/  ISETP.GE.AND P2, PT, R21.reuse, 0x2, PT ;  /* 0x000000021500780c */ /* 0x040fe40003f46270 */
[----:B------:R-:W-:Y:S02]  /*13a90*/  ISETP.GE.AND P6, PT, R21, 0x9, PT ;  /* 0x000000091500780c */ /* 0x000fe40003fc6270 */
[----:B------:R-:W-:Y:S02]  /*13aa0*/  ISETP.GT.AND P3, PT, R3, 0x1, !P2 ;  /* 0x000000010300780c */ /* 0x000fe40005764270 */
[----:B------:R-:W-:Y:S02]  /*13ab0*/  ISETP.GE.AND P4, PT, R21, 0xa, PT ;  /* 0x0000000a1500780c */ /* 0x000fe40003f86270 */
[----:B------:R-:W-:Y:S02]  /*13ac0*/  ISETP.LT.OR P3, PT, R74, 0x2, P3 ;  /* 0x000000024a00780c */ /* 0x000fe40001f61670 */
[----:B------:R-:W-:-:S02]  /*13ad0*/  P2R R7, PR, RZ, 0x10 ;  /* 0x00000010ff077803 */ /* 0x000fc40000000000 */
[----:B------:R-:W-:Y:S02]  /*13ae0*/  FSEL R102, R25, -INF , !P3 ;  /* 0xff80000019667808 */ /* 0x000fe40005800000 */
[----:B------:R-:W-:-:S04]  /*13af0*/  ISETP.GT.AND P3, PT, R3, 0x8, !P6 ;  /* 0x000000080300780c */ /* 0x000fc80007764270 */
[----:B------:R-:W-:-:S04]  /*13b00*/  ISETP.LT.OR P3, PT, R74, 0x9, P3 ;  /* 0x000000094a00780c */ /* 0x000fc80001f61670 */
        /* <DEDUP_REMOVED lines=10> */
[----:B------:R-:W-:Y:S01]  /*13bb0*/  ISETP.GT.AND P3, PT, R3, 0x11, !P4 ;  /* 0x000000110300780c */ /* 0x000fe20006764270 */
[----:B------:R-:W0:Y:S01]  /*13bc0*/  SHFL.IDX PT, R32, R5, 0x1, 0x1c1f ;  /* 0x003c1f0005207f89 */ /* 0x000e2200000e0000 */
        /* <DEDUP_REMOVED lines=11> */
[C---:B------:R-:W-:Y:S01]  /*13c80*/  ISETP.LT.OR P3, PT, R74.reuse, 0x1a, P3 ;  /* 0x0000001a4a00780c */ /* 0x040fe20001f61670 */
[----:B0-----:R-:W-:Y:S01]  /*13c90*/  IMAD.IADD R25, R15, 0x1, R32 ;  /* 0x000000010f197824 */ /* 0x001fe200078e0220 */
        /* <DEDUP_REMOVED lines=29> */
[C---:B------:R-:W-:Y:S02]  /*13e70*/  ISETP.LT.OR P3, PT, R74.reuse, 0x32, P3 ;  /* 0x000000324a00780c */ /* 0x040fe40001f61670 */
        /* <DEDUP_REMOVED lines=40> */
[----:B------:R-:W-:-:S02]  /*14100*/  VIADDMNMX R96, R32, R11, R96, PT ;  /* 0x0000000b20607246 */ /* 0x000fc40003800160 */
        /* <DEDUP_REMOVED lines=27> */
.L_x_1850:
[----:B------:R-:W-:-:S13]  /*142c0*/  ISETP.NE.AND P5, PT, R13, 0x1, PT ;  /* 0x000000010d00780c */ /* 0x000fda0003fa5270 */
[----:B------:R-:W0:Y:S02]  /*142d0*/  @P5 LDC.64 R32, c[0x0][0x9e8] ;  /* 0x00027a00ff205b82 */ /* 0x000e240000000a00 */
[----:B0-----:R-:W-:-:S05]  /*142e0*/  @P5 IMAD.HI.U32 R32, R3, R32, RZ ;  /* 0x0000002003205227 */ /* 0x001fca00078e00ff */
[----:B------:R-:W-:-:S07]  /*142f0*/  @P5 SHF.R.U32.HI R3, RZ, R33, R32 ;  /* 0x00000021ff035219 */ /* 0x000fce0000011620 */
.L_x_1851:
[----:B------:R-:W-:Y:S05]  /*14300*/  BSYNC B0 ;  /* 0x0000000000007941 */ /* 0x000fea0003800000 */
.L_x_1849:
[----:B------:R-:W-:-:S05]  /*14310*/  IMAD R32, R3, R13, R76 ;  /* 0x0000000d03207224 */ /* 0x000fca00078e024c */
[----:B------:R-:W-:Y:S02]  /*14320*/  VIMNMX R25, R25, R32, !PT ;  /* 0x0000002019197248 */ /* 0x000fe40007fe0100 */
[----:B------:R-:W-:-:S07]  /*14330*/  VIADDMNMX R96, R32, R13, R96, PT ;  /* 0x0000000d20607246 */ /* 0x000fce0003800160 */
.L_x_1848:
[C---:B------:R-:W-:Y:S01]  /*14340*/  ISETP.GT.AND P2, PT, R25.reuse, 0x1, !P2 ;  /* 0x000000011900780c */ /* 0x040fe20005744270 */
[----:B------:R-:W-:Y:S01]  /*14350*/  ULDC UR4, c[0x0][0x988] ;  /* 0x0002620000047ab9 */ /* 0x000fe20000000800 */
[----:B------:R-:W-:Y:S02]  /*14360*/  ISETP.GT.AND P6, PT, R25, 0x8, !P6 ;  /* 0x000000081900780c */ /* 0x000fe400077c4270 */
[C---:B------:R-:W-:Y:S02]  /*14370*/  ISETP.LT.OR P2, PT, R96.reuse, 0x2, P2 ;  /* 0x000000026000780c */ /* 0x040fe40001741670 */
[----:B------:R-:W-:Y:S02]  /*14380*/  ISETP.LT.OR P6, PT, R96, 0x9, P6 ;  /* 0x000000096000780c */ /* 0x000fe400037c1670 */
[----:B------:R-:W-:Y:S02]  /*14390*/  FSEL R32, R27, -INF , !P2 ;  /* 0xff8000001b207808 */ /* 0x000fe40005000000 */
[----:B------:R-:W-:Y:S01]  /*143a0*/  ISETP.NE.AND P2, PT, R7, RZ, PT ;  /* 0x000000ff0700720c */ /* 0x000fe20003f45270 */
[----:B------:R-:W-:Y:S01]  /*143b0*/  IMAD.U32 R7, RZ, RZ, UR4 ;  /* 0x00000004ff077e24 */ /* 0x000fe2000f8e00ff */
[----:B------:R-:W-:-:S02]  /*143c0*/  FSEL R30, R30, -INF , !P6 ;  /* 0xff8000001e1e7808 */ /* 0x000fc40007000000 */
[----:B------:R-:W-:Y:S02]  /*143d0*/  ISETP.GT.AND P2, PT, R25, 0x9, !P2 ;  /* 0x000000091900780c */ /* 0x000fe40005744270 */
[----:B------:R-:W-:Y:S02]  /*143e0*/  ISETP.NE.AND P6, PT, R36, RZ, PT ;  /* 0x000000ff2400720c */ /* 0x000fe40003fc5270 */
[----:B------:R-:W-:Y:S02]  /*143f0*/  ISETP.LT.OR P2, PT, R96, 0xa, P2 ;  /* 0x0000000a6000780c */ /* 0x000fe40001741670 */
[----:B------:R-:W-:Y:S02]  /*14400*/  FMNMX.FTZ R3, R156, R102, !PT ;  /* 0x000000669c037209 */ /* 0x000fe40007810000 */
[----:B------:R-:W-:Y:S02]  /*14410*/  FSEL R36, R31, -INF , !P2 ;  /* 0xff8000001f247808 */ /* 0x000fe40005000000 */
[----:B------:R-:W-:-:S02]  /*14420*/  ISETP.NE.AND P2, PT, R29, RZ, PT ;  /* 0x000000ff1d00720c */ /* 0x000fc40003f45270 */
[----:B------:R-:W-:Y:S02]  /*14430*/  ISETP.NE.AND P5, PT, R37, RZ, PT ;  /* 0x000000ff2500720c */ /* 0x000fe40003fa5270 */
[----:B------:R-:W-:Y:S02]  /*14440*/  ISETP.GT.AND P2, PT, R25, 0x10, !P2 ;  /* 0x000000101900780c */ /* 0x000fe40005744270 */
[----:B------:R-:W-:Y:S02]  /*14450*/  FMNMX.FTZ R3, R100, R3, !PT ;  /* 0x0000000364037209 */ /* 0x000fe40007810000 */
[----:B------:R-:W-:Y:S02]  /*14460*/  ISETP.LT.OR P2, PT, R96, 0x11, P2 ;  /* 0x000000116000780c */ /* 0x000fe40001741670 */
[----:B------:R-:W-:Y:S02]  /*14470*/  FMNMX.FTZ R3, R98, R3, !PT ;  /* 0x0000000362037209 */ /* 0x000fe40007810000 */
        /* <DEDUP_REMOVED lines=20> */
[----:B------:R-:W-:Y:S02]  /*145c0*/  ISETP.GT.AND P2, PT, R25, 0x20, !P5 ;  /* 0x000000201900780c */ /* 0x000fe40006f44270 */
[----:B------:R-:W-:Y:S02]  /*145d0*/  ISETP.NE.AND P5, PT, R78, RZ, PT ;  /* 0x000000ff4e00720c */ /* 0x000fe40003fa5270 */
        /* <DEDUP_REMOVED lines=23> */
[----:B------:R-:W-:Y:S01]  /*14750*/  FSEL R80, R47, -INF , !P2 ;  /* 0xff8000002f507808 */ /* 0x000fe20005000000 */
[----:B------:R-:W-:Y:S01]  /*14760*/  IMAD.MOV.U32 R47, RZ, RZ, R177 ;  /* 0x000000ffff2f7224 */ /* 0x000fe200078e00b1 */
[----:B------:R-:W-:Y:S02]  /*14770*/  ISETP.NE.AND P2, PT, R45, RZ, PT ;  /* 0x000000ff2d00720c */ /* 0x000fe40003f45270 */
[----:B------:R-:W-:Y:S02]  /*14780*/  FMNMX.FTZ R3, R68, R3, !PT ;  /* 0x0000000344037209 */ /* 0x000fe40007810000 */
[----:B------:R-:W-:-:S02]  /*14790*/  ISETP.GT.AND P2, PT, R25, 0x30, !P2 ;  /* 0x000000301900780c */ /* 0x000fc40005744270 */
[----:B------:R-:W-:Y:S02]  /*147a0*/  FMNMX.FTZ R5, R24, R3, !PT ;  /* 0x0000000318057209 */ /* 0x000fe40007810000 */
[----:B------:R-:W-:Y:S02]  /*147b0*/  ISETP.LT.OR P2, PT, R96, 0x31, P2 ;  /* 0x000000316000780c */ /* 0x000fe40001741670 */
[----:B------:R-:W-:Y:S01]  /*147c0*/  ISETP.NE.AND P6, PT, R57, RZ, PT ;  /* 0x000000ff3900720c */ /* 0x000fe20003fc5270 */
[----:B------:R-:W0:Y:S01]  /*147d0*/  SHFL.BFLY PT, R104, R5, 0x2, 0x1f ;  /* 0x0c401f0005687f89 */ /* 0x000e2200000e0000 */
[----:B------:R-:W-:Y:S02]  /*147e0*/  FSEL R50, R50, -INF , !P2 ;  /* 0xff80000032327808 */ /* 0x000fe40005000000 */
[----:B------:R-:W-:Y:S02]  /*147f0*/  ISETP.NE.AND P2, PT, R81, RZ, PT ;  /* 0x000000ff5100720c */ /* 0x000fe40003f45270 */
[----:B------:R-:W-:-:S02]  /*14800*/  ISETP.GT.AND P4, PT, R25, RZ, !P4 ;  /* 0x000000ff1900720c */ /* 0x000fc40006784270 */
[----:B------:R-:W-:Y:S02]  /*14810*/  ISETP.GT.AND P2, PT, R25, 0x31, !P2 ;  /* 0x000000311900780c */ /* 0x000fe40005744270 */
[C---:B------:R-:W-:Y:S02]  /*14820*/  ISETP.LT.OR P4, PT, R96.reuse, 0x1, P4 ;  /* 0x000000016000780c */ /* 0x040fe40002781670 */
[----:B------:R-:W-:Y:S02]  /*14830*/  ISETP.LT.OR P2, PT, R96, 0x32, P2 ;  /* 0x000000326000780c */ /* 0x000fe40001741670 */
[----:B------:R-:W-:Y:S02]  /*14840*/  FSEL R26, R26, -INF , !P4 ;  /* 0xff8000001a1a7808 */ /* 0x000fe40006000000 */
[----:B------:R-:W-:Y:S02]  /*14850*/  FSEL R82, R51, -INF , !P2 ;  /* 0xff80000033527808 */ /* 0x000fe40005000000 */
[----:B------:R-:W-:-:S02]  /*14860*/  ISETP.NE.AND P2, PT, R49, RZ, PT ;  /* 0x000000ff3100720c */ /* 0x000fc40003f45270 */
[C---:B------:R-:W-:Y:S02]  /*14870*/  ISETP.GT.AND P3, PT, R25.reuse, 0x58, !P3 ;  /* 0x000000581900780c */ /* 0x040fe40005f64270 */
[----:B------:R-:W-:Y:S02]  /*14880*/  ISETP.GT.AND P2, PT, R25, 0x38, !P2 ;  /* 0x000000381900780c */ /* 0x000fe40005744270 */
[C---:B------:R-:W-:Y:S02]  /*14890*/  ISETP.LT.OR P3, PT, R96.reuse, 0x59, P3 ;  /* 0x000000596000780c */ /* 0x040fe40001f61670 */
[----:B------:R-:W-:Y:S02]  /*148a0*/  ISETP.LT.OR P2, PT, R96, 0x39, P2 ;  /* 0x000000396000780c */ /* 0x000fe40001741670 */
[----:B0-----:R-:W-:Y:S02]  /*148b0*/  FMNMX.FTZ R104, R5, R104, !PT ;  /* 0x0000006805687209 */ /* 0x001fe40007810000 */
[----:B------:R-:W-:-:S02]  /*148c0*/  FSEL R54, R54, -INF , !P2 ;  /* 0xff80000036367808 */ /* 0x000fc40005000000 */
[----:B------:R-:W-:Y:S01]  /*148d0*/  ISETP.NE.AND P2, PT, R83, RZ, PT ;  /* 0x000000ff5300720c */ /* 0x000fe20003f45270 */
[----:B------:R-:W0:Y:S01]  /*148e0*/  SHFL.BFLY PT, R3, R104, 0x1, 0x1f ;  /* 0x0c201f0068037f89 */ /* 0x000e2200000e0000 */
[----:B------:R-:W-:Y:S02]  /*148f0*/  FMNMX.FTZ R5, R26, R32, !PT ;  /* 0x000000201a057209 */ /* 0x000fe40007810000 */
[----:B------:R-:W-:Y:S02]  /*14900*/  ISETP.GT.AND P2, PT, R25, 0x39, !P2 ;  /* 0x000000391900780c */ /* 0x000fe40005744270 */
[----:B------:R-:W-:Y:S02]  /*14910*/  FMNMX.FTZ R5, R30, R5, !PT ;  /* 0x000000051e057209 */ /* 0x000fe40007810000 */
[----:B------:R-:W-:Y:S02]  /*14920*/  ISETP.LT.OR P2, PT, R96, 0x3a, P2 ;  /* 0x0000003a6000780c */ /* 0x000fe40001741670 */
[----:B------:R-:W-:-:S02]  /*14930*/  FMNMX.FTZ R5, R36, R5, !PT ;  /* 0x0000000524057209 */ /* 0x000fc40007810000 */
[----:B------:R-:W-:Y:S02]  /*14940*/  FSEL R84, R55, -INF , !P2 ;  /* 0xff80000037547808 */ /* 0x000fe40005000000 */
[----:B------:R-:W-:Y:S02]  /*14950*/  ISETP.NE.AND P2, PT, R53, RZ, PT ;  /* 0x000000ff3500720c */ /* 0x000fe40003f45270 */
[----:B------:R-:W-:Y:S02]  /*14960*/  FSEL R70, R70, -INF , !P3 ;  /* 0xff80000046467808 */ /* 0x000fe40005800000 */
[----:B------:R-:W-:-:S04]  /*14970*/  ISETP.GT.AND P2, PT, R25, 0x40, !P2 ;  /* 0x000000401900780c */ /* 0x000fc80005744270 */
[----:B------:R-:W-:Y:S02]  /*14980*/  ISETP.LT.OR P2, PT, R96, 0x41, P2 ;  /* 0x000000416000780c */ /* 0x000fe40001741670 */
[----:B0-----:R-:W-:Y:S02]  /*14990*/  FMNMX.FTZ R3, R104, R3, !PT ;  /* 0x0000000368037209 */ /* 0x001fe40007810000 */
[----:B------:R-:W-:Y:S02]  /*149a0*/  FSEL R58, R58, -INF , !P2 ;  /* 0xff8000003a3a7808 */ /* 0x000fe40005000000 */
[----:B------:R-:W-:Y:S01]  /*149b0*/  ISETP.NE.AND P2, PT, R85, RZ, PT ;  /* 0x000000ff5500720c */ /* 0x000fe20003f45270 */
[----:B------:R-:W-:-:S03]  /*149c0*/  FMUL.FTZ R11, R3, R7 ;  /* 0x00000007030b7220 */ /* 0x000fc60000410000 */
[----:B------:R-:W-:-:S04]  /*149d0*/  ISETP.GT.AND P2, PT, R25, 0x41, !P2 ;  /* 0x000000411900780c */ /* 0x000fc80005744270 */
[----:B------:R-:W-:-:S04]  /*149e0*/  ISETP.LT.OR P2, PT, R96, 0x42, P2 ;  /* 0x000000426000780c */ /* 0x000fc80001741670 */
[----:B------:R-:W-:Y:S02]  /*149f0*/  FSEL R86, R59, -INF , !P2 ;  /* 0xff8000003b567808 */ /* 0x000fe40005000000 */
[----:B------:R-:W-:Y:S02]  /*14a00*/  ISETP.GT.AND P2, PT, R25, 0x48, !P6 ;  /* 0x000000481900780c */ /* 0x000fe40007744270 */
[----:B------:R-:W-:Y:S02]  /*14a10*/  ISETP.NE.AND P6, PT, R87, RZ, PT ;  /* 0x000000ff5700720c */ /* 0x000fe40003fc5270 */
[----:B------:R-:W-:-:S04]  /*14a20*/  ISETP.LT.OR P2, PT, R96, 0x49, P2 ;  /* 0x000000496000780c */ /* 0x000fc80001741670 */
[----:B------:R-:W-:Y:S02]  /*14a30*/  FSEL R62, R62, -INF , !P2 ;  /* 0xff8000003e3e7808 */ /* 0x000fe40005000000 */
[----:B------:R-:W-:Y:S02]  /*14a40*/  ISETP.GT.AND P2, PT, R25, 0x49, !P5 ;  /* 0x000000491900780c */ /* 0x000fe40006f44270 */
[----:B------:R-:W-:Y:S02]  /*14a50*/  ISETP.NE.AND P5, PT, R61, RZ, PT ;  /* 0x000000ff3d00720c */ /* 0x000fe40003fa5270 */
[----:B------:R-:W-:-:S04]  /*14a60*/  ISETP.LT.OR P2, PT, R96, 0x4a, P2 ;  /* 0x0000004a6000780c */ /* 0x000fc80001741670 */
[----:B------:R-:W-:Y:S02]  /*14a70*/  FSEL R88, R63, -INF , !P2 ;  /* 0xff8000003f587808 */ /* 0x000fe40005000000 */
[----:B------:R-:W-:-:S04]  /*14a80*/  FSETP.NEU.FTZ.AND P2, PT, R3, -INF , PT ;  /* 0xff8000000300780b */ /* 0x000fc80003f5d000 */
[----:B------:R-:W-:Y:S02]  /*14a90*/  FSEL R41, R11, RZ, P2 ;  /* 0x000000ff0b297208 */ /* 0x000fe40001000000 */
[----:B------:R-:W-:Y:S02]  /*14aa0*/  FMNMX.FTZ R11, R34, R5, !PT ;  /* 0x00000005220b7209 */ /* 0x000fe40007810000 */
[----:B------:R-:W-:Y:S01]  /*14ab0*/  ISETP.GT.AND P2, PT, R25, 0x50, !P5 ;  /* 0x000000501900780c */ /* 0x000fe20006f44270 */
[--C-:B------:R-:W-:Y:S01]  /*14ac0*/  FFMA.FTZ R148, R40, R7, -R41.reuse ;  /* 0x0000000728947223 */ /* 0x100fe20000010829 */
[----:B------:R-:W-:Y:S01]  /*14ad0*/  FMNMX.FTZ R11, R74, R11, !PT ;  /* 0x0000000b4a0b7209 */ /* 0x000fe20007810000 */
[-CC-:B------:R-:W-:Y:S01]  /*14ae0*/  FFMA.FTZ R37, R4, R7.reuse, -R41.reuse ;  /* 0x0000000704257223 */ /* 0x180fe20000010829 */
[----:B------:R-:W-:Y:S01]  /*14af0*/  ISETP.NE.AND P5, PT, R21, RZ, PT ;  /* 0x000000ff1500720c */ /* 0x000fe20003fa5270 */
[--C-:B------:R-:W-:Y:S01]  /*14b00*/  FFMA.FTZ R156, R156, R7, -R41.reuse ;  /* 0x000000079c9c7223 */ /* 0x100fe20000010829 */
[----:B------:R-:W-:Y:S01]  /*14b10*/  FMNMX.FTZ R11, R38, R11, !PT ;  /* 0x0000000b260b7209 */ /* 0x000fe20007810000 */
[-CC-:B------:R-:W-:Y:S01]  /*14b20*/  FFMA.FTZ R102, R102, R7.reuse, -R41.reuse ;  /* 0x0000000766667223 */ /* 0x180fe20000010829 */
[----:B------:R-:W-:Y:S01]  /*14b30*/  ISETP.LT.OR P2, PT, R96, 0x51, P2 ;  /* 0x000000516000780c */ /* 0x000fe20001741670 */
[--C-:B------:R-:W-:Y:S01]  /*14b40*/  FFMA.FTZ R158, R100, R7, -R41.reuse ;  /* 0x00000007649e7223 */ /* 0x100fe20000010829 */
[----:B------:R-:W-:Y:S01]  /*14b50*/  FMNMX.FTZ R11, R76, R11, !PT ;  /* 0x0000000b4c0b7209 */ /* 0x000fe20007810000 */
[-CC-:B------:R-:W-:Y:S01]  /*14b60*/  FFMA.FTZ R98, R98, R7.reuse, -R41.reuse ;  /* 0x0000000762627223 */ /* 0x180fe20000010829 */
[----:B------:R-:W-:Y:S01]  /*14b70*/  FSEL R66, R66, -INF , !P2 ;  /* 0xff80000042427808 */ /* 0x000fe20005000000 */
[--C-:B------:R-:W-:Y:S01]  /*14b80*/  FFMA.FTZ R94, R94, R7, -R41.reuse ;  /* 0x000000075e5e7223 */ /* 0x100fe20000010829 */
[----:B------:R-:W-:Y:S01]  /*14b90*/  FMNMX.FTZ R15, R42, R11, !PT ;  /* 0x0000000b2a0f7209 */ /* 0x000fe20007810000 */
[-CC-:B------:R-:W-:Y:S01]  /*14ba0*/  FFMA.FTZ R90, R90, R7.reuse, -R41.reuse ;  /* 0x000000075a5a7223 */ /* 0x180fe20000010829 */
[C---:B------:R-:W-:Y:S01]  /*14bb0*/  ISETP.GT.AND P2, PT, R25.reuse, 0x51, !P6 ;  /* 0x000000511900780c */ /* 0x040fe20007744270 */
[--C-:B------:R-:W-:Y:S01]  /*14bc0*/  FFMA.FTZ R154, R92, R7, -R41.reuse ;  /* 0x000000075c9a7223 */ /* 0x100fe20000010829 */
[----:B------:R-:W-:Y:S01]  /*14bd0*/  FMNMX.FTZ R15, R78, R15, !PT ;  /* 0x0000000f4e0f7209 */ /* 0x000fe20007810000 */
[-CC-:B------:R-:W-:Y:S01]  /*14be0*/  FFMA.FTZ R72, R72, R7.reuse, -R41.reuse ;  /* 0x0000000748487223 */ /* 0x180fe20000010829 */
[----:B------:R-:W-:Y:S01]  /*14bf0*/  ISETP.LT.OR P2, PT, R96, 0x52, P2 ;  /* 0x000000526000780c */ /* 0x000fe20001741670 */
[--C-:B------:R-:W-:Y:S01]  /*14c00*/  FFMA.FTZ R150, R44, R7, -R41.reuse ;  /* 0x000000072c967223 */ /* 0x100fe20000010829 */
[----:B------:R-:W-:Y:S01]  /*14c10*/  FMNMX.FTZ R21, R46, R15, !PT ;  /* 0x0000000f2e157209 */ /* 0x000fe20007810000 */
[-CC-:B------:R-:W-:Y:S01]  /*14c20*/  FFMA.FTZ R144, R48, R7.reuse, -R41.reuse ;  /* 0x0000000730907223 */ /* 0x180fe20000010829 */
[----:B------:R-:W-:Y:S01]  /*14c30*/  ISETP.GT.AND P4, PT, R25, 0x59, !P5 ;  /* 0x000000591900780c */ /* 0x000fe20006f84270 */
[--C-:B------:R-:W-:Y:S01]  /*14c40*/  FFMA.FTZ R25, R28, R7, -R41.reuse ;  /* 0x000000071c197223 */ /* 0x100fe20000010829 */
[----:B------:R-:W-:Y:S01]  /*14c50*/  FMNMX.FTZ R21, R80, R21, !PT ;  /* 0x0000001550157209 */ /* 0x000fe20007810000 */
[-CC-:B------:R-:W-:Y:S01]  /*14c60*/  FFMA.FTZ R29, R20, R7.reuse, -R41.reuse ;  /* 0x00000007141d7223 */ /* 0x180fe20000010829 */
[----:B------:R-:W-:Y:S01]  /*14c70*/  FSEL R40, R67, -INF , !P2 ;  /* 0xff80000043287808 */ /* 0x000fe20005000000 */
        /* <DEDUP_REMOVED lines=11> */
[----:B------:R-:W-:Y:S01]  /*14d30*/  FFMA.FTZ R138, R68, R7, -R41 ;  /* 0x00000007448a7223 */ /* 0x000fe20000010829 */
[----:B------:R-:W-:Y:S01]  /*14d40*/  MUFU.EX2 R156, R156 ;  /* 0x0000009c009c7308 */ /* 0x000fe20000000800 */
[----:B------:R-:W-:-:S02]  /*14d50*/  FMNMX.FTZ R21, R84, R21, !PT ;  /* 0x0000001554157209 */ /* 0x000fc40007810000 */
[----:B------:R-:W-:Y:S02]  /*14d60*/  ISETP.NE.AND P5, PT, R198, 0x1, PT ;  /* 0x00000001c600780c */ /* 0x000fe40003fa5270 */
[----:B------:R-:W-:-:S03]  /*14d70*/  FMNMX.FTZ R27, R58, R21, !PT ;  /* 0x000000153a1b7209 */ /* 0x000fc60007810000 */
[----:B------:R-:W0:Y:S01]  /*14d80*/  MUFU.EX2 R5, R102 ;  /* 0x0000006600057308 */ /* 0x000e220000000800 */
[----:B------:R-:W-:-:S04]  /*14d90*/  FMNMX.FTZ R27, R86, R27, !PT ;  /* 0x0000001b561b7209 */ /* 0x000fc80007810000 */
[----:B------:R-:W-:-:S03]  /*14da0*/  FMNMX.FTZ R27, R62, R27, !PT ;  /* 0x0000001b3e1b7209 */ /* 0x000fc60007810000 */
[----:B------:R-:W1:Y:S01]  /*14db0*/  MUFU.EX2 R158, R158 ;  /* 0x0000009e009e7308 */ /* 0x000e620000000800 */
[----:B------:R-:W-:Y:S01]  /*14dc0*/  FMNMX.FTZ R27, R88, R27, !PT ;  /* 0x0000001b581b7209 */ /* 0x000fe20007810000 */
[----:B------:R-:W2:Y:S03]  /*14dd0*/  @P5 LDC R49, c[0x0][0x450] ;  /* 0x00011400ff315b82 */ /* 0x000ea60000000800 */
[----:B------:R-:W-:-:S03]  /*14de0*/  FMNMX.FTZ R27, R66, R27, !PT ;  /* 0x0000001b421b7209 */ /* 0x000fc60007810000 */
[----:B------:R-:W3:Y:S01]  /*14df0*/  MUFU.EX2 R11, R98 ;  /* 0x00000062000b7308 */ /* 0x000ee20000000800 */
[----:B------:R-:W-:Y:S01]  /*14e00*/  FMNMX.FTZ R27, R40, R27, !PT ;  /* 0x0000001b281b7209 */ /* 0x000fe20007810000 */
[----:B0-----:R-:W-:Y:S01]  /*14e10*/  FADD.FTZ R43, R156, R5 ;  /* 0x000000059c2b7221 */ /* 0x001fe20000010000 */
[----:B------:R-:W-:Y:S02]  /*14e20*/  F2FP.BF16.F32.PACK_AB R156, R5, R156 ;  /* 0x0000009c059c723e */ /* 0x000fe400000010ff */
[----:B------:R-:W-:-:S03]  /*14e30*/  FMNMX.FTZ R27, R70, R27, !PT ;  /* 0x0000001b461b7209 */ /* 0x000fc60007810000 */
[----:B------:R-:W0:Y:S01]  /*14e40*/  MUFU.EX2 R15, R94 ;  /* 0x0000005e000f7308 */ /* 0x000e220000000800 */
[----:B------:R-:W-:Y:S01]  /*14e50*/  FMNMX.FTZ R33, R28, R27, !PT ;  /* 0x0000001b1c217209 */ /* 0x000fe20007810000 */
[----:B------:R-:W-:-:S04]  /*14e60*/  FFMA.FTZ R27, R0, R7, -R41 ;  /* 0x00000007001b7223 */ /* 0x000fc80000010829 */
[----:B------:R-:W4:Y:S02]  /*14e70*/  SHFL.BFLY PT, R0, R33, 0x2, 0x1f ;  /* 0x0c401f0021007f89 */ /* 0x000f2400000e0000 */
[----:B------:R-:W0:Y:S08]  /*14e80*/  MUFU.EX2 R90, R90 ;  /* 0x0000005a005a7308 */ /* 0x000e300000000800 */
[----:B------:R-:W0:Y:S08]  /*14e90*/  MUFU.EX2 R154, R154 ;  /* 0x0000009a009a7308 */ /* 0x000e300000000800 */
[----:B------:R-:W0:Y:S01]  /*14ea0*/  MUFU.EX2 R21, R72 ;  /* 0x0000004800157308 */ /* 0x000e220000000800 */
[----:B----4-:R-:W-:Y:S01]  /*14eb0*/  FMNMX.FTZ R0, R33, R0, !PT ;  /* 0x0000000021007209 */ /* 0x010fe20007810000 */
[----:B------:R-:W-:-:S06]  /*14ec0*/  FFMA.FTZ R33, R10, R7, -R41 ;  /* 0x000000070a217223 */ /* 0x000fcc0000010829 */
[----:B------:R-:W4:Y:S01]  /*14ed0*/  MUFU.EX2 R148, R148 ;  /* 0x0000009400947308 */ /* 0x000f220000000800 */
[----:B------:R-:W1:Y:S01]  /*14ee0*/  @P5 LDC R10, c[0x0][0x44c] ;  /* 0x00011300ff0a5b82 */ /* 0x000e620000000800 */
[----:B------:R-:W3:Y:S06]  /*14ef0*/  SHFL.BFLY PT, R39, R0, 0x1, 0x1f ;  /* 0x0c201f0000277f89 */ /* 0x000eec00000e0000 */
[----:B------:R-:W-:Y:S08]  /*14f00*/  MUFU.EX2 R25, R25 ;  /* 0x0000001900197308 */ /* 0x000ff00000000800 */
[----:B------:R-:W-:Y:S08]  /*14f10*/  MUFU.EX2 R150, R150 ;  /* 0x0000009600967308 */ /* 0x000ff00000000800 */
[----:B------:R-:W-:Y:S01]  /*14f20*/  MUFU.EX2 R27, R27 ;  /* 0x0000001b001b7308 */ /* 0x000fe20000000800 */
[----:B-1----:R-:W-:Y:S01]  /*14f30*/  @P5 IMAD.HI.U32 R10, R177, R10, RZ ;  /* 0x0000000ab10a5227 */ /* 0x002fe200078e00ff */
[----:B---3--:R-:W-:-:S03]  /*14f40*/  FMNMX.FTZ R4, R0, R39, !PT ;  /* 0x0000002700047209 */ /* 0x008fc60007810000 */
[----:B------:R-:W-:Y:S01]  /*14f50*/  FFMA.FTZ R39, R24, R7, -R41 ;  /* 0x0000000718277223 */ /* 0x000fe20000010829 */
[----:B--2---:R-:W-:Y:S01]  /*14f60*/  @P5 SHF.R.U32.HI R47, RZ, R49, R10 ;  /* 0x00000031ff2f5219 */ /* 0x004fe2000001160a */
[----:B------:R-:W-:Y:S02]  /*14f70*/  VIADD R10, R2, 0xfffffffe ;  /* 0xfffffffe020a7836 */ /* 0x000fe40000000000 */
[C---:B------:R-:W-:Y:S01]  /*14f80*/  FMUL.FTZ R0, R4.reuse, R7 ;  /* 0x0000000704007220 */ /* 0x040fe20000410000 */
[----:B------:R-:W-:Y:S01]  /*14f90*/  FSETP.NEU.FTZ.AND P2, PT, R4, -INF , PT ;  /* 0xff8000000400780b */ /* 0x000fe20003f5d000 */
[----:B------:R-:W-:Y:S01]  /*14fa0*/  MUFU.EX2 R144, R144 ;  /* 0x0000009000907308 */ /* 0x000fe20000000800 */
[----:B------:R-:W-:Y:S02]  /*14fb0*/  ISETP.GE.AND P5, PT, R13, 0x1, PT ;  /* 0x000000010d00780c */ /* 0x000fe40003fa6270 */
[----:B------:R-:W-:Y:S01]  /*14fc0*/  FSEL R41, R0, RZ, P2 ;  /* 0x000000ff00297208 */ /* 0x000fe20001000000 */
[----:B------:R-:W-:Y:S01]  /*14fd0*/  FADD.FTZ R0, R158, R43 ;  /* 0x0000002b9e007221 */ /* 0x000fe20000010000 */
[----:B------:R-:W-:-:S03]  /*14fe0*/  F2FP.BF16.F32.PACK_AB R158, R11, R158 ;  /* 0x0000009e0b9e723e */ /* 0x000fc600000010ff */
        /* <DEDUP_REMOVED lines=8> */
[----:B------:R-:W-:Y:S01]  /*15070*/  FADD.FTZ R0, R11, R0 ;  /* 0x000000000b007221 */ /* 0x000fe20000010000 */
[-CC-:B------:R-:W-:Y:S01]  /*15080*/  FFMA.FTZ R76, R76, R7.reuse, -R41.reuse ;  /* 0x000000074c4c7223 */ /* 0x180fe20000010829 */
[-CC-:B------:R-:W-:Y:S01]  /*15090*/  FFMA.FTZ R42, R42, R7.reuse, -R41.reuse ;  /* 0x000000072a2a7223 */ /* 0x180fe20000010829 */
[-CC-:B------:R-:W-:Y:S01]  /*150a0*/  FFMA.FTZ R78, R78, R7.reuse, -R41.reuse ;  /* 0x000000074e4e7223 */ /* 0x180fe20000010829 */
[----:B0-----:R-:W-:Y:S01]  /*150b0*/  FADD.FTZ R45, R15, R0 ;  /* 0x000000000f2d7221 */ /* 0x001fe20000010000 */
[-CC-:B------:R-:W-:Y:S01]  /*150c0*/  FFMA.FTZ R46, R46, R7.reuse, -R41.reuse ;  /* 0x000000072e2e7223 */ /* 0x180fe20000010829 */
[----:B------:R-:W0:Y:S01]  /*150d0*/  MUFU.EX2 R32, R32 ;  /* 0x0000002000207308 */ /* 0x000e220000000800 */
[-C--:B------:R-:W-:Y:S01]  /*150e0*/  FFMA.FTZ R80, R80, R7.reuse, -R41 ;  /* 0x0000000750507223 */ /* 0x080fe20000010829 */
[----:B------:R-:W-:Y:S01]  /*150f0*/  FADD.FTZ R45, R90, R45 ;  /* 0x0000002d5a2d7221 */ /* 0x000fe20000010000 */
[-CC-:B------:R-:W-:Y:S01]  /*15100*/  FFMA.FTZ R50, R50, R7.reuse, -R41.reuse ;  /* 0x0000000732327223 */ /* 0x180fe20000010829 */
[-CC-:B------:R-:W-:Y:S01]  /*15110*/  FFMA.FTZ R82, R82, R7.reuse, -R41.reuse ;  /* 0x0000000752527223 */ /* 0x180fe20000010829 */
[-C--:B------:R-:W-:Y:S01]  /*15120*/  FFMA.FTZ R54, R54, R7.reuse, -R41 ;  /* 0x0000000736367223 */ /* 0x080fe20000010829 */
[----:B------:R-:W-:Y:S01]  /*15130*/  FADD.FTZ R6, R154, R45 ;  /* 0x0000002d9a067221 */ /* 0x000fe20000010000 */
[-CC-:B------:R-:W-:Y:S01]  /*15140*/  FFMA.FTZ R84, R84, R7.reuse, -R41.reuse ;  /* 0x0000000754547223 */ /* 0x180fe20000010829 */
[----:B------:R-:W1:Y:S01]  /*15150*/  MUFU.EX2 R30, R30 ;  /* 0x0000001e001e7308 */ /* 0x000e620000000800 */
[-CC-:B------:R-:W-:Y:S01]  /*15160*/  FFMA.FTZ R58, R58, R7.reuse, -R41.reuse ;  /* 0x000000073a3a7223 */ /* 0x180fe20000010829 */
[----:B------:R-:W-:Y:S01]  /*15170*/  FADD.FTZ R45, R21, R6 ;  /* 0x00000006152d7221 */ /* 0x000fe20000010000 */
[-CC-:B------:R-:W-:Y:S01]  /*15180*/  FFMA.FTZ R86, R86, R7.reuse, -R41.reuse ;  /* 0x0000000756567223 */ /* 0x180fe20000010829 */
[-CC-:B------:R-:W-:Y:S01]  /*15190*/  FFMA.FTZ R62, R62, R7.reuse, -R41.reuse ;  /* 0x000000073e3e7223 */ /* 0x180fe20000010829 */
[-C--:B------:R-:W-:Y:S01]  /*151a0*/  FFMA.FTZ R88, R88, R7.reuse, -R41 ;  /* 0x0000000758587223 */ /* 0x080fe20000010829 */
[----:B----4-:R-:W-:Y:S01]  /*151b0*/  FADD.FTZ R6, R148, R45 ;  /* 0x0000002d94067221 */ /* 0x010fe20000010000 */
[-CC-:B------:R-:W-:Y:S01]  /*151c0*/  FFMA.FTZ R66, R66, R7.reuse, -R41.reuse ;  /* 0x0000000742427223 */ /* 0x180fe20000010829 */
[----:B------:R-:W2:Y:S01]  /*151d0*/  MUFU.EX2 R159, R36 ;  /* 0x00000024009f7308 */ /* 0x000ea20000000800 */
[----:B0-----:R-:W-:Y:S01]  /*151e0*/  FADD.FTZ R43, R157, R32 ;  /* 0x000000209d2b7221 */ /* 0x001fe20000010000 */
[----:B------:R-:W-:Y:S01]  /*151f0*/  FADD.FTZ R45, R25, R6 ;  /* 0x00000006192d7221 */ /* 0x000fe20000010000 */
[-CC-:B------:R-:W-:Y:S01]  /*15200*/  FFMA.FTZ R40, R40, R7.reuse, -R41.reuse ;  /* 0x0000000728287223 */ /* 0x180fe20000010829 */
[-CC-:B------:R-:W-:Y:S01]  /*15210*/  FFMA.FTZ R70, R70, R7.reuse, -R41.reuse ;  /* 0x0000000746467223 */ /* 0x180fe20000010829 */
[----:B------:R-:W-:Y:S01]  /*15220*/  FFMA.FTZ R28, R28, R7, -R41 ;  /* 0x000000071c1c7223 */ /* 0x000fe20000010829 */
[----:B------:R-:W-:Y:S01]  /*15230*/  FADD.FTZ R6, R150, R45 ;  /* 0x0000002d96067221 */ /* 0x000fe20000010000 */
[----:B------:R-:W-:Y:S01]  /*15240*/  F2FP.BF16.F32.PACK_AB R154, R21, R154 ;  /* 0x0000009a159a723e */ /* 0x000fe200000010ff */
[----:B------:R-:W0:Y:S01]  /*15250*/  MUFU.EX2 R34, R34 ;  /* 0x0000002200227308 */ /* 0x000e220000000800 */
[----:B-1----:R-:W-:Y:S01]  /*15260*/  FADD.FTZ R0, R30, R43 ;  /* 0x0000002b1e007221 */ /* 0x002fe20000010000 */
[----:B------:R-:W-:Y:S01]  /*15270*/  FADD.FTZ R45, R27, R6 ;  /* 0x000000061b2d7221 */ /* 0x000fe20000010000 */
[----:B------:R-:W-:-:S02]  /*15280*/  F2FP.BF16.F32.PACK_AB R148, R25, R148 ;  /* 0x000000941994723e */ /* 0x000fc400000010ff */
[----:B------:R-:W-:Y:S01]  /*15290*/  F2FP.BF16.F32.PACK_AB R150, R27, R150 ;  /* 0x000000961b96723e */ /* 0x000fe200000010ff */
[----:B------:R-:W-:Y:S01]  /*152a0*/  FADD.FTZ R6, R144, R45 ;  /* 0x0000002d90067221 */ /* 0x000fe20000010000 */
[----:B------:R-:W-:Y:S01]  /*152b0*/  F2FP.BF16.F32.PACK_AB R157, R32, R157 ;  /* 0x0000009d209d723e */ /* 0x000fe200000010ff */
        /* <DEDUP_REMOVED lines=31> */
[----:B-----5:R-:W1:Y:S01]  /*154b0*/  MUFU.EX2 R147, R84 ;  /* 0x0000005400937308 */ /* 0x020e620000000800 */
[----:B--2---:R-:W-:-:S07]  /*154c0*/  FADD.FTZ R0, R54, R5 ;  /* 0x0000000536007221 */ /* 0x004fce0000010000 */
[----:B------:R-:W2:Y:S01]  /*154d0*/  MUFU.EX2 R31, R31 ;  /* 0x0000001f001f7308 */ /* 0x000ea20000000800 */
[----:B0-----:R-:W-:Y:S01]  /*154e0*/  FADD.FTZ R6, R146, R45 ;  /* 0x0000002d92067221 */ /* 0x001fe20000010000 */
[----:B------:R-:W-:Y:S01]  /*154f0*/  IMAD.IADD R45, R152, 0x1, R47 ;  /* 0x00000001982d7824 */ /* 0x000fe200078e022f */
[----:B------:R-:W-:-:S03]  /*15500*/  F2FP.BF16.F32.PACK_AB R152, R90, R15 ;  /* 0x0000000f5a98723e */ /* 0x000fc600000010ff */
[----:B------:R-:W-:Y:S02]  /*15510*/  IMAD.IADD R12, R45, 0x1, R12 ;  /* 0x000000012d0c7824 */ /* 0x000fe400078e020c */
        /* <DEDUP_REMOVED lines=39> */
[----:B-1----:R-:W-:Y:S01]  /*15790*/  FADD.FTZ R6, R138, R11 ;  /* 0x0000000b8a067221 */ /* 0x002fe20000010000 */
[C---:B--2---:R-:W-:Y:S01]  /*157a0*/  FADD.FTZ R5, R139.reuse, R0 ;  /* 0x000000008b057221 */ /* 0x044fe20000010000 */
[----:B------:R-:W-:Y:S02]  /*157b0*/  F2FP.BF16.F32.PACK_AB R139, R139, R70 ;  /* 0x000000468b8b723e */ /* 0x000fe400000010ff */
[C---:B0-----:R-:W-:Y:S01]  /*157c0*/  FADD.FTZ R6, R39.reuse, R6 ;  /* 0x0000000627067221 */ /* 0x041fe20000010000 */
[----:B------:R-:W-:Y:S01]  /*157d0*/  F2FP.BF16.F32.PACK_AB R138, R39, R138 ;  /* 0x0000008a278a723e */ /* 0x000fe200000010ff */
[----:B------:R-:W-:Y:S06]  /*157e0*/  @!P5 BRA `(.L_x_1852) ;  /* 0x000000000048d947 */ /* 0x000fec0003800000 */
        /* <DEDUP_REMOVED lines=11> */
.L_x_1854:
[----:B------:R-:W-:-:S13]  /*158a0*/  ISETP.NE.AND P2, PT, R13, 0x1, PT ;  /* 0x000000010d00780c */ /* 0x000fda0003f45270 */
[----:B------:R-:W0:Y:S02]  /*158b0*/  @P2 LDC.64 R14, c[0x0][0x9e8] ;  /* 0x00027a00ff0e2b82 */ /* 0x000e240000000a00 */
[----:B0-----:R-:W-:-:S05]  /*158c0*/  @P2 IMAD.HI.U32 R2, R0, R14, RZ ;  /* 0x0000000e00022227 */ /* 0x001fca00078e00ff */
[----:B------:R-:W-:-:S07]  /*158d0*/  @P2 SHF.R.U32.HI R0, RZ, R15, R2 ;  /* 0x0000000fff002219 */ /* 0x000fce0000011602 */
.L_x_1855:
[----:B------:R-:W-:Y:S05]  /*158e0*/  BSYNC B0 ;  /* 0x0000000000007941 */ /* 0x000fea0003800000 */
.L_x_1853:
[----:B------:R-:W-:-:S05]  /*158f0*/  IMAD R13, R0, R13, R13 ;  /* 0x0000000d000d7224 */ /* 0x000fca00078e020d */
[----:B------:R-:W-:-:S07]  /*15900*/  VIMNMX R12, R12, R13, PT ;  /* 0x0000000d0c0c7248 */ /* 0x000fce0003fe0100 */
.L_x_1852:
[----:B------:R-:W-:Y:S01]  /*15910*/  IMAD.HI R12, R12, 0x2aaaaaab, RZ ;  /* 0x2aaaaaab0c0c7827 */ /* 0x000fe200078e02ff */
[----:B------:R-:W-:Y:S01]  /*15920*/  ULDC UR46, c[0x0][0x9e4] ;  /* 0x00027900002e7ab9 */ /* 0x000fe20000000800 */
[----:B------:R-:W-:Y:S01]  /*15930*/  ULDC UR39, c[0x0][0x9e4] ;  /* 0x0002790000277ab9 */ /* 0x000fe20000000800 */
[----:B------:R-:W-:Y:S01]  /*15940*/  ULDC UR47, c[0x0][0x9dc] ;  /* 0x00027700002f7ab9 */ /* 0x000fe20000000800 */
[----:B------:R-:W-:Y:S01]  /*15950*/  ULDC UR51, c[0x0][0x9dc] ;  /* 0x0002770000337ab9 */ /* 0x000fe20000000800 */
[----:B------:R-:W-:Y:S01]  /*15960*/  SHF.R.U32.HI R11, RZ, 0x1f, R12 ;  /* 0x0000001fff0b7819 */ /* 0x000fe2000001160c */
[----:B------:R-:W-:Y:S01]  /*15970*/  ULDC UR38, c[0x0][0x988] ;  /* 0x0002620000267ab9 */ /* 0x000fe20000000800 */
[----:B------:R-:W-:Y:S01]  /*15980*/  ULDC UR43, c[0x0][0x988] ;  /* 0x00026200002b7ab9 */ /* 0x000fe20000000800 */
[----:B------:R-:W-:Y:S01]  /*15990*/  ULDC UR42, c[0x0][0x988] ;  /* 0x00026200002a7ab9 */ /* 0x000fe20000000800 */
[----:B------:R-:W-:Y:S01]  /*159a0*/  LEA.HI.SX32 R12, R12, R11, 0x1c ;  /* 0x0000000b0c0c7211 */ /* 0x000fe200078fe2ff */
[----:B------:R-:W-:Y:S01]  /*159b0*/  ULDC UR54, c[0x0][0x9e0] ;  /* 0x0002780000367ab9 */ /* 0x000fe20000000800 */
[----:B------:R-:W-:Y:S01]  /*159c0*/  ULDC UR50, c[0x0][0x9e0] ;  /* 0x0002780000327ab9 */ /* 0x000fe20000000800 */
[----:B------:R-:W-:Y:S01]  /*159d0*/  BSSY B0, `(.L_x_1856) ;  /* 0x000033d000007945 */ /* 0x000fe20003800000 */
[----:B------:R-:W-:Y:S01]  /*159e0*/  VIMNMX R11, R179, R12, !PT ;  /* 0x0000000cb30b7248 */ /* 0x000fe20007fe0100 */
[----:B------:R-:W-:Y:S01]  /*159f0*/  IMAD.MOV.U32 R2, RZ, RZ, 0x3f800000 ;  /* 0x3f800000ff027424 */ /* 0x000fe200078e00ff */
[----:B------:R-:W-:Y:S01]  /*15a00*/  CS2R R86, SRZ ;  /* 0x0000000000567805 */ /* 0x000fe2000001ff00 */
[----:B------:R-:W-:Y:S01]  /*15a10*/  IMAD.MOV.U32 R0, RZ, RZ, 0x3f800000 ;  /* 0x3f800000ff007424 */ /* 0x000fe200078e00ff */
[----:B------:R-:W-:-:S02]  /*15a20*/  ISETP.GE.AND P2, PT, R10, R11, PT ;  /* 0x0000000b0a00720c */ /* 0x000fc40003f46270 */
        /* <DEDUP_REMOVED lines=31> */
[----:B------:R-:W-:Y:S06]  /*15c20*/  @!P2 BRA `(.L_x_1857) ;  /* 0x00000030005ca947 */ /* 0x000fec0003800000 */
[----:B------:R-:W-:Y:S01]  /*15c30*/  BSSY B1, `(.L_x_1858) ;  /* 0x0000312000017945 */ /* 0x000fe20003800000 */
[----:B------:R-:W-:Y:S02]  /*15c40*/  IMAD.MOV.U32 R2, RZ, RZ, 0x3f800000 ;  /* 0x3f800000ff027424 */ /* 0x000fe400078e00ff */
[----:B------:R-:W-:-:S07]  /*15c50*/  IMAD.MOV.U32 R87, RZ, RZ, RZ ;  /* 0x000000ffff577224 */ /* 0x000fce00078e00ff */
.L_x_1877:
[----:B------:R-:W-:-:S05]  /*15c60*/  VIADD R20, R22, 0x1 ;  /* 0x0000000116147836 */ /* 0x000fca0000000000 */
[----:B------:R-:W-:-:S04]  /*15c70*/  ISETP.NE.AND P2, PT, R20, 0x2, PT ;  /* 0x000000021400780c */ /* 0x000fc80003f45270 */
[----:B------:R-:W-:Y:S02]  /*15c80*/  SEL R12, RZ, 0x1, P2 ;  /* 0x00000001ff0c7807 */ /* 0x000fe40001000000 */
[----:B------:R-:W-:Y:S02]  /*15c90*/  SEL R20, R20, RZ, P2 ;  /* 0x000000ff14147207 */ /* 0x000fe40001000000 */
[----:B------:R-:W-:Y:S01]  /*15ca0*/  LOP3.LUT R21, R23, R12, RZ, 0x3c, !PT ;  /* 0x0000000c17157212 */ /* 0x000fe200078e3cff */
[----:B------:R-:W-:Y:S06]  /*15cb0*/  @!P0 BRA `(.L_x_1859) ;  /* 0x0000000000048947 */ /* 0x000fec0003800000 */
[----:B------:R-:W-:Y:S01]  /*15cc0*/  BPT.TRAP 0x1 ;  /* 0x000000040000795c */ /* 0x000fe20000300000 */
.L_x_1859:
[----:B------:R-:W-:Y:S01]  /*15cd0*/  IMAD R7, R20, 0x8, R16 ;  /* 0x0000000814077824 */ /* 0x000fe200078e0210 */
[----:B------:R-:W-:-:S04]  /*15ce0*/  SHF.L.U32 R14, R21, 0x1f, RZ ;  /* 0x0000001f150e7819 */ /* 0x000fc800000006ff */
[----:B------:R0:W1:Y:S01]  /*15cf0*/  SYNCS.PHASECHK.TRANS64.TRYWAIT P2, [R7+URZ+0x2a830], R14 ;  /* 0x02a8300e070075a7 */ /* 0x000062000804017f */
[----:B------:R-:W-:Y:S05]  /*15d00*/  @!P0 BRA `(.L_x_1860) ;  /* 0x0000000000048947 */ /* 0x000fea0003800000 */
[----:B------:R-:W-:Y:S01]  /*15d10*/  BPT.TRAP 0x1 ;  /* 0x000000040000795c */ /* 0x000fe20000300000 */
.L_x_1860:
[----:B------:R-:W-:Y:S01]  /*15d20*/  BSSY B2, `(.L_x_1861) ;  /* 0x0000006000027945 */ /* 0x000fe20003800000 */
[----:B------:R-:W-:Y:S02]  /*15d30*/  IMAD R12, R20, 0x900, R8 ;  /* 0x00000900140c7824 */ /* 0x000fe400078e0208 */
[----:B------:R-:W-:Y:S01]  /*15d40*/  IMAD.MOV.U32 R13, RZ, RZ, 0x40000040 ;  /* 0x40000040ff0d7424 */ /* 0x000fe200078e00ff */
[----:B-1----:R-:W-:Y:S06]  /*15d50*/  @P2 BRA `(.L_x_1862) ;  /* 0x0000000000082947 */ /* 0x002fec0003800000 */
[----:B------:R-:W1:Y:S02]  /*15d60*/  SYNCS.PHASECHK.TRANS64.TRYWAIT P2, [R7+URZ+0x2a830], R14 ;  /* 0x02a8300e070075a7 */ /* 0x000e64000804017f */
[----:B-1----:R-:W-:Y:S05]  /*15d70*/  @!P2 BRA `(.L_x_1863) ;  /* 0x0000013c00c4a947 */ /* 0x002fea0003800000 */
.L_x_1862:
[----:B------:R-:W-:Y:S05]  /*15d80*/  BSYNC B2 ;  /* 0x0000000000027941 */ /* 0x000fea0003800000 */
.L_x_1861:
[----:B------:R-:W2:Y:S04]  /*15d90*/  LDL.64 R88, [R1+0x38] ;  /* 0x0000380001587983 */ /* 0x000ea80000100a00 */
[----:B------:R-:W3:Y:S04]  /*15da0*/  LDL.64 R218, [R1+0x30] ;  /* 0x0000300001da7983 */ /* 0x000ee80000100a00 */
[----:B------:R-:W4:Y:S01]  /*15db0*/  LDL.64 R216, [R1+0x28] ;  /* 0x0000280001d87983 */ /* 0x000f220000100a00 */
[----:B------:R-:W-:-:S03]  /*15dc0*/  R2UR UR6, R12 ;  /* 0x000000000c0672ca */ /* 0x000fc600000e0000 */
[----:B------:R-:W5:Y:S01]  /*15dd0*/  LDL.64 R214, [R1+0x20] ;  /* 0x0000200001d67983 */ /* 0x000f620000100a00 */
[----:B------:R-:W-:Y:S01]  /*15de0*/  R2UR UR7, R13 ;  /* 0x000000000d0772ca */ /* 0x000fe200000e0000 */
[----:B01----:R-:W-:Y:S02]  /*15df0*/  VIADD R14, R12, 0x2 ;  /* 0x000000020c0e7836 */ /* 0x003fe40000000000 */
[----:B------:R-:W-:Y:S01]  /*15e00*/  IMAD.MOV.U32 R15, RZ, RZ, 0x40000040 ;  /* 0x40000040ff0f7424 */ /* 0x000fe200078e00ff */
[----:B------:R-:W5:Y:S04]  /*15e10*/  LDL.64 R212, [R1+0x18] ;  /* 0x0000180001d47983 */ /* 0x000f680000100a00 */
[----:B------:R-:W5:Y:S04]  /*15e20*/  LDL.64 R210, [R1+0x10] ;  /* 0x0000100001d27983 */ /* 0x000f680000100a00 */
[----:B------:R-:W5:Y:S01]  /*15e30*/  LDL.64 R208, [R1] ;  /* 0x0000000001d07983 */ /* 0x000f620000100a00 */
[----:B--2---:R-:W-:-:S02]  /*15e40*/  R2UR UR4, R88 ;  /* 0x00000000580472ca */ /* 0x004fc400000e0000 */
[----:B------:R-:W-:Y:S02]  /*15e50*/  R2UR UR5, R89 ;  /* 0x00000000590572ca */ /* 0x000fe400000e0000 */
[----:B------:R-:W-:-:S11]  /*15e60*/  WARPGROUP.ARRIVE ;  /* 0x00000000000079c5 */ /* 0x000fd60000000000 */
[----:B------:R-:W-:Y:S01]  /*15e70*/  HGMMA.64x96x16.F32.BF16 R88, gdesc[UR4], RZ, !UPT, gsb0 ;  /* 0x01600000045879f0 */ /* 0x000fe2000c0018ff */
[----:B------:R-:W-:Y:S02]  /*15e80*/  R2UR UR6, R14 ;  /* 0x000000000e0672ca */ /* 0x000fe400000e0000 */
[----:B------:R-:W-:Y:S02]  /*15e90*/  R2UR UR7, R15 ;  /* 0x000000000f0772ca */ /* 0x000fe400000e0000 */
[----:B---3--:R-:W-:Y:S02]  /*15ea0*/  R2UR UR4, R218 ;  /* 0x00000000da0472ca */ /* 0x008fe400000e0000 */
[----:B------:R-:W-:Y:S01]  /*15eb0*/  R2UR UR5, R219 ;  /* 0x00000000db0572ca */ /* 0x000fe200000e0000 */
[----:B------:R-:W-:Y:S02]  /*15ec0*/  VIADD R14, R12, 0x4 ;  /* 0x000000040c0e7836 */ /* 0x000fe40000000000 */
[----:B------:R-:W-:Y:S01]  /*15ed0*/  IMAD.MOV.U32 R15, RZ, RZ, 0x40000040 ;  /* 0x40000040ff0f7424 */ /* 0x000fe200078e00ff */
[----:B------:R-:W-:-:S02]  /*15ee0*/  WARPGROUP.DEPBAR.LE gsb0, 0x0 ;  /* 0x00008000000079c5 */ /* 0x000fc40000010000 */
[----:B------:R-:W-:-:S07]  /*15ef0*/  WARPGROUP.ARRIVE ;  /* 0x00000000000079c5 */ /* 0x000fce0000000000 */
[----:B------:R-:W-:Y:S01]  /*15f00*/  HGMMA.64x96x16.F32.BF16 R88, gdesc[UR4], R88, gsb0 ;  /* 0x01600000045879f0 */ /* 0x000fe20008001858 */
[----:B------:R-:W-:Y:S02]  /*15f10*/  R2UR UR6, R14 ;  /* 0x000000000e0672ca */ /* 0x000fe400000e0000 */
[----:B------:R-:W-:Y:S02]  /*15f20*/  R2UR UR7, R15 ;  /* 0x000000000f0772ca */ /* 0x000fe400000e0000 */
[----:B----4-:R-:W-:Y:S02]  /*15f30*/  R2UR UR4, R216 ;  /* 0x00000000d80472ca */ /* 0x010fe400000e0000 */
        /* <DEDUP_REMOVED lines=8> */
[----:B-----5:R-:W-:Y:S02]  /*15fc0*/  R2UR UR4, R214 ;  /* 0x00000000d60472ca */ /* 0x020fe400000e0000 */
        /* <DEDUP_REMOVED lines=8> */
[----:B------:R-:W-:Y:S02]  /*16050*/  R2UR UR4, R212 ;  /* 0x00000000d40472ca */ /* 0x000fe400000e0000 */
        /* <DEDUP_REMOVED lines=25> */
[----:B------:R-:W-:Y:S01]  /*161f0*/  R2UR UR7, R15 ;  /* 0x000000000f0772ca */ /* 0x000fe200000e0000 */
[----:B------:R-:W-:Y:S01]  /*16200*/  UMOV UR4, UR52 ;  /* 0x0000003400047c82 */ /* 0x000fe20008000000 */
[----:B------:R-:W-:Y:S01]  /*16210*/  UMOV UR5, UR53 ;  /* 0x0000003500057c82 */ /* 0x000fe20008000000 */
[----:B------:R-:W-:Y:S02]  /*16220*/  VIADD R14, R12, 0x600 ;  /* 0x000006000c0e7836 */ /* 0x000fe40000000000 */
[----:B------:R-:W-:Y:S01]  /*16230*/  IMAD.MOV.U32 R15, RZ, RZ, 0x40000040 ;  /* 0x40000040ff0f7424 */ /* 0x000fe200078e00ff */
[----:B------:R-:W-:Y:S02]  /*16240*/  WARPGROUP.DEPBAR.LE gsb0, 0x0 ;  /* 0x00008000000079c5 */ /* 0x000fe40000010000 */
[----:B------:R-:W-:-:S06]  /*16250*/  WARPGROUP.ARRIVE ;  /* 0x00000000000079c5 */ /* 0x000fcc0000000000 */
        /* <DEDUP_REMOVED lines=32> */
[----:B------:R-:W-:Y:S02]  /*16460*/  WARPGROUP.DEPBAR.LE gsb0, 0x0 ;  /* 0x00008000000079c5 */ /* 0x000fe40000010000 */
[----:B------:R-:W-:-:S08]  /*16470*/  WARPGROUP.ARRIVE ;  /* 0x00000000000079c5 */ /* 0x000fd00000000000 */
[----:B------:R-:W-:Y:S01]  /*16480*/  HGMMA.64x96x16.F32.BF16 R88, gdesc[UR4], R88, gsb0 ;  /* 0x01600000045879f0 */ /* 0x000fe20008001858 */
        /* <DEDUP_REMOVED lines=65> */
[----:B------:R-:W-:Y:S05]  /*168a0*/  @!P0 BRA `(.L_x_1864) ;  /* 0x0000000000048947 */ /* 0x000fea0003800000 */
[----:B------:R-:W-:Y:S01]  /*168b0*/  BPT.TRAP 0x1 ;  /* 0x000000040000795c */ /* 0x000fe20000300000 */
.L_x_1864:
[----:B------:R-:W-:Y:S01]  /*168c0*/  SHF.L.U32 R9, R23, 0x1f, RZ ;  /* 0x0000001f17097819 */ /* 0x000fe200000006ff */
[----:B------:R-:W-:-:S04]  /*168d0*/  IMAD R14, R22, 0x8, R16 ;  /* 0x00000008160e7824 */ /* 0x000fc800078e0210 */
[----:B------:R0:W1:Y:S01]  /*168e0*/  SYNCS.PHASECHK.TRANS64.TRYWAIT P2, [R14+URZ+0x2a850], R9 ;  /* 0x02a850090e0075a7 */ /* 0x000062000804017f */
[----:B------:R-:W-:Y:S05]  /*168f0*/  @!P0 BRA `(.L_x_1865) ;  /* 0x0000000000048947 */ /* 0x000fea0003800000 */
[----:B------:R-:W-:Y:S01]  /*16900*/  BPT.TRAP 0x1 ;  /* 0x000000040000795c */ /* 0x000fe20000300000 */
.L_x_1865:
        /* <DEDUP_REMOVED lines=9> */
.L_x_1867:
[----:B------:R-:W-:Y:S05]  /*169a0*/  BSYNC B2 ;  /* 0x0000000000027941 */ /* 0x000fea0003800000 */
.L_x_1866:
[----:B------:R-:W-:Y:S01]  /*169b0*/  IMAD.MOV.U32 R12, RZ, RZ, R0 ;  /* 0x000000ffff0c7224 */ /* 0x000fe200078e0000 */
[----:B------:R-:W2:Y:S01]  /*169c0*/  LDL R200, [R1+0xc] ;  /* 0x00000c0001c87983 */ /* 0x000ea20000100800 */
[----:B------:R-:W-:Y:S01]  /*169d0*/  IMAD.MOV.U32 R13, RZ, RZ, 0x40000040 ;  /* 0x40000040ff0d7424 */ /* 0x000fe200078e00ff */
[----:B------:R-:W-:Y:S01]  /*169e0*/  WARPGROUP.ARRIVE ;  /* 0x00000000000079c5 */ /* 0x000fe20000000000 */
[----:B------:R-:W-:Y:S01]  /*169f0*/  ISETP.NE.AND P3, PT, R198, 0x1, PT ;  /* 0x00000001c600780c */ /* 0x000fe20003f65270 */
[----:B------:R-:W-:Y:S01]  /*16a00*/  IMAD.IADD R15, R181, 0x1, R177 ;  /* 0x00000001b50f7824 */ /* 0x000fe200078e02b1 */
[----:B------:R-:W-:Y:S01]  /*16a10*/  R2UR UR6, R12 ;  /* 0x000000000c0672ca */ /* 0x000fe200000e0000 */
[----:B------:R-:W-:Y:S01]  /*16a20*/  VIADD R12, R0, 0x80 ;  /* 0x00000080000c7836 */ /* 0x000fe20000000000 */
[----:B------:R-:W-:Y:S01]  /*16a30*/  R2UR UR7, R13 ;  /* 0x000000000d0772ca */ /* 0x000fe200000e0000 */
[----:B------:R-:W-:Y:S02]  /*16a40*/  IMAD.MOV.U32 R13, RZ, RZ, 0x40000040 ;  /* 0x40000040ff0d7424 */ /* 0x000fe400078e00ff */
[----:B------:R-:W-:-:S05]  /*16a50*/  @!P1 VIADD R7, R7, 0x2a840 ;  /* 0x0002a84007079836 */ /* 0x000fca0000000000 */
[----:B------:R-:W-:Y:S01]  /*16a60*/  @!P1 PRMT R7, RZ, 0x654, R7 ;  /* 0x00000654ff079816 */ /* 0x000fe20000000007 */
[----:B01----:R-:W0:Y:S04]  /*16a70*/  @P3 LDC R9, c[0x0][0x450] ;  /* 0x00011400ff093b82 */ /* 0x003e280000000800 */
[----:B------:R-:W-:Y:S01]  /*16a80*/  HGMMA.64x128x16.F32.BF16 R24, R156, gdesc[UR4].tnspB, R24, gsb0 ;  /* 0x41e000049c187df0 */ /* 0x000fe20008001818 */
[----:B------:R-:W-:Y:S01]  /*16a90*/  R2UR UR6, R12 ;  /* 0x000000000c0672ca */ /* 0x000fe200000e0000 */
[----:B------:R-:W-:Y:S01]  /*16aa0*/  VIADD R12, R0, 0x100 ;  /* 0x00000100000c7836 */ /* 0x000fe20000000000 */
[----:B------:R-:W-:Y:S01]  /*16ab0*/  R2UR UR7, R13 ;  /* 0x000000000d0772ca */ /* 0x000fe200000e0000 */
[----:B------:R-:W-:Y:S01]  /*16ac0*/  IMAD.MOV.U32 R13, RZ, RZ, 0x40000040 ;  /* 0x40000040ff0d7424 */ /* 0x000fe200078e00ff */
[----:B------:R-:W-:-:S02]  /*16ad0*/  WARPGROUP.DEPBAR.LE gsb0, 0x0 ;  /* 0x00008000000079c5 */ /* 0x000fc40000010000 */
[----:B------:R-:W-:-:S09]  /*16ae0*/  WARPGROUP.ARRIVE ;  /* 0x00000000000079c5 */ /* 0x000fd20000000000 */
[----:B------:R-:W-:Y:S01]  /*16af0*/  HGMMA.64x128x16.F32.BF16 R24, R152, gdesc[UR4].tnspB, R24, gsb0 ;  /* 0x41e0000498187df0 */ /* 0x000fe20008001818 */
[----:B------:R-:W-:Y:S01]  /*16b00*/  R2UR UR6, R12 ;  /* 0x000000000c0672ca */ /* 0x000fe200000e0000 */
[----:B------:R-:W-:Y:S01]  /*16b10*/  VIADD R12, R0, 0x180 ;  /* 0x00000180000c7836 */ /* 0x000fe20000000000 */
[----:B------:R-:W-:Y:S01]  /*16b20*/  R2UR UR7, R13 ;  /* 0x000000000d0772ca */ /* 0x000fe200000e0000 */
[----:B------:R-:W-:Y:S01]  /*16b30*/  IMAD.MOV.U32 R13, RZ, RZ, 0x40000040 ;  /* 0x40000040ff0d7424 */ /* 0x000fe200078e00ff */
[----:B--2---:R-:W-:Y:S01]  /*16b40*/  LOP3.LUT P2, RZ, R200, 0x100000, RZ, 0xc0, !PT ;  /* 0x00100000c8ff7812 */ /* 0x004fe2000784c0ff */
[----:B------:R-:W-:Y:S02]  /*16b50*/  WARPGROUP.DEPBAR.LE gsb0, 0x0 ;  /* 0x00008000000079c5 */ /* 0x000fe40000010000 */
[----:B------:R-:W-:-:S08]  /*16b60*/  WARPGROUP.ARRIVE ;  /* 0x00000000000079c5 */ /* 0x000fd00000000000 */
        /* <DEDUP_REMOVED lines=12> */
[----:B------:R-:W1:Y:S02]  /*16c30*/  @P3 LDC R0, c[0x0][0x44c] ;  /* 0x00011300ff003b82 */ /* 0x000e640000000800 */
[----:B-1----:R-:W-:-:S05]  /*16c40*/  @P3 IMAD.HI.U32 R0, R15, R0, RZ ;  /* 0x000000000f003227 */ /* 0x002fca00078e00ff */
[----:B0-----:R-:W-:-:S05]  /*16c50*/  @P3 SHF.R.U32.HI R15, RZ, R9, R0 ;  /* 0x00000009ff0f3219 */ /* 0x001fca0000011600 */
[----:B------:R-:W0:Y:S01]  /*16c60*/  SHFL.IDX PT, R2, R15, RZ, 0x1c1f ;  /* 0x001c1fff0f027589 */ /* 0x000e2200000e0000 */
[----:B------:R-:W-:Y:S02]  /*16c70*/  WARPGROUP.DEPBAR.LE gsb0, 0x0 ;  /* 0x00008000000079c5 */ /* 0x000fe40000010000 */
[----:B------:R-:W-:-:S06]  /*16c80*/  WARPGROUP.ARRIVE ;  /* 0x00000000000079c5 */ /* 0x000fcc0000000000 */
[----:B------:R-:W-:Y:S01]  /*16c90*/  HGMMA.64x128x16.F32.BF16 R24, R140, gdesc[UR4].tnspB, R24, gsb0 ;  /* 0x41e000048c187df0 */ /* 0x000fe20008001818 */
[----:B------:R-:W-:Y:S02]  /*16ca0*/  R2UR UR6, R12 ;  /* 0x000000000c0672ca */ /* 0x000fe400000e0000 */
[----:B------:R-:W-:Y:S01]  /*16cb0*/  R2UR UR7, R13 ;  /* 0x000000000d0772ca */ /* 0x000fe200000e0000 */
[----:B------:R-:W-:Y:S02]  /*16cc0*/  WARPGROUP.DEPBAR.LE gsb0, 0x0 ;  /* 0x00008000000079c5 */ /* 0x000fe40000010000 */
[----:B------:R-:W-:Y:S01]  /*16cd0*/  WARPGROUP.ARRIVE ;  /* 0x00000000000079c5 */ /* 0x000fe20000000000 */
[----:B------:R-:W-:-:S04]  /*16ce0*/  IMAD R140, R10, -0x60, RZ ;  /* 0xffffffa00a8c7824 */ /* 0x000fc800078e02ff */
[----:B------:R-:W-:-:S05]  /*16cf0*/  VIADD R9, R140, 0x1 ;  /* 0x000000018c097836 */ /* 0x000fca0000000000 */
[----:B------:R-:W-:Y:S01]  /*16d00*/  HGMMA.64x128x16.F32.BF16 R24, R136, gdesc[UR4].tnspB, R24, gsb0 ;  /* 0x41e0000488187df0 */ /* 0x000fe20008001818 */
[----:B------:R-:W-:Y:S02]  /*16d10*/  IMAD R0, R180, -0x2, R9 ;  /* 0xfffffffeb4007824 */ /* 0x000fe400078e0209 */
[----:B------:R-:W-:-:S05]  /*16d20*/  IMAD.U32 R9, RZ, RZ, UR47 ;  /* 0x0000002fff097e24 */ /* 0x000fca000f8e00ff */
[----:B------:R-:W-:Y:S01]  /*16d30*/  LOP3.LUT R12, RZ, R9, RZ, 0x33, !PT ;  /* 0x00000009ff0c7212 */ /* 0x000fe200078e33ff */
[----:B------:R-:W-:Y:S02]  /*16d40*/  WARPGROUP.DEPBAR.LE gsb0, 0x0 ;  /* 0x00008000000079c5 */ /* 0x000fe40000010000 */
[----:B------:R1:W-:Y:S02]  /*16d50*/  @!P1 SYNCS.ARRIVE.TRANS64.RED.A1T0 RZ, [R7+URZ], RZ ;  /* 0x000000ff07ff99a7 */ /* 0x0003e4000810043f */
[----:B-1----:R-:W-:Y:S01]  /*16d60*/  IADD3 R7, -R163, R0, R164 ;  /* 0x00000000a3077210 */ /* 0x002fe20007ffe1a4 */
[----:B------:R-:W-:-:S04]  /*16d70*/  VIADD R0, R0, 0xffffffff ;  /* 0xffffffff00007836 */ /* 0x000fc80000000000 */
[----:B------:R-:W-:Y:S02]  /*16d80*/  VIADD R23, R7, UR54 ;  /* 0x0000003607177c36 */ /* 0x000fe40008000000 */
[----:B------:R-:W-:Y:S02]  /*16d90*/  IMAD.IADD R7, R12, 0x1, R7 ;  /* 0x000000010c077824 */ /* 0x000fe400078e0207 */
        /* <DEDUP_REMOVED lines=15> */
.L_x_1871:
[----:B------:R-:W-:-:S05]  /*16e90*/  IMAD.U32 R22, RZ, RZ, UR46 ;  /* 0x0000002eff167e24 */ /* 0x000fca000f8e00ff */
[----:B------:R-:W-:-:S13]  /*16ea0*/  ISETP.NE.AND P2, PT, R22, 0x1, PT ;  /* 0x000000011600780c */ /* 0x000fda0003f45270 */
[----:B------:R-:W0:Y:S02]  /*16eb0*/  @P2 LDC.64 R12, c[0x0][0x9e8] ;  /* 0x00027a00ff0c2b82 */ /* 0x000e240000000a00 */
[----:B0-----:R-:W-:-:S05]  /*16ec0*/  @P2 IMAD.HI.U32 R12, R141, R12, RZ ;  /* 0x0000000c8d0c2227 */ /* 0x001fca00078e00ff */
[----:B------:R-:W-:-:S07]  /*16ed0*/  @P2 SHF.R.U32.HI R141, RZ, R13, R12 ;  /* 0x0000000dff8d2219 */ /* 0x000fce000001160c */
.L_x_1872:
[----:B------:R-:W-:Y:S05]  /*16ee0*/  BSYNC B2 ;  /* 0x0000000000027941 */ /* 0x000fea0003800000 */
.L_x_1870:
[----:B------:R-:W-:-:S05]  /*16ef0*/  IMAD R2, R141, R22, R0 ;  /* 0x000000168d027224 */ /* 0x000fca00078e0200 */
[----:B------:R-:W-:Y:S02]  /*16f00*/  VIADDMNMX R139, R2, R22, R139, PT ;  /* 0x00000016028b7246 */ /* 0x000fe4000380018b */
[----:B------:R-:W-:-:S07]  /*16f10*/  VIMNMX R137, R137, R2, !PT ;  /* 0x0000000289897248 */ /* 0x000fce0007fe0100 */
.L_x_1869:
        /* <DEDUP_REMOVED lines=12> */
[--C-:B0-----:R-:W-:Y:S01]  /*16fe0*/  IMAD.IADD R23, R23, 0x1, R12.reuse ;  /* 0x0000000117177824 */ /* 0x101fe200078e020c */
[----:B------:R-:W-:Y:S01]  /*16ff0*/  ISETP.GE.AND P5, PT, R140, 0x11, PT ;  /* 0x000000118c00780c */ /* 0x000fe20003fa6270 */
[----:B------:R-:W-:Y:S01]  /*17000*/  IMAD.IADD R89, R7, 0x1, R12 ;  /* 0x0000000107597824 */ /* 0x000fe200078e020c */
        /* <DEDUP_REMOVED lines=104> */
[----:B------:R-:W-:-:S13]  /*17690*/  LOP3.LUT P6, RZ, R200, 0x100000, RZ, 0xc0, !PT ;  /* 0x00100000c8ff7812 */ /* 0x000fda00078cc0ff */
        /* <DEDUP_REMOVED lines=13> */
.L_x_1875:
[----:B------:R-:W-:-:S05]  /*17770*/  IMAD.U32 R15, RZ, RZ, UR46 ;  /* 0x0000002eff0f7e24 */ /* 0x000fca000f8e00ff */
[----:B------:R-:W-:-:S13]  /*17780*/  ISETP.NE.AND P6, PT, R15, 0x1, PT ;  /* 0x000000010f00780c */ /* 0x000fda0003fc5270 */
[----:B------:R-:W0:Y:S02]  /*17790*/  @P6 LDC.64 R12, c[0x0][0x9e8] ;  /* 0x00027a00ff0c6b82 */ /* 0x000e240000000a00 */
[----:B0-----:R-:W-:-:S05]  /*177a0*/  @P6 IMAD.HI.U32 R12, R7, R12, RZ ;  /* 0x0000000c070c6227 */ /* 0x001fca00078e00ff */
[----:B------:R-:W-:-:S07]  /*177b0*/  @P6 SHF.R.U32.HI R7, RZ, R13, R12 ;  /* 0x0000000dff076219 */ /* 0x000fce000001160c */
.L_x_1876:
[----:B------:R-:W-:Y:S05]  /*177c0*/  BSYNC B2 ;  /* 0x0000000000027941 */ /* 0x000fea0003800000 */
.L_x_1874:
[----:B------:R-:W-:-:S05]  /*177d0*/  IMAD R0, R7, R15, R0 ;  /* 0x0000000f07007224 */ /* 0x000fca00078e0200 */
[----:B------:R-:W-:Y:S02]  /*177e0*/  VIADDMNMX R23, R0, R15, R23, PT ;  /* 0x0000000f00177246 */ /* 0x000fe40003800117 */
[----:B------:R-:W-:-:S07]  /*177f0*/  VIMNMX R89, R89, R0, !PT ;  /* 0x0000000059597248 */ /* 0x000fce0007fe0100 */
.L_x_1873:
[C---:B------:R-:W-:Y:S01]  /*17800*/  ISETP.GT.AND P2, PT, R89.reuse, 0x1, !P2 ;  /* 0x000000015900780c */ /* 0x040fe20005744270 */
[----:B------:R-:W-:Y:S01]  /*17810*/  @!P1 VIADD R14, R14, 0x2a860 ;  /* 0x0002a8600e0e9836 */ /* 0x000fe20000000000 */
[----:B------:R-:W-:Y:S02]  /*17820*/  ISETP.GT.AND P3, PT, R89, 0x8, !P3 ;  /* 0x000000085900780c */ /* 0x000fe40005f64270 */
        /* <DEDUP_REMOVED lines=66> */
[----:B------:R-:W-:Y:S02]  /*17c50*/  ISETP.LT.OR P2, PT, R23, 0x31, P2 ;  /* 0x000000311700780c */ /* 0x000fe40001741670 */
[----:B------:R-:W-:Y:S01]  /*17c60*/  ISETP.NE.AND P3, PT, R157, RZ, PT ;  /* 0x000000ff9d00720c */ /* 0x000fe20003f65270 */
[----:B------:R-:W0:Y:S01]  /*17c70*/  SHFL.BFLY PT, R7, R0, 0x2, 0x1f ;  /* 0x0c401f0000077f89 */ /* 0x000e2200000e0000 */
        /* <DEDUP_REMOVED lines=13> */
[----:B0-----:R-:W-:Y:S01]  /*17d50*/  FMNMX.FTZ R15, R0, R7, !PT ;  /* 0x00000007000f7209 */ /* 0x001fe20007810000 */
[----:B------:R-:W-:Y:S01]  /*17d60*/  IMAD.U32 R7, RZ, RZ, UR43 ;  /* 0x0000002bff077e24 */ /* 0x000fe2000f8e00ff */
[----:B------:R-:W-:-:S02]  /*17d70*/  FSEL R118, R118, -INF , !P2 ;  /* 0xff80000076767808 */ /* 0x000fc40005000000 */
[----:B------:R-:W-:Y:S01]  /*17d80*/  ISETP.NE.AND P2, PT, R153, RZ, PT ;  /* 0x000000ff9900720c */ /* 0x000fe20003f45270 */
        /* <DEDUP_REMOVED lines=31> */
[----:B------:R-:W-:-:S02]  /*17f80*/  FSEL R101, R90, -INF , !P2 ;  /* 0xff8000005a657808 */ /* 0x000fc40005000000 */
[----:B------:R-:W-:Y:S02]  /*17f90*/  FSETP.NEU.FTZ.AND P2, PT, R106, -INF , PT ;  /* 0xff8000006a00780b */ /* 0x000fe40003f5d000 */
        /* <DEDUP_REMOVED lines=11> */
[----:B------:R-:W-:Y:S01]  /*18050*/  MUFU.EX2 R15, R92 ;  /* 0x0000005c000f7308 */ /* 0x000fe20000000800 */
[--C-:B------:R-:W-:Y:S01]  /*18060*/  FFMA.FTZ R138, R138, R7, -R103.reuse ;  /* 0x000000078a8a7223 */ /* 0x100fe20000010867 */
[----:B------:R-:W-:Y:S01]  /*18070*/  FMNMX.FTZ R91, R98, R91, !PT ;  /* 0x0000005b625b7209 */ /* 0x000fe20007810000 */
[-CC-:B------:R-:W-:Y:S01]  /*18080*/  FFMA.FTZ R142, R142, R7.reuse, -R103.reuse ;  /* 0x000000078e8e7223 */ /* 0x180fe20000010867 */
[-CC-:B------:R-:W-:Y:S01]  /*18090*/  FFMA.FTZ R108, R108, R7.reuse, -R103.reuse ;  /* 0x000000076c6c7223 */ /* 0x180fe20000010867 */
[--C-:B------:R-:W-:Y:S01]  /*180a0*/  FFMA.FTZ R13, R88, R7, -R103.reuse ;  /* 0x00000007580d7223 */ /* 0x100fe20000010867 */
[----:B------:R-:W-:Y:S01]  /*180b0*/  FMNMX.FTZ R91, R158, R91, !PT ;  /* 0x0000005b9e5b7209 */ /* 0x000fe20007810000 */
[-CC-:B------:R-:W-:Y:S01]  /*180c0*/  FFMA.FTZ R23, R146, R7.reuse, -R103.reuse ;  /* 0x0000000792177223 */ /* 0x180fe20000010867 */
[----:B------:R0:W-:Y:S01]  /*180d0*/  MUFU.EX2 R92, R136 ;  /* 0x00000088005c7308 */ /* 0x0001e20000000800 */
        /* <DEDUP_REMOVED lines=8> */
[----:B0-----:R-:W-:Y:S01]  /*18160*/  FSEL R136, R135, -INF , !P3 ;  /* 0xff80000087887808 */ /* 0x001fe20005800000 */
[----:B------:R-:W-:Y:S01]  /*18170*/  FFMA.FTZ R140, R140, R7, -R103 ;  /* 0x000000078c8c7223 */ /* 0x000fe20000010867 */
[----:B------:R-:W-:-:S04]  /*18180*/  FMNMX.FTZ R93, R208, R93, !PT ;  /* 0x0000005dd05d7209 */ /* 0x000fc80007810000 */
[----:B------:R-:W-:Y:S01]  /*18190*/  FMNMX.FTZ R93, R210, R93, !PT ;  /* 0x0000005dd25d7209 */ /* 0x000fe20007810000 */
[----:B------:R0:W-:Y:S03]  /*181a0*/  MUFU.EX2 R96, R138 ;  /* 0x0000008a00607308 */ /* 0x0001e60000000800 */
[----:B------:R-:W-:-:S04]  /*181b0*/  FMNMX.FTZ R93, R110, R93, !PT ;  /* 0x0000005d6e5d7209 */ /* 0x000fc80007810000 */
[----:B------:R-:W-:Y:S01]  /*181c0*/  FMNMX.FTZ R95, R212, R93, !PT ;  /* 0x0000005dd45f7209 */ /* 0x000fe20007810000 */
[----:B------:R1:W-:Y:S01]  /*181d0*/  MUFU.EX2 R89, R108 ;  /* 0x0000006c00597308 */ /* 0x0003e20000000800 */
[----:B0-----:R-:W-:Y:S02]  /*181e0*/  FFMA.FTZ R138, R132, R7, -R103 ;  /* 0x00000007848a7223 */ /* 0x001fe40000010867 */
[----:B------:R-:W-:-:S04]  /*181f0*/  FMNMX.FTZ R95, R114, R95, !PT ;  /* 0x0000005f725f7209 */ /* 0x000fc80007810000 */
[----:B------:R-:W-:Y:S01]  /*18200*/  FMNMX.FTZ R95, R214, R95, !PT ;  /* 0x0000005fd65f7209 */ /* 0x000fe20007810000 */
[----:B------:R-:W0:Y:S01]  /*18210*/  MUFU.EX2 R93, R100 ;  /* 0x00000064005d7308 */ /* 0x000e220000000800 */
[----:B-1----:R-:W-:Y:S02]  /*18220*/  FFMA.FTZ R108, R150, R7, -R103 ;  /* 0x00000007966c7223 */ /* 0x002fe40000010867 */
[----:B------:R-:W-:-:S04]  /*18230*/  FMNMX.FTZ R95, R118, R95, !PT ;  /* 0x0000005f765f7209 */ /* 0x000fc80007810000 */
[----:B------:R-:W-:Y:S01]  /*18240*/  FMNMX.FTZ R97, R216, R95, !PT ;  /* 0x0000005fd8617209 */ /* 0x000fe20007810000 */
[----:B------:R1:W-:Y:S03]  /*18250*/  MUFU.EX2 R100, R142 ;  /* 0x0000008e00647308 */ /* 0x0003e60000000800 */
[----:B------:R-:W-:-:S04]  /*18260*/  FMNMX.FTZ R97, R122, R97, !PT ;  /* 0x000000617a617209 */ /* 0x000fc80007810000 */
[----:B------:R-:W-:Y:S01]  /*18270*/  FMNMX.FTZ R97, R218, R97, !PT ;  /* 0x00000061da617209 */ /* 0x000fe20007810000 */
[----:B------:R2:W3:Y:S01]  /*18280*/  MUFU.EX2 R95, R104 ;  /* 0x00000068005f7308 */ /* 0x0004e20000000800 */
[----:B-1----:R-:W-:Y:S02]  /*18290*/  FFMA.FTZ R142, R124, R7, -R103 ;  /* 0x000000077c8e7223 */ /* 0x002fe40000010867 */
[----:B------:R-:W-:-:S04]  /*182a0*/  FMNMX.FTZ R97, R126, R97, !PT ;  /* 0x000000617e617209 */ /* 0x000fc80007810000 */
[----:B------:R-:W-:Y:S01]  /*182b0*/  FMNMX.FTZ R97, R220, R97, !PT ;  /* 0x00000061dc617209 */ /* 0x000fe20007810000 */
[----:B------:R-:W-:Y:S01]  /*182c0*/  MUFU.EX2 R13, R13 ;  /* 0x0000000d000d7308 */ /* 0x000fe20000000800 */
[-CC-:B--2---:R-:W-:Y:S01]  /*182d0*/  FFMA.FTZ R104, R144, R7.reuse, -R103.reuse ;  /* 0x0000000790687223 */ /* 0x184fe20000010867 */
[--C-:B------:R-:W-:Y:S01]  /*182e0*/  FFMA.FTZ R144, R112, R7, -R103.reuse ;  /* 0x0000000770907223 */ /* 0x100fe20000010867 */
[----:B------:R-:W-:Y:S01]  /*182f0*/  FMNMX.FTZ R97, R130, R97, !PT ;  /* 0x0000006182617209 */ /* 0x000fe20007810000 */
[----:B------:R-:W-:Y:S01]  /*18300*/  FFMA.FTZ R112, R154, R7, -R103 ;  /* 0x000000079a707223 */ /* 0x000fe20000010867 */
[----:B0-----:R-:W-:Y:S02]  /*18310*/  F2FP.BF16.F32.PACK_AB R154, R96, R93 ;  /* 0x0000005d609a723e */ /* 0x001fe400000010ff */
[----:B------:R-:W-:Y:S01]  /*18320*/  FMNMX.FTZ R97, R222, R97, !PT ;  /* 0x00000061de617209 */ /* 0x000fe20007810000 */
[----:B------:R-:W-:Y:S03]  /*18330*/  MUFU.EX2 R88, R88 ;  /* 0x0000005800587308 */ /* 0x000fe60000000800 */
[----:B------:R-:W-:-:S04]  /*18340*/  FMNMX.FTZ R97, R134, R97, !PT ;  /* 0x0000006186617209 */ /* 0x000fc80007810000 */
[----:B------:R-:W-:Y:S01]  /*18350*/  FMNMX.FTZ R0, R136, R97, !PT ;  /* 0x0000006188007209 */ /* 0x000fe20007810000 */
[----:B------:R-:W-:Y:S01]  /*18360*/  FFMA.FTZ R97, R148, R7, -R103 ;  /* 0x0000000794617223 */ /* 0x000fe20000010867 */
[----:B------:R-:W-:Y:S01]  /*18370*/  MUFU.EX2 R22, R22 ;  /* 0x0000001600167308 */ /* 0x000fe20000000800 */
[----:B---3--:R-:W-:Y:S02]  /*18380*/  F2FP.BF16.F32.PACK_AB R148, R100, R95 ;  /* 0x0000005f6494723e */ /* 0x008fe400000010ff */
[----:B------:R-:W0:Y:S05]  /*18390*/  SHFL.BFLY PT, R105, R0, 0x2, 0x1f ;  /* 0x0c401f0000697f89 */ /* 0x000e2a00000e0000 */
[----:B------:R-:W1:Y:S08]  /*183a0*/  MUFU.EX2 R104, R104 ;  /* 0x0000006800687308 */ /* 0x000e700000000800 */
[----:B------:R-:W-:Y:S08]  /*183b0*/  MUFU.EX2 R144, R144 ;  /* 0x0000009000907308 */ /* 0x000ff00000000800 */
[----:B------:R-:W-:Y:S01]  /*183c0*/  MUFU.EX2 R23, R23 ;  /* 0x0000001700177308 */ /* 0x000fe20000000800 */
[----:B-1----:R-:W-:-:S02]  /*183d0*/  F2FP.BF16.F32.PACK_AB R150, R104, R89 ;  /* 0x000000596896723e */ /* 0x002fc400000010ff */
[----:B0-----:R-:W-:Y:S01]  /*183e0*/  FMNMX.FTZ R90, R0, R105, !PT ;  /* 0x00000069005a7209 */ /* 0x001fe20007810000 */
[----:B------:R-:W-:Y:S01]  /*183f0*/  FFMA.FTZ R105, R152, R7, -R103 ;  /* 0x0000000798697223 */ /* 0x000fe20000010867 */
[----:B------:R-:W-:Y:S02]  /*18400*/  FSEL R0, R106, RZ, P2 ;  /* 0x000000ff6a007208 */ /* 0x000fe40001000000 */
[----:B------:R-:W-:Y:S01]  /*18410*/  F2FP.BF16.F32.PACK_AB R152, R92, R91 ;  /* 0x0000005b5c98723e */ /* 0x000fe200000010ff */
[----:B------:R-:W0:Y:S01]  /*18420*/  SHFL.BFLY PT, R109, R90, 0x1, 0x1f ;  /* 0x0c201f005a6d7f89 */ /* 0x000e2200000e0000 */
[----:B------:R-:W-:Y:S01]  /*18430*/  MUFU.EX2 R146, R146 ;  /* 0x0000009200927308 */ /* 0x000fe20000000800 */
[----:B------:R-:W-:-:S04]  /*18440*/  FADD.FTZ R0, -R0, R3 ;  /* 0x0000000300007221 */ /* 0x000fc80000010100 */
[----:B------:R-:W-:-:S03]  /*18450*/  FMUL.FTZ R0, R0, R7 ;  /* 0x0000000700007220 */ /* 0x000fc60000410000 */
[----:B------:R-:W-:Y:S08]  /*18460*/  MUFU.EX2 R97, R97 ;  /* 0x0000006100617308 */ /* 0x000ff00000000800 */
[----:B------:R-:W1:Y:S01]  /*18470*/  MUFU.EX2 R0, R0 ;  /* 0x0000000000007308 */ /* 0x000e620000000800 */
[----:B0-----:R-:W-:-:S07]  /*18480*/  FMNMX.FTZ R90, R90, R109, !PT ;  /* 0x0000006d5a5a7209 */ /* 0x001fce0007810000 */
[----:B------:R-:W-:Y:S01]  /*18490*/  MUFU.EX2 R99, R99 ;  /* 0x0000006300637308 */ /* 0x000fe20000000800 */
[----:B------:R-:W-:Y:S02]  /*184a0*/  @!P1 PRMT R109, RZ, 0x654, R14 ;  /* 0x00000654ff6d9816 */ /* 0x000fe4000000000e */
[C---:B------:R-:W-:Y:S01]  /*184b0*/  FSETP.NEU.FTZ.AND P2, PT, R90.reuse, -INF , PT ;  /* 0xff8000005a00780b */ /* 0x040fe20003f5d000 */
[----:B------:R-:W-:Y:S01]  /*184c0*/  FMUL.FTZ R103, R90, R7 ;  /* 0x000000075a677220 */ /* 0x000fe20000410000 */
[----:B------:R0:W-:Y:S03]  /*184d0*/  @!P1 SYNCS.ARRIVE.TRANS64.RED.A1T0 RZ, [R109+URZ], RZ ;  /* 0x000000ff6dff99a7 */ /* 0x0001e6000810043f */
[----:B------:R-:W-:Y:S01]  /*184e0*/  MUFU.EX2 R108, R108 ;  /* 0x0000006c006c7308 */ /* 0x000fe20000000800 */
[----:B------:R-:W-:-:S05]  /*184f0*/  FSEL R103, R103, RZ, P2 ;  /* 0x000000ff67677208 */ /* 0x000fca0001000000 */
[-CC-:B------:R-:W-:Y:S01]  /*18500*/  FFMA.FTZ R157, R101, R7.reuse, -R103.reuse ;  /* 0x00000007659d7223 */ /* 0x180fe20000010867 */
[----:B------:R-:W-:Y:S01]  /*18510*/  FSEL R101, R90, RZ, P2 ;  /* 0x000000ff5a657208 */ /* 0x000fe20001000000 */
[-CC-:B------:R-:W-:Y:S01]  /*18520*/  FFMA.FTZ R12, R12, R7.reuse, -R103.reuse ;  /* 0x000000070c0c7223 */ /* 0x180fe20000010867 */
[-CC-:B------:R-:W-:Y:S01]  /*18530*/  FFMA.FTZ R159, R94, R7.reuse, -R103.reuse ;  /* 0x000000075e9f7223 */ /* 0x180fe20000010867 */
[-CC-:B------:R-:W-:Y:S01]  /*18540*/  FFMA.FTZ R94, R156, R7.reuse, -R103.reuse ;  /* 0x000000079c5e7223 */ /* 0x180fe20000010867 */
[-C--:B------:R-:W-:Y:S01]  /*18550*/  FFMA.FTZ R153, R98, R7.reuse, -R103 ;  /* 0x0000000762997223 */ /* 0x080fe20000010867 */
[----:B------:R-:W-:Y:S01]  /*18560*/  FADD.FTZ R2, -R101, R4 ;  /* 0x0000000465027221 */ /* 0x000fe20000010100 */
[----:B------:R-:W-:Y:S01]  /*18570*/  MUFU.EX2 R157, R157 ;  /* 0x0000009d009d7308 */ /* 0x000fe20000000800 */
[----:B-1----:R-:W-:Y:S01]  /*18580*/  FFMA.FTZ R101, R0, R6, R13 ;  /* 0x0000000600657223 */ /* 0x002fe2000001000d */
[-CC-:B------:R-:W-:Y:S01]  /*18590*/  FFMA.FTZ R98, R158, R7.reuse, -R103.reuse ;  /* 0x000000079e627223 */ /* 0x180fe20000010867 */
[-C--:B------:R-:W-:Y:S01]  /*185a0*/  FMUL.FTZ R2, R2, R7.reuse ;  /* 0x0000000702027220 */ /* 0x080fe20000410000 */
[-C--:B------:R-:W-:Y:S01]  /*185b0*/  FFMA.FTZ R155, R102, R7.reuse, -R103 ;  /* 0x00000007669b7223 */ /* 0x080fe20000010867 */
[----:B------:R-:W-:Y:S01]  /*185c0*/  FADD.FTZ R6, R88, R101 ;  /* 0x0000006558067221 */ /* 0x000fe20000010000 */
[-CC-:B------:R-:W-:Y:S01]  /*185d0*/  FFMA.FTZ R102, R200, R7.reuse, -R103.reuse ;  /* 0x00000007c8667223 */ /* 0x180fe20000010867 */
[-CC-:B------:R-:W-:Y:S01]  /*185e0*/  FFMA.FTZ R149, R208, R7.reuse, -R103.reuse ;  /* 0x00000007d0957223 */ /* 0x180fe20000010867 */
[----:B------:R-:W-:Y:S01]  /*185f0*/  MUFU.EX2 R12, R12 ;  /* 0x0000000c000c7308 */ /* 0x000fe20000000800 */
[----:B------:R-:W-:Y:S01]  /*18600*/  FADD.FTZ R101, R15, R6 ;  /* 0x000000060f657221 */ /* 0x000fe20000010000 */
[-CC-:B------:R-:W-:Y:S01]  /*18610*/  FFMA.FTZ R116, R210, R7.reuse, -R103.reuse ;  /* 0x00000007d2747223 */ /* 0x180fe20000010867 */
[-CC-:B------:R-:W-:Y:S01]  /*18620*/  FFMA.FTZ R151, R110, R7.reuse, -R103.reuse ;  /* 0x000000076e977223 */ /* 0x180fe20000010867 */
[-C--:B------:R-:W-:Y:S01]  /*18630*/  FFMA.FTZ R145, R114, R7.reuse, -R103 ;  /* 0x0000000772917223 */ /* 0x080fe20000010867 */
[----:B------:R-:W-:Y:S01]  /*18640*/  FADD.FTZ R6, R22, R101 ;  /* 0x0000006516067221 */ /* 0x000fe20000010000 */
        /* <DEDUP_REMOVED lines=18> */
[----:B-1----:R-:W-:Y:S01]  /*18770*/  FFMA.FTZ R5, R2, R5, R157 ;  /* 0x0000000502057223 */ /* 0x002fe2000001009d */
[----:B------:R-:W-:Y:S01]  /*18780*/  FADD.FTZ R101, R95, R118 ;  /* 0x000000765f657221 */ /* 0x000fe20000010000 */
[C---:B------:R-:W-:Y:S01]  /*18790*/  ISETP.GT.AND P2, PT, R10.reuse, R11, PT ;  /* 0x0000000b0a00720c */ /* 0x040fe20003f44270 */
[----:B------:R-:W-:Y:S02]  /*187a0*/  VIADD R10, R10, 0xffffffff ;  /* 0xffffffff0a0a7836 */ /* 0x000fe40000000000 */
[----:B------:R-:W-:Y:S01]  /*187b0*/  FADD.FTZ R6, R12, R5 ;  /* 0x000000050c067221 */ /* 0x000fe20000010000 */
[----:B------:R-:W-:Y:S01]  /*187c0*/  FADD.FTZ R118, R100, R101 ;  /* 0x0000006564767221 */ /* 0x000fe20000010000 */
[----:B------:R-:W-:Y:S01]  /*187d0*/  F2FP.BF16.F32.PACK_AB R156, R88, R13 ;  /* 0x0000000d589c723e */ /* 0x000fe200000010ff */
[----:B------:R-:W1:Y:S01]  /*187e0*/  MUFU.EX2 R153, R153 ;  /* 0x0000009900997308 */ /* 0x000e620000000800 */
[----:B--2---:R-:W-:Y:S01]  /*187f0*/  FADD.FTZ R5, R159, R6 ;  /* 0x000000069f057221 */ /* 0x004fe20000010000 */
[----:B------:R-:W-:Y:S01]  /*18800*/  FADD.FTZ R101, R89, R118 ;  /* 0x0000007659657221 */ /* 0x000fe20000010000 */
[-CC-:B------:R-:W-:Y:S01]  /*18810*/  FFMA.FTZ R118, R220, R7.reuse, -R103.reuse ;  /* 0x00000007dc767223 */ /* 0x180fe20000010867 */
[----:B------:R-:W-:Y:S01]  /*18820*/  FFMA.FTZ R103, R136, R7, -R103 ;  /* 0x0000000788677223 */ /* 0x000fe20000010867 */
[----:B------:R-:W-:Y:S01]  /*18830*/  F2FP.BF16.F32.PACK_AB R157, R12, R157 ;  /* 0x0000009d0c9d723e */ /* 0x000fe200000010ff */
[----:B------:R-:W-:-:S02]  /*18840*/  FADD.FTZ R101, R104, R101 ;  /* 0x0000006568657221 */ /* 0x000fc40000010000 */
[----:B------:R-:W2:Y:S01]  /*18850*/  MUFU.EX2 R98, R98 ;  /* 0x0000006200627308 */ /* 0x000ea20000000800 */
[----:B---3--:R-:W-:Y:S01]  /*18860*/  FADD.FTZ R6, R94, R5 ;  /* 0x000000055e067221 */ /* 0x008fe20000010000 */
[----:B------:R-:W-:Y:S01]  /*18870*/  FADD.FTZ R120, R144, R101 ;  /* 0x0000006590787221 */ /* 0x000fe20000010000 */
[C---:B------:R-:W-:Y:S02]  /*18880*/  F2FP.BF16.F32.PACK_AB R144, R23.reuse, R144 ;  /* 0x000000901790723e */ /* 0x040fe400000010ff */
[----:B------:R-:W-:Y:S01]  /*18890*/  F2FP.BF16.F32.PACK_AB R159, R94, R159 ;  /* 0x0000009f5e9f723e */ /* 0x000fe200000010ff */
[----:B------:R-:W-:Y:S01]  /*188a0*/  FADD.FTZ R101, R23, R120 ;  /* 0x0000007817657221 */ /* 0x000fe20000010000 */
[----:B------:R-:W-:Y:S01]  /*188b0*/  IMAD.MOV.U32 R23, RZ, RZ, R21 ;  /* 0x000000ffff177224 */ /* 0x000fe200078e0015 */
[----:B------:R-:W3:Y:S01]  /*188c0*/  MUFU.EX2 R155, R155 ;  /* 0x0000009b009b7308 */ /* 0x000ee20000000800 */
[----:B-1----:R-:W-:Y:S01]  /*188d0*/  FADD.FTZ R5, R153, R6 ;  /* 0x0000000699057221 */ /* 0x002fe20000010000 */
[----:B------:R-:W-:Y:S01]  /*188e0*/  FADD.FTZ R120, R146, R101 ;  /* 0x0000006592787221 */ /* 0x000fe20000010000 */
[----:B------:R-:W-:-:S03]  /*188f0*/  F2FP.BF16.F32.PACK_AB R146, R97, R146 ;  /* 0x000000926192723e */ /* 0x000fc600000010ff */
[----:B------:R-:W-:Y:S02]  /*18900*/  FADD.FTZ R120, R97, R120 ;  /* 0x0000007861787221 */ /* 0x000fe40000010000 */
[----:B------:R-:W1:Y:S01]  /*18910*/  MUFU.EX2 R102, R102 ;  /* 0x0000006600667308 */ /* 0x000e620000000800 */
[C---:B--2---:R-:W-:Y:S01]  /*18920*/  FADD.FTZ R6, R98.reuse, R5 ;  /* 0x0000000562067221 */ /* 0x044fe20000010000 */
[----:B------:R-:W-:Y:S01]  /*18930*/  FADD.FTZ R101, R99, R120 ;  /* 0x0000007863657221 */ /* 0x000fe20000010000 */
[----:B------:R-:W-:-:S03]  /*18940*/  F2FP.BF16.F32.PACK_AB R153, R98, R153 ;  /* 0x000000996299723e */ /* 0x000fc600000010ff */
[----:B------:R-:W-:Y:S02]  /*18950*/  FADD.FTZ R101, R108, R101 ;  /* 0x000000656c657221 */ /* 0x000fe40000010000 */
        /* <DEDUP_REMOVED lines=14> */
[----:B------:R-:W-:Y:S01]  /*18a40*/  F2FP.BF16.F32.PACK_AB R151, R4, R151 ;  /* 0x000000970497723e */ /* 0x000fe200000010ff */
[----:B------:R-:W-:-:S05]  /*18a50*/  IMAD.MOV.U32 R4, RZ, RZ, R90 ;  /* 0x000000ffff047224 */ /* 0x000fca00078e005a */
        /* <DEDUP_REMOVED lines=15> */
[----:B------:R-:W2:Y:S01]  /*18b50*/  MUFU.EX2 R105, R105 ;  /* 0x0000006900697308 */ /* 0x000ea20000000800 */
[----:B---3--:R-:W-:-:S07]  /*18b60*/  FADD.FTZ R22, R142, R101 ;  /* 0x000000658e167221 */ /* 0x008fce0000010000 */
[----:B------:R-:W3:Y:S01]  /*18b70*/  MUFU.EX2 R118, R118 ;  /* 0x0000007600767308 */ /* 0x000ee20000000800 */
[----:B-1----:R-:W-:-:S07]  /*18b80*/  FADD.FTZ R5, R143, R6 ;  /* 0x000000068f057221 */ /* 0x002fce0000010000 */
[----:B------:R-:W1:Y:S01]  /*18b90*/  MUFU.EX2 R107, R107 ;  /* 0x0000006b006b7308 */ /* 0x000e620000000800 */
[C---:B--2---:R-:W-:Y:S01]  /*18ba0*/  FADD.FTZ R22, R105.reuse, R22 ;  /* 0x0000001669167221 */ /* 0x044fe20000010000 */
[----:B------:R-:W-:-:S06]  /*18bb0*/  F2FP.BF16.F32.PACK_AB R142, R105, R142 ;  /* 0x0000008e698e723e */ /* 0x000fcc00000010ff */
[----:B------:R-:W2:Y:S01]  /*18bc0*/  MUFU.EX2 R130, R130 ;  /* 0x0000008200827308 */ /* 0x000ea20000000800 */
[C---:B---3--:R-:W-:Y:S01]  /*18bd0*/  FADD.FTZ R5, R118.reuse, R5 ;  /* 0x0000000576057221 */ /* 0x048fe20000010000 */
        /* <DEDUP_REMOVED lines=11> */
[----:B------:R1:W4:Y:S01]  /*18c90*/  MUFU.EX2 R3, R140 ;  /* 0x0000008c00037308 */ /* 0x0003220000000800 */
[----:B--2---:R-:W-:-:S07]  /*18ca0*/  FADD.FTZ R22, R138, R13 ;  /* 0x0000000d8a167221 */ /* 0x004fce0000010000 */
[----:B------:R-:W2:Y:S01]  /*18cb0*/  MUFU.EX2 R103, R103 ;  /* 0x0000006700677308 */ /* 0x000ea20000000800 */
[----:B---3--:R-:W-:Y:S01]  /*18cc0*/  FADD.FTZ R5, R134, R5 ;  /* 0x0000000586057221 */ /* 0x008fe20000010000 */
[----:B-1----:R-:W-:Y:S01]  /*18cd0*/  F2FP.BF16.F32.PACK_AB R140, R108, R99 ;  /* 0x000000636c8c723e */ /* 0x002fe200000010ff */
[C---:B----4-:R-:W-:Y:S01]  /*18ce0*/  FADD.FTZ R6, R3.reuse, R22 ;  /* 0x0000001603067221 */ /* 0x050fe20000010000 */
[----:B------:R-:W-:Y:S01]  /*18cf0*/  F2FP.BF16.F32.PACK_AB R138, R3, R138 ;  /* 0x0000008a038a723e */ /* 0x000fe200000010ff */
[----:B------:R-:W-:Y:S02]  /*18d00*/  IMAD.MOV.U32 R22, RZ, RZ, R20 ;  /* 0x000000ffff167224 */ /* 0x000fe400078e0014 */
[----:B------:R-:W-:Y:S02]  /*18d10*/  IMAD.MOV.U32 R3, RZ, RZ, R106 ;  /* 0x000000ffff037224 */ /* 0x000fe400078e006a */
[C---:B--2---:R-:W-:Y:S01]  /*18d20*/  FADD.FTZ R5, R103.reuse, R5 ;  /* 0x0000000567057221 */ /* 0x044fe20000010000 */
[----:B------:R-:W-:Y:S01]  /*18d30*/  F2FP.BF16.F32.PACK_AB R139, R103, R134 ;  /* 0x00000086678b723e */ /* 0x000fe200000010ff */
[----:B0-----:R-:W-:Y:S06]  /*18d40*/  @P2 BRA `(.L_x_1877) ;  /* 0xffffffcc00c42947 */ /* 0x001fec000383ffff */
[----:B------:R-:W-:Y:S05]  /*18d50*/  BSYNC B1 ;  /* 0x0000000000017941 */ /* 0x000fea0003800000 */
.L_x_1858:
[----:B------:R-:W-:Y:S02]  /*18d60*/  IMAD.MOV.U32 R4, RZ, RZ, R90 ;  /* 0x000000ffff047224 */ /* 0x000fe400078e005a */
[----:B------:R-:W-:Y:S02]  /*18d70*/  IMAD.MOV.U32 R3, RZ, RZ, R106 ;  /* 0x000000ffff037224 */ /* 0x000fe400078e006a */
[----:B------:R-:W-:Y:S02]  /*18d80*/  IMAD.MOV.U32 R22, RZ, RZ, R20 ;  /* 0x000000ffff167224 */ /* 0x000fe400078e0014 */
[----:B------:R-:W-:-:S07]  /*18d90*/  IMAD.MOV.U32 R23, RZ, RZ, R21 ;  /* 0x000000ffff177224 */ /* 0x000fce00078e0015 */
.L_x_1857:
[----:B------:R-:W-:Y:S05]  /*18da0*/  BSYNC B0 ;  /* 0x0000000000007941 */ /* 0x000fea0003800000 */
.L_x_1856:
        /* <DEDUP_REMOVED lines=11> */
[----:B------:R-:W-:-:S06]  /*18e60*/  IMAD.IADD R11, R12, 0x1, -R9 ;  /* 0x000000010c0b7824 */ /* 0x000fcc00078e0a09 */
[----:B------:R-:W-:Y:S05]  /*18e70*/  @!P2 BRA `(.L_x_1878) ;  /* 0x000000000048a947 */ /* 0x000fea0003800000 */
[----:B------:R-:W-:Y:S01]  /*18e80*/  IMAD.MOV.U32 R9, RZ, RZ, R12 ;  /* 0x000000ffff097224 */ /* 0x000fe200078e000c */
[----:B------:R-:W-:Y:S04]  /*18e90*/  BSSY B0, `(.L_x_1879) ;  /* 0x000000e000007945 */ /* 0x000fe80003800000 */
        /* <DEDUP_REMOVED lines=9> */
.L_x_1880:
[----:B------:R-:W-:-:S13]  /*18f30*/  ISETP.NE.AND P2, PT, R20, 0x1, PT ;  /* 0x000000011400780c */ /* 0x000fda0003f45270 */
[----:B------:R-:W0:Y:S02]  /*18f40*/  @P2 LDC.64 R12, c[0x0][0x9e8] ;  /* 0x00027a00ff0c2b82 */ /* 0x000e240000000a00 */
[----:B0-----:R-:W-:-:S05]  /*18f50*/  @P2 IMAD.HI.U32 R12, R9, R12, RZ ;  /* 0x0000000c090c2227 */ /* 0x001fca00078e00ff */
[----:B------:R-:W-:-:S07]  /*18f60*/  @P2 SHF.R.U32.HI R9, RZ, R13, R12 ;  /* 0x0000000dff092219 */ /* 0x000fce000001160c */
.L_x_1881:
[----:B------:R-:W-:Y:S05]  /*18f70*/  BSYNC B0 ;  /* 0x0000000000007941 */ /* 0x000fea0003800000 */
.L_x_1879:
[----:B------:R-:W-:-:S05]  /*18f80*/  IMAD R12, R9, R20, RZ ;  /* 0x00000014090c7224 */ /* 0x000fca00078e02ff */
[----:B------:R-:W-:-:S07]  /*18f90*/  VIMNMX R11, R11, R12, !PT ;  /* 0x0000000c0b0b7248 */ /* 0x000fce0007fe0100 */
.L_x_1878:
[----:B------:R-:W-:Y:S01]  /*18fa0*/  VIADD R11, R11, 0x5f ;  /* 0x0000005f0b0b7836 */ /* 0x000fe20000000000 */
[----:B------:R-:W-:Y:S03]  /*18fb0*/  BSSY B0, `(.L_x_1882) ;  /* 0x0000204000007945 */ /* 0x000fe60003800000 */
[----:B------:R-:W-:-:S05]  /*18fc0*/  IMAD.HI R11, R11, 0x2aaaaaab, RZ ;  /* 0x2aaaaaab0b0b7827 */ /* 0x000fca00078e02ff */
[----:B------:R-:W-:-:S04]  /*18fd0*/  SHF.R.U32.HI R12, RZ, 0x1f, R11 ;  /* 0x0000001fff0c7819 */ /* 0x000fc8000001160b */
[----:B------:R-:W-:-:S04]  /*18fe0*/  LEA.HI.SX32 R12, R11, R12, 0x1c ;  /* 0x0000000c0b0c7211 */ /* 0x000fc800078fe2ff */
[----:B------:R-:W-:-:S04]  /*18ff0*/  VIMNMX R14, R179, R12, !PT ;  /* 0x0000000cb30e7248 */ /* 0x000fc80007fe0100 */
[----:B------:R-:W-:-:S13]  /*19000*/  ISETP.GE.AND P2, PT, R10, R14, PT ;  /* 0x0000000e0a00720c */ /* 0x000fda0003f46270 */
[----:B------:R-:W-:Y:S05]  /*19010*/  @!P2 BRA `(.L_x_1883) ;  /* 0x0000001c00f4a947 */ /* 0x000fea0003800000 */
[----:B------:R-:W-:Y:S01]  /*19020*/  BSSY B1, `(.L_x_1883) ;  /* 0x00001fc000017945 */ /* 0x000fe20003800000 */
[----:B------:R-:W-:Y:S02]  /*19030*/  IMAD.MOV.U32 R9, RZ, RZ, R4 ;  /* 0x000000ffff097224 */ /* 0x000fe400078e0004 */
[----:B------:R-:W-:Y:S02]  /*19040*/  IMAD.MOV.U32 R21, RZ, RZ, R3 ;  /* 0x000000ffff157224 */ /* 0x000fe400078e0003 */
[----:B------:R-:W-:Y:S02]  /*19050*/  IMAD.MOV.U32 R15, RZ, RZ, R10 ;  /* 0x000000ffff0f7224 */ /* 0x000fe400078e000a */
[----:B------:R-:W-:Y:S02]  /*19060*/  IMAD.MOV.U32 R198, RZ, RZ, R23 ;  /* 0x000000ffffc67224 */ /* 0x000fe400078e0017 */
[----:B------:R-:W-:-:S07]  /*19070*/  IMAD.MOV.U32 R200, RZ, RZ, R22 ;  /* 0x000000ffffc87224 */ /* 0x000fce00078e0016 */
.L_x_1894:
[----:B------:R-:W-:-:S05]  /*19080*/  VIADD R22, R200, 0x1 ;  /* 0x00000001c8167836 */ /* 0x000fca0000000000 */
[----:B------:R-:W-:-:S04]  /*19090*/  ISETP.NE.AND P2, PT, R22, 0x2, PT ;  /* 0x000000021600780c */ /* 0x000fc80003f45270 */
[----:B------:R-:W-:Y:S02]  /*190a0*/  SEL R23, RZ, 0x1, P2 ;  /* 0x00000001ff177807 */ /* 0x000fe40001000000 */
[----:B------:R-:W-:Y:S02]  /*190b0*/  SEL R22, R22, RZ, P2 ;  /* 0x000000ff16167207 */ /* 0x000fe40001000000 */
[----:B------:R-:W-:Y:S01]  /*190c0*/  LOP3.LUT R23, R198, R23, RZ, 0x3c, !PT ;  /* 0x00000017c6177212 */ /* 0x000fe200078e3cff */
[----:B------:R-:W-:Y:S06]  /*190d0*/  @!P0 BRA `(.L_x_1884) ;  /* 0x0000000000048947 */ /* 0x000fec0003800000 */
[----:B------:R-:W-:Y:S01]  /*190e0*/  BPT.TRAP 0x1 ;  /* 0x000000040000795c */ /* 0x000fe20000300000 */
.L_x_1884:
[----:B------:R-:W-:Y:S01]  /*190f0*/  IMAD R3, R22, 0x8, R16 ;  /* 0x0000000816037824 */ /* 0x000fe200078e0210 */
[----:B------:R-:W-:-:S04]  /*19100*/  SHF.L.U32 R4, R23, 0x1f, RZ ;  /* 0x0000001f17047819 */ /* 0x000fc800000006ff */
[----:B------:R0:W1:Y:S01]  /*19110*/  SYNCS.PHASECHK.TRANS64.TRYWAIT P2, [R3+URZ+0x2a830], R4 ;  /* 0x02a83004030075a7 */ /* 0x000062000804017f */
[----:B------:R-:W-:Y:S05]  /*19120*/  @!P0 BRA `(.L_x_1885) ;  /* 0x0000000000048947 */ /* 0x000fea0003800000 */
[----:B------:R-:W-:Y:S01]  /*19130*/  BPT.TRAP 0x1 ;  /* 0x000000040000795c */ /* 0x000fe20000300000 */
.L_x_1885:
[----:B------:R-:W-:Y:S01]  /*19140*/  BSSY B2, `(.L_x_1886) ;  /* 0x0000006000027945 */ /* 0x000fe20003800000 */
[----:B------:R-:W-:Y:S02]  /*19150*/  IMAD R10, R22, 0x900, R8 ;  /* 0x00000900160a7824 */ /* 0x000fe400078e0208 */
[----:B------:R-:W-:Y:S01]  /*19160*/  IMAD.MOV.U32 R11, RZ, RZ, 0x40000040 ;  /* 0x40000040ff0b7424 */ /* 0x000fe200078e00ff */
[----:B-1----:R-:W-:Y:S06]  /*19170*/  @P2 BRA `(.L_x_1887) ;  /* 0x0000000000082947 */ /* 0x002fec0003800000 */
[----:B------:R-:W1:Y:S02]  /*19180*/  SYNCS.PHASECHK.TRANS64.TRYWAIT P2, [R3+URZ+0x2a830], R4 ;  /* 0x02a83004030075a7 */ /* 0x000e64000804017f */
[----:B-1----:R-:W-:Y:S05]  /*19190*/  @!P2 BRA `(.L_x_1888) ;  /* 0x0000010800e4a947 */ /* 0x002fea0003800000 */
.L_x_1887:
[----:B------:R-:W-:Y:S05]  /*191a0*/  BSYNC B2 ;  /* 0x0000000000027941 */ /* 0x000fea0003800000 */
.L_x_1886:
[----:B------:R-:W2:Y:S04]  /*191b0*/  LDL.64 R88, [R1+0x38] ;  /* 0x0000380001587983 */ /* 0x000ea80000100a00 */
[----:B------:R-:W3:Y:S04]  /*191c0*/  LDL.64 R218, [R1+0x30] ;  /* 0x0000300001da7983 */ /* 0x000ee80000100a00 */
[----:B------:R-:W4:Y:S01]  /*191d0*/  LDL.64 R216, [R1+0x28] ;  /* 0x0000280001d87983 */ /* 0x000f220000100a00 */
[----:B------:R-:W-:-:S03]  /*191e0*/  R2UR UR6, R10 ;  /* 0x000000000a0672ca */ /* 0x000fc600000e0000 */
[----:B------:R-:W5:Y:S01]  /*191f0*/  LDL.64 R214, [R1+0x20] ;  /* 0x0000200001d67983 */ /* 0x000f620000100a00 */
[----:B------:R-:W-:Y:S01]  /*19200*/  R2UR UR7, R11 ;  /* 0x000000000b0772ca */ /* 0x000fe200000e0000 */
[----:B------:R-:W-:Y:S02]  /*19210*/  VIADD R12, R10, 0x2 ;  /* 0x000000020a0c7836 */ /* 0x000fe40000000000 */
        /* <DEDUP_REMOVED lines=172> */
.L_x_1889:
[----:B01----:R-:W-:Y:S01]  /*19ce0*/  SHF.L.U32 R3, R198, 0x1f, RZ ;  /* 0x0000001fc6037819 */ /* 0x003fe200000006ff */
[----:B------:R-:W-:-:S04]  /*19cf0*/  IMAD R198, R200, 0x8, R16 ;  /* 0x00000008c8c67824 */ /* 0x000fc800078e0210 */
[----:B------:R0:W1:Y:S01]  /*19d00*/  SYNCS.PHASECHK.TRANS64.TRYWAIT P2, [R198+URZ+0x2a850], R3 ;  /* 0x02a85003c60075a7 */ /* 0x000062000804017f */
[----:B------:R-:W-:Y:S05]  /*19d10*/  @!P0 BRA `(.L_x_1890) ;  /* 0x0000000000048947 */ /* 0x000fea0003800000 */
[----:B------:R-:W-:Y:S01]  /*19d20*/  BPT.TRAP 0x1 ;  /* 0x000000040000795c */ /* 0x000fe20000300000 */
.L_x_1890:
[----:B------:R-:W-:Y:S04]  /*19d30*/  BSSY B2, `(.L_x_1891) ;  /* 0x0000004000027945 */ /* 0x000fe80003800000 */
[----:B-1----:R-:W-:Y:S05]  /*19d40*/  @P2 BRA `(.L_x_1892) ;  /* 0x0000000000082947 */ /* 0x002fea0003800000 */
[----:B------:R-:W1:Y:S02]  /*19d50*/  SYNCS.PHASECHK.TRANS64.TRYWAIT P2, [R198+URZ+0x2a850], R3 ;  /* 0x02a85003c60075a7 */ /* 0x000e64000804017f */
[----:B-1----:R-:W-:Y:S05]  /*19d60*/  @!P2 BRA `(.L_x_1893) ;  /* 0x000001000004a947 */ /* 0x002fea0003800000 */
.L_x_1892:
[----:B------:R-:W-:Y:S05]  /*19d70*/  BSYNC B2 ;  /* 0x0000000000027941 */ /* 0x000fea0003800000 */
.L_x_1891:
[----:B------:R-:W-:Y:S01]  /*19d80*/  VIADD R0, R16, 0x400 ;  /* 0x0000040010007836 */ /* 0x000fe20000000000 */
[----:B------:R-:W-:Y:S01]  /*19d90*/  WARPGROUP.ARRIVE ;  /* 0x00000000000079c5 */ /* 0x000fe20000000000 */
[----:B01----:R-:W-:Y:S01]  /*19da0*/  IMAD.MOV.U32 R3, RZ, RZ, 0x40000040 ;  /* 0x40000040ff037424 */ /* 0x003fe200078e00ff */
[----:B------:R-:W-:Y:S01]  /*19db0*/  FMNMX.FTZ R4, R90, R9, !PT ;  /* 0x000000095a047209 */ /* 0x000fe20007810000 */
[----:B------:R-:W-:Y:S01]  /*19dc0*/  IMAD.MOV.U32 R13, RZ, RZ, 0x40000040 ;  /* 0x40000040ff0d7424 */ /* 0x000fe200078e00ff */
[----:B------:R-:W-:Y:S01]  /*19dd0*/  SHF.R.U32.HI R0, RZ, 0x4, R0 ;  /* 0x00000004ff007819 */ /* 0x000fe20000011600 */
[----:B------:R-:W-:Y:S01]  /*19de0*/  @!P1 VIADD R198, R198, 0x2a860 ;  /* 0x0002a860c6c69836 */ /* 0x000fe20000000000 */
[----:B------:R-:W-:Y:S02]  /*19df0*/  ISETP.GT.AND P2, PT, R15, R14, PT ;  /* 0x0000000e0f00720c */ /* 0x000fe40003f44270 */
[----:B------:R-:W-:Y:S02]  /*19e00*/  LOP3.LUT R0, R0, 0x3fff, RZ, 0xc0, !PT ;  /* 0x00003fff00007812 */ /* 0x000fe400078ec0ff */
[----:B------:R-:W-:-:S02]  /*19e10*/  @!P1 PRMT R198, RZ, 0x654, R198 ;  /* 0x00000654ffc69816 */ /* 0x000fc400000000c6 */
[----:B------:R-:W-:Y:S02]  /*19e20*/  LOP3.LUT R11, R0, 0x3000000, RZ, 0xfc, !PT ;  /* 0x03000000000b7812 */ /* 0x000fe400078efcff */
[----:B------:R-:W-:-:S03]  /*19e30*/  FMNMX.FTZ R0, R88, R21, !PT ;  /* 0x0000001558007209 */ /* 0x000fc60007810000 */
[----:B------:R-:W-:Y:S01]  /*19e40*/  IMAD R10, R200, 0x600, R11 ;  /* 0x00000600c80a7824 */ /* 0x000fe200078e020b */
[----:B------:R-:W-:Y:S01]  /*19e50*/  FMNMX.FTZ R7, R89, R0, !PT ;  /* 0x0000000059077209 */ /* 0x000fe20007810000 */
[----:B------:R-:W-:Y:S02]  /*19e60*/  IMAD.MOV.U32 R11, RZ, RZ, 0x40000040 ;  /* 0x40000040ff0b7424 */ /* 0x000fe400078e00ff */
[C---:B------:R-:W-:Y:S01]  /*19e70*/  VIADD R2, R10.reuse, 0x80 ;  /* 0x000000800a027836 */ /* 0x040fe20000000000 */
[----:B------:R-:W-:Y:S01]  /*19e80*/  R2UR UR6, R10 ;  /* 0x000000000a0672ca */ /* 0x000fe200000e0000 */
[----:B------:R-:W-:Y:S01]  /*19e90*/  IMAD.MOV.U32 R200, RZ, RZ, R22 ;  /* 0x000000ffffc87224 */ /* 0x000fe200078e0016 */
[----:B------:R-:W-:Y:S02]  /*19ea0*/  R2UR UR7, R11 ;  /* 0x000000000b0772ca */ /* 0x000fe400000e0000 */
[----:B------:R-:W-:-:S11]  /*19eb0*/  FMNMX.FTZ R0, R92, R7, !PT ;  /* 0x000000075c007209 */ /* 0x000fd60007810000 */
[----:B------:R-:W-:Y:S01]  /*19ec0*/  HGMMA.64x128x16.F32.BF16 R24, R156, gdesc[UR4].tnspB, R24, gsb0 ;  /* 0x41e000049c187df0 */ /* 0x000fe20008001818 */
[----:B------:R-:W-:Y:S01]  /*19ed0*/  R2UR UR6, R2 ;  /* 0x00000000020672ca */ /* 0x000fe200000e0000 */
[----:B------:R-:W-:Y:S01]  /*19ee0*/  VIADD R2, R10, 0x100 ;  /* 0x000001000a027836 */ /* 0x000fe20000000000 */
[----:B------:R-:W-:Y:S02]  /*19ef0*/  R2UR UR7, R3 ;  /* 0x00000000030772ca */ /* 0x000fe400000e0000 */
        /* <DEDUP_REMOVED lines=20> */
[----:B------:R-:W-:-:S03]  /*1a040*/  IMAD.MOV.U32 R3, RZ, RZ, 0x40000040 ;  /* 0x40000040ff037424 */ /* 0x000fc600078e00ff */
[----:B------:R-:W-:-:S05]  /*1a050*/  FMNMX.FTZ R0, R133, R0, !PT ;  /* 0x0000000085007209 */ /* 0x000fca0007810000 */
[----:B------:R-:W0:Y:S02]  /*1a060*/  SHFL.BFLY PT, R7, R0, 0x2, 0x1f ;  /* 0x0c401f0000077f89 */ /* 0x000e2400000e0000 */
[----:B0-----:R-:W-:Y:S01]  /*1a070*/  FMNMX.FTZ R11, R0, R7, !PT ;  /* 0x00000007000b7209 */ /* 0x001fe20007810000 */
[----:B------:R-:W-:Y:S01]  /*1a080*/  IMAD.U32 R7, RZ, RZ, UR42 ;  /* 0x0000002aff077e24 */ /* 0x000fe2000f8e00ff */
[----:B------:R-:W-:Y:S02]  /*1a090*/  WARPGROUP.DEPBAR.LE gsb0, 0x0 ;  /* 0x00008000000079c5 */ /* 0x000fe40000010000 */
[----:B------:R-:W-:-:S06]  /*1a0a0*/  WARPGROUP.ARRIVE ;  /* 0x00000000000079c5 */ /* 0x000fcc0000000000 */
[----:B------:R-:W-:Y:S01]  /*1a0b0*/  HGMMA.64x128x16.F32.BF16 R24, R152, gdesc[UR4].tnspB, R24, gsb0 ;  /* 0x41e0000498187df0 */ /* 0x000fe20008001818 */
[----:B------:R-:W-:Y:S02]  /*1a0c0*/  R2UR UR6, R2 ;  /* 0x00000000020672ca */ /* 0x000fe400000e0000 */
[----:B------:R-:W-:Y:S01]  /*1a0d0*/  R2UR UR7, R3 ;  /* 0x00000000030772ca */ /* 0x000fe200000e0000 */
[----:B------:R-:W0:Y:S02]  /*1a0e0*/  SHFL.BFLY PT, R2, R11, 0x1, 0x1f ;  /* 0x0c201f000b027f89 */ /* 0x000e2400000e0000 */
[----:B0-----:R-:W-:Y:S02]  /*1a0f0*/  FMNMX.FTZ R3, R11, R2, !PT ;  /* 0x000000020b037209 */ /* 0x001fe40007810000 */
[----:B------:R-:W-:-:S03]  /*1a100*/  FMNMX.FTZ R11, R91, R4, !PT ;  /* 0x000000045b0b7209 */ /* 0x000fc60007810000 */
[----:B------:R-:W-:Y:S01]  /*1a110*/  FADD.FTZ R2, -R3, R21 ;  /* 0x0000001503027221 */ /* 0x000fe20000010100 */
[----:B------:R-:W-:-:S03]  /*1a120*/  FMNMX.FTZ R4, R94, R11, !PT ;  /* 0x0000000b5e047209 */ /* 0x000fc60007810000 */
[-C--:B------:R-:W-:Y:S01]  /*1a130*/  FMUL.FTZ R12, R2, R7.reuse ;  /* 0x00000007020c7220 */ /* 0x080fe20000410000 */
[----:B------:R-:W-:Y:S01]  /*1a140*/  FMNMX.FTZ R11, R95, R4, !PT ;  /* 0x000000045f0b7209 */ /* 0x000fe20007810000 */
[----:B------:R-:W-:Y:S02]  /*1a150*/  FMUL.FTZ R2, R3, R7 ;  /* 0x0000000703027220 */ /* 0x000fe40000410000 */
[----:B------:R0:W-:Y:S01]  /*1a160*/  MUFU.EX2 R0, R12 ;  /* 0x0000000c00007308 */ /* 0x0001e20000000800 */
        /* <DEDUP_REMOVED lines=8> */
[----:B0-----:R-:W-:Y:S01]  /*1a1f0*/  VIADD R12, R10, 0x180 ;  /* 0x000001800a0c7836 */ /* 0x001fe20000000000 */
[----:B------:R-:W-:Y:S01]  /*1a200*/  FMNMX.FTZ R4, R102, R11, !PT ;  /* 0x0000000b66047209 */ /* 0x000fe20007810000 */
[-CC-:B------:R-:W-:Y:S01]  /*1a210*/  FFMA.FTZ R101, R113, R7.reuse, -R2.reuse ;  /* 0x0000000771657223 */ /* 0x180fe20000010802 */
[-CC-:B------:R-:W-:Y:S01]  /*1a220*/  FFMA.FTZ R105, R105, R7.reuse, -R2.reuse ;  /* 0x0000000769697223 */ /* 0x180fe20000010802 */
[-CC-:B------:R-:W-:Y:S01]  /*1a230*/  FFMA.FTZ R88, R120, R7.reuse, -R2.reuse ;  /* 0x0000000778587223 */ /* 0x180fe20000010802 */
[----:B------:R-:W-:Y:S01]  /*1a240*/  FMNMX.FTZ R11, R103, R4, !PT ;  /* 0x00000004670b7209 */ /* 0x000fe20007810000 */
[-CC-:B------:R-:W-:Y:S01]  /*1a250*/  FFMA.FTZ R113, R121, R7.reuse, -R2.reuse ;  /* 0x0000000779717223 */ /* 0x180fe20000010802 */
[-CC-:B------:R-:W-:Y:S01]  /*1a260*/  FFMA.FTZ R92, R124, R7.reuse, -R2.reuse ;  /* 0x000000077c5c7223 */ /* 0x180fe20000010802 */
[----:B------:R-:W-:Y:S01]  /*1a270*/  FFMA.FTZ R133, R133, R7, -R2 ;  /* 0x0000000785857223 */ /* 0x000fe20000010802 */
[----:B------:R-:W-:Y:S01]  /*1a280*/  FMNMX.FTZ R4, R106, R11, !PT ;  /* 0x0000000b6a047209 */ /* 0x000fe20007810000 */
[----:B------:R-:W0:Y:S03]  /*1a290*/  MUFU.EX2 R21, R21 ;  /* 0x0000001500157308 */ /* 0x000e260000000800 */
[----:B------:R-:W-:-:S04]  /*1a2a0*/  FMNMX.FTZ R11, R107, R4, !PT ;  /* 0x000000046b0b7209 */ /* 0x000fc80007810000 */
[----:B------:R-:W-:Y:S01]  /*1a2b0*/  FMNMX.FTZ R4, R110, R11, !PT ;  /* 0x0000000b6e047209 */ /* 0x000fe20007810000 */
[----:B------:R-:W1:Y:S03]  /*1a2c0*/  MUFU.EX2 R156, R156 ;  /* 0x0000009c009c7308 */ /* 0x000e660000000800 */
[----:B------:R-:W-:-:S04]  /*1a2d0*/  FMNMX.FTZ R11, R111, R4, !PT ;  /* 0x000000046f0b7209 */ /* 0x000fc80007810000 */
[----:B------:R-:W-:Y:S01]  /*1a2e0*/  FMNMX.FTZ R4, R114, R11, !PT ;  /* 0x0000000b72047209 */ /* 0x000fe20007810000 */
[----:B------:R-:W2:Y:S03]  /*1a2f0*/  MUFU.EX2 R158, R158 ;  /* 0x0000009e009e7308 */ /* 0x000ea60000000800 */
[----:B------:R-:W-:-:S04]  /*1a300*/  FMNMX.FTZ R11, R115, R4, !PT ;  /* 0x00000004730b7209 */ /* 0x000fc80007810000 */
[----:B------:R-:W-:Y:S01]  /*1a310*/  FMNMX.FTZ R4, R118, R11, !PT ;  /* 0x0000000b76047209 */ /* 0x000fe20007810000 */
[----:B------:R-:W3:Y:S03]  /*1a320*/  MUFU.EX2 R89, R89 ;  /* 0x0000005900597308 */ /* 0x000ee60000000800 */
        /* <DEDUP_REMOVED lines=12> */
[----:B------:R-:W-:-:S05]  /*1a3f0*/  FMNMX.FTZ R4, R135, R4, !PT ;  /* 0x0000000487047209 */ /* 0x000fca0007810000 */
[----:B------:R-:W4:Y:S01]  /*1a400*/  SHFL.BFLY PT, R11, R4, 0x2, 0x1f ;  /* 0x0c401f00040b7f89 */ /* 0x000f2200000e0000 */
[----:B------:R-:W-:Y:S08]  /*1a410*/  MUFU.EX2 R88, R88 ;  /* 0x0000005800587308 */ /* 0x000ff00000000800 */
[----:B------:R-:W-:Y:S08]  /*1a420*/  MUFU.EX2 R113, R113 ;  /* 0x0000007100717308 */ /* 0x000ff00000000800 */
[----:B------:R-:W-:Y:S01]  /*1a430*/  MUFU.EX2 R92, R92 ;  /* 0x0000005c005c7308 */ /* 0x000fe20000000800 */
[----:B------:R-:W-:-:S02]  /*1a440*/  WARPGROUP.DEPBAR.LE gsb0, 0x0 ;  /* 0x00008000000079c5 */ /* 0x000fc40000010000 */
[----:B------:R-:W-:Y:S01]  /*1a450*/  WARPGROUP.ARRIVE ;  /* 0x00000000000079c5 */ /* 0x000fe20000000000 */
[-CC-:B------:R-:W-:Y:S01]  /*1a460*/  FFMA.FTZ R152, R96, R7.reuse, -R2.reuse ;  /* 0x0000000760987223 */ /* 0x180fe20000010802 */
[-CC-:B------:R-:W-:Y:S01]  /*1a470*/  FFMA.FTZ R154, R100, R7.reuse, -R2.reuse ;  /* 0x00000007649a7223 */ /* 0x180fe20000010802 */
[----:B------:R-:W-:Y:S01]  /*1a480*/  FFMA.FTZ R96, R132, R7, -R2 ;  /* 0x0000000784607223 */ /* 0x000fe20000010802 */
[----:B----4-:R-:W-:Y:S02]  /*1a490*/  FMNMX.FTZ R11, R4, R11, !PT ;  /* 0x0000000b040b7209 */ /* 0x010fe40007810000 */
[----:B------:R-:W-:Y:S01]  /*1a4a0*/  HGMMA.64x128x16.F32.BF16 R24, R148, gdesc[UR4].tnspB, R24, gsb0 ;  /* 0x41e0000494187df0 */ /* 0x000fe20008001818 */
[----:B------:R-:W-:Y:S01]  /*1a4b0*/  R2UR UR6, R12 ;  /* 0x000000000c0672ca */ /* 0x000fe200000e0000 */
[C---:B------:R-:W-:Y:S01]  /*1a4c0*/  VIADD R12, R10.reuse, 0x200 ;  /* 0x000002000a0c7836 */ /* 0x040fe20000000000 */
[----:B------:R-:W-:Y:S01]  /*1a4d0*/  R2UR UR7, R13 ;  /* 0x000000000d0772ca */ /* 0x000fe200000e0000 */
[----:B------:R-:W-:Y:S01]  /*1a4e0*/  IMAD.MOV.U32 R13, RZ, RZ, 0x40000040 ;  /* 0x40000040ff0d7424 */ /* 0x000fe200078e00ff */
[----:B------:R-:W4:Y:S01]  /*1a4f0*/  SHFL.BFLY PT, R4, R11, 0x1, 0x1f ;  /* 0x0c201f000b047f89 */ /* 0x000f2200000e0000 */
[----:B------:R-:W-:Y:S01]  /*1a500*/  VIADD R10, R10, 0x280 ;  /* 0x000002800a0a7836 */ /* 0x000fe20000000000 */
[----:B------:R-:W-:Y:S08]  /*1a510*/  MUFU.EX2 R152, R152 ;  /* 0x0000009800987308 */ /* 0x000ff00000000800 */
[----:B------:R-:W-:Y:S08]  /*1a520*/  MUFU.EX2 R154, R154 ;  /* 0x0000009a009a7308 */ /* 0x000ff00000000800 */
[----:B------:R-:W-:Y:S01]  /*1a530*/  MUFU.EX2 R96, R96 ;  /* 0x0000006000607308 */ /* 0x000fe20000000800 */
[----:B----4-:R-:W-:Y:S01]  /*1a540*/  FMNMX.FTZ R4, R11, R4, !PT ;  /* 0x000000040b047209 */ /* 0x010fe20007810000 */
[----:B------:R-:W-:-:S04]  /*1a550*/  IMAD.MOV.U32 R11, RZ, RZ, 0x40000040 ;  /* 0x40000040ff0b7424 */ /* 0x000fc800078e00ff */
[----:B------:R-:W-:-:S04]  /*1a560*/  FMUL.FTZ R100, R4, R7 ;  /* 0x0000000704647220 */ /* 0x000fc80000410000 */
[-CC-:B------:R-:W-:Y:S01]  /*1a570*/  FFMA.FTZ R157, R90, R7.reuse, -R100.reuse ;  /* 0x000000075a9d7223 */ /* 0x180fe20000010864 */
[-CC-:B------:R-:W-:Y:S01]  /*1a580*/  FFMA.FTZ R90, R91, R7.reuse, -R100.reuse ;  /* 0x000000075b5a7223 */ /* 0x180fe20000010864 */
[-CC-:B------:R-:W-:Y:S01]  /*1a590*/  FFMA.FTZ R159, R94, R7.reuse, -R100.reuse ;  /* 0x000000075e9f7223 */ /* 0x180fe20000010864 */
[-CC-:B------:R-:W-:Y:S01]  /*1a5a0*/  FFMA.FTZ R94, R95, R7.reuse, -R100.reuse ;  /* 0x000000075f5e7223 */ /* 0x180fe20000010864 */
[-CC-:B------:R-:W-:Y:S01]  /*1a5b0*/  FFMA.FTZ R153, R98, R7.reuse, -R100.reuse ;  /* 0x0000000762997223 */ /* 0x180fe20000010864 */
[-CC-:B------:R-:W-:Y:S01]  /*1a5c0*/  FFMA.FTZ R98, R99, R7.reuse, -R100.reuse ;  /* 0x0000000763627223 */ /* 0x180fe20000010864 */
[----:B------:R-:W-:Y:S01]  /*1a5d0*/  MUFU.EX2 R157, R157 ;  /* 0x0000009d009d7308 */ /* 0x000fe20000000800 */
[----:B0-----:R-:W-:Y:S01]  /*1a5e0*/  FFMA.FTZ R95, R0, R6, R21 ;  /* 0x00000006005f7223 */ /* 0x001fe20000010015 */
[-CC-:B------:R-:W-:Y:S01]  /*1a5f0*/  FFMA.FTZ R155, R102, R7.reuse, -R100.reuse ;  /* 0x00000007669b7223 */ /* 0x180fe20000010864 */
[-CC-:B------:R-:W-:Y:S01]  /*1a600*/  FFMA.FTZ R102, R103, R7.reuse, -R100.reuse ;  /* 0x0000000767667223 */ /* 0x180fe20000010864 */
[-CC-:B------:R-:W-:Y:S01]  /*1a610*/  FFMA.FTZ R115, R115, R7.reuse, -R100.reuse ;  /* 0x0000000773737223 */ /* 0x180fe20000010864 */
[C---:B-1----:R-:W-:Y:S01]  /*1a620*/  FADD.FTZ R95, R156.reuse, R95 ;  /* 0x0000005f9c5f7221 */ /* 0x042fe20000010000 */
[--C-:B------:R-:W-:Y:S01]  /*1a630*/  FFMA.FTZ R6, R119, R7, -R100.reuse ;  /* 0x0000000777067223 */ /* 0x100fe20000010864 */
[----:B------:R-:W-:Y:S01]  /*1a640*/  F2FP.BF16.F32.PACK_AB R156, R156, R21 ;  /* 0x000000159c9c723e */ /* 0x000fe200000010ff */
        /* <DEDUP_REMOVED lines=18> */
[-CC-:B------:R-:W-:Y:S01]  /*1a770*/  FFMA.FTZ R151, R110, R7.reuse, -R100.reuse ;  /* 0x000000076e977223 */ /* 0x180fe20000010864 */
[----:B--2---:R-:W-:Y:S01]  /*1a780*/  FADD.FTZ R110, R158, R95 ;  /* 0x0000005f9e6e7221 */ /* 0x004fe20000010000 */
[-C--:B------:R-:W-:Y:S01]  /*1a790*/  FFMA.FTZ R149, R106, R7.reuse, -R100 ;  /* 0x000000076a957223 */ /* 0x080fe20000010864 */
[----:B------:R-:W-:Y:S01]  /*1a7a0*/  HGMMA.64x128x16.F32.BF16 R24, R144, gdesc[UR4].tnspB, R24, gsb0 ;  /* 0x41e0000490187df0 */ /* 0x000fe20008001818 */
[----:B------:R-:W-:Y:S01]  /*1a7b0*/  R2UR UR6, R12 ;  /* 0x000000000c0672ca */ /* 0x000fe200000e0000 */
[-CC-:B------:R-:W-:Y:S01]  /*1a7c0*/  FFMA.FTZ R12, R128, R7.reuse, -R2.reuse ;  /* 0x00000007800c7223 */ /* 0x180fe20000010802 */
[----:B------:R-:W-:Y:S01]  /*1a7d0*/  R2UR UR7, R13 ;  /* 0x000000000d0772ca */ /* 0x000fe200000e0000 */
[-C--:B------:R-:W-:Y:S01]  /*1a7e0*/  FFMA.FTZ R13, R125, R7.reuse, -R2 ;  /* 0x000000077d0d7223 */ /* 0x080fe20000010802 */
[-CC-:B------:R-:W-:Y:S01]  /*1a7f0*/  FFMA.FTZ R104, R107, R7.reuse, -R100.reuse ;  /* 0x000000076b687223 */ /* 0x180fe20000010864 */
[----:B------:R-:W-:Y:S01]  /*1a800*/  MUFU.EX2 R148, R148 ;  /* 0x0000009400947308 */ /* 0x000fe20000000800 */
[----:B------:R-:W-:Y:S01]  /*1a810*/  FFMA.FTZ R106, R111, R7, -R100 ;  /* 0x000000076f6a7223 */ /* 0x000fe20000010864 */
[----:B---3--:R-:W-:-:S06]  /*1a820*/  F2FP.BF16.F32.PACK_AB R158, R89, R158 ;  /* 0x0000009e599e723e */ /* 0x008fcc00000010ff */
        /* <DEDUP_REMOVED lines=12> */
[-CC-:B------:R-:W-:Y:S01]  /*1a8f0*/  FFMA.FTZ R146, R116, R7.reuse, -R2.reuse ;  /* 0x0000000774927223 */ /* 0x180fe20000010802 */
[----:B------:R-:W-:Y:S01]  /*1a900*/  FFMA.FTZ R117, R129, R7, -R2 ;  /* 0x0000000781757223 */ /* 0x000fe20000010802 */
[----:B------:R-:W-:Y:S01]  /*1a910*/  HGMMA.64x128x16.F32.BF16 R24, R140, gdesc[UR4].tnspB, R24, gsb0 ;  /* 0x41e000048c187df0 */ /* 0x000fe20008001818 */
[----:B------:R-:W-:Y:S01]  /*1a920*/  R2UR UR6, R10 ;  /* 0x000000000a0672ca */ /* 0x000fe200000e0000 */
[----:B------:R-:W-:Y:S01]  /*1a930*/  FADD.FTZ R2, -R4, R9 ;  /* 0x0000000904027221 */ /* 0x000fe20000010100 */
[----:B------:R-:W-:Y:S01]  /*1a940*/  R2UR UR7, R11 ;  /* 0x000000000b0772ca */ /* 0x000fe200000e0000 */
[----:B------:R-:W-:-:S02]  /*1a950*/  @!P1 IMAD R11, R22, 0x8, R16 ;  /* 0x00000008160b9824 */ /* 0x000fc400078e0210 */
[-CC-:B------:R-:W-:Y:S01]  /*1a960*/  FFMA.FTZ R10, R114, R7.reuse, -R100.reuse ;  /* 0x00000007720a7223 */ /* 0x180fe20000010864 */
[-C--:B------:R-:W-:Y:S01]  /*1a970*/  FMUL.FTZ R2, R2, R7.reuse ;  /* 0x0000000702027220 */ /* 0x080fe20000410000 */
[----:B------:R-:W-:Y:S01]  /*1a980*/  MUFU.EX2 R145, R145 ;  /* 0x0000009100917308 */ /* 0x000fe20000000800 */
[----:B------:R-:W-:Y:S02]  /*1a990*/  @!P1 VIADD R11, R11, 0x2a840 ;  /* 0x0002a8400b0b9836 */ /* 0x000fe40000000000 */
[----:B------:R-:W-:-:S03]  /*1a9a0*/  FFMA.FTZ R147, R118, R7, -R100 ;  /* 0x0000000776937223 */ /* 0x000fc60000010864 */
[----:B------:R-:W-:Y:S02]  /*1a9b0*/  @!P1 PRMT R91, RZ, 0x654, R11 ;  /* 0x00000654ff5b9816 */ /* 0x000fe4000000000b */
[----:B------:R-:W0:Y:S08]  /*1a9c0*/  MUFU.EX2 R2, R2 ;  /* 0x0000000200027308 */ /* 0x000e300000000800 */
[----:B------:R-:W-:Y:S08]  /*1a9d0*/  MUFU.EX2 R144, R144 ;  /* 0x0000009000907308 */ /* 0x000ff00000000800 */
[----:B------:R-:W-:Y:S01]  /*1a9e0*/  MUFU.EX2 R10, R10 ;  /* 0x0000000a000a7308 */ /* 0x000fe20000000800 */
[----:B0-----:R-:W-:Y:S01]  /*1a9f0*/  FFMA.FTZ R5, R2, R5, R157 ;  /* 0x0000000502057223 */ /* 0x001fe2000001009d */
[----:B------:R-:W-:-:S03]  /*1aa00*/  F2FP.BF16.F32.PACK_AB R157, R90, R157 ;  /* 0x0000009d5a9d723e */ /* 0x000fc600000010ff */
[----:B------:R-:W-:-:S03]  /*1aa10*/  FADD.FTZ R108, R90, R5 ;  /* 0x000000055a6c7221 */ /* 0x000fc60000010000 */
[----:B------:R-:W-:Y:S01]  /*1aa20*/  MUFU.EX2 R11, R115 ;  /* 0x00000073000b7308 */ /* 0x000fe20000000800 */
[----:B------:R-:W-:Y:S01]  /*1aa30*/  FADD.FTZ R5, R159, R108 ;  /* 0x0000006c9f057221 */ /* 0x000fe20000010000 */
[----:B------:R-:W-:Y:S01]  /*1aa40*/  FFMA.FTZ R108, R123, R7, -R100 ;  /* 0x000000077b6c7223 */ /* 0x000fe20000010864 */
[----:B------:R-:W-:-:S05]  /*1aa50*/  F2FP.BF16.F32.PACK_AB R159, R94, R159 ;  /* 0x0000009f5e9f723e */ /* 0x000fca00000010ff */
        /* <DEDUP_REMOVED lines=9> */
[-CC-:B------:R-:W-:Y:S01]  /*1aaf0*/  FFMA.FTZ R143, R126, R7.reuse, -R100.reuse ;  /* 0x000000077e8f7223 */ /* 0x180fe20000010864 */
[----:B------:R-:W-:Y:S01]  /*1ab00*/  FFMA.FTZ R100, R135, R7, -R100 ;  /* 0x0000000787647223 */ /* 0x000fe20000010864 */
[----:B------:R-:W-:Y:S02]  /*1ab10*/  F2FP.BF16.F32.PACK_AB R140, R113, R88 ;  /* 0x00000058718c723e */ /* 0x000fe400000010ff */
[----:B------:R-:W-:Y:S01]  /*1ab20*/  HGMMA.64x128x16.F32.BF16 R24, R136, gdesc[UR4].tnspB, R24, gsb0 ;  /* 0x41e0000488187df0 */ /* 0x000fe20008001818 */
[----:B------:R-:W1:Y:S01]  /*1ab30*/  MUFU.EX2 R141, R141 ;  /* 0x0000008d008d7308 */ /* 0x000e620000000800 */
[----:B------:R-:W-:-:S07]  /*1ab40*/  F2FP.BF16.F32.PACK_AB R142, R13, R92 ;  /* 0x0000005c0d8e723e */ /* 0x000fce00000010ff */
[----:B------:R-:W2:Y:S08]  /*1ab50*/  MUFU.EX2 R143, R143 ;  /* 0x0000008f008f7308 */ /* 0x000eb00000000800 */
[----:B------:R-:W-:Y:S01]  /*1ab60*/  MUFU.EX2 R100, R100 ;  /* 0x0000006400647308 */ /* 0x000fe20000000800 */
[----:B------:R-:W-:Y:S02]  /*1ab70*/  WARPGROUP.DEPBAR.LE gsb0, 0x0 ;  /* 0x00008000000079c5 */ /* 0x000fe40000010000 */
[----:B------:R3:W-:Y:S05]  /*1ab80*/  @!P1 SYNCS.ARRIVE.TRANS64.RED.A1T0 RZ, [R91+URZ], RZ ;  /* 0x000000ff5bff99a7 */ /* 0x0007ea000810043f */
[----:B------:R-:W4:Y:S01]  /*1ab90*/  MUFU.EX2 R137, R130 ;  /* 0x0000008200897308 */ /* 0x000f220000000800 */
[----:B0-----:R-:W-:-:S02]  /*1aba0*/  F2FP.BF16.F32.PACK_AB R138, R9, R96 ;  /* 0x00000060098a723e */ /* 0x001fc400000010ff */
[----:B------:R-:W-:Y:S01]  /*1abb0*/  F2FP.BF16.F32.PACK_AB R136, R117, R12 ;  /* 0x0000000c7588723e */ /* 0x000fe200000010ff */
[----:B---3--:R-:W-:Y:S01]  /*1abc0*/  FADD.FTZ R91, R89, R110 ;  /* 0x0000006e595b7221 */ /* 0x008fe20000010000 */
[----:B------:R-:W-:-:S03]  /*1abd0*/  FADD.FTZ R110, R94, R5 ;  /* 0x000000055e6e7221 */ /* 0x000fc60000010000 */
[----:B------:R-:W0:Y:S01]  /*1abe0*/  MUFU.EX2 R139, R134 ;  /* 0x00000086008b7308 */ /* 0x000e220000000800 */
[----:B------:R3:W-:Y:S01]  /*1abf0*/  @!P1 SYNCS.ARRIVE.TRANS64.RED.A1T0 RZ, [R198+URZ], RZ ;  /* 0x000000ffc6ff99a7 */ /* 0x0007e2000810043f */
[----:B------:R-:W-:Y:S01]  /*1ac00*/  FADD.FTZ R112, R152, R91 ;  /* 0x0000005b98707221 */ /* 0x000fe20000010000 */
[----:B------:R-:W-:Y:S01]  /*1ac10*/  FADD.FTZ R5, R153, R110 ;  /* 0x0000006e99057221 */ /* 0x000fe20000010000 */
[C---:B------:R-:W-:Y:S02]  /*1ac20*/  F2FP.BF16.F32.PACK_AB R152, R93.reuse, R152 ;  /* 0x000000985d98723e */ /* 0x040fe400000010ff */
[----:B------:R-:W-:Y:S01]  /*1ac30*/  FADD.FTZ R91, R93, R112 ;  /* 0x000000705d5b7221 */ /* 0x000fe20000010000 */
[C---:B------:R-:W-:Y:S01]  /*1ac40*/  FADD.FTZ R110, R98.reuse, R5 ;  /* 0x00000005626e7221 */ /* 0x040fe20000010000 */
[----:B------:R-:W-:Y:S01]  /*1ac50*/  F2FP.BF16.F32.PACK_AB R153, R98, R153 ;  /* 0x000000996299723e */ /* 0x000fe200000010ff */
[----:B---3--:R-:W-:Y:S02]  /*1ac60*/  IMAD.MOV.U32 R198, RZ, RZ, R23 ;  /* 0x000000ffffc67224 */ /* 0x008fe400078e0017 */
        /* <DEDUP_REMOVED lines=20> */
[----:B------:R-:W-:Y:S01]  /*1adb0*/  VIADD R10, R15, 0xffffffff ;  /* 0xffffffff0f0a7836 */ /* 0x000fe20000000000 */
[----:B------:R-:W-:Y:S01]  /*1adc0*/  F2FP.BF16.F32.PACK_AB R151, R106, R151 ;  /* 0x000000976a97723e */ /* 0x000fe200000010ff */
[----:B------:R-:W-:Y:S01]  /*1add0*/  FADD.FTZ R5, R101, R90 ;  /* 0x0000005a65057221 */ /* 0x000fe20000010000 */
[----:B------:R-:W-:Y:S01]  /*1ade0*/  FADD.FTZ R94, R11, R94 ;  /* 0x0000005e0b5e7221 */ /* 0x000fe20000010000 */
[----:B------:R-:W-:Y:S01]  /*1adf0*/  F2FP.BF16.F32.PACK_AB R144, R101, R144 ;  /* 0x000000906590723e */ /* 0x000fe200000010ff */
[----:B------:R-:W-:-:S02]  /*1ae00*/  IMAD.MOV.U32 R15, RZ, RZ, R10 ;  /* 0x000000ffff0f7224 */ /* 0x000fc400078e000a */
[----:B------:R-:W-:Y:S01]  /*1ae10*/  FADD.FTZ R90, R146, R5 ;  /* 0x00000005925a7221 */ /* 0x000fe20000010000 */
[----:B------:R-:W-:Y:S01]  /*1ae20*/  FADD.FTZ R5, R147, R94 ;  /* 0x0000005e93057221 */ /* 0x000fe20000010000 */
[C---:B------:R-:W-:Y:S02]  /*1ae30*/  F2FP.BF16.F32.PACK_AB R147, R6.reuse, R147 ;  /* 0x000000930693723e */ /* 0x040fe400000010ff */
[C---:B------:R-:W-:Y:S01]  /*1ae40*/  FADD.FTZ R21, R109.reuse, R90 ;  /* 0x0000005a6d157221 */ /* 0x040fe20000010000 */
[----:B------:R-:W-:Y:S01]  /*1ae50*/  FADD.FTZ R90, R6, R5 ;  /* 0x00000005065a7221 */ /* 0x000fe20000010000 */
[----:B------:R-:W-:Y:S02]  /*1ae60*/  F2FP.BF16.F32.PACK_AB R146, R109, R146 ;  /* 0x000000926d92723e */ /* 0x000fe400000010ff */
[----:B------:R-:W-:Y:S01]  /*1ae70*/  FADD.FTZ R94, R88, R21 ;  /* 0x00000015585e7221 */ /* 0x000fe20000010000 */
[----:B-1----:R-:W-:Y:S01]  /*1ae80*/  FADD.FTZ R5, R141, R90 ;  /* 0x0000005a8d057221 */ /* 0x002fe20000010000 */
[----:B------:R-:W-:-:S02]  /*1ae90*/  F2FP.BF16.F32.PACK_AB R141, R108, R141 ;  /* 0x0000008d6c8d723e */ /* 0x000fc400000010ff */
[----:B------:R-:W-:Y:S01]  /*1aea0*/  FADD.FTZ R21, R113, R94 ;  /* 0x0000005e71157221 */ /* 0x000fe20000010000 */
[----:B------:R-:W-:-:S03]  /*1aeb0*/  FADD.FTZ R90, R108, R5 ;  /* 0x000000056c5a7221 */ /* 0x000fc60000010000 */
[----:B------:R-:W-:Y:S01]  /*1aec0*/  FADD.FTZ R94, R92, R21 ;  /* 0x000000155c5e7221 */ /* 0x000fe20000010000 */
[----:B--2---:R-:W-:Y:S01]  /*1aed0*/  FADD.FTZ R90, R143, R90 ;  /* 0x0000005a8f5a7221 */ /* 0x004fe20000010000 */
[----:B------:R-:W-:Y:S01]  /*1aee0*/  F2FP.BF16.F32.PACK_AB R143, R127, R143 ;  /* 0x0000008f7f8f723e */ /* 0x000fe200000010ff */
[----:B------:R-:W-:Y:S02]  /*1aef0*/  IMAD.MOV.U32 R21, RZ, RZ, R3 ;  /* 0x000000ffff157224 */ /* 0x000fe400078e0003 */
[----:B------:R-:W-:Y:S01]  /*1af00*/  FADD.FTZ R5, R13, R94 ;  /* 0x0000005e0d057221 */ /* 0x000fe20000010000 */
[----:B------:R-:W-:-:S03]  /*1af10*/  FADD.FTZ R90, R127, R90 ;  /* 0x0000005a7f5a7221 */ /* 0x000fc60000010000 */
[----:B------:R-:W-:Y:S01]  /*1af20*/  FADD.FTZ R6, R12, R5 ;  /* 0x000000050c067221 */ /* 0x000fe20000010000 */
[----:B----4-:R-:W-:Y:S01]  /*1af30*/  FADD.FTZ R90, R137, R90 ;  /* 0x0000005a895a7221 */ /* 0x010fe20000010000 */
[----:B------:R-:W-:Y:S02]  /*1af40*/  F2FP.BF16.F32.PACK_AB R137, R131, R137 ;  /* 0x000000898389723e */ /* 0x000fe400000010ff */
[----:B------:R-:W-:Y:S01]  /*1af50*/  FADD.FTZ R5, R117, R6 ;  /* 0x0000000675057221 */ /* 0x000fe20000010000 */
[----:B------:R-:W-:-:S03]  /*1af60*/  FADD.FTZ R90, R131, R90 ;  /* 0x0000005a835a7221 */ /* 0x000fc60000010000 */
[----:B------:R-:W-:Y:S01]  /*1af70*/  FADD.FTZ R6, R96, R5 ;  /* 0x0000000560067221 */ /* 0x000fe20000010000 */
[----:B0-----:R-:W-:Y:S01]  /*1af80*/  FADD.FTZ R90, R139, R90 ;  /* 0x0000005a8b5a7221 */ /* 0x001fe20000010000 */
[C---:B------:R-:W-:Y:S02]  /*1af90*/  F2FP.BF16.F32.PACK_AB R139, R100.reuse, R139 ;  /* 0x0000008b648b723e */ /* 0x040fe400000010ff */
[----:B------:R-:W-:Y:S01]  /*1afa0*/  FADD.FTZ R6, R9, R6 ;  /* 0x0000000609067221 */ /* 0x000fe20000010000 */
[----:B------:R-:W-:Y:S01]  /*1afb0*/  FADD.FTZ R5, R100, R90 ;  /* 0x0000005a64057221 */ /* 0x000fe20000010000 */
[----:B------:R-:W-:Y:S01]  /*1afc0*/  IMAD.MOV.U32 R9, RZ, RZ, R4 ;  /* 0x000000ffff097224 */ /* 0x000fe200078e0004 */
[----:B------:R-:W-:Y:S06]  /*1afd0*/  @P2 BRA `(.L_x_1894) ;  /* 0xffffffe000282947 */ /* 0x000fec000383ffff */
[----:B------:R-:W-:Y:S05]  /*1afe0*/  BSYNC B1 ;  /* 0x0000000000017941 */ /* 0x000fea0003800000 */
.L_x_1883:
[----:B------:R-:W-:Y:S05]  /*1aff0*/  BSYNC B0 ;  /* 0x0000000000007941 */ /* 0x000fea0003800000 */
.L_x_1882:
[----:B------:R-:W-:Y:S01]  /*1b000*/  ISETP.GE.AND P2, PT, R10, R179, PT ;  /* 0x000000b30a00720c */ /* 0x000fe20003f46270 */
[----:B------:R-:W-:-:S12]  /*1b010*/  BSSY B0, `(.L_x_1895) ;  /* 0x0000315000007945 */ /* 0x000fd80003800000 */
[----:B------:R-:W-:Y:S05]  /*1b020*/  @!P2 BRA `(.L_x_1896) ;  /* 0x00000030004ca947 */ /* 0x000fea0003800000 */
[----:B------:R-:W-:Y:S02]  /*1b030*/  IMAD.MOV.U32 R9, RZ, RZ, R4 ;  /* 0x000000ffff097224 */ /* 0x000fe400078e0004 */
[----:B------:R-:W-:Y:S02]  /*1b040*/  IMAD.MOV.U32 R11, RZ, RZ, R3 ;  /* 0x000000ffff0b7224 */ /* 0x000fe400078e0003 */
[----:B------:R-:W-:Y:S02]  /*1b050*/  IMAD.MOV.U32 R21, RZ, RZ, R23 ;  /* 0x000000ffff157224 */ /* 0x000fe400078e0017 */
[----:B------:R-:W-:-:S07]  /*1b060*/  IMAD.MOV.U32 R198, RZ, RZ, R22 ;  /* 0x000000ffffc67224 */ /* 0x000fce00078e0016 */
.L_x_1915:
[----:B------:R-:W-:-:S05]  /*1b070*/  VIADD R4, R198, 0x1 ;  /* 0x00000001c6047836 */ /* 0x000fca0000000000 */
[----:B------:R-:W-:-:S04]  /*1b080*/  ISETP.NE.AND P2, PT, R4, 0x2, PT ;  /* 0x000000020400780c */ /* 0x000fc80003f45270 */
[----:B------:R-:W-:Y:S02]  /*1b090*/  SEL R4, R4, RZ, P2 ;  /* 0x000000ff04047207 */ /* 0x000fe40001000000 */
[----:B------:R-:W-:-:S03]  /*1b0a0*/  SEL R12, RZ, 0x1, P2 ;  /* 0x00000001ff0c7807 */ /* 0x000fc60001000000 */
[----:B------:R-:W-:Y:S01]  /*1b0b0*/  IMAD.MOV.U32 R22, RZ, RZ, R4 ;  /* 0x000000ffff167224 */ /* 0x000fe200078e0004 */
[----:B------:R-:W-:Y:S01]  /*1b0c0*/  LOP3.LUT R23, R21, R12, RZ, 0x3c, !PT ;  /* 0x0000000c15177212 */ /* 0x000fe200078e3cff */
[----:B------:R-:W-:Y:S06]  /*1b0d0*/  @!P0 BRA `(.L_x_1897) ;  /* 0x0000000000048947 */ /* 0x000fec0003800000 */
[----:B------:R-:W-:Y:S01]  /*1b0e0*/  BPT.TRAP 0x1 ;  /* 0x000000040000795c */ /* 0x000fe20000300000 */
.L_x_1897:
[----:B------:R-:W-:Y:S01]  /*1b0f0*/  IMAD R3, R22, 0x8, R16 ;  /* 0x0000000816037824 */ /* 0x000fe200078e0210 */
[----:B------:R-:W-:-:S04]  /*1b100*/  SHF.L.U32 R14, R23, 0x1f, RZ ;  /* 0x0000001f170e7819 */ /* 0x000fc800000006ff */
[----:B------:R0:W1:Y:S01]  /*1b110*/  SYNCS.PHASECHK.TRANS64.TRYWAIT P2, [R3+URZ+0x2a830], R14 ;  /* 0x02a8300e030075a7 */ /* 0x000062000804017f */
[----:B------:R-:W-:Y:S05]  /*1b120*/  @!P0 BRA `(.L_x_1898) ;  /* 0x0000000000048947 */ /* 0x000fea0003800000 */
[----:B------:R-:W-:Y:S01]  /*1b130*/  BPT.TRAP 0x1 ;  /* 0x000000040000795c */ /* 0x000fe20000300000 */
.L_x_1898:
[----:B------:R-:W-:Y:S01]  /*1b140*/  BSSY B1, `(.L_x_1899) ;  /* 0x0000006000017945 */ /* 0x000fe20003800000 */
[----:B------:R-:W-:Y:S02]  /*1b150*/  IMAD R12, R22, 0x900, R8 ;  /* 0x00000900160c7824 */ /* 0x000fe400078e0208 */
[----:B------:R-:W-:Y:S01]  /*1b160*/  IMAD.MOV.U32 R13, RZ, RZ, 0x40000040 ;  /* 0x40000040ff0d7424 */ /* 0x000fe200078e00ff */
[----:B-1----:R-:W-:Y:S06]  /*1b170*/  @P2 BRA `(.L_x_1900) ;  /* 0x0000000000082947 */ /* 0x002fec0003800000 */
[----:B------:R-:W1:Y:S02]  /*1b180*/  SYNCS.PHASECHK.TRANS64.TRYWAIT P2, [R3+URZ+0x2a830], R14 ;  /* 0x02a8300e030075a7 */ /* 0x000e64000804017f */
[----:B-1----:R-:W-:Y:S05]  /*1b190*/  @!P2 BRA `(.L_x_1901) ;  /* 0x000000ec000ca947 */ /* 0x002fea0003800000 */
.L_x_1900:
[----:B------:R-:W-:Y:S05]  /*1b1a0*/  BSYNC B1 ;  /* 0x0000000000017941 */ /* 0x000fea0003800000 */
.L_x_1899:
        /* <DEDUP_REMOVED lines=179> */
.L_x_1902:
[----:B------:R-:W-:Y:S01]  /*1bce0*/  SHF.L.U32 R3, R21, 0x1f, RZ ;  /* 0x0000001f15037819 */ /* 0x000fe200000006ff */
[----:B------:R-:W-:-:S04]  /*1bcf0*/  IMAD R12, R198, 0x8, R16 ;  /* 0x00000008c60c7824 */ /* 0x000fc800078e0210 */
[----:B------:R0:W1:Y:S01]  /*1bd00*/  SYNCS.PHASECHK.TRANS64.TRYWAIT P2, [R12+URZ+0x2a850], R3 ;  /* 0x02a850030c0075a7 */ /* 0x000062000804017f */
[----:B------:R-:W-:Y:S05]  /*1bd10*/  @!P0 BRA `(.L_x_1903) ;  /* 0x0000000000048947 */ /* 0x000fea0003800000 */
[----:B------:R-:W-:Y:S01]  /*1bd20*/  BPT.TRAP 0x1 ;  /* 0x000000040000795c */ /* 0x000fe20000300000 */
.L_x_1903:
        /* <DEDUP_REMOVED lines=9> */
.L_x_1905:
[----:B------:R-:W-:Y:S05]  /*1bdc0*/  BSYNC B1 ;  /* 0x0000000000017941 */ /* 0x000fea0003800000 */
.L_x_1904:
[----:B------:R-:W-:Y:S01]  /*1bdd0*/  IMAD.MOV.U32 R2, RZ, RZ, R0 ;  /* 0x000000ffff027224 */ /* 0x000fe200078e0000 */
[----:B------:R-:W-:Y:S01]  /*1bde0*/  WARPGROUP.ARRIVE ;  /* 0x00000000000079c5 */ /* 0x000fe20000000000 */
[----:B01----:R-:W-:Y:S01]  /*1bdf0*/  IMAD.MOV.U32 R3, RZ, RZ, 0x40000040 ;  /* 0x40000040ff037424 */ /* 0x003fe200078e00ff */
[----:B------:R-:W-:Y:S01]  /*1be00*/  ISETP.NE.AND P2, PT, R203, 0x1, PT ;  /* 0x00000001cb00780c */ /* 0x000fe20003f45270 */
[----:B------:R-:W-:Y:S01]  /*1be10*/  IMAD.IADD R15, R181, 0x1, R177 ;  /* 0x00000001b50f7824 */ /* 0x000fe200078e02b1 */
[----:B------:R-:W-:Y:S01]  /*1be20*/  R2UR UR6, R2 ;  /* 0x00000000020672ca */ /* 0x000fe200000e0000 */
[----:B------:R-:W-:Y:S01]  /*1be30*/  VIADD R2, R0, 0x80 ;  /* 0x0000008000027836 */ /* 0x000fe20000000000 */
[----:B------:R-:W-:Y:S01]  /*1be40*/  R2UR UR7, R3 ;  /* 0x00000000030772ca */ /* 0x000fe200000e0000 */
[----:B------:R-:W-:Y:S01]  /*1be50*/  IMAD.MOV.U32 R3, RZ, RZ, 0x40000040 ;  /* 0x40000040ff037424 */ /* 0x000fe200078e00ff */
[----:B------:R-:W-:-:S11]  /*1be60*/  ULOP3.LUT UR4, URZ, UR51, URZ, 0x33, !UPT ;  /* 0x000000333f047292 */ /* 0x000fd6000f8e333f */
        /* <DEDUP_REMOVED lines=26> */
[----:B------:R-:W0:Y:S01]  /*1c010*/  @P2 LDC R0, c[0x0][0x44c] ;  /* 0x00011300ff002b82 */ /* 0x000e220000000800 */
[----:B------:R-:W-:Y:S02]  /*1c020*/  WARPGROUP.DEPBAR.LE gsb0, 0x0 ;  /* 0x00008000000079c5 */ /* 0x000fe40000010000 */
[----:B------:R-:W-:-:S08]  /*1c030*/  WARPGROUP.ARRIVE ;  /* 0x00000000000079c5 */ /* 0x000fd00000000000 */
[----:B------:R-:W-:Y:S01]  /*1c040*/  HGMMA.64x128x16.F32.BF16 R24, R140, gdesc[UR4].tnspB, R24, gsb0 ;  /* 0x41e000048c187df0 */ /* 0x000fe20008001818 */
[----:B------:R-:W-:Y:S01]  /*1c050*/  R2UR UR6, R2 ;  /* 0x00000000020672ca */ /* 0x000fe200000e0000 */
[----:B0-----:R-:W-:Y:S01]  /*1c060*/  @P2 IMAD.HI.U32 R2, R15, R0, RZ ;  /* 0x000000000f022227 */ /* 0x001fe200078e00ff */
[----:B------:R-:W-:Y:S02]  /*1c070*/  R2UR UR7, R3 ;  /* 0x00000000030772ca */ /* 0x000fe400000e0000 */
[----:B------:R-:W0:Y:S01]  /*1c080*/  @P2 LDC R3, c[0x0][0x450] ;  /* 0x00011400ff032b82 */ /* 0x000e220000000800 */
[----:B------:R-:W-:-:S04]  /*1c090*/  @!P1 IMAD R0, R4, 0x8, R16 ;  /* 0x0000000804009824 */ /* 0x000fc800078e0210 */
[----:B------:R-:W-:-:S05]  /*1c0a0*/  @!P1 VIADD R0, R0, 0x2a840 ;  /* 0x0002a84000009836 */ /* 0x000fca0000000000 */
[----:B------:R-:W-:Y:S02]  /*1c0b0*/  @!P1 PRMT R0, RZ, 0x654, R0 ;  /* 0x00000654ff009816 */ /* 0x000fe40000000000 */
[----:B0-----:R-:W-:Y:S02]  /*1c0c0*/  @P2 SHF.R.U32.HI R15, RZ, R3, R2 ;  /* 0x00000003ff0f2219 */ /* 0x001fe40000011602 */
[----:B------:R-:W-:-:S03]  /*1c0d0*/  ISETP.GE.AND P2, PT, R20, 0x1, PT ;  /* 0x000000011400780c */ /* 0x000fc60003f46270 */
[----:B------:R-:W0:Y:S01]  /*1c0e0*/  SHFL.IDX PT, R2, R15, RZ, 0x1c1f ;  /* 0x001c1fff0f027589 */ /* 0x000e2200000e0000 */
[----:B------:R-:W-:Y:S02]  /*1c0f0*/  WARPGROUP.DEPBAR.LE gsb0, 0x0 ;  /* 0x00008000000079c5 */ /* 0x000fe40000010000 */
[----:B------:R-:W-:Y:S01]  /*1c100*/  WARPGROUP.ARRIVE ;  /* 0x00000000000079c5 */ /* 0x000fe20000000000 */
[----:B------:R-:W-:-:S04]  /*1c110*/  IMAD R140, R10, -0x60, RZ ;  /* 0xffffffa00a8c7824 */ /* 0x000fc800078e02ff */
[----:B------:R-:W-:Y:S01]  /*1c120*/  VIADD R3, R140, 0x1 ;  /* 0x000000018c037836 */ /* 0x000fe20000000000 */
[----:B------:R-:W-:Y:S03]  /*1c130*/  HGMMA.64x128x16.F32.BF16 R24, R136, gdesc[UR4].tnspB, R24, gsb0 ;  /* 0x41e0000488187df0 */ /* 0x000fe60008001818 */
[----:B------:R-:W-:-:S04]  /*1c140*/  IMAD R3, R180, -0x2, R3 ;  /* 0xfffffffeb4037824 */ /* 0x000fc800078e0203 */
[----:B------:R-:W-:Y:S01]  /*1c150*/  VIADD R7, R3, 0xffffffff ;  /* 0xffffffff03077836 */ /* 0x000fe20000000000 */
[----:B------:R-:W-:-:S05]  /*1c160*/  IADD3 R13, -R163, R3, R164 ;  /* 0x00000003a30d7210 */ /* 0x000fca0007ffe1a4 */
[C---:B------:R-:W-:Y:S02]  /*1c170*/  VIADD R21, R13.reuse, UR50 ;  /* 0x000000320d157c36 */ /* 0x040fe40008000000 */
[----:B------:R-:W-:Y:S01]  /*1c180*/  VIADD R13, R13, UR4 ;  /* 0x000000040d0d7c36 */ /* 0x000fe20008000000 */
[----:B------:R-:W-:Y:S02]  /*1c190*/  WARPGROUP.DEPBAR.LE gsb0, 0x0 ;  /* 0x00008000000079c5 */ /* 0x000fe40000010000 */
[----:B------:R1:W-:Y:S01]  /*1c1a0*/  @!P1 SYNCS.ARRIVE.TRANS64.RED.A1T0 RZ, [R0+URZ], RZ ;  /* 0x000000ff00ff99a7 */ /* 0x0003e2000810043f */
[--C-:B0-----:R-:W-:Y:S02]  /*1c1b0*/  IMAD.IADD R139, R21, 0x1, R2.reuse ;  /* 0x00000001158b7824 */ /* 0x101fe400078e0202 */
[----:B------:R-:W-:Y:S01]  /*1c1c0*/  IMAD.IADD R137, R13, 0x1, R2 ;  /* 0x000000010d897824 */ /* 0x000fe200078e0202 */
[----:B------:R-:W-:Y:S06]  /*1c1d0*/  @!P2 BRA `(.L_x_1907) ;  /* 0x000000000054a947 */ /* 0x000fec0003800000 */
[----:B-1----:R-:W-:Y:S01]  /*1c1e0*/  IADD3 R0, -R163, R164, R2 ;  /* 0x000000a4a3007210 */ /* 0x002fe20007ffe102 */
        /* <DEDUP_REMOVED lines=11> */
.L_x_1909:
[----:B------:R-:W-:-:S05]  /*1c2a0*/  IMAD.U32 R4, RZ, RZ, UR39 ;  /* 0x00000027ff047e24 */ /* 0x000fca000f8e00ff */
[----:B------:R-:W-:-:S13]  /*1c2b0*/  ISETP.NE.AND P2, PT, R4, 0x1, PT ;  /* 0x000000010400780c */ /* 0x000fda0003f45270 */
[----:B------:R-:W0:Y:S02]  /*1c2c0*/  @P2 LDC.64 R2, c[0x0][0x9e8] ;  /* 0x00027a00ff022b82 */ /* 0x000e240000000a00 */
[----:B0-----:R-:W-:-:S05]  /*1c2d0*/  @P2 IMAD.HI.U32 R2, R0, R2, RZ ;  /* 0x0000000200022227 */ /* 0x001fca00078e00ff */
[----:B------:R-:W-:-:S07]  /*1c2e0*/  @P2 SHF.R.U32.HI R0, RZ, R3, R2 ;  /* 0x00000003ff002219 */ /* 0x000fce0000011602 */
.L_x_1910:
[----:B------:R-:W-:Y:S05]  /*1c2f0*/  BSYNC B1 ;  /* 0x0000000000017941 */ /* 0x000fea0003800000 */
.L_x_1908:
[----:B------:R-:W-:-:S05]  /*1c300*/  IMAD R0, R0, R4, R7 ;  /* 0x0000000400007224 */ /* 0x000fca00078e0207 */
[----:B------:R-:W-:Y:S02]  /*1c310*/  VIADDMNMX R139, R0, R4, R139, PT ;  /* 0x00000004008b7246 */ /* 0x000fe4000380018b */
[----:B------:R-:W-:-:S07]  /*1c320*/  VIMNMX R137, R137, R0, !PT ;  /* 0x0000000089897248 */ /* 0x000fce0007fe0100 */
.L_x_1907:
[C---:B------:R-:W-:Y:S01]  /*1c330*/  ISETP.GE.AND P2, PT, R140.reuse, 0x2, PT ;  /* 0x000000028c00780c */ /* 0x040fe20003f46270 */
[----:B------:R-:W0:Y:S01]  /*1c340*/  SHFL.IDX PT, R2, R15, 0x1, 0x1c1f ;  /* 0x003c1f000f027f89 */ /* 0x000e2200000e0000 */
[C---:B------:R-:W-:Y:S02]  /*1c350*/  ISETP.GE.AND P5, PT, R140.reuse, 0xa, PT ;  /* 0x0000000a8c00780c */ /* 0x040fe40003fa6270 */
[----:B------:R-:W-:Y:S02]  /*1c360*/  ISETP.GT.AND P3, PT, R137, 0x1, !P2 ;  /* 0x000000018900780c */ /* 0x000fe40005764270 */
[----:B------:R-:W-:Y:S02]  /*1c370*/  P2R R143, PR, RZ, 0x20 ;  /* 0x00000020ff8f7803 */ /* 0x000fe40000000000 */
[----:B------:R-:W-:Y:S02]  /*1c380*/  ISETP.LT.OR P4, PT, R139, 0x2, P3 ;  /* 0x000000028b00780c */ /* 0x000fe40001f81670 */
[----:B------:R-:W-:-:S02]  /*1c390*/  ISETP.GE.AND P3, PT, R140, 0x9, PT ;  /* 0x000000098c00780c */ /* 0x000fc40003f66270 */
[----:B-1----:R-:W-:Y:S02]  /*1c3a0*/  FSEL R0, R89, -INF , !P4 ;  /* 0xff80000059007808 */ /* 0x002fe40006000000 */
[----:B------:R-:W-:-:S04]  /*1c3b0*/  ISETP.GT.AND P4, PT, R137, 0x8, !P3 ;  /* 0x000000088900780c */ /* 0x000fc80005f84270 */
[----:B------:R-:W-:-:S04]  /*1c3c0*/  ISETP.LT.OR P4, PT, R139, 0x9, P4 ;  /* 0x000000098b00780c */ /* 0x000fc80002781670 */
[----:B------:R-:W-:Y:S02]  /*1c3d0*/  FSEL R92, R92, -INF , !P4 ;  /* 0xff8000005c5c7808 */ /* 0x000fe40006000000 */
[----:B------:R-:W-:Y:S01]  /*1c3e0*/  ISETP.GT.AND P4, PT, R137, 0x9, !P5 ;  /* 0x000000098900780c */ /* 0x000fe20006f84270 */
[--C-:B0-----:R-:W-:Y:S01]  /*1c3f0*/  IMAD.IADD R21, R21, 0x1, R2.reuse ;  /* 0x0000000115157824 */ /* 0x101fe200078e0202 */
[----:B------:R-:W-:Y:S01]  /*1c400*/  ISETP.GE.AND P5, PT, R140, 0x11, PT ;  /* 0x000000118c00780c */ /* 0x000fe20003fa6270 */
[----:B------:R-:W-:Y:S01]  /*1c410*/  IMAD.IADD R13, R13, 0x1, R2 ;  /* 0x000000010d0d7824 */ /* 0x000fe200078e0202 */
        /* <DEDUP_REMOVED lines=118> */
.L_x_1913:
[----:B------:R-:W-:-:S05]  /*1cb80*/  IMAD.U32 R154, RZ, RZ, UR39 ;  /* 0x00000027ff9a7e24 */ /* 0x000fca000f8e00ff */
[----:B------:R-:W-:-:S13]  /*1cb90*/  ISETP.NE.AND P6, PT, R154, 0x1, PT ;  /* 0x000000019a00780c */ /* 0x000fda0003fc5270 */
[----:B------:R-:W0:Y:S02]  /*1cba0*/  @P6 LDC.64 R2, c[0x0][0x9e8] ;  /* 0x00027a00ff026b82 */ /* 0x000e240000000a00 */
[----:B0-----:R-:W-:-:S05]  /*1cbb0*/  @P6 IMAD.HI.U32 R2, R15, R2, RZ ;  /* 0x000000020f026227 */ /* 0x001fca00078e00ff */
[----:B------:R-:W-:-:S07]  /*1cbc0*/  @P6 SHF.R.U32.HI R15, RZ, R3, R2 ;  /* 0x00000003ff0f6219 */ /* 0x000fce0000011602 */
.L_x_1914:
[----:B------:R-:W-:Y:S05]  /*1cbd0*/  BSYNC B1 ;  /* 0x0000000000017941 */ /* 0x000fea0003800000 */
.L_x_1912:
[----:B------:R-:W-:-:S05]  /*1cbe0*/  IMAD R2, R15, R154, R7 ;  /* 0x0000009a0f027224 */ /* 0x000fca00078e0207 */
[----:B------:R-:W-:Y:S02]  /*1cbf0*/  VIADDMNMX R21, R2, R154, R21, PT ;  /* 0x0000009a02157246 */ /* 0x000fe40003800115 */
[----:B------:R-:W-:-:S07]  /*1cc00*/  VIMNMX R13, R13, R2, !PT ;  /* 0x000000020d0d7248 */ /* 0x000fce0007fe0100 */
.L_x_1911:
[C---:B------:R-:W-:Y:S01]  /*1cc10*/  ISETP.GT.AND P2, PT, R13.reuse, 0x1, !P2 ;  /* 0x000000010d00780c */ /* 0x040fe20005744270 */
[----:B------:R-:W-:Y:S01]  /*1cc20*/  IMAD.U32 R7, RZ, RZ, UR38 ;  /* 0x00000026ff077e24 */ /* 0x000fe2000f8e00ff */
[----:B------:R-:W-:Y:S01]  /*1cc30*/  ISETP.GT.AND P3, PT, R13, 0x8, !P3 ;  /* 0x000000080d00780c */ /* 0x000fe20005f64270 */
[----:B------:R-:W-:Y:S01]  /*1cc40*/  @!P1 VIADD R12, R12, 0x2a860 ;  /* 0x0002a8600c0c9836 */ /* 0x000fe20000000000 */
        /* <DEDUP_REMOVED lines=82> */
[----:B0-----:R-:W-:-:S02]  /*1d170*/  FMNMX.FTZ R89, R15, R218, !PT ;  /* 0x000000da0f597209 */ /* 0x001fc40007810000 */
[----:B------:R-:W-:Y:S02]  /*1d180*/  FSEL R118, R118, -INF , !P2 ;  /* 0xff80000076767808 */ /* 0x000fe40005000000 */
        /* <DEDUP_REMOVED lines=62> */
[--C-:B0-----:R-:W-:Y:S01]  /*1d570*/  FFMA.FTZ R92, R100, R7, -R101.reuse ;  /* 0x00000007645c7223 */ /* 0x101fe20000010865 */
[----:B------:R-:W-:Y:S01]  /*1d580*/  FMNMX.FTZ R93, R106, R93, !PT ;  /* 0x0000005d6a5d7209 */ /* 0x000fe20007810000 */
[-CC-:B------:R-:W-:Y:S01]  /*1d590*/  FFMA.FTZ R100, R142, R7.reuse, -R101.reuse ;  /* 0x000000078e647223 */ /* 0x180fe20000010865 */
[-CC-:B------:R-:W-:Y:S01]  /*1d5a0*/  FFMA.FTZ R142, R124, R7.reuse, -R101.reuse ;  /* 0x000000077c8e7223 */ /* 0x180fe20000010865 */
[----:B------:R-:W-:Y:S01]  /*1d5b0*/  FFMA.FTZ R140, R140, R7, -R101 ;  /* 0x000000078c8c7223 */ /* 0x000fe20000010865 */
[----:B------:R-:W-:-:S02]  /*1d5c0*/  FMNMX.FTZ R93, R198, R93, !PT ;  /* 0x0000005dc65d7209 */ /* 0x000fc40007810000 */
[----:B------:R-:W-:Y:S01]  /*1d5d0*/  MUFU.EX2 R15, R15 ;  /* 0x0000000f000f7308 */ /* 0x000fe20000000800 */
[--C-:B-1----:R-:W-:Y:S01]  /*1d5e0*/  FFMA.FTZ R96, R138, R7, -R101.reuse ;  /* 0x000000078a607223 */ /* 0x102fe20000010865 */
[----:B------:R-:W-:Y:S01]  /*1d5f0*/  FMNMX.FTZ R93, R110, R93, !PT ;  /* 0x0000005d6e5d7209 */ /* 0x000fe20007810000 */
[----:B------:R-:W-:-:S03]  /*1d600*/  FFMA.FTZ R138, R132, R7, -R101 ;  /* 0x00000007848a7223 */ /* 0x000fc60000010865 */
[----:B------:R-:W-:Y:S02]  /*1d610*/  FMNMX.FTZ R93, R200, R93, !PT ;  /* 0x0000005dc85d7209 */ /* 0x000fe40007810000 */
[----:B------:R-:W-:Y:S02]  /*1d620*/  MUFU.EX2 R88, R88 ;  /* 0x0000005800587308 */ /* 0x000fe40000000800 */
[----:B------:R-:W-:-:S04]  /*1d630*/  FMNMX.FTZ R93, R114, R93, !PT ;  /* 0x0000005d725d7209 */ /* 0x000fc80007810000 */
[----:B------:R-:W-:Y:S02]  /*1d640*/  FMNMX.FTZ R95, R208, R93, !PT ;  /* 0x0000005dd05f7209 */ /* 0x000fe40007810000 */
[----:B------:R0:W-:Y:S02]  /*1d650*/  MUFU.EX2 R93, R136 ;  /* 0x00000088005d7308 */ /* 0x0001e40000000800 */
[----:B------:R-:W-:-:S04]  /*1d660*/  FMNMX.FTZ R95, R118, R95, !PT ;  /* 0x0000005f765f7209 */ /* 0x000fc80007810000 */
[----:B------:R-:W-:Y:S02]  /*1d670*/  FMNMX.FTZ R97, R210, R95, !PT ;  /* 0x0000005fd2617209 */ /* 0x000fe40007810000 */
[----:B------:R1:W-:Y:S01]  /*1d680*/  MUFU.EX2 R95, R104 ;  /* 0x00000068005f7308 */ /* 0x0003e20000000800 */
[----:B0-----:R-:W-:Y:S01]  /*1d690*/  FFMA.FTZ R136, R128, R7, -R101 ;  /* 0x0000000780887223 */ /* 0x001fe20000010865 */
[----:B------:R-:W-:-:S04]  /*1d6a0*/  FMNMX.FTZ R97, R122, R97, !PT ;  /* 0x000000617a617209 */ /* 0x000fc80007810000 */
[----:B------:R-:W-:Y:S02]  /*1d6b0*/  FMNMX.FTZ R97, R212, R97, !PT ;  /* 0x00000061d4617209 */ /* 0x000fe40007810000 */
[----:B------:R-:W-:Y:S01]  /*1d6c0*/  MUFU.EX2 R90, R90 ;  /* 0x0000005a005a7308 */ /* 0x000fe20000000800 */
[----:B-1----:R-:W-:Y:S01]  /*1d6d0*/  FFMA.FTZ R104, R148, R7, -R101 ;  /* 0x0000000794687223 */ /* 0x002fe20000010865 */
[----:B------:R-:W-:-:S04]  /*1d6e0*/  FMNMX.FTZ R97, R126, R97, !PT ;  /* 0x000000617e617209 */ /* 0x000fc80007810000 */
[----:B------:R-:W-:Y:S02]  /*1d6f0*/  FMNMX.FTZ R97, R214, R97, !PT ;  /* 0x00000061d6617209 */ /* 0x000fe40007810000 */
[----:B------:R-:W0:Y:S02]  /*1d700*/  MUFU.EX2 R14, R14 ;  /* 0x0000000e000e7308 */ /* 0x000e240000000800 */
[----:B------:R-:W-:-:S04]  /*1d710*/  FMNMX.FTZ R97, R130, R97, !PT ;  /* 0x0000006182617209 */ /* 0x000fc80007810000 */
[----:B------:R-:W-:Y:S02]  /*1d720*/  FMNMX.FTZ R97, R216, R97, !PT ;  /* 0x00000061d8617209 */ /* 0x000fe40007810000 */
[----:B------:R-:W-:Y:S02]  /*1d730*/  MUFU.EX2 R92, R92 ;  /* 0x0000005c005c7308 */ /* 0x000fe40000000800 */
[----:B------:R-:W-:-:S04]  /*1d740*/  FMNMX.FTZ R97, R134, R97, !PT ;  /* 0x0000006186617209 */ /* 0x000fc80007810000 */
[----:B------:R-:W-:Y:S01]  /*1d750*/  FMNMX.FTZ R0, R108, R97, !PT ;  /* 0x000000616c007209 */ /* 0x000fe20007810000 */
[----:B------:R-:W-:Y:S01]  /*1d760*/  FFMA.FTZ R97, R116, R7, -R101 ;  /* 0x0000000774617223 */ /* 0x000fe20000010865 */
[----:B------:R-:W1:Y:S01]  /*1d770*/  MUFU.EX2 R96, R96 ;  /* 0x0000006000607308 */ /* 0x000e620000000800 */
[----:B0-----:R-:W-:Y:S02]  /*1d780*/  F2FP.BF16.F32.PACK_AB R152, R14, R91 ;  /* 0x0000005b0e98723e */ /* 0x001fe400000010ff */
[----:B------:R-:W0:Y:S05]  /*1d790*/  SHFL.BFLY PT, R103, R0, 0x2, 0x1f ;  /* 0x0c401f0000677f89 */ /* 0x000e2a00000e0000 */
[----:B------:R-:W2:Y:S08]  /*1d7a0*/  MUFU.EX2 R100, R100 ;  /* 0x0000006400647308 */ /* 0x000eb00000000800 */
[----:B------:R-:W-:Y:S01]  /*1d7b0*/  MUFU.EX2 R21, R21 ;  /* 0x0000001500157308 */ /* 0x000fe20000000800 */
[----:B-1----:R-:W-:-:S07]  /*1d7c0*/  F2FP.BF16.F32.PACK_AB R148, R96, R95 ;  /* 0x0000005f6094723e */ /* 0x002fce00000010ff */
[----:B------:R-:W-:Y:S01]  /*1d7d0*/  MUFU.EX2 R144, R144 ;  /* 0x0000009000907308 */ /* 0x000fe20000000800 */
[----:B0-----:R-:W-:Y:S01]  /*1d7e0*/  FMNMX.FTZ R4, R0, R103, !PT ;  /* 0x0000006700047209 */ /* 0x001fe20007810000 */
[----:B------:R-:W-:Y:S01]  /*1d7f0*/  FFMA.FTZ R103, R150, R7, -R101 ;  /* 0x0000000796677223 */ /* 0x000fe20000010865 */
[----:B------:R-:W-:Y:S02]  /*1d800*/  FSEL R0, R3, RZ, P2 ;  /* 0x000000ff03007208 */ /* 0x000fe40001000000 */
[----:B--2---:R-:W-:Y:S01]  /*1d810*/  F2FP.BF16.F32.PACK_AB R150, R100, R13 ;  /* 0x0000000d6496723e */ /* 0x004fe200000010ff */
[----:B------:R-:W0:Y:S02]  /*1d820*/  SHFL.BFLY PT, R107, R4, 0x1, 0x1f ;  /* 0x0c201f00046b7f89 */ /* 0x000e2400000e0000 */
        /* <DEDUP_REMOVED lines=45> */
[----:B------:R-:W-:Y:S01]  /*1db00*/  FADD.FTZ R118, R92, R9 ;  /* 0x000000095c767221 */ /* 0x000fe20000010000 */
[-CC-:B------:R-:W-:Y:S01]  /*1db10*/  FFMA.FTZ R214, R214, R7.reuse, -R101.reuse ;  /* 0x00000007d6d67223 */ /* 0x180fe20000010865 */
[-CC-:B------:R-:W-:Y:S01]  /*1db20*/  FFMA.FTZ R130, R130, R7.reuse, -R101.reuse ;  /* 0x0000000782827223 */ /* 0x180fe20000010865 */
[-CC-:B------:R-:W-:Y:S01]  /*1db30*/  FFMA.FTZ R216, R216, R7.reuse, -R101.reuse ;  /* 0x00000007d8d87223 */ /* 0x180fe20000010865 */
[----:B------:R-:W-:Y:S01]  /*1db40*/  FADD.FTZ R118, R93, R118 ;  /* 0x000000765d767221 */ /* 0x000fe20000010000 */
[-CC-:B------:R-:W-:Y:S01]  /*1db50*/  FFMA.FTZ R134, R134, R7.reuse, -R101.reuse ;  /* 0x0000000786867223 */ /* 0x180fe20000010865 */
[----:B------:R-:W-:Y:S01]  /*1db60*/  FFMA.FTZ R101, R108, R7, -R101 ;  /* 0x000000076c657223 */ /* 0x000fe20000010865 */
[----:B------:R-:W3:Y:S01]  /*1db70*/  MUFU.EX2 R94, R94 ;  /* 0x0000005e005e7308 */ /* 0x000ee20000000800 */
[----:B-1----:R-:W-:Y:S01]  /*1db80*/  FFMA.FTZ R5, R2, R5, R157 ;  /* 0x0000000502057223 */ /* 0x002fe2000001009d */
[----:B------:R-:W-:Y:S01]  /*1db90*/  FADD.FTZ R9, R95, R118 ;  /* 0x000000765f097221 */ /* 0x000fe20000010000 */
[C---:B------:R-:W-:Y:S01]  /*1dba0*/  ISETP.GT.AND P2, PT, R10.reuse, R179, PT ;  /* 0x000000b30a00720c */ /* 0x040fe20003f44270 */
[----:B------:R-:W-:-:S02]  /*1dbb0*/  VIADD R10, R10, 0xffffffff ;  /* 0xffffffff0a0a7836 */ /* 0x000fc40000000000 */
[----:B------:R-:W-:Y:S01]  /*1dbc0*/  FADD.FTZ R6, R112, R5 ;  /* 0x0000000570067221 */ /* 0x000fe20000010000 */
[----:B------:R-:W-:Y:S01]  /*1dbd0*/  FADD.FTZ R118, R96, R9 ;  /* 0x0000000960767221 */ /* 0x000fe20000010000 */
[----:B------:R-:W-:Y:S01]  /*1dbe0*/  F2FP.BF16.F32.PACK_AB R156, R88, R15 ;  /* 0x0000000f589c723e */ /* 0x000fe200000010ff */
[----:B------:R-:W1:Y:S01]  /*1dbf0*/  MUFU.EX2 R153, R153 ;  /* 0x0000009900997308 */ /* 0x000e620000000800 */
[----:B--2---:R-:W-:Y:S01]  /*1dc00*/  FADD.FTZ R5, R159, R6 ;  /* 0x000000069f057221 */ /* 0x004fe20000010000 */
[----:B------:R-:W-:Y:S01]  /*1dc10*/  FADD.FTZ R9, R13, R118 ;  /* 0x000000760d097221 */ /* 0x000fe20000010000 */
[----:B------:R-:W-:Y:S01]  /*1dc20*/  F2FP.BF16.F32.PACK_AB R158, R90, R89 ;  /* 0x000000595a9e723e */ /* 0x000fe200000010ff */
[----:B------:R-:W-:Y:S01]  /*1dc30*/  IMAD.MOV.U32 R198, RZ, RZ, R22 ;  /* 0x000000ffffc67224 */ /* 0x000fe200078e0016 */
[----:B------:R-:W-:Y:S01]  /*1dc40*/  F2FP.BF16.F32.PACK_AB R154, R93, R92 ;  /* 0x0000005c5d9a723e */ /* 0x000fe200000010ff */
[----:B------:R-:W-:Y:S01]  /*1dc50*/  FADD.FTZ R118, R100, R9 ;  /* 0x0000000964767221 */ /* 0x000fe20000010000 */
[----:B------:R-:W-:Y:S01]  /*1dc60*/  F2FP.BF16.F32.PACK_AB R157, R112, R157 ;  /* 0x0000009d709d723e */ /* 0x000fe200000010ff */
[----:B------:R-:W2:Y:S01]  /*1dc70*/  MUFU.EX2 R98, R98 ;  /* 0x0000006200627308 */ /* 0x000ea20000000800 */
[C---:B---3--:R-:W-:Y:S01]  /*1dc80*/  FADD.FTZ R6, R94.reuse, R5 ;  /* 0x000000055e067221 */ /* 0x048fe20000010000 */
[----:B------:R-:W-:Y:S01]  /*1dc90*/  FADD.FTZ R9, R21, R118 ;  /* 0x0000007615097221 */ /* 0x000fe20000010000 */
[----:B------:R-:W-:-:S03]  /*1dca0*/  F2FP.BF16.F32.PACK_AB R159, R94, R159 ;  /* 0x0000009f5e9f723e */ /* 0x000fc600000010ff */
[C---:B------:R-:W-:Y:S01]  /*1dcb0*/  FADD.FTZ R118, R144.reuse, R9 ;  /* 0x0000000990767221 */ /* 0x040fe20000010000 */
[----:B------:R-:W-:Y:S01]  /*1dcc0*/  F2FP.BF16.F32.PACK_AB R144, R144, R21 ;  /* 0x000000159090723e */ /* 0x000fe200000010ff */
[----:B------:R-:W3:Y:S01]  /*1dcd0*/  MUFU.EX2 R155, R155 ;  /* 0x0000009b009b7308 */ /* 0x000ee20000000800 */
[----:B-1----:R-:W-:Y:S01]  /*1dce0*/  FADD.FTZ R5, R153, R6 ;  /* 0x0000000699057221 */ /* 0x002fe20000010000 */
[----:B------:R-:W-:Y:S01]  /*1dcf0*/  FADD.FTZ R9, R97, R118 ;  /* 0x0000007661097221 */ /* 0x000fe20000010000 */
[----:B------:R-:W-:-:S03]  /*1dd00*/  IMAD.MOV.U32 R21, RZ, RZ, R23 ;  /* 0x000000ffff157224 */ /* 0x000fc600078e0017 */
[C---:B------:R-:W-:Y:S01]  /*1dd10*/  FADD.FTZ R118, R146.reuse, R9 ;  /* 0x0000000992767221 */ /* 0x040fe20000010000 */
[----:B------:R-:W-:Y:S01]  /*1dd20*/  F2FP.BF16.F32.PACK_AB R146, R146, R97 ;  /* 0x000000619292723e */ /* 0x000fe200000010ff */
        /* <DEDUP_REMOVED lines=56> */
[----:B--2---:R-:W-:Y:S01]  /*1e0b0*/  FADD.FTZ R14, R138, R9 ;  /* 0x000000098a0e7221 */ /* 0x004fe20000010000 */
[----:B------:R-:W-:-:S06]  /*1e0c0*/  IMAD.MOV.U32 R9, RZ, RZ, R4 ;  /* 0x000000ffff097224 */ /* 0x000fcc00078e0004 */
[----:B------:R-:W2:Y:S01]  /*1e0d0*/  MUFU.EX2 R101, R101 ;  /* 0x0000006500657308 */ /* 0x000ea20000000800 */
[----:B---3--:R-:W-:Y:S01]  /*1e0e0*/  FADD.FTZ R5, R134, R5 ;  /* 0x0000000586057221 */ /* 0x008fe20000010000 */
[----:B-1----:R-:W-:Y:S01]  /*1e0f0*/  F2FP.BF16.F32.PACK_AB R140, R104, R99 ;  /* 0x00000063688c723e */ /* 0x002fe200000010ff */
[C---:B----4-:R-:W-:Y:S01]  /*1e100*/  FADD.FTZ R6, R11.reuse, R14 ;  /* 0x0000000e0b067221 */ /* 0x050fe20000010000 */
[----:B------:R-:W-:Y:S01]  /*1e110*/  F2FP.BF16.F32.PACK_AB R138, R11, R138 ;  /* 0x0000008a0b8a723e */ /* 0x000fe200000010ff */
[----:B------:R-:W-:Y:S02]  /*1e120*/  IMAD.MOV.U32 R11, RZ, RZ, R3 ;  /* 0x000000ffff0b7224 */ /* 0x000fe400078e0003 */
[C---:B--2---:R-:W-:Y:S01]  /*1e130*/  FADD.FTZ R5, R101.reuse, R5 ;  /* 0x0000000565057221 */ /* 0x044fe20000010000 */
[----:B------:R-:W-:Y:S01]  /*1e140*/  F2FP.BF16.F32.PACK_AB R139, R101, R134 ;  /* 0x00000086658b723e */ /* 0x000fe200000010ff */
[----:B0-----:R-:W-:Y:S06]  /*1e150*/  @P2 BRA `(.L_x_1915) ;  /* 0xffffffcc00c42947 */ /* 0x001fec000383ffff */
.L_x_1896:
[----:B------:R-:W-:Y:S05]  /*1e160*/  BSYNC B0 ;  /* 0x0000000000007941 */ /* 0x000fea0003800000 */
.L_x_1895:
        /* <DEDUP_REMOVED lines=67> */
.L_x_1916:
[----:B------:R-:W-:Y:S01]  /*1e5a0*/  IMAD R13, R22, 0x8, R16 ;  /* 0x00000008160d7824 */ /* 0x000fe200078e0210 */
[----:B------:R-:W-:-:S04]  /*1e5b0*/  SHF.L.U32 R0, R23, 0x1f, RZ ;  /* 0x0000001f17007819 */ /* 0x000fc800000006ff */
[----:B------:R0:W1:Y:S01]  /*1e5c0*/  SYNCS.PHASECHK.TRANS64.TRYWAIT P2, [R13+URZ+0x2a850], R0 ;  /* 0x02a850000d0075a7 */ /* 0x000062000804017f */
[----:B------:R-:W-:Y:S05]  /*1e5d0*/  @!P0 BRA `(.L_x_1917) ;  /* 0x0000000000048947 */ /* 0x000fea0003800000 */
[----:B------:R-:W-:Y:S01]  /*1e5e0*/  BPT.TRAP 0x1 ;  /* 0x000000040000795c */ /* 0x000fe20000300000 */
.L_x_1917:
        /* <DEDUP_REMOVED lines=9> */
.L_x_1919:
[----:B------:R-:W-:Y:S05]  /*1e680*/  BSYNC B0 ;  /* 0x0000000000007941 */ /* 0x000fea0003800000 */
.L_x_1918:
[----:B------:R-:W-:Y:S01]  /*1e690*/  IMAD.MOV.U32 R9, RZ, RZ, 0x40000040 ;  /* 0x40000040ff097424 */ /* 0x000fe200078e00ff */
[C---:B------:R-:W-:Y:S01]  /*1e6a0*/  R2UR UR6, R8.reuse ;  /* 0x00000000080672ca */ /* 0x040fe200000e0000 */
[----:B------:R-:W-:Y:S01]  /*1e6b0*/  WARPGROUP.ARRIVE ;  /* 0x00000000000079c5 */ /* 0x000fe20000000000 */
[----:B------:R-:W-:Y:S01]  /*1e6c0*/  VIADD R10, R8, 0x80 ;  /* 0x00000080080a7836 */ /* 0x000fe20000000000 */
[----:B01----:R-:W0:Y:S01]  /*1e6d0*/  SHFL.BFLY PT, R0, R5, 0x2, 0x1f ;  /* 0x0c401f0005007f89 */ /* 0x003e2200000e0000 */
[----:B------:R-:W-:Y:S01]  /*1e6e0*/  R2UR UR7, R9 ;  /* 0x00000000090772ca */ /* 0x000fe200000e0000 */
[----:B------:R-:W-:Y:S02]  /*1e6f0*/  IMAD.MOV.U32 R11, RZ, RZ, 0x40000040 ;  /* 0x40000040ff0b7424 */ /* 0x000fe400078e00ff */
[----:B------:R-:W-:Y:S02]  /*1e700*/  IMAD.MOV.U32 R9, RZ, RZ, 0x40000040 ;  /* 0x40000040ff097424 */ /* 0x000fe400078e00ff */
[----:B------:R-:W-:-:S02]  /*1e710*/  VIADD R22, R22, 0x1 ;  /* 0x0000000116167836 */ /* 0x000fc40000000000 */
[----:B------:R-:W-:Y:S02]  /*1e720*/  IMAD.MOV.U32 R20, RZ, RZ, -0x800000 ;  /* 0xff800000ff147424 */ /* 0x000fe400078e00ff */
[----:B------:R-:W-:Y:S01]  /*1e730*/  VIADD R187, R187, 0x1 ;  /* 0x00000001bbbb7836 */ /* 0x000fe20000000000 */
[----:B------:R-:W-:-:S03]  /*1e740*/  ISETP.NE.AND P2, PT, R22, 0x2, PT ;  /* 0x000000021600780c */ /* 0x000fc60003f45270 */
[----:B------:R-:W-:Y:S01]  /*1e750*/  HGMMA.64x128x16.F32.BF16 R24, R156, gdesc[UR4].tnspB, R24, gsb0 ;  /* 0x41e000049c187df0 */ /* 0x000fe20008001818 */
[----:B------:R-:W-:Y:S01]  /*1e760*/  R2UR UR6, R10 ;  /* 0x000000000a0672ca */ /* 0x000fe200000e0000 */
[----:B------:R-:W-:Y:S01]  /*1e770*/  VIADD R10, R8, 0x100 ;  /* 0x00000100080a7836 */ /* 0x000fe20000000000 */
[----:B------:R-:W-:Y:S01]  /*1e780*/  R2UR UR7, R11 ;  /* 0x000000000b0772ca */ /* 0x000fe200000e0000 */
[----:B------:R-:W-:Y:S01]  /*1e790*/  IMAD.MOV.U32 R11, RZ, RZ, 0x40000040 ;  /* 0x40000040ff0b7424 */ /* 0x000fe200078e00ff */
[----:B------:R-:W-:Y:S01]  /*1e7a0*/  SEL R22, R22, RZ, P2 ;  /* 0x000000ff16167207 */ /* 0x000fe20001000000 */
[----:B0-----:R-:W-:Y:S01]  /*1e7b0*/  FADD.FTZ R2, R0, R5 ;  /* 0x0000000500027221 */ /* 0x001fe20000010000 */
[----:B------:R-:W-:Y:S01]  /*1e7c0*/  IMAD.MOV.U32 R5, RZ, RZ, RZ ;  /* 0x000000ffff057224 */ /* 0x000fe200078e00ff */
        /* <DEDUP_REMOVED lines=19> */
[----:B------:R-:W-:Y:S02]  /*1e900*/  R2UR UR7, R11 ;  /* 0x000000000b0772ca */ /* 0x000fe400000e0000 */
[----:B------:R-:W0:Y:S02]  /*1e910*/  SHFL.BFLY PT, R11, R2, 0x1, 0x1f ;  /* 0x0c201f00020b7f89 */ /* 0x000e2400000e0000 */
[----:B0-----:R-:W-:Y:S01]  /*1e920*/  FADD.FTZ R14, R2, R11 ;  /* 0x0000000b020e7221 */ /* 0x001fe20000010000 */
[----:B------:R-:W-:-:S04]  /*1e930*/  @!P1 VIADD R11, R13, 0x2a860 ;  /* 0x0002a8600d0b9836 */ /* 0x000fc80000000000 */
[----:B------:R-:W-:Y:S02]  /*1e940*/  FSETP.NE.FTZ.AND P3, PT, R14, RZ, PT ;  /* 0x000000ff0e00720b */ /* 0x000fe40003f75000 */
[----:B------:R-:W-:-:S11]  /*1e950*/  @!P1 PRMT R11, RZ, 0x654, R11 ;  /* 0x00000654ff0b9816 */ /* 0x000fd6000000000b */
[----:B------:R-:W0:Y:S01]  /*1e960*/  @P3 MUFU.LG2 R10, R14 ;  /* 0x0000000e000a3308 */ /* 0x000e220000000c00 */
[----:B------:R-:W-:Y:S01]  /*1e970*/  @P3 FMUL.FTZ R16, R7, 0.69314718246459960938 ;  /* 0x3f31721807103820 */ /* 0x000fe20000410000 */
[----:B------:R-:W-:Y:S02]  /*1e980*/  WARPGROUP.DEPBAR.LE gsb0, 0x0 ;  /* 0x00008000000079c5 */ /* 0x000fe40000010000 */
[----:B------:R-:W-:-:S06]  /*1e990*/  WARPGROUP.ARRIVE ;  /* 0x00000000000079c5 */ /* 0x000fcc0000000000 */
[----:B------:R-:W-:Y:S01]  /*1e9a0*/  HGMMA.64x128x16.F32.BF16 R24, R140, gdesc[UR4].tnspB, R24, gsb0 ;  /* 0x41e000048c187df0 */ /* 0x000fe20008001818 */
[----:B------:R-:W-:Y:S01]  /*1e9b0*/  R2UR UR6, R8 ;  /* 0x00000000080672ca */ /* 0x000fe200000e0000 */
[----:B------:R-:W-:Y:S01]  /*1e9c0*/  IMAD.MOV.U32 R8, RZ, RZ, RZ ;  /* 0x000000ffff087224 */ /* 0x000fe200078e00ff */
[----:B------:R-:W-:Y:S02]  /*1e9d0*/  R2UR UR7, R9 ;  /* 0x00000000090772ca */ /* 0x000fe400000e0000 */
[----:B------:R-:W1:Y:S03]  /*1e9e0*/  SHFL.BFLY PT, R9, R6, 0x2, 0x1f ;  /* 0x0c401f0006097f89 */ /* 0x000e6600000e0000 */
[----:B------:R-:W-:Y:S01]  /*1e9f0*/  @P3 MUFU.RCP R8, R14 ;  /* 0x0000000e00083308 */ /* 0x000fe20000001000 */
[----:B-1----:R-:W-:-:S05]  /*1ea00*/  FADD.FTZ R9, R9, R6 ;  /* 0x0000000609097221 */ /* 0x002fca0000010000 */
[----:B------:R-:W1:Y:S02]  /*1ea10*/  SHFL.BFLY PT, R0, R9, 0x1, 0x1f ;  /* 0x0c201f0009007f89 */ /* 0x000e6400000e0000 */
[----:B-1----:R-:W-:Y:S01]  /*1ea20*/  FADD.FTZ R12, R9, R0 ;  /* 0x00000000090c7221 */ /* 0x002fe20000010000 */
[----:B------:R-:W-:Y:S01]  /*1ea30*/  SEL R0, RZ, 0x1, P2 ;  /* 0x00000001ff007807 */ /* 0x000fe20001000000 */
[----:B0-----:R-:W-:-:S03]  /*1ea40*/  @P3 FMUL.FTZ R9, R10, 0.69314718246459960938 ;  /* 0x3f3172180a093820 */ /* 0x001fc60000410000 */
[----:B------:R-:W-:Y:S01]  /*1ea50*/  FSETP.NE.FTZ.AND P0, PT, R12, RZ, PT ;  /* 0x000000ff0c00720b */ /* 0x000fe20003f15000 */
[----:B------:R-:W-:Y:S01]  /*1ea60*/  @P3 FFMA.FTZ R20, R16, R4, R9 ;  /* 0x0000000410143223 */ /* 0x000fe20000010009 */
[----:B------:R-:W-:Y:S01]  /*1ea70*/  LOP3.LUT R23, R23, R0, RZ, 0x3c, !PT ;  /* 0x0000000017177212 */ /* 0x000fe200078e3cff */
[----:B------:R-:W-:-:S10]  /*1ea80*/  IMAD.MOV.U32 R0, RZ, RZ, -0x800000 ;  /* 0xff800000ff007424 */ /* 0x000fd400078e00ff */
[----:B------:R-:W0:Y:S01]  /*1ea90*/  @P0 MUFU.LG2 R6, R12 ;  /* 0x0000000c00060308 */ /* 0x000e220000000c00 */
[----:B------:R-:W-:-:S07]  /*1eaa0*/  @P0 FMUL.FTZ R2, R7, 0.69314718246459960938 ;  /* 0x3f31721807020820 */ /* 0x000fce0000410000 */
        /* <DEDUP_REMOVED lines=8> */
[----:B------:R0:W-:Y:S01]  /*1eb30*/  @!P1 SYNCS.ARRIVE.TRANS64.RED.A1T0 RZ, [R11+URZ], RZ ;  /* 0x000000ff0bff99a7 */ /* 0x0001e2000810043f */
[-C--:B-1----:R-:W-:Y:S01]  /*1eb40*/  FMUL.FTZ R21, R36, R5.reuse ;  /* 0x0000000524157220 */ /* 0x082fe20000410000 */
        /* <DEDUP_REMOVED lines=62> */
[----:B0-----:R-:W-:-:S07]  /*1ef30*/  FMUL.FTZ R87, R87, R8 ;  /* 0x0000000857577220 */ /* 0x001fce0000410000 */
.L_x_1781:
        /* <DEDUP_REMOVED lines=10> */
[----:B------:R-:W-:Y:S01]  /*1efe0*/  ULDC.64 UR4, c[0x0][0xc00] ;  /* 0x0003000000047ab9 */ /* 0x000fe20000000a00 */
[----:B------:R-:W-:Y:S01]  /*1eff0*/  F2FP.BF16.F32.PACK_AB R35, R35, R70 ;  /* 0x000000462323723e */ /* 0x000fe200000010ff */
[----:B------:R-:W-:Y:S01]  /*1f000*/  ULDC.64 UR6, c[0x0][0x208] ;  /* 0x0000820000067ab9 */ /* 0x000fe20000000a00 */
[----:B------:R-:W-:Y:S02]  /*1f010*/  F2FP.BF16.F32.PACK_AB R36, R73, R36 ;  /* 0x000000244924723e */ /* 0x000fe400000010ff */
[----:B------:R-:W-:Y:S02]  /*1f020*/  F2FP.BF16.F32.PACK_AB R37, R37, R74 ;  /* 0x0000004a2525723e */ /* 0x000fe400000010ff */
[----:B------:R-:W-:Y:S02]  /*1f030*/  F2FP.BF16.F32.PACK_AB R39, R39, R78 ;  /* 0x0000004e2727723e */ /* 0x000fe400000010ff */
[----:B------:R-:W-:-:S02]  /*1f040*/  MOV R2, R16 ;  /* 0x0000001000027202 */ /* 0x000fc40000000f00 */
[----:B--2---:R-:W-:-:S03]  /*1f050*/  MOV R3, R5 ;  /* 0x0000000500037202 */ /* 0x004fc60000000f00 */
[----:B------:R-:W-:-:S03]  /*1f060*/  IMAD.WIDE R4, R226, 0x2, R2 ;  /* 0x00000002e2047825 */ /* 0x000fc600078e0202 */
[C---:B------:R-:W-:Y:S02]  /*1f070*/  IADD3 R101, P3, R4.reuse, 0x4000, RZ ;  /* 0x0000400004657810 */ /* 0x040fe40007f7e0ff */
[C---:B------:R-:W-:Y:S02]  /*1f080*/  LOP3.LUT R15, R4.reuse, 0x380, RZ, 0xc0, !PT ;  /* 0x00000380040f7812 */ /* 0x040fe400078ec0ff */
[----:B------:R-:W-:Y:S02]  /*1f090*/  IADD3 R79, P4, R4, 0x60, RZ ;  /* 0x00000060044f7810 */ /* 0x000fe40007f9e0ff */
[----:B------:R-:W-:Y:S02]  /*1f0a0*/  LOP3.LUT R14, R101, 0x380, RZ, 0xc0, !PT ;  /* 0x00000380650e7812 */ /* 0x000fe400078ec0ff */
[----:B------:R-:W-:Y:S01]  /*1f0b0*/  SHF.R.U64 R15, R15, 0x3, RZ ;  /* 0x000000030f0f7819 */ /* 0x000fe200000012ff */
[----:B------:R-:W-:Y:S01]  /*1f0c0*/  IMAD.X R13, RZ, RZ, R5, P4 ;  /* 0x000000ffff0d7224 */ /* 0x000fe200020e0605 */
[----:B------:R-:W-:-:S02]  /*1f0d0*/  LOP3.LUT R12, R79, 0x380, RZ, 0xc0, !PT ;  /* 0x000003804f0c7812 */ /* 0x000fc400078ec0ff */
[----:B------:R-:W-:Y:S01]  /*1f0e0*/  SHF.R.U64 R14, R14, 0x3, RZ ;  /* 0x000000030e0e7819 */ /* 0x000fe200000012ff */
[----:B------:R-:W-:Y:S01]  /*1f0f0*/  BAR.SYNC.DEFER_BLOCKING 0x1, 0x100 ;  /* 0x0044000000007b1d */ /* 0x000fe20000010000 */
[C---:B------:R-:W-:Y:S02]  /*1f100*/  IADD3 R71, P6, R4.reuse, 0x20, RZ ;  /* 0x0000002004477810 */ /* 0x040fe40007fde0ff */
[C---:B------:R-:W-:Y:S02]  /*1f110*/  IADD3 R75, P5, R4.reuse, 0x40, RZ ;  /* 0x00000040044b7810 */ /* 0x040fe40007fbe0ff */
[C---:B------:R-:W-:Y:S01]  /*1f120*/  IADD3 R103, P2, R4.reuse, 0x4020, RZ ;  /* 0x0000402004677810 */ /* 0x040fe20007f5e0ff */
[--C-:B------:R-:W-:Y:S01]  /*1f130*/  IMAD.X R9, RZ, RZ, R5.reuse, P6 ;  /* 0x000000ffff097224 */ /* 0x100fe200030e0605 */
[C---:B------:R-:W-:Y:S01]  /*1f140*/  IADD3 R105, P1, R4.reuse, 0x4040, RZ ;  /* 0x0000404004697810 */ /* 0x040fe20007f3e0ff */
[--C-:B------:R-:W-:Y:S01]  /*1f150*/  IMAD.X R11, RZ, RZ, R5.reuse, P5 ;  /* 0x000000ffff0b7224 */ /* 0x100fe200028e0605 */
[----:B------:R-:W-:Y:S01]  /*1f160*/  IADD3 R107, P0, R4, 0x4060, RZ ;  /* 0x00004060046b7810 */ /* 0x000fe20007f1e0ff */
[--C-:B------:R-:W-:Y:S01]  /*1f170*/  IMAD.X R29, RZ, RZ, R5.reuse, P2 ;  /* 0x000000ffff1d7224 */ /* 0x100fe200010e0605 */
[----:B------:R-:W-:Y:S01]  /*1f180*/  LOP3.LUT R4, R15, R4, RZ, 0x3c, !PT ;  /* 0x000000040f047212 */ /* 0x000fe200078e3cff */
[--C-:B------:R-:W-:Y:S01]  /*1f190*/  IMAD.X R15, RZ, RZ, R5.reuse, P3 ;  /* 0x000000ffff0f7224 */ /* 0x100fe200018e0605 */
[----:B------:R-:W-:Y:S01]  /*1f1a0*/  SHF.R.U64 R12, R12, 0x3, RZ ;  /* 0x000000030c0c7819 */ /* 0x000fe200000012ff */
[--C-:B------:R-:W-:Y:S01]  /*1f1b0*/  IMAD.X R33, RZ, RZ, R5.reuse, P0 ;  /* 0x000000ffff217224 */ /* 0x100fe200000e0605 */
[----:B------:R-:W-:Y:S01]  /*1f1c0*/  LOP3.LUT R14, R14, R101, RZ, 0x3c, !PT ;  /* 0x000000650e0e7212 */ /* 0x000fe200078e3cff */
[----:B------:R-:W-:Y:S01]  /*1f1d0*/  IMAD.X R31, RZ, RZ, R5, P1 ;  /* 0x000000ffff1f7224 */ /* 0x000fe200008e0605 */
[----:B------:R-:W-:-:S02]  /*1f1e0*/  LOP3.LUT R12, R12, R79, RZ, 0x3c, !PT ;  /* 0x0000004f0c0c7212 */ /* 0x000fc400078e3cff */
[----:B------:R-:W-:Y:S02]  /*1f1f0*/  MOV R79, R14 ;  /* 0x0000000e004f7202 */ /* 0x000fe40000000f00 */
[----:B------:R-:W-:Y:S02]  /*1f200*/  F2FP.BF16.F32.PACK_AB R15, R55, R54 ;  /* 0x00000036370f723e */ /* 0x000fe400000010ff */
[----:B------:R-:W2:Y:S01]  /*1f210*/  LDC R55, c[0x0][0xbe8] ;  /* 0x0002fa00ff377b82 */ /* 0x000ea20000000800 */
[----:B------:R-:W-:Y:S02]  /*1f220*/  ISETP.NE.U32.AND P0, PT, RZ, UR4, PT ;  /* 0x00000004ff007c0c */ /* 0x000fe4000bf05070 */
[----:B------:R-:W-:Y:S02]  /*1f230*/  LOP3.LUT R8, R71, 0x380, RZ, 0xc0, !PT ;  /* 0x0000038047087812 */ /* 0x000fe400078ec0ff */
[----:B------:R-:W-:Y:S02]  /*1f240*/  MOV R94, R4 ;  /* 0x00000004005e7202 */ /* 0x000fe40000000f00 */
[----:B------:R-:W-:Y:S01]  /*1f250*/  ISETP.NE.AND.EX P0, PT, RZ, UR5, PT, P0 ;  /* 0x00000005ff007c0c */ /* 0x000fe2000bf05300 */
[----:B------:R-:W-:Y:S01]  /*1f260*/  ULDC.64 UR4, c[0x0][0xc08] ;  /* 0x0003020000047ab9 */ /* 0x000fe20000000a00 */
[----:B------:R-:W-:-:S02]  /*1f270*/  LOP3.LUT R10, R75, 0x380, RZ, 0xc0, !PT ;  /* 0x000003804b0a7812 */ /* 0x000fc400078ec0ff */
[----:B------:R-:W-:Y:S02]  /*1f280*/  F2FP.BF16.F32.PACK_AB R5, R32, R99 ;  /* 0x000000632005723e */ /* 0x000fe400000010ff */
[----:B------:R-:W-:Y:S02]  /*1f290*/  LOP3.LUT R32, R105, 0x380, RZ, 0xc0, !PT ;  /* 0x0000038069207812 */ /* 0x000fe400078ec0ff */
[----:B-1----:R-:W-:Y:S02]  /*1f2a0*/  LOP3.LUT R24, R103, 0x380, RZ, 0xc0, !PT ;  /* 0x0000038067187812 */ /* 0x002fe400078ec0ff */
[----:B------:R-:W-:Y:S02]  /*1f2b0*/  LOP3.LUT R38, R107, 0x380, RZ, 0xc0, !PT ;  /* 0x000003806b267812 */ /* 0x000fe400078ec0ff */
[----:B------:R-:W-:Y:S02]  /*1f2c0*/  ISETP.NE.U32.AND P2, PT, RZ, UR4, PT ;  /* 0x00000004ff007c0c */ /* 0x000fe4000bf45070 */
[----:B------:R-:W-:-:S02]  /*1f2d0*/  SHF.R.U64 R8, R8, 0x3, RZ ;  /* 0x0000000308087819 */ /* 0x000fc400000012ff */
[----:B------:R-:W-:Y:S02]  /*1f2e0*/  SHF.R.U64 R10, R10, 0x3, RZ ;  /* 0x000000030a0a7819 */ /* 0x000fe400000012ff */
[----:B------:R-:W-:Y:S02]  /*1f2f0*/  F2FP.BF16.F32.PACK_AB R4, R7, R6 ;  /* 0x000000060704723e */ /* 0x000fe400000010ff */
[----:B------:R-:W-:Y:S02]  /*1f300*/  F2FP.BF16.F32.PACK_AB R6, R91, R28 ;  /* 0x0000001c5b06723e */ /* 0x000fe400000010ff */
[----:B------:R-:W-:Y:S02]  /*1f310*/  SHF.R.U64 R32, R32, 0x3, RZ ;  /* 0x0000000320207819 */ /* 0x000fe400000012ff */
[----:B------:R-:W-:Y:S02]  /*1f320*/  F2FP.BF16.F32.PACK_AB R7, R30, R97 ;  /* 0x000000611e07723e */ /* 0x000fe400000010ff */
[----:B------:R-:W-:-:S02]  /*1f330*/  SHF.R.U64 R24, R24, 0x3, RZ ;  /* 0x0000000318187819 */ /* 0x000fc400000012ff */
[----:B------:R-:W-:Y:S01]  /*1f340*/  SHF.R.U64 R38, R38, 0x3, RZ ;  /* 0x0000000326267819 */ /* 0x000fe200000012ff */
[----:B------:R1:W-:Y:S01]  /*1f350*/  STSM.16.M88.4 [R94], R4 ;  /* 0x000000045e007844 */ /* 0x0003e20000000200 */
[----:B------:R-:W-:Y:S02]  /*1f360*/  ISETP.NE.AND.EX P2, PT, RZ, UR5, PT, P2 ;  /* 0x00000005ff007c0c */ /* 0x000fe4000bf45320 */
[----:B------:R-:W-:Y:S02]  /*1f370*/  LOP3.LUT R8, R8, R71, RZ, 0x3c, !PT ;  /* 0x0000004708087212 */ /* 0x000fe400078e3cff */
[----:B------:R-:W-:Y:S02]  /*1f380*/  LOP3.LUT R10, R10, R75, RZ, 0x3c, !PT ;  /* 0x0000004b0a0a7212 */ /* 0x000fe400078e3cff */
[----:B------:R-:W-:Y:S02]  /*1f390*/  LOP3.LUT R30, R32, R105, RZ, 0x3c, !PT ;  /* 0x00000069201e7212 */ /* 0x000fe400078e3cff */
[----:B------:R-:W-:-:S02]  /*1f3a0*/  LOP3.LUT R28, R24, R103, RZ, 0x3c, !PT ;  /* 0x00000067181c7212 */ /* 0x000fc400078e3cff */
[----:B------:R-:W-:Y:S02]  /*1f3b0*/  LOP3.LUT R32, R38, R107, RZ, 0x3c, !PT ;  /* 0x0000006b26207212 */ /* 0x000fe400078e3cff */
[----:B------:R-:W-:Y:S02]  /*1f3c0*/  MOV R38, R8 ;  /* 0x0000000800267202 */ /* 0x000fe40000000f00 */
[----:B------:R-:W-:Y:S02]  /*1f3d0*/  MOV R92, R10 ;  /* 0x0000000a005c7202 */ /* 0x000fe40000000f00 */
[----:B-1----:R-:W-:Y:S02]  /*1f3e0*/  F2FP.BF16.F32.PACK_AB R4, R88, R89 ;  /* 0x000000595804723e */ /* 0x002fe400000010ff */
[----:B------:R-:W-:Y:S02]  /*1f3f0*/  F2FP.BF16.F32.PACK_AB R5, R72, R95 ;  /* 0x0000005f4805723e */ /* 0x000fe400000010ff */
[----:B------:R-:W-:-:S02]  /*1f400*/  F2FP.BF16.F32.PACK_AB R6, R90, R21 ;  /* 0x000000155a06723e */ /* 0x000fc400000010ff */
[----:B------:R-:W-:Y:S02]  /*1f410*/  F2FP.BF16.F32.PACK_AB R7, R34, R93 ;  /* 0x0000005d2207723e */ /* 0x000fe400000010ff */
[----:B------:R-:W-:Y:S02]  /*1f420*/  MOV R91, R12 ;  /* 0x0000000c005b7202 */ /* 0x000fe40000000f00 */
[----:B------:R-:W-:Y:S01]  /*1f430*/  F2FP.BF16.F32.PACK_AB R8, R41, R40 ;  /* 0x000000282908723e */ /* 0x000fe200000010ff */
[----:B------:R-:W-:Y:S01]  /*1f440*/  STSM.16.M88.4 [R38], R4 ;  /* 0x0000000426007844 */ /* 0x000fe20000000200 */
[----:B------:R-:W-:Y:S01]  /*1f450*/  F2FP.BF16.F32.PACK_AB R9, R43, R42 ;  /* 0x0000002a2b09723e */ /* 0x000fe200000010ff */
[----:B------:R-:W1:Y:S01]  /*1f460*/  LDC.64 R40, c[0x0][0xc00] ;  /* 0x00030000ff287b82 */ /* 0x000e620000000a00 */
[----:B------:R-:W-:Y:S02]  /*1f470*/  F2FP.BF16.F32.PACK_AB R10, R45, R44 ;  /* 0x0000002c2d0a723e */ /* 0x000fe400000010ff */
[----:B------:R-:W-:-:S02]  /*1f480*/  F2FP.BF16.F32.PACK_AB R11, R47, R46 ;  /* 0x0000002e2f0b723e */ /* 0x000fc400000010ff */
[----:B------:R-:W-:Y:S02]  /*1f490*/  MOV R75, R28 ;  /* 0x0000001c004b7202 */ /* 0x000fe40000000f00 */
[----:B------:R-:W-:Y:S01]  /*1f4a0*/  MOV R71, R30 ;  /* 0x0000001e00477202 */ /* 0x000fe20000000f00 */
[----:B------:R3:W-:Y:S01]  /*1f4b0*/  STSM.16.M88.4 [R92], R8 ;  /* 0x000000085c007844 */ /* 0x0007e20000000200 */
[----:B------:R-:W-:Y:S02]  /*1f4c0*/  F2FP.BF16.F32.PACK_AB R12, R49, R48 ;  /* 0x00000030310c723e */ /* 0x000fe400000010ff */
[----:B------:R-:W-:Y:S02]  /*1f4d0*/  F2FP.BF16.F32.PACK_AB R14, R53, R52 ;  /* 0x00000034350e723e */ /* 0x000fe400000010ff */
[----:B--2---:R-:W-:Y:S01]  /*1f4e0*/  ISETP.NE.AND P1, PT, R55, 0x1, PT ;  /* 0x000000013700780c */ /* 0x004fe20003f25270 */
[----:B------:R-:W-:Y:S01]  /*1f4f0*/  ULDC UR4, c[0x0][0xa88] ;  /* 0x0002a20000047ab9 */ /* 0x000fe20000000800 */
[----:B------:R-:W-:Y:S01]  /*1f500*/  F2FP.BF16.F32.PACK_AB R13, R51, R50 ;  /* 0x00000032330d723e */ /* 0x000fe200000010ff */
[----:B------:R-:W-:Y:S01]  /*1f510*/  IMAD.MOV.U32 R48, RZ, RZ, RZ ;  /* 0x000000ffff307224 */ /* 0x000fe200078e00ff */
[----:B------:R-:W-:-:S02]  /*1f520*/  MOV R24, R32 ;  /* 0x0000002000187202 */ /* 0x000fc40000000f00 */
[----:B------:R-:W-:Y:S01]  /*1f530*/  F2FP.BF16.F32.PACK_AB R28, R57, R56 ;  /* 0x00000038391c723e */ /* 0x000fe200000010ff */
[----:B------:R2:W-:Y:S01]  /*1f540*/  STSM.16.M88.4 [R91], R12 ;  /* 0x0000000c5b007844 */ /* 0x0005e20000000200 */
[----:B------:R-:W-:Y:S02]  /*1f550*/  F2FP.BF16.F32.PACK_AB R29, R59, R58 ;  /* 0x0000003a3b1d723e */ /* 0x000fe400000010ff */
[----:B------:R-:W-:Y:S01]  /*1f560*/  F2FP.BF16.F32.PACK_AB R30, R61, R60 ;  /* 0x0000003c3d1e723e */ /* 0x000fe200000010ff */
[----:B---3--:R-:W3:Y:S01]  /*1f570*/  @P2 LDC.64 R8, c[0x0][0xc08] ;  /* 0x00030200ff082b82 */ /* 0x008ee20000000a00 */
[----:B------:R-:W-:Y:S01]  /*1f580*/  F2FP.BF16.F32.PACK_AB R31, R63, R62 ;  /* 0x0000003e3f1f723e */ /* 0x000fe200000010ff */
[----:B-1----:R-:W-:Y:S01]  /*1f590*/  IMAD.WIDE R40, R186, 0x4, R40 ;  /* 0x00000004ba287825 */ /* 0x002fe200078e0228 */
[----:B------:R-:W-:Y:S02]  /*1f5a0*/  F2FP.BF16.F32.PACK_AB R32, R65, R64 ;  /* 0x000000404120723e */ /* 0x000fe400000010ff */
[----:B------:R-:W-:Y:S01]  /*1f5b0*/  F2FP.BF16.F32.PACK_AB R33, R67, R66 ;  /* 0x000000424321723e */ /* 0x000fe200000010ff */
[----:B------:R-:W-:Y:S01]  /*1f5c0*/  STSM.16.M88.4 [R79], R28 ;  /* 0x0000001c4f007844 */ /* 0x000fe20000000200 */
[----:B------:R-:W-:Y:S01]  /*1f5d0*/  F2FP.BF16.F32.PACK_AB R34, R69, R68 ;  /* 0x000000444522723e */ /* 0x000fe200000010ff */
[----:B------:R-:W1:Y:S01]  /*1f5e0*/  @P1 LDC R10, c[0x0][0xbec] ;  /* 0x0002fb00ff0a1b82 */ /* 0x000e620000000800 */
[----:B------:R-:W-:-:S02]  /*1f5f0*/  F2FP.BF16.F32.PACK_AB R38, R77, R76 ;  /* 0x0000004c4d26723e */ /* 0x000fc400000010ff */
[----:B------:R-:W-:Y:S01]  /*1f600*/  F2FP.BF16.F32.PACK_AB R4, R81, R80 ;  /* 0x000000505104723e */ /* 0x000fe200000010ff */
[----:B------:R-:W-:Y:S01]  /*1f610*/  STSM.16.M88.4 [R75], R32 ;  /* 0x000000204b007844 */ /* 0x000fe20000000200 */
[----:B------:R-:W-:Y:S02]  /*1f620*/  F2FP.BF16.F32.PACK_AB R5, R83, R82 ;  /* 0x000000525305723e */ /* 0x000fe400000010ff */
[----:B------:R-:W-:Y:S01]  /*1f630*/  F2FP.BF16.F32.PACK_AB R6, R85, R84 ;  /* 0x000000545506723e */ /* 0x000fe200000010ff */
[----:B------:R-:W-:Y:S01]  /*1f640*/  STSM.16.M88.4 [R71], R36 ;  /* 0x0000002447007844 */ /* 0x000fe20000000200 */
[----:B------:R-:W-:Y:S01]  /*1f650*/  F2FP.BF16.F32.PACK_AB R7, R87, R86 ;  /* 0x000000565707723e */ /* 0x000fe200000010ff */
[----:B--2---:R-:W2:Y:S04]  /*1f660*/  @P1 LDC R13, c[0x0][0xbf0] ;  /* 0x0002fc00ff0d1b82 */ /* 0x004ea80000000800 */
[----:B------:R4:W-:Y:S04]  /*1f670*/  STSM.16.M88.4 [R24], R4 ;  /* 0x0000000418007844 */ /* 0x0009e80000000200 */
[----:B------:R-:W-:Y:S01]  /*1f680*/  BAR.SYNC.DEFER_BLOCKING 0x1, 0x100 ;  /* 0x0044000000007b1d */ /* 0x000fe20000010000 */
[----:B----4-:R-:W-:-:S02]  /*1f690*/  IMAD.U32 R6, RZ, RZ, UR4 ;  /* 0x00000004ff067e24 */ /* 0x010fc4000f8e00ff */
[----:B---3--:R-:W-:-:S03]  /*1f6a0*/  @P2 IMAD.WIDE R4, R186, 0x4, R8 ;  /* 0x00000004ba042825 */ /* 0x008fc600078e0208 */
[----:B------:R3:W5:Y:S04]  /*1f6b0*/  @P0 LDG.E R48, desc[UR6][R40.64] ;  /* 0x0000000628300981 */ /* 0x000768000c1e1900 */
[----:B------:R3:W5:Y:S01]  /*1f6c0*/  @P2 LDG.E R6, desc[UR6][R4.64] ;  /* 0x0000000604062981 */ /* 0x000762000c1e1900 */
[----:B------:R-:W-:Y:S05]  /*1f6d0*/  @P2 BRA `(.L_x_1923) ;  /* 0x0000000000142947 */ /* 0x000fea0003800000 */
[----:B------:R-:W-:Y:S05]  /*1f6e0*/  @!P0 BRA `(.L_x_1923) ;  /* 0x0000000000108947 */ /* 0x000fea0003800000 */
[----:B------:R-:W-:Y:S02]  /*1f6f0*/  ULDC.64 UR4, c[0x0][0x208] ;  /* 0x0000820000047ab9 */ /* 0x000fe40000000a00 */
[----:B---3--:R-:W3:Y:S04]  /*1f700*/  LDG.E R5, desc[UR4][R40.64] ;  /* 0x0000000428057981 */ /* 0x008ee8000c1e1900 */
[----:B-----5:R-:W3:Y:S02]  /*1f710*/  LDG.E R6, desc[UR4][R40.64+0x4] ;  /* 0x0000040428067981 */ /* 0x020ee4000c1e1900 */
[----:B---3--:R-:W-:-:S07]  /*1f720*/  IMAD.IADD R6, R6, 0x1, -R5 ;  /* 0x0000000106067824 */ /* 0x008fce00078e0a05 */
.L_x_1923:
[----:B------:R-:W-:Y:S01]  /*1f730*/  SHF.R.S32.HI R54, RZ, 0x1f, R185 ;  /* 0x0000001fff367819 */ /* 0x000fe200000114b9 */
[----:B------:R-:W-:Y:S01]  /*1f740*/  IMAD.IADD R15, R181, 0x1, R177 ;  /* 0x00000001b50f7824 */ /* 0x000fe200078e02b1 */
[----:B------:R-:W-:Y:S01]  /*1f750*/  ULDC.64 UR4, c[0x0][0xb90] ;  /* 0x0002e40000047ab9 */ /* 0x000fe20000000a00 */
[----:B-----5:R-:W-:Y:S01]  /*1f760*/  SHF.R.S32.HI R49, RZ, 0x1f, R48 ;  /* 0x0000001fff317819 */ /* 0x020fe20000011430 */
[----:B------:R-:W-:Y:S01]  /*1f770*/  IMAD R9, R190, 0x40, R182 ;  /* 0x00000040be097824 */ /* 0x000fe200078e02b6 */
[----:B------:R-:W-:Y:S01]  /*1f780*/  SEL R57, R186, RZ, !P0 ;  /* 0x000000ffba397207 */ /* 0x000fe20004000000 */
[----:B---3--:R-:W-:Y:S01]  /*1f790*/  IMAD R4, R54, UR4, RZ ;  /* 0x0000000436047c24 */ /* 0x008fe2000f8e02ff */
[----:B------:R-:W-:Y:S01]  /*1f7a0*/  ULDC.64 UR6, c[0x0][0x208] ;  /* 0x0000820000067ab9 */ /* 0x000fe20000000a00 */
[----:B-1----:R-:W-:Y:S01]  /*1f7b0*/  @P1 IMAD.HI.U32 R8, R15, R10, RZ ;  /* 0x0000000a0f081227 */ /* 0x002fe200078e00ff */
[----:B------:R-:W-:-:S03]  /*1f7c0*/  SHF.R.S32.HI R10, RZ, 0x1f, R186 ;  /* 0x0000001fff0a7819 */ /* 0x000fc600000114ba */
[----:B------:R-:W-:Y:S01]  /*1f7d0*/  IMAD.MOV.U32 R7, RZ, RZ, R15 ;  /* 0x000000ffff077224 */ /* 0x000fe200078e000f */
[----:B--2---:R-:W-:Y:S01]  /*1f7e0*/  @P1 SHF.R.U32.HI R7, RZ, R13, R8 ;  /* 0x0000000dff071219 */ /* 0x004fe20000011608 */
[C---:B------:R-:W-:Y:S01]  /*1f7f0*/  IMAD R11, R185.reuse, UR5, R4 ;  /* 0x00000005b90b7c24 */ /* 0x040fe2000f8e0204 */
[----:B------:R-:W-:Y:S01]  /*1f800*/  SEL R24, R10, RZ, !P0 ;  /* 0x000000ff0a187207 */ /* 0x000fe20004000000 */
        /* <DEDUP_REMOVED lines=14> */
[----:B------:R-:W-:Y:S01]  /*1f8f0*/  IMAD.IADD R14, R225, 0x1, R177 ;  /* 0x00000001e10e7824 */ /* 0x000fe200078e02b1 */
[----:B------:R-:W-:Y:S01]  /*1f900*/  SHF.R.S32.HI R7, RZ, 0x1f, R9 ;  /* 0x0000001fff077819 */ /* 0x000fe20000011409 */
[----:B------:R-:W-:Y:S01]  /*1f910*/  IMAD R59, R6, R55, RZ ;  /* 0x00000037063b7224 */ /* 0x000fe200078e02ff */
[----:B------:R-:W-:Y:S02]  /*1f920*/  IADD3.X R5, R11, R5, R8, P2, !PT ;  /* 0x000000050b057210 */ /* 0x000fe400017fe408 */
[----:B------:R-:W-:Y:S01]  /*1f930*/  IADD3 R29, P2, R2, 0x3000, RZ ;  /* 0x00003000021d7810 */ /* 0x000fe20007f5e0ff */
[----:B------:R-:W-:Y:S01]  /*1f940*/  IMAD R10, R7, UR4, RZ ;  /* 0x00000004070a7c24 */ /* 0x000fe2000f8e02ff */
[----:B------:R-:W-:Y:S01]  /*1f950*/  LOP3.LUT R12, R13, 0x380, RZ, 0xc0, !PT ;  /* 0x000003800d0c7812 */ /* 0x000fe200078ec0ff */
[----:B------:R-:W-:Y:S01]  /*1f960*/  IMAD.WIDE.U32 R4, R9, UR4, R4 ;  /* 0x0000000409047c25 */ /* 0x000fe2000f8e0004 */
[----:B------:R-:W-:-:S02]  /*1f970*/  LOP3.LUT R28, R29, 0x380, RZ, 0xc0, !PT ;  /* 0x000003801d1c7812 */ /* 0x000fc400078ec0ff */
[----:B------:R-:W-:Y:S01]  /*1f980*/  SHF.R.U64 R12, R12, 0x3, RZ ;  /* 0x000000030c0c7819 */ /* 0x000fe200000012ff */
[----:B------:R-:W-:Y:S01]  /*1f990*/  IMAD R7, R9, UR5, R10 ;  /* 0x0000000509077c24 */ /* 0x000fe2000f8e020a */
[----:B------:R-:W-:Y:S01]  /*1f9a0*/  ULDC.64 UR4, c[0x0][0xb50] ;  /* 0x0002d40000047ab9 */ /* 0x000fe20000000a00 */
[----:B------:R-:W-:Y:S01]  /*1f9b0*/  SHF.R.U64 R28, R28, 0x3, RZ ;  /* 0x000000031c1c7819 */ /* 0x000fe200000012ff */
[----:B------:R-:W-:Y:S01]  /*1f9c0*/  IMAD.X R9, RZ, RZ, R3, P0 ;  /* 0x000000ffff097224 */ /* 0x000fe200000e0603 */
[----:B------:R-:W-:Y:S01]  /*1f9d0*/  LEA R10, P4, R4, UR4, 0x2 ;  /* 0x00000004040a7c11 */ /* 0x000fe2000f8810ff */
[----:B------:R-:W-:Y:S01]  /*1f9e0*/  IMAD.IADD R5, R5, 0x1, R7 ;  /* 0x0000000105057824 */ /* 0x000fe200078e0207 */
[----:B------:R-:W-:Y:S02]  /*1f9f0*/  LOP3.LUT P0, RZ, R201, 0x3, RZ, 0xc0, !PT ;  /* 0x00000003c9ff7812 */ /* 0x000fe4000780c0ff */
[----:B------:R-:W-:Y:S01]  /*1fa00*/  LOP3.LUT R28, R28, R29, RZ, 0x3c, !PT ;  /* 0x0000001d1c1c7212 */ /* 0x000fe200078e3cff */
[----:B------:R-:W-:Y:S01]  /*1fa10*/  SHFL.IDX PT, R50, R10, RZ, 0x1c1f ;  /* 0x001c1fff0a327589 */ /* 0x000fe200000e0000 */
[----:B------:R-:W-:Y:S01]  /*1fa20*/  LEA.HI.X R11, R4, UR5, R5, 0x2, P4 ;  /* 0x00000005040b7c11 */ /* 0x000fe2000a0f1405 */
[--C-:B------:R-:W-:Y:S01]  /*1fa30*/  IMAD.X R29, RZ, RZ, R3.reuse, P2 ;  /* 0x000000ffff1d7224 */ /* 0x100fe200010e0603 */
[C---:B------:R-:W-:Y:S01]  /*1fa40*/  ISETP.GE.OR P2, PT, R14.reuse, R59, P0 ;  /* 0x0000003b0e00720c */ /* 0x040fe20000746670 */
[----:B------:R-:W-:Y:S01]  /*1fa50*/  SHFL.IDX PT, R52, R10, 0x1, 0x1c1f ;  /* 0x003c1f000a347f89 */ /* 0x000fe200000e0000 */
[----:B------:R-:W-:Y:S01]  /*1fa60*/  VIADD R4, R14, 0x8 ;  /* 0x000000080e047836 */ /* 0x000fe20000000000 */
[----:B------:R-:W-:Y:S01]  /*1fa70*/  LOP3.LUT R12, R12, R13, RZ, 0x3c, !PT ;  /* 0x0000000d0c0c7212 */ /* 0x000fe200078e3cff */
[----:B------:R-:W-:Y:S01]  /*1fa80*/  IMAD.X R13, RZ, RZ, R3, P3 ;  /* 0x000000ffff0d7224 */ /* 0x000fe200018e0603 */
[----:B------:R-:W1:Y:S01]  /*1fa90*/  SHFL.IDX PT, R51, R11, RZ, 0x1c1f ;  /* 0x001c1fff0b337589 */ /* 0x000e6200000e0000 */
[----:B------:R-:W-:Y:S01]  /*1faa0*/  IADD3 R5, P3, R2, 0x7000, RZ ;  /* 0x0000700002057810 */ /* 0x000fe20007f7e0ff */
[----:B------:R-:W-:Y:S01]  /*1fab0*/  ULDC.64 UR4, c[0x0][0xaa0] ;  /* 0x0002a80000047ab9 */ /* 0x000fe20000000a00 */
[----:B------:R-:W-:Y:S01]  /*1fac0*/  ISETP.GE.OR P0, PT, R4, R59, P0 ;  /* 0x0000003b0400720c */ /* 0x000fe20000706670 */
[----:B------:R-:W2:Y:S01]  /*1fad0*/  SHFL.IDX PT, R53, R11, 0x1, 0x1c1f ;  /* 0x003c1f000b357f89 */ /* 0x000ea200000e0000 */
[----:B------:R-:W-:-:S02]  /*1fae0*/  IADD3 R33, P6, R2, 0x4000, RZ ;  /* 0x0000400002217810 */ /* 0x000fc40007fde0ff */
[C---:B------:R-:W-:Y:S02]  /*1faf0*/  IADD3 R37, P5, R2.reuse, 0x5000, RZ ;  /* 0x0000500002257810 */ /* 0x040fe40007fbe0ff */
[C---:B------:R-:W-:Y:S02]  /*1fb00*/  IADD3 R41, P4, R2.reuse, 0x6000, RZ ;  /* 0x0000600002297810 */ /* 0x040fe40007f9e0ff */
[----:B------:R-:W-:Y:S01]  /*1fb10*/  LOP3.LUT R7, R2, 0x380, RZ, 0xc0, !PT ;  /* 0x0000038002077812 */ /* 0x000fe200078ec0ff */
[----:B------:R-:W-:Y:S01]  /*1fb20*/  IMAD R21, R49, UR4, RZ ;  /* 0x0000000431157c24 */ /* 0x000fe2000f8e02ff */
[----:B------:R-:W-:Y:S01]  /*1fb30*/  LOP3.LUT R4, R5, 0x380, RZ, 0xc0, !PT ;  /* 0x0000038005047812 */ /* 0x000fe200078ec0ff */
[----:B------:R-:W3:Y:S01]  /*1fb40*/  @P1 LDC R49, c[0x0][0xbf0] ;  /* 0x0002fc00ff311b82 */ /* 0x000ee20000000800 */
[----:B------:R-:W-:Y:S01]  /*1fb50*/  LOP3.LUT R32, R33, 0x380, RZ, 0xc0, !PT ;  /* 0x0000038021207812 */ /* 0x000fe200078ec0ff */
[----:B------:R-:W-:Y:S01]  /*1fb60*/  IMAD.X R45, RZ, RZ, R3, P3 ;  /* 0x000000ffff2d7224 */ /* 0x000fe200018e0603 */
[----:B------:R-:W-:-:S02]  /*1fb70*/  LOP3.LUT R36, R37, 0x380, RZ, 0xc0, !PT ;  /* 0x0000038025247812 */ /* 0x000fc400078ec0ff */
[----:B------:R-:W-:Y:S02]  /*1fb80*/  LOP3.LUT R40, R41, 0x380, RZ, 0xc0, !PT ;  /* 0x0000038029287812 */ /* 0x000fe400078ec0ff */
[----:B------:R-:W-:Y:S02]  /*1fb90*/  SHF.R.U64 R7, R7, 0x3, RZ ;  /* 0x0000000307077819 */ /* 0x000fe400000012ff */
[----:B------:R-:W-:Y:S01]  /*1fba0*/  SHF.R.U64 R4, R4, 0x3, RZ ;  /* 0x0000000304047819 */ /* 0x000fe200000012ff */
[----:B-1----:R1:W-:Y:S01]  /*1fbb0*/  @!P2 ST.E desc[UR6][R50.64], R0 ;  /* 0x000000003200a985 */ /* 0x0023e2000c101906 */
[----:B------:R-:W-:Y:S02]  /*1fbc0*/  SHF.R.U64 R32, R32, 0x3, RZ ;  /* 0x0000000320207819 */ /* 0x000fe400000012ff */
[----:B------:R-:W-:Y:S01]  /*1fbd0*/  SHF.R.U64 R36, R36, 0x3, RZ ;  /* 0x0000000324247819 */ /* 0x000fe200000012ff */
[----:B--2---:R2:W-:Y:S01]  /*1fbe0*/  @!P0 ST.E desc[UR6][R52.64], R20 ;  /* 0x0000001434008985 */ /* 0x0045e2000c101906 */
[----:B------:R-:W-:-:S02]  /*1fbf0*/  SHF.R.U64 R40, R40, 0x3, RZ ;  /* 0x0000000328287819 */ /* 0x000fc400000012ff */
[----:B------:R-:W-:Y:S01]  /*1fc00*/  LOP3.LUT R2, R7, R2, RZ, 0x3c, !PT ;  /* 0x0000000207027212 */ /* 0x000fe200078e3cff */
[----:B------:R-:W-:Y:S01]  /*1fc10*/  IMAD R21, R48, UR5, R21 ;  /* 0x0000000530157c24 */ /* 0x000fe2000f8e0215 */
[----:B------:R-:W-:Y:S01]  /*1fc20*/  LOP3.LUT R32, R32, R33, RZ, 0x3c, !PT ;  /* 0x0000002120207212 */ /* 0x000fe200078e3cff */
[--C-:B------:R-:W-:Y:S01]  /*1fc30*/  IMAD.X R33, RZ, RZ, R3.reuse, P6 ;  /* 0x000000ffff217224 */ /* 0x100fe200030e0603 */
[----:B------:R-:W-:Y:S01]  /*1fc40*/  LOP3.LUT R36, R36, R37, RZ, 0x3c, !PT ;  /* 0x0000002524247212 */ /* 0x000fe200078e3cff */
[----:B-1----:R-:W1:Y:S01]  /*1fc50*/  @P1 LDC R51, c[0x0][0xbec] ;  /* 0x0002fb00ff331b82 */ /* 0x002e620000000800 */
[----:B------:R-:W-:Y:S01]  /*1fc60*/  LOP3.LUT R40, R40, R41, RZ, 0x3c, !PT ;  /* 0x0000002928287212 */ /* 0x000fe200078e3cff */
[--C-:B------:R-:W-:Y:S01]  /*1fc70*/  IMAD.X R37, RZ, RZ, R3.reuse, P5 ;  /* 0x000000ffff257224 */ /* 0x100fe200028e0603 */
[----:B------:R-:W-:Y:S01]  /*1fc80*/  LOP3.LUT R44, R4, R5, RZ, 0x3c, !PT ;  /* 0x00000005042c7212 */ /* 0x000fe200078e3cff */
[----:B------:R-:W-:Y:S01]  /*1fc90*/  IMAD.X R41, RZ, RZ, R3, P4 ;  /* 0x000000ffff297224 */ /* 0x000fe200020e0603 */
[----:B------:R4:W5:Y:S01]  /*1fca0*/  LD.E.128 R4, desc[UR6][R2.64] ;  /* 0x0000000602047980 */ /* 0x000962000c101d00 */
[----:B------:R-:W-:Y:S01]  /*1fcb0*/  IMAD R0, R184, 0x20, R190 ;  /* 0x00000020b8007824 */ /* 0x000fe200078e02be */
[----:B------:R-:W-:-:S02]  /*1fcc0*/  LOP3.LUT R8, R15, 0x380, RZ, 0xc0, !PT ;  /* 0x000003800f087812 */ /* 0x000fc400078ec0ff */
[----:B------:R-:W5:Y:S02]  /*1fcd0*/  LD.E.128 R28, desc[UR6][R28.64] ;  /* 0x000000061c1c7980 */ /* 0x000f64000c101d00 */
[----:B------:R-:W-:Y:S02]  /*1fce0*/  SHF.R.U64 R8, R8, 0x3, RZ ;  /* 0x0000000308087819 */ /* 0x000fe400000012ff */
[----:B------:R-:W5:Y:S01]  /*1fcf0*/  LD.E.128 R32, desc[UR6][R32.64] ;  /* 0x0000000620207980 */ /* 0x000f62000c101d00 */
[----:B----4-:R-:W-:Y:S01]  /*1fd00*/  IMAD.WIDE.U32 R2, R48, UR4, RZ ;  /* 0x0000000430027c25 */ /* 0x010fe2000f8e00ff */
[----:B------:R-:W-:Y:S01]  /*1fd10*/  ULDC.64 UR4, c[0x0][0xae8] ;  /* 0x0002ba0000047ab9 */ /* 0x000fe20000000a00 */
[----:B------:R-:W-:Y:S01]  /*1fd20*/  LOP3.LUT R8, R8, R15, RZ, 0x3c, !PT ;  /* 0x0000000f08087212 */ /* 0x000fe200078e3cff */
[----:B------:R-:W5:Y:S01]  /*1fd30*/  LD.E.128 R36, desc[UR6][R36.64] ;  /* 0x0000000624247980 */ /* 0x000f62000c101d00 */
[----:B------:R-:W-:Y:S02]  /*1fd40*/  IMAD.IADD R3, R3, 0x1, R21 ;  /* 0x0000000103037824 */ /* 0x000fe400078e0215 */
[----:B--2---:R-:W-:Y:S01]  /*1fd50*/  IMAD R20, R54, UR4, RZ ;  /* 0x0000000436147c24 */ /* 0x004fe2000f8e02ff */
[----:B------:R-:W5:Y:S01]  /*1fd60*/  LD.E.128 R12, desc[UR6][R12.64] ;  /* 0x000000060c0c7980 */ /* 0x000f62000c101d00 */
[----:B------:R-:W-:-:S02]  /*1fd70*/  IMAD.IADD R48, R177, 0x1, R0 ;  /* 0x00000001b1307824 */ /* 0x000fc400078e0200 */
[C---:B------:R-:W-:Y:S01]  /*1fd80*/  IMAD R21, R185.reuse, UR5, R20 ;  /* 0x00000005b9157c24 */ /* 0x040fe2000f8e0214 */
[----:B------:R-:W5:Y:S01]  /*1fd90*/  LD.E.128 R8, desc[UR6][R8.64] ;  /* 0x0000000608087980 */ /* 0x000f62000c101d00 */
[----:B------:R-:W-:Y:S01]  /*1fda0*/  IMAD.WIDE.U32 R2, R185, UR4, R2 ;  /* 0x00000004b9027c25 */ /* 0x000fe2000f8e0002 */
[----:B------:R-:W-:Y:S02]  /*1fdb0*/  ULDC.64 UR4, c[0x0][0xaf0] ;  /* 0x0002bc0000047ab9 */ /* 0x000fe40000000a00 */
[----:B------:R-:W5:Y:S01]  /*1fdc0*/  LD.E.128 R40, desc[UR6][R40.64] ;  /* 0x0000000628287980 */ /* 0x000f62000c101d00 */
[----:B-1----:R-:W-:-:S03]  /*1fdd0*/  @P1 IMAD.HI.U32 R0, R48, R51, RZ ;  /* 0x0000003330001227 */ /* 0x002fc600078e00ff */
[----:B------:R-:W5:Y:S01]  /*1fde0*/  LD.E.128 R44, desc[UR6][R44.64] ;  /* 0x000000062c2c7980 */ /* 0x000f62000c101d00 */
[----:B------:R-:W-:Y:S02]  /*1fdf0*/  IMAD.IADD R3, R3, 0x1, R21 ;  /* 0x0000000103037824 */ /* 0x000fe400078e0215 */
[----:B------:R-:W-:Y:S01]  /*1fe00*/  IMAD.MOV.U32 R21, RZ, RZ, R48 ;  /* 0x000000ffff157224 */ /* 0x000fe200078e0030 */
[----:B---3--:R-:W-:Y:S01]  /*1fe10*/  @P1 SHF.R.U32.HI R21, RZ, R49, R0 ;  /* 0x00000031ff151219 */ /* 0x008fe20000011600 */
[----:B------:R-:W-:Y:S01]  /*1fe20*/  IMAD R20, R24, UR4, RZ ;  /* 0x0000000418147c24 */ /* 0x000fe2000f8e02ff */
[----:B------:R-:W-:Y:S01]  /*1fe30*/  @!PT LDS RZ, [RZ] ;  /* 0x00000000fffff984 */ /* 0x000fe20000000800 */
[----:B------:R-:W-:Y:S01]  /*1fe40*/  @!PT LDS RZ, [RZ] ;  /* 0x00000000fffff984 */ /* 0x000fe20000000800 */
[----:B------:R-:W-:Y:S01]  /*1fe50*/  @!PT LDS RZ, [RZ] ;  /* 0x00000000fffff984 */ /* 0x000fe20000000800 */
[----:B------:R-:W-:Y:S01]  /*1fe60*/  @!PT LDS RZ, [RZ] ;  /* 0x00000000fffff984 */ /* 0x000fe20000000800 */
[----:B------:R1:W-:Y:S06]  /*1fe70*/  MEMBAR.ALL.CTA ;  /* 0x0000000000007992 */ /* 0x0003ec0000008000 */
[----:B-1----:R-:W1:Y:S01]  /*1fe80*/  FENCE.VIEW.ASYNC.S ;  /* 0x00000000000073c6 */ /* 0x002e620000000000 */
[----:B------:R-:W-:Y:S01]  /*1fe90*/  IMAD.WIDE.U32 R2, R57, UR4, R2 ;  /* 0x0000000439027c25 */ /* 0x000fe2000f8e0002 */
[----:B------:R-:W-:-:S03]  /*1fea0*/  SHF.R.S32.HI R0, RZ, 0x1f, R21 ;  /* 0x0000001fff007819 */ /* 0x000fc60000011415 */
        /* <DEDUP_REMOVED lines=11> */
[----:B------:R-:W-:Y:S02]  /*1ff60*/  IMAD.IADD R3, R3, 0x1, R51 ;  /* 0x0000000103037824 */ /* 0x000fe400078e0233 */
[----:B------:R-:W-:Y:S02]  /*1ff70*/  IMAD R20, R0, UR4, RZ ;  /* 0x0000000400147c24 */ /* 0x000fe4000f8e02ff */
[----:B------:R-:W-:-:S02]  /*1ff80*/  VIADD R0, R50, 0x20 ;  /* 0x0000002032007836 */ /* 0x000fc40000000000 */
[C---:B------:R-:W-:Y:S02]  /*1ff90*/  IMAD R21, R49.reuse, UR5, R20 ;  /* 0x0000000531157c24 */ /* 0x040fe4000f8e0214 */
[----:B------:R-:W-:Y:S01]  /*1ffa0*/  IMAD.WIDE.U32 R2, R49, UR4, R2 ;  /* 0x0000000431027c25 */ /* 0x000fe2000f8e0002 */
[-C--:B------:R-:W-:Y:S01]  /*1ffb0*/  ISETP.GE.AND P0, PT, R0, R59.reuse, PT ;  /* 0x0000003b0000720c */ /* 0x080fe20003f06270 */
[----:B------:R-:W-:Y:S01]  /*1ffc0*/  ULDC.64 UR4, c[0x0][0xa80] ;  /* 0x0002a00000047ab9 */ /* 0x000fe20000000a00 */
[----:B------:R-:W-:Y:S01]  /*1ffd0*/  ISETP.GE.AND P2, PT, R50, R59, PT ;  /* 0x0000003b3200720c */ /* 0x000fe20003f46270 */
[----:B------:R-:W-:Y:S01]  /*1ffe0*/  VIADD R0, R16, 0x2a820 ;  /* 0x0002a82010007836 */ /* 0x000fe20000000000 */
[----:B------:R-:W-:Y:S01]  /*1fff0*/  LEA R24, P3, R2, UR4, 0x1 ;  /* 0x0000000402187c11 */ /* 0x000fe2000f8608ff */
[----:B------:R-:W-:Y:S02]  /*20000*/  IMAD.IADD R3, R3, 0x1, R21 ;  /* 0x0000000103037824 */ /* 0x000fe400078e0215 */
[----:B------:R-:W-:Y:S01]  /*20010*/  VIADD R20, R50, 0x40 ;  /* 0x0000004032147836 */ /* 0x000fe20000000000 */
[----:B------:R-:W-:-:S02]  /*20020*/  PRMT R0, RZ, 0x654, R0 ;  /* 0x00000654ff007816 */ /* 0x000fc40000000000 */
[----:B------:R-:W-:Y:S01]  /*20030*/  LEA.HI.X R48, R2, UR5, R3, 0x1, P3 ;  /* 0x0000000502307c11 */ /* 0x000fe200098f0c03 */
[----:B------:R-:W-:Y:S01]  /*20040*/  BSSY B1, `(.L_x_1924) ;  /* 0x0000010000017945 */ /* 0x000fe20003800000 */
[----:B------:R-:W-:Y:S01]  /*20050*/  ISETP.GE.AND P1, PT, R20, R59, PT ;  /* 0x0000003b1400720c */ /* 0x000fe20003f26270 */
[----:B-1----:R1:W-:Y:S01]  /*20060*/  SYNCS.ARRIVE.TRANS64.RED.A1T0 RZ, [R0+URZ], RZ ;  /* 0x000000ff00ff79a7 */ /* 0x0023e2000810043f */
[----:B------:R2:W3:Y:S04]  /*20070*/  SHFL.IDX PT, R20, R24, RZ, 0x181f ;  /* 0x00181fff18147589 */ /* 0x0004e800000e0000 */
[----:B-1----:R2:W1:Y:S01]  /*20080*/  SHFL.IDX PT, R0, R48, RZ, 0x181f ;  /* 0x00181fff30007589 */ /* 0x00246200000e0000 */
[----:B------:R-:W-:Y:S06]  /*20090*/  @P2 BRA `(.L_x_1925) ;  /* 0x0000000000282947 */ /* 0x000fec0003800000 */
[----:B------:R-:W-:Y:S01]  /*200a0*/  ULDC UR4, c[0x0][0xac8] ;  /* 0x0002b20000047ab9 */ /* 0x000fe20000000800 */
[----:B------:R-:W-:Y:S01]  /*200b0*/  ULDC.64 UR6, c[0x0][0x208] ;  /* 0x0000820000067ab9 */ /* 0x000fe20000000a00 */
[----:B------:R-:W-:Y:S02]  /*200c0*/  ISETP.GE.AND P2, PT, R182, UR4, PT ;  /* 0x00000004b6007c0c */ /* 0x000fe4000bf46270 */
[----:B------:R-:W-:-:S11]  /*200d0*/  ISETP.GE.AND P3, PT, R183, UR4, PT ;  /* 0x00000004b7007c0c */ /* 0x000fd6000bf66270 */
[CC--:B---3--:R-:W-:Y:S02]  /*200e0*/  @!P2 LEA R2, P4, R182.reuse, R20.reuse, 0x1 ;  /* 0x00000014b602a211 */ /* 0x0c8fe400078808ff */
[C---:B------:R-:W-:Y:S02]  /*200f0*/  @!P3 LEA R20, P5, R183.reuse, R20, 0x1 ;  /* 0x00000014b714b211 */ /* 0x040fe400078a08ff */
[-C--:B-1----:R-:W-:Y:S02]  /*20100*/  @!P2 LEA.HI.X R3, R182, R0.reuse, R228, 0x1, P4 ;  /* 0x00000000b603a211 */ /* 0x082fe400020f0ce4 */
[----:B------:R-:W-:-:S03]  /*20110*/  @!P3 LEA.HI.X R21, R183, R0, R227, 0x1, P5 ;  /* 0x00000000b715b211 */ /* 0x000fc600028f0ce3 */
[----:B-----5:R4:W-:Y:S04]  /*20120*/  @!P2 ST.E.128 desc[UR6][R2.64], R4 ;  /* 0x000000040200a985 */ /* 0x0209e8000c101d06 */
[----:B------:R4:W-:Y:S02]  /*20130*/  @!P3 ST.E.128 desc[UR6][R20.64], R32 ;  /* 0x000000201400b985 */ /* 0x0009e4000c101d06 */
.L_x_1925:
[----:B------:R-:W-:Y:S05]  /*20140*/  BSYNC B1 ;  /* 0x0000000000017941 */ /* 0x000fea0003800000 */
.L_x_1924:
[----:B-1----:R1:W0:Y:S01]  /*20150*/  SHFL.IDX PT, R0, R48, 0x1, 0x181f ;  /* 0x00381f0030007f89 */ /* 0x00222200000e0000 */
[----:B------:R-:W-:Y:S03]  /*20160*/  BSSY B1, `(.L_x_1926) ;  /* 0x000000d000017945 */ /* 0x000fe60003800000 */
[----:B----45:R1:W4:Y:S01]  /*20170*/  SHFL.IDX PT, R4, R24, 0x1, 0x181f ;  /* 0x00381f0018047f89 */ /* 0x03032200000e0000 */
[----:B------:R-:W-:Y:S05]  /*20180*/  @P0 BRA `(.L_x_1927) ;  /* 0x0000000000280947 */ /* 0x000fea0003800000 */
[----:B------:R-:W-:Y:S01]  /*20190*/  ULDC UR4, c[0x0][0xac8] ;  /* 0x0002b20000047ab9 */ /* 0x000fe20000000800 */
[----:B------:R-:W-:Y:S01]  /*201a0*/  ULDC.64 UR6, c[0x0][0x208] ;  /* 0x0000820000067ab9 */ /* 0x000fe20000000a00 */
[----:B------:R-:W-:Y:S02]  /*201b0*/  ISETP.GE.AND P3, PT, R182, UR4, PT ;  /* 0x00000004b6007c0c */ /* 0x000fe4000bf66270 */
[----:B------:R-:W-:-:S11]  /*201c0*/  ISETP.GE.AND P4, PT, R183, UR4, PT ;  /* 0x00000004b7007c0c */ /* 0x000fd6000bf86270 */
[CC--:B----4-:R-:W-:Y:S02]  /*201d0*/  @!P3 LEA R2, P0, R182.reuse, R4.reuse, 0x1 ;  /* 0x00000004b602b211 */ /* 0x0d0fe400078008ff */
[C---:B------:R-:W-:Y:S02]  /*201e0*/  @!P4 LEA R4, P2, R183.reuse, R4, 0x1 ;  /* 0x00000004b704c211 */ /* 0x040fe400078408ff */
[-C--:B0-----:R-:W-:Y:S02]  /*201f0*/  @!P3 LEA.HI.X R3, R182, R0.reuse, R228, 0x1, P0 ;  /* 0x00000000b603b211 */ /* 0x081fe400000f0ce4 */
[----:B------:R-:W-:-:S03]  /*20200*/  @!P4 LEA.HI.X R5, R183, R0, R227, 0x1, P2 ;  /* 0x00000000b705c211 */ /* 0x000fc600010f0ce3 */
[----:B------:R0:W-:Y:S04]  /*20210*/  @!P3 ST.E.128 desc[UR6][R2.64], R8 ;  /* 0x000000080200b985 */ /* 0x0001e8000c101d06 */
[----:B------:R0:W-:Y:S02]  /*20220*/  @!P4 ST.E.128 desc[UR6][R4.64], R36 ;  /* 0x000000240400c985 */ /* 0x0001e4000c101d06 */
.L_x_1927:
[----:B------:R-:W-:Y:S05]  /*20230*/  BSYNC B1 ;  /* 0x0000000000017941 */ /* 0x000fea0003800000 */
.L_x_1926:
[----:B0-----:R0:W0:Y:S01]  /*20240*/  SHFL.IDX PT, R0, R48, 0x2, 0x181f ;  /* 0x00581f0030007f89 */ /* 0x00102200000e0000 */
[----:B------:R-:W-:Y:S03]  /*20250*/  BSSY B1, `(.L_x_1928) ;  /* 0x000000d000017945 */ /* 0x000fe60003800000 */
[----:B----4-:R4:W0:Y:S01]  /*20260*/  SHFL.IDX PT, R4, R24, 0x2, 0x181f ;  /* 0x00581f0018047f89 */ /* 0x01082200000e0000 */
[----:B------:R-:W-:Y:S05]  /*20270*/  @P1 BRA `(.L_x_1929) ;  /* 0x0000000000281947 */ /* 0x000fea0003800000 */
[----:B------:R-:W-:Y:S01]  /*20280*/  ULDC UR4, c[0x0][0xac8] ;  /* 0x0002b20000047ab9 */ /* 0x000fe20000000800 */
[----:B------:R-:W-:Y:S01]  /*20290*/  ULDC.64 UR6, c[0x0][0x208] ;  /* 0x0000820000067ab9 */ /* 0x000fe20000000a00 */
        /* <DEDUP_REMOVED lines=8> */
.L_x_1929:
[----:B------:R-:W-:Y:S05]  /*20320*/  BSYNC B1 ;  /* 0x0000000000017941 */ /* 0x000fea0003800000 */
.L_x_1928:
[----:B0-----:R-:W-:Y:S01]  /*20330*/  VIADD R0, R50, 0x60 ;  /* 0x0000006032007836 */ /* 0x001fe20000000000 */
[----:B-12---:R-:W0:Y:S04]  /*20340*/  SHFL.IDX PT, R48, R48, 0x3, 0x181f ;  /* 0x00781f0030307f89 */ /* 0x006e2800000e0000 */
[----:B------:R-:W-:Y:S01]  /*20350*/  ISETP.GE.AND P0, PT, R0, R59, PT ;  /* 0x0000003b0000720c */ /* 0x000fe20003f06270 */
[----:B----4-:R-:W1:-:S12]  /*20360*/  SHFL.IDX PT, R24, R24, 0x3, 0x181f ;  /* 0x00781f0018187f89 */ /* 0x010e5800000e0000 */
[----:B------:R-:W-:Y:S05]  /*20370*/  @P0 BRA `(.L_x_1930) ;  /* 0x0000000c00040947 */ /* 0x000fea0003800000 */
[----:B------:R-:W-:Y:S01]  /*20380*/  ULDC UR4, c[0x0][0xac8] ;  /* 0x0002b20000047ab9 */ /* 0x000fe20000000800 */
[----:B------:R-:W-:Y:S01]  /*20390*/  ULDC.64 UR6, c[0x0][0x208] ;  /* 0x0000820000067ab9 */ /* 0x000fe20000000a00 */
[----:B------:R-:W-:-:S13]  /*203a0*/  ISETP.GE.AND P1, PT, R182, UR4, PT ;  /* 0x00000004b6007c0c */ /* 0x000fda000bf26270 */
[----:B-1----:R-:W-:-:S04]  /*203b0*/  @!P1 LEA R2, P0, R182, R24, 0x1 ;  /* 0x00000018b6029211 */ /* 0x002fc800078008ff */
[----:B0-----:R-:W-:Y:S02]  /*203c0*/  @!P1 LEA.HI.X R3, R182, R48, R228, 0x1, P0 ;  /* 0x00000030b6039211 */ /* 0x001fe400000f0ce4 */
[----:B------:R-:W-:-:S03]  /*203d0*/  ISETP.GE.AND P0, PT, R183, UR4, PT ;  /* 0x00000004b7007c0c */ /* 0x000fc6000bf06270 */
[----:B------:R0:W-:Y:S10]  /*203e0*/  @!P1 ST.E.128 desc[UR6][R2.64], R28 ;  /* 0x0000001c02009985 */ /* 0x0001f4000c101d06 */
[----:B------:R-:W-:Y:S05]  /*203f0*/  @P0 BRA `(.L_x_1930) ;  /* 0x0000000800e40947 */ /* 0x000fea0003800000 */
[----:B0-----:R-:W-:Y:S01]  /*20400*/  LEA R2, P0, R183, R24, 0x1 ;  /* 0x00000018b7027211 */ /* 0x001fe200078008ff */
[----:B------:R-:W-:-:S03]  /*20410*/  ULDC.64 UR4, c[0x0][0x208] ;  /* 0x0000820000047ab9 */ /* 0x000fc60000000a00 */
[----:B------:R-:W-:-:S05]  /*20420*/  LEA.HI.X R3, R183, R48, R227, 0x1, P0 ;  /* 0x00000030b7037211 */ /* 0x000fca00000f0ce3 */
[----:B------:R0:W-:Y:S01]  /*20430*/  ST.E.128 desc[UR4][R2.64], R44 ;  /* 0x0000002c02007985 */ /* 0x0001e2000c101d04 */
[----:B------:R-:W-:Y:S05]  /*20440*/  BRA `(.L_x_1930) ;  /* 0x0000000800d07947 */ /* 0x000fea0003800000 */
.L_x_1922:
[----:B------:R-:W-:Y:S01]  /*20450*/  ULDC.64 UR4, c[0x0][0xc00] ;  /* 0x0003000000047ab9 */ /* 0x000fe20000000a00 */
[----:B------:R-:W2:Y:S01]  /*20460*/  LDC R21, c[0x0][0xbe8] ;  /* 0x0002fa00ff157b82 */ /* 0x000ea20000000800 */
[----:B------:R-:W-:Y:S01]  /*20470*/  ISETP.NE.U32.AND P0, PT, RZ, UR4, PT ;  /* 0x00000004ff007c0c */ /* 0x000fe2000bf05070 */
[----:B------:R-:W-:Y:S01]  /*20480*/  IMAD.MOV.U32 R6, RZ, RZ, RZ ;  /* 0x000000ffff067224 */ /* 0x000fe200078e00ff */
[----:B------:R-:W-:Y:S02]  /*20490*/  ULDC.64 UR6, c[0x0][0x208] ;  /* 0x0000820000067ab9 */ /* 0x000fe40000000a00 */
[----:B------:R-:W-:Y:S01]  /*204a0*/  ISETP.NE.AND.EX P0, PT, RZ, UR5, PT, P0 ;  /* 0x00000005ff007c0c */ /* 0x000fe2000bf05300 */
[----:B------:R-:W-:Y:S02]  /*204b0*/  ULDC.64 UR4, c[0x0][0xc08] ;  /* 0x0003020000047ab9 */ /* 0x000fe40000000a00 */
[----:B------:R-:W-:Y:S01]  /*204c0*/  ISETP.NE.U32.AND P1, PT, RZ, UR4, PT ;  /* 0x00000004ff007c0c */ /* 0x000fe2000bf25070 */
[----:B------:R-:W3:Y:S03]  /*204d0*/  LDC.64 R2, c[0x0][0xc00] ;  /* 0x00030000ff027b82 */ /* 0x000ee60000000a00 */
[----:B------:R-:W-:Y:S01]  /*204e0*/  ISETP.NE.AND.EX P1, PT, RZ, UR5, PT, P1 ;  /* 0x00000005ff007c0c */ /* 0x000fe2000bf25310 */
[----:B------:R-:W4:Y:S01]  /*204f0*/  S2R R8, SR_TID.X ;  /* 0x0000000000087919 */ /* 0x000f220000002100 */
[----:B--2---:R-:W-:-:S11]  /*20500*/  ISETP.NE.AND P2, PT, R21, 0x1, PT ;  /* 0x000000011500780c */ /* 0x004fd60003f45270 */
[----:B------:R-:W2:Y:S01]  /*20510*/  @P1 LDC.64 R4, c[0x0][0xc08] ;  /* 0x00030200ff041b82 */ /* 0x000ea20000000a00 */
[----:B------:R-:W-:Y:S01]  /*20520*/  ULDC UR4, c[0x0][0xa88] ;  /* 0x0002a20000047ab9 */ /* 0x000fe20000000800 */
[----:B---3--:R-:W-:-:S06]  /*20530*/  IMAD.WIDE R2, R186, 0x4, R2 ;  /* 0x00000004ba027825 */ /* 0x008fcc00078e0202 */
[----:B------:R-:W3:Y:S08]  /*20540*/  @P2 LDC R20, c[0x0][0xbec] ;  /* 0x0002fb00ff142b82 */ /* 0x000ef00000000800 */
[----:B------:R-:W0:Y:S01]  /*20550*/  @P2 LDC R29, c[0x0][0xbf0] ;  /* 0x0002fc00ff1d2b82 */ /* 0x000e220000000800 */
[----:B------:R-:W-:Y:S01]  /*20560*/  IMAD.U32 R0, RZ, RZ, UR4 ;  /* 0x00000004ff007e24 */ /* 0x000fe2000f8e00ff */
[----:B------:R0:W5:Y:S01]  /*20570*/  @P0 LDG.E R6, desc[UR6][R2.64] ;  /* 0x0000000602060981 */ /* 0x000162000c1e1900 */
[----:B--2---:R-:W-:-:S04]  /*20580*/  @P1 IMAD.WIDE R4, R186, 0x4, R4 ;  /* 0x00000004ba041825 */ /* 0x004fc800078e0204 */
[----:B----4-:R-:W-:Y:S01]  /*20590*/  VIADD R7, R8, 0xffffff80 ;  /* 0xffffff8008077836 */ /* 0x010fe20000000000 */
[----:B------:R2:W5:Y:S04]  /*205a0*/  @P1 LDG.E R0, desc[UR6][R4.64] ;  /* 0x0000000604001981 */ /* 0x000568000c1e1900 */
[----:B------:R-:W-:Y:S02]  /*205b0*/  ISETP.GE.AND P3, PT, R7, 0x80, PT ;  /* 0x000000800700780c */ /* 0x000fe40003f66270 */
[----:B------:R-:W-:Y:S01]  /*205c0*/  SHF.R.S32.HI R7, RZ, 0x1f, R186 ;  /* 0x0000001fff077819 */ /* 0x000fe200000114ba */
[----:B---3--:R-:W-:Y:S10]  /*205d0*/  @P1 BRA `(.L_x_1931) ;  /* 0x0000000000141947 */ /* 0x008ff40003800000 */
[----:B------:R-:W-:Y:S05]  /*205e0*/  @!P0 BRA `(.L_x_1931) ;  /* 0x0000000000108947 */ /* 0x000fea0003800000 */
[----:B------:R-:W-:Y:S02]  /*205f0*/  ULDC.64 UR4, c[0x0][0x208] ;  /* 0x0000820000047ab9 */ /* 0x000fe40000000a00 */
[----:B--2---:R-:W2:Y:S04]  /*20600*/  LDG.E R5, desc[UR4][R2.64] ;  /* 0x0000000402057981 */ /* 0x004ea8000c1e1900 */
[----:B-----5:R-:W2:Y:S02]  /*20610*/  LDG.E R0, desc[UR4][R2.64+0x4] ;  /* 0x0000040402007981 */ /* 0x020ea4000c1e1900 */
[----:B--2---:R-:W-:-:S07]  /*20620*/  IMAD.IADD R0, R0, 0x1, -R5 ;  /* 0x0000000100007824 */ /* 0x004fce00078e0a05 */
.L_x_1931:
[----:B------:R-:W-:Y:S01]  /*20630*/  BSSY B1, `(.L_x_1932) ;  /* 0x000002d000017945 */ /* 0x000fe20003800000 */
[----:B------:R-:W-:Y:S02]  /*20640*/  SHF.R.S32.HI R10, RZ, 0x1f, R185 ;  /* 0x0000001fff0a7819 */ /* 0x000fe400000114b9 */
[----:B------:R-:W-:Y:S02]  /*20650*/  SEL R13, R186, RZ, !P0 ;  /* 0x000000ffba0d7207 */ /* 0x000fe40004000000 */
[----:B------:R-:W-:Y:S02]  /*20660*/  SEL R12, R7, RZ, !P0 ;  /* 0x000000ff070c7207 */ /* 0x000fe40004000000 */
[----:B-----5:R-:W-:Y:S01]  /*20670*/  SHF.R.S32.HI R11, RZ, 0x1f, R6 ;  /* 0x0000001fff0b7819 */ /* 0x020fe20000011406 */
[----:B------:R-:W-:Y:S06]  /*20680*/  @P3 BRA `(.L_x_1933) ;  /* 0x00000000009c3947 */ /* 0x000fec0003800000 */
[----:B------:R-:W0:Y:S01]  /*20690*/  LDC R14, c[0x0][0xbe8] ;  /* 0x0002fa00ff0e7b82 */ /* 0x000e220000000800 */
[----:B------:R-:W-:Y:S01]  /*206a0*/  IADD3 R9, R177, -0x80, R8 ;  /* 0xffffff80b1097810 */ /* 0x000fe20007ffe008 */
[----:B0-----:R-:W-:-:S05]  /*206b0*/  IMAD R2, R0, R14, RZ ;  /* 0x0000000e00027224 */ /* 0x001fca00078e02ff */
[----:B------:R-:W-:-:S13]  /*206c0*/  ISETP.GE.AND P0, PT, R9, R2, PT ;  /* 0x000000020900720c */ /* 0x000fda0003f06270 */
[----:B------:R-:W-:Y:S05]  /*206d0*/  @P0 BRA `(.L_x_1933) ;  /* 0x0000000000880947 */ /* 0x000fea0003800000 */
[----:B------:R-:W-:Y:S01]  /*206e0*/  ISETP.NE.AND P0, PT, R14, 0x1, PT ;  /* 0x000000010e00780c */ /* 0x000fe20003f05270 */
[----:B------:R-:W-:Y:S01]  /*206f0*/  ULDC.64 UR4, c[0x0][0xb90] ;  /* 0x0002e40000047ab9 */ /* 0x000fe20000000a00 */
[----:B------:R-:W-:Y:S01]  /*20700*/  IMAD.MOV.U32 R2, RZ, RZ, R6 ;  /* 0x000000ffff027224 */ /* 0x000fe200078e0006 */
[----:B------:R-:W-:Y:S01]  /*20710*/  ULDC.64 UR6, c[0x0][0x208] ;  /* 0x0000820000067ab9 */ /* 0x000fe20000000a00 */
[----:B------:R-:W-:Y:S02]  /*20720*/  IMAD R8, R10, UR4, RZ ;  /* 0x000000040a087c24 */ /* 0x000fe4000f8e02ff */
[----:B------:R-:W-:Y:S02]  /*20730*/  IMAD.MOV.U32 R3, RZ, RZ, R11 ;  /* 0x000000ffff037224 */ /* 0x000fe400078e000b */
[----:B--2---:R-:W-:Y:S02]  /*20740*/  IMAD.MOV.U32 R5, RZ, RZ, R9 ;  /* 0x000000ffff057224 */ /* 0x004fe400078e0009 */
[----:B------:R-:W-:-:S03]  /*20750*/  IMAD.WIDE.U32 R2, R185, UR4, R2 ;  /* 0x00000004b9027c25 */ /* 0x000fc6000f8e0002 */
[----:B------:R-:W0:Y:S01]  /*20760*/  @P0 LDC R4, c[0x0][0xbec] ;  /* 0x0002fb00ff040b82 */ /* 0x000e220000000800 */
[----:B------:R-:W-:Y:S01]  /*20770*/  IMAD R7, R185, UR5, R8 ;  /* 0x00000005b9077c24 */ /* 0x000fe2000f8e0208 */
[----:B------:R-:W-:-:S03]  /*20780*/  ULDC.64 UR4, c[0x0][0xb98] ;  /* 0x0002e60000047ab9 */ /* 0x000fc60000000a00 */
[----:B------:R-:W-:-:S03]  /*20790*/  IMAD.IADD R3, R3, 0x1, R7 ;  /* 0x0000000103037824 */ /* 0x000fc600078e0207 */
[----:B------:R-:W2:Y:S01]  /*207a0*/  @P0 LDC R15, c[0x0][0xbf0] ;  /* 0x0002fc00ff0f0b82 */ /* 0x000ea20000000800 */
[----:B------:R-:W-:-:S04]  /*207b0*/  IMAD.WIDE.U32 R2, R13, UR4, R2 ;  /* 0x000000040d027c25 */ /* 0x000fc8000f8e0002 */
[----:B0-----:R-:W-:-:S05]  /*207c0*/  @P0 IMAD.HI.U32 R4, R9, R4, RZ ;  /* 0x0000000409040227 */ /* 0x001fca00078e00ff */
[----:B--2---:R-:W-:Y:S01]  /*207d0*/  @P0 SHF.R.U32.HI R5, RZ, R15, R4 ;  /* 0x0000000fff050219 */ /* 0x004fe20000011604 */
        /* <DEDUP_REMOVED lines=18> */
.L_x_1933:
[----:B------:R-:W-:Y:S05]  /*20900*/  BSYNC B1 ;  /* 0x0000000000017941 */ /* 0x000fea0003800000 */
.L_x_1932:
[----:B------:R-:W-:Y:S01]  /*20910*/  ULDC.64 UR4, c[0x0][0xaa0] ;  /* 0x0002a80000047ab9 */ /* 0x000fe20000000a00 */
[----:B--23--:R-:W-:Y:S01]  /*20920*/  IMAD R4, R184, 0x20, R190 ;  /* 0x00000020b8047824 */ /* 0x00cfe200078e02be */
        /* <DEDUP_REMOVED lines=8> */
[----:B------:R-:W-:-:S04]  /*209b0*/  @P2 IMAD.HI.U32 R4, R9, R20, RZ ;  /* 0x0000001409042227 */ /* 0x000fc800078e00ff */
[C---:B------:R-:W-:Y:S02]  /*209c0*/  IMAD R7, R185.reuse, UR5, R6 ;  /* 0x00000005b9077c24 */ /* 0x040fe4000f8e0206 */
[----:B------:R-:W-:Y:S01]  /*209d0*/  IMAD.WIDE.U32 R2, R185, UR4, R2 ;  /* 0x00000004b9027c25 */ /* 0x000fe2000f8e0002 */
[----:B------:R-:W-:-:S03]  /*209e0*/  ULDC.64 UR4, c[0x0][0xaf0] ;  /* 0x0002bc0000047ab9 */ /* 0x000fc60000000a00 */
[----:B------:R-:W-:Y:S01]  /*209f0*/  IMAD.MOV.U32 R5, RZ, RZ, R9 ;  /* 0x000000ffff057224 */ /* 0x000fe200078e0009 */
[----:B------:R-:W-:Y:S01]  /*20a00*/  @P2 SHF.R.U32.HI R5, RZ, R29, R4 ;  /* 0x0000001dff052219 */ /* 0x000fe20000011604 */
        /* <DEDUP_REMOVED lines=32> */
[----:B------:R-:W-:Y:S01]  /*20c10*/  ULDC UR4, c[0x0][0xac8] ;  /* 0x0002b20000047ab9 */ /* 0x000fe20000000800 */
[----:B------:R-:W-:Y:S01]  /*20c20*/  ULDC.64 UR6, c[0x0][0x208] ;  /* 0x0000820000067ab9 */ /* 0x000fe20000000a00 */
        /* <DEDUP_REMOVED lines=8> */
.L_x_1935:
[----:B------:R-:W-:Y:S05]  /*20cb0*/  BSYNC B1 ;  /* 0x0000000000017941 */ /* 0x000fea0003800000 */
.L_x_1934:
[----:B---3--:R3:W0:Y:S01]  /*20cc0*/  SHFL.IDX PT, R0, R5, 0x1, 0x181f ;  /* 0x00381f0005007f89 */ /* 0x00862200000e0000 */
[----:B------:R-:W-:Y:S03]  /*20cd0*/  BSSY B1, `(.L_x_1936) ;  /* 0x000000d000017945 */ /* 0x000fe60003800000 */
[----:B--2-4-:R3:W2:Y:S01]  /*20ce0*/  SHFL.IDX PT, R2, R4, 0x1, 0x181f ;  /* 0x00381f0004027f89 */ /* 0x0146a200000e0000 */
[----:B------:R-:W-:Y:S05]  /*20cf0*/  @P1 BRA `(.L_x_1937) ;  /* 0x0000000000281947 */ /* 0x000fea0003800000 */
        /* <DEDUP_REMOVED lines=10> */
.L_x_1937:
[----:B------:R-:W-:Y:S05]  /*20da0*/  BSYNC B1 ;  /* 0x0000000000017941 */ /* 0x000fea0003800000 */
.L_x_1936:
[----:B0-----:R0:W0:Y:S01]  /*20db0*/  SHFL.IDX PT, R0, R5, 0x2, 0x181f ;  /* 0x00581f0005007f89 */ /* 0x00102200000e0000 */
[----:B------:R-:W-:Y:S03]  /*20dc0*/  BSSY B1, `(.L_x_1938) ;  /* 0x000000d000017945 */ /* 0x000fe60003800000 */
[----:B--2-4-:R2:W4:Y:S01]  /*20dd0*/  SHFL.IDX PT, R2, R4, 0x2, 0x181f ;  /* 0x00581f0004027f89 */ /* 0x01452200000e0000 */
        /* <DEDUP_REMOVED lines=11> */
.L_x_1939:
[----:B------:R-:W-:Y:S05]  /*20e90*/  BSYNC B1 ;  /* 0x0000000000017941 */ /* 0x000fea0003800000 */
.L_x_1938:
[----:B0-----:R-:W-:Y:S01]  /*20ea0*/  VIADD R0, R6, 0x60 ;  /* 0x0000006006007836 */ /* 0x001fe20000000000 */
[----:B---3--:R-:W0:Y:S04]  /*20eb0*/  SHFL.IDX PT, R5, R5, 0x3, 0x181f ;  /* 0x00781f0005057f89 */ /* 0x008e2800000e0000 */
[----:B------:R-:W-:Y:S01]  /*20ec0*/  ISETP.GE.AND P0, PT, R0, R21, PT ;  /* 0x000000150000720c */ /* 0x000fe20003f06270 */
[----:B----4-:R3:W4:-:S12]  /*20ed0*/  SHFL.IDX PT, R2, R4, 0x3, 0x181f ;  /* 0x00781f0004027f89 */ /* 0x01071800000e0000 */
[----:B---3--:R-:W-:Y:S05]  /*20ee0*/  @P0 BRA `(.L_x_1930) ;  /* 0x0000000000280947 */ /* 0x008fea0003800000 */
        /* <DEDUP_REMOVED lines=10> */
.L_x_1930:
[----:B------:R-:W-:Y:S05]  /*20f90*/  BSYNC B0 ;  /* 0x0000000000007941 */ /* 0x000fea0003800000 */
.L_x_1921:
[----:B------:R-:W-:Y:S02]  /*20fa0*/  ULDC UR4, c[0x0][0xc3c] ;  /* 0x00030f0000047ab9 */ /* 0x000fe40000000800 */
[----:B-1----:R-:W-:-:S13]  /*20fb0*/  ISETP.GE.AND P0, PT, R27, UR4, PT ;  /* 0x000000041b007c0c */ /* 0x002fda000bf06270 */
[----:B------:R-:W-:Y:S05]  /*20fc0*/  @!P0 BRA `(.L_x_1940) ;  /* 0xfffffe0000a08947 */ /* 0x000fea000383ffff */
[----:B------:R-:W-:Y:S05]  /*20fd0*/  BRA `(.L_x_1654) ;  /* 0x0000008000c47947 */ /* 0x000fea0003800000 */
.L_x_1652:
        /* <DEDUP_REMOVED lines=18> */
.L_x_1941:
[----:B------:R-:W-:Y:S01]  /*21100*/  LOP3.LUT R0, R4, 0x1f, RZ, 0xc0, !PT ;  /* 0x0000001f04007812 */ /* 0x000fe200078ec0ff */
[----:B------:R-:W-:Y:S01]  /*21110*/  ULDC UR4, c[0x0][0xc3c] ;  /* 0x00030f0000047ab9 */ /* 0x000fe20000000800 */
[----:B------:R-:W-:Y:S01]  /*21120*/  ULDC.64 UR6, c[0x0][0x208] ;  /* 0x0000820000067ab9 */ /* 0x000fe20000000a00 */
[----:B------:R-:W-:Y:S01]  /*21130*/  ULDC UR5, c[0x0][0xc38] ;  /* 0x00030e0000057ab9 */ /* 0x000fe20000000800 */
[----:B------:R-:W-:-:S04]  /*21140*/  ISETP.NE.AND P0, PT, R0, 0x1f, PT ;  /* 0x0000001f0000780c */ /* 0x000fc80003f05270 */
[----:B------:R-:W-:-:S13]  /*21150*/  ISETP.GE.OR P1, PT, R0, UR4, !P0 ;  /* 0x0000000400007c0c */ /* 0x000fda000c726670 */
[----:B0-----:R-:W0:Y:S02]  /*21160*/  @!P1 LDC.64 R2, c[0x0][0xc80] ;  /* 0x00032000ff029b82 */ /* 0x001e240000000a00 */
        /* <DEDUP_REMOVED lines=35> */
.L_x_1947:
        /* <DEDUP_REMOVED lines=13> */
.L_x_1946:
[----:B------:R-:W-:Y:S05]  /*21470*/  BSYNC B0 ;  /* 0x0000000000007941 */ /* 0x000fea0003800000 */
.L_x_1945:
        /* <DEDUP_REMOVED lines=21> */
.L_x_1943:
[----:B------:R-:W-:Y:S01]  /*215d0*/  IMAD.IADD R7, R7, 0x1, -R2 ;  /* 0x0000000107077824 */ /* 0x000fe200078e0a02 */
[----:B------:R-:W-:-:S03]  /*215e0*/  ULDC.64 UR8, c[0x0][0x208] ;  /* 0x0000820000087ab9 */ /* 0x000fc60000000a00 */
        /* <DEDUP_REMOVED lines=19> */
.L_x_1948:
[----:B-1----:R-:W-:Y:S02]  /*21720*/  IMAD.MOV R2, RZ, RZ, -R3 ;  /* 0x000000ffff027224 */ /* 0x002fe400078e0a03 */
[----:B---3--:R-:W-:Y:S02]  /*21730*/  IMAD R16, R16, UR5, R7 ;  /* 0x0000000510107c24 */ /* 0x008fe4000f8e0207 */
[----:B------:R-:W-:Y:S02]  /*21740*/  IMAD R7, R2, R11, RZ ;  /* 0x0000000b02077224 */ /* 0x000fe400078e02ff */
[----:B------:R-:W-:-:S04]  /*21750*/  IMAD.MOV.U32 R2, RZ, RZ, RZ ;  /* 0x000000ffff027224 */ /* 0x000fc800078e00ff */
[----:B------:R-:W-:Y:S01]  /*21760*/  IMAD.HI.U32 R3, R3, R7, R2 ;  /* 0x0000000703037227 */ /* 0x000fe200078e0002 */
[----:B------:R-:W-:Y:S02]  /*21770*/  IADD3 R2, -R16, UR6, RZ ;  /* 0x0000000610027c10 */ /* 0x000fe4000fffe1ff */
[----:B------:R-:W-:Y:S02]  /*21780*/  IABS R7, R9 ;  /* 0x0000000900077213 */ /* 0x000fe40000000000 */
[----:B--2---:R-:W-:-:S03]  /*21790*/  IABS R6, R2 ;  /* 0x0000000200067213 */ /* 0x004fc60000000000 */
        /* <DEDUP_REMOVED lines=18> */
[----:B------:R-:W-:-:S04]  /*218c0*/  VIADDMNMX R10, R3, UR5, R10, PT ;  /* 0x00000005030a7c46 */ /* 0x000fc8000b80010a */
[----:B------:R-:W-:-:S04]  /*218d0*/  IABS R7, R10 ;  /* 0x0000000a00077213 */ /* 0x000fc80000000000 */
[----:B------:R-:W1:Y:S08]  /*218e0*/  I2F.RP R8, R7 ;  /* 0x0000000700087306 */ /* 0x000e700000209400 */
[----:B-1----:R-:W1:Y:S02]  /*218f0*/  MUFU.RCP R8, R8 ;  /* 0x0000000800087308 */ /* 0x002e640000001000 */
[----:B-1----:R-:W-:Y:S01]  /*21900*/  VIADD R3, R8, 0xffffffe ;  /* 0x0ffffffe08037836 */ /* 0x002fe20000000000 */
[----:B------:R-:W-:-:S05]  /*21910*/  IABS R8, R10 ;  /* 0x0000000a00087213 */ /* 0x000fca0000000000 */
[----:B------:R-:W1:Y:S01]  /*21920*/  F2I.FTZ.U32.TRUNC.NTZ R3, R3 ;  /* 0x0000000300037305 */ /* 0x000e62000021f000 */
[----:B------:R-:W-:Y:S02]  /*21930*/  IMAD.MOV R8, RZ, RZ, -R8 ;  /* 0x000000ffff087224 */ /* 0x000fe400078e0a08 */
[----:B-1----:R-:W-:-:S04]  /*21940*/  IMAD.MOV R2, RZ, RZ, -R3 ;  /* 0x000000ffff027224 */ /* 0x002fc800078e0a03 */
[----:B------:R-:W-:Y:S02]  /*21950*/  IMAD R11, R2, R7, RZ ;  /* 0x00000007020b7224 */ /* 0x000fe400078e02ff */
[----:B------:R-:W-:-:S04]  /*21960*/  IMAD.MOV.U32 R2, RZ, RZ, RZ ;  /* 0x000000ffff027224 */ /* 0x000fc800078e00ff */
[----:B------:R-:W-:Y:S01]  /*21970*/  IMAD.HI.U32 R2, R3, R11, R2 ;  /* 0x0000000b03027227 */ /* 0x000fe200078e0002 */
[----:B------:R-:W-:Y:S02]  /*21980*/  IABS R11, R9 ;  /* 0x00000009000b7213 */ /* 0x000fe40000000000 */
[C---:B------:R-:W-:Y:S01]  /*21990*/  LOP3.LUT R3, R9.reuse, R10, RZ, 0x3c, !PT ;  /* 0x0000000a09037212 */ /* 0x040fe200078e3cff */
[----:B------:R-:W-:Y:S02]  /*219a0*/  IMAD.IADD R9, R9, 0x1, R6 ;  /* 0x0000000109097824 */ /* 0x000fe400078e0206 */
[----:B------:R-:W-:Y:S01]  /*219b0*/  IMAD.HI.U32 R2, R2, R11, RZ ;  /* 0x0000000b02027227 */ /* 0x000fe200078e00ff */
[----:B------:R-:W-:-:S03]  /*219c0*/  ISETP.GE.AND P2, PT, R3, RZ, PT ;  /* 0x000000ff0300720c */ /* 0x000fc60003f46270 */
        /* <DEDUP_REMOVED lines=9> */
[----:B------:R-:W-:-:S04]  /*21a60*/  IMAD.MOV R10, RZ, RZ, -R10 ;  /* 0x000000ffff0a7224 */ /* 0x000fc800078e0a0a */
[----:B------:R-:W-:Y:S01]  /*21a70*/  IMAD R18, R2, R10, R9 ;  /* 0x0000000a02127224 */ /* 0x000fe200078e0209 */
[----:B------:R-:W-:-:S05]  /*21a80*/  LOP3.LUT R2, RZ, R2, RZ, 0x33, !PT ;  /* 0x00000002ff027212 */ /* 0x000fca00078e33ff */
[----:B------:R-:W-:Y:S01]  /*21a90*/  IMAD.IADD R17, R5, 0x1, R2 ;  /* 0x0000000105117824 */ /* 0x000fe200078e0202 */
[----:B------:R-:W-:Y:S06]  /*21aa0*/  BRA `(.L_x_1949) ;  /* 0x00000000000c7947 */ /* 0x000fec0003800000 */
.L_x_1944:
[----:B------:R-:W-:Y:S02]  /*21ab0*/  IMAD.MOV.U32 R17, RZ, RZ, RZ ;  /* 0x000000ffff117224 */ /* 0x000fe400078e00ff */
[----:B------:R-:W-:Y:S02]  /*21ac0*/  IMAD.U32 R16, RZ, RZ, UR6 ;  /* 0x00000006ff107e24 */ /* 0x000fe4000f8e00ff */
[----:B------:R-:W-:-:S07]  /*21ad0*/  IMAD.MOV.U32 R18, RZ, RZ, RZ ;  /* 0x000000ffff127224 */ /* 0x000fce00078e00ff */
.L_x_1949:
[----:B------:R-:W-:-:S13]  /*21ae0*/  ISETP.NE.AND P0, PT, R0, RZ, PT ;  /* 0x000000ff0000720c */ /* 0x000fda0003f05270 */
[----:B------:R-:W1:Y:S01]  /*21af0*/  @!P0 S2R R3, SR_CgaCtaId ;  /* 0x0000000000038919 */ /* 0x000e620000008800 */
[----:B------:R-:W-:-:S04]  /*21b00*/  @!P0 MOV R0, 0x400 ;  /* 0x0000040000008802 */ /* 0x000fc80000000f00 */
[----:B-1----:R-:W-:-:S05]  /*21b10*/  @!P0 LEA R0, R3, R0, 0x18 ;  /* 0x0000000003008211 */ /* 0x002fca00078ec0ff */
[----:B------:R2:W-:Y:S01]  /*21b20*/  @!P0 STS.128 [R0+0x2a8d0], R16 ;  /* 0x02a8d01000008388 */ /* 0x0005e20000000c00 */
[----:B------:R-:W-:Y:S06]  /*21b30*/  BAR.ARV 0x5, 0x180 ;  /* 0x0146000000007b1d */ /* 0x000fec0000002000 */
.L_x_1942:
        /* <DEDUP_REMOVED lines=13> */
[C---:B------:R-:W-:Y:S01]  /*21c10*/  LOP3.LUT R3, R0.reuse, 0x1f8, RZ, 0xc0, !PT ;  /* 0x000001f800037812 */ /* 0x040fe200078ec0ff */
[----:B0-----:R-:W-:Y:S01]  /*21c20*/  IMAD.SHL.U32 R2, R5, 0x8, RZ ;  /* 0x0000000805027824 */ /* 0x001fe200078e00ff */
[----:B------:R-:W-:Y:S01]  /*21c30*/  LOP3.LUT R0, R0, 0x38, RZ, 0xc0, !PT ;  /* 0x0000003800007812 */ /* 0x000fe200078ec0ff */
[----:B------:R-:W-:Y:S01]  /*21c40*/  ULDC UR36, c[0x0][0xc] ;  /* 0x0000030000247ab9 */ /* 0x000fe20000000800 */
[----:B------:R-:W-:Y:S01]  /*21c50*/  LOP3.LUT R3, R3, 0x38, R4, 0x78, !PT ;  /* 0x0000003803037812 */ /* 0x000fe200078e7804 */
[----:B------:R-:W-:Y:S01]  /*21c60*/  IMAD.SHL.U32 R4, R4, 0x10, RZ ;  /* 0x0000001004047824 */ /* 0x000fe200078e00ff */
[----:B------:R-:W-:-:S02]  /*21c70*/  SHF.R.U32.HI R5, RZ, 0x3, R5 ;  /* 0x00000003ff057819 */ /* 0x000fc40000011605 */
[----:B------:R-:W-:Y:S02]  /*21c80*/  LOP3.LUT R2, R3, 0x200, R2, 0xf8, !PT ;  /* 0x0000020003027812 */ /* 0x000fe400078ef802 */
[----:B------:R-:W-:Y:S01]  /*21c90*/  LOP3.LUT R4, R5, 0x70, R4, 0xf8, !PT ;  /* 0x0000007005047812 */ /* 0x000fe200078ef804 */
[----:B-1----:R-:W-:-:S06]  /*21ca0*/  ULEA UR4, UR5, UR4, 0x18 ;  /* 0x0000000405047291 */ /* 0x002fcc000f8ec03f */
[----:B------:R-:W-:-:S05]  /*21cb0*/  IMAD.U32 R3, RZ, RZ, UR4 ;  /* 0x00000004ff037e24 */ /* 0x000fca000f8e00ff */
[----:B------:R0:W-:Y:S02]  /*21cc0*/  STL [R1], R3 ;  /* 0x0000000301007387 */ /* 0x0001e40000100800 */
[----:B0-----:R-:W-:Y:S02]  /*21cd0*/  IMAD R3, R2, 0x2, R3 ;  /* 0x0000000202037824 */ /* 0x001fe400078e0203 */
[----:B------:R-:W-:-:S03]  /*21ce0*/  IMAD.MOV.U32 R2, RZ, RZ, 0x1 ;  /* 0x00000001ff027424 */ /* 0x000fc600078e00ff */
[----:B------:R0:W-:Y:S04]  /*21cf0*/  STL [R1+0x28], R3 ;  /* 0x0000280301007387 */ /* 0x0001e80000100800 */
[----:B------:R-:W-:Y:S04]  /*21d00*/  STL [R1+0x48], RZ ;  /* 0x000048ff01007387 */ /* 0x000fe80000100800 */
[----:B------:R1:W-:Y:S01]  /*21d10*/  STL [R1+0x20], R2 ;  /* 0x0000200201007387 */ /* 0x0003e20000100800 */
[----:B0-----:R-:W-:-:S03]  /*21d20*/  IMAD.MOV.U32 R3, RZ, RZ, 0x1 ;  /* 0x00000001ff037424 */ /* 0x001fc600078e00ff */
[----:B------:R0:W-:Y:S04]  /*21d30*/  STL [R1+0x8], RZ ;  /* 0x000008ff01007387 */ /* 0x0001e80000100800 */
[----:B------:R0:W-:Y:S01]  /*21d40*/  STL [R1+0x4], RZ ;  /* 0x000004ff01007387 */ /* 0x0001e20000100800 */
[----:B-1----:R-:W-:-:S03]  /*21d50*/  LOP3.LUT R2, R0, 0x40, RZ, 0xfc, !PT ;  /* 0x0000004000027812 */ /* 0x002fc600078efcff */
[----:B------:R0:W-:Y:S01]  /*21d60*/  STL [R1+0x18], R3 ;  /* 0x0000180301007387 */ /* 0x0001e20000100800 */
[----:B------:R-:W-:-:S07]  /*21d70*/  LOP3.LUT R0, R0, 0x80, RZ, 0xfc, !PT ;  /* 0x0000008000007812 */ /* 0x000fce00078efcff */
.L_x_2106:
[----:B------:R-:W-:Y:S05]  /*21d80*/  YIELD ;  /* 0x0000000000007946 */ /* 0x000fea0003800000 */
[----:B------:R-:W-:Y:S01]  /*21d90*/  ULDC.64 UR4, c[0x0][0xa28] ;  /* 0x00028a0000047ab9 */ /* 0x000fe20000000a00 */
[----:B------:R-:W-:Y:S02]  /*21da0*/  CS2R R6, SRZ ;  /* 0x0000000000067805 */ /* 0x000fe4000001ff00 */
[----:B------:R-:W-:Y:S01]  /*21db0*/  ISETP.NE.U32.AND P0, PT, RZ, UR4, PT ;  /* 0x00000004ff007c0c */ /* 0x000fe2000bf05070 */
[----:B01----:R-:W1:Y:S01]  /*21dc0*/  LDC.64 R12, c[0x0][0xa00] ;  /* 0x00028000ff0c7b82 */ /* 0x003e620000000a00 */
[----:B------:R-:W-:Y:S01]  /*21dd0*/  ULDC.64 UR10, c[0x0][0x208] ;  /* 0x00008200000a7ab9 */ /* 0x000fe20000000a00 */
[----:B------:R-:W-:Y:S01]  /*21de0*/  ULDC.64 UR6, c[0x0][0xa08] ;  /* 0x0002820000067ab9 */ /* 0x000fe20000000a00 */
[----:B------:R-:W-:Y:S01]  /*21df0*/  ISETP.NE.AND.EX P0, PT, RZ, UR5, PT, P0 ;  /* 0x00000005ff007c0c */ /* 0x000fe2000bf05300 */
[----:B------:R-:W-:Y:S01]  /*21e00*/  ULDC.64 UR4, c[0x0][0xa18] ;  /* 0x0002860000047ab9 */ /* 0x000fe20000000a00 */
[----:B------:R-:W-:-:S03]  /*21e10*/  ULDC.64 UR8, c[0x0][0xa10] ;  /* 0x0002840000087ab9 */ /* 0x000fc60000000a00 */
[----:B------:R-:W2:Y:S08]  /*21e20*/  LDC.64 R4, c[0x0][0xa08] ;  /* 0x00028200ff047b82 */ /* 0x000eb00000000a00 */
[----:B0--3--:R-:W0:Y:S02]  /*21e30*/  @P0 LDC.64 R2, c[0x0][0xa28] ;  /* 0x00028a00ff020b82 */ /* 0x009e240000000a00 */
[----:B0-----:R-:W-:-:S05]  /*21e40*/  @P0 IMAD.WIDE R2, R19, 0x4, R2 ;  /* 0x0000000413020825 */ /* 0x001fca00078e0202 */
[----:B------:R0:W5:Y:S01]  /*21e50*/  @P0 LDG.E R6, desc[UR10][R2.64] ;  /* 0x0000000a02060981 */ /* 0x000162000c1e1900 */
[----:B------:R-:W-:Y:S01]  /*21e60*/  ISETP.NE.U32.AND P0, PT, RZ, UR4, PT ;  /* 0x00000004ff007c0c */ /* 0x000fe2000bf05070 */
[----:B-1----:R-:W-:Y:S01]  /*21e70*/  IMAD.WIDE R12, R19, 0x4, R12 ;  /* 0x00000004130c7825 */ /* 0x002fe200078e020c */
[----:B------:R-:W-:Y:S02]  /*21e80*/  ISETP.NE.U32.AND P2, PT, RZ, UR6, PT ;  /* 0x00000006ff007c0c */ /* 0x000fe4000bf45070 */
[----:B------:R-:W-:Y:S01]  /*21e90*/  ISETP.NE.AND.EX P0, PT, RZ, UR5, PT, P0 ;  /* 0x00000005ff007c0c */ /* 0x000fe2000bf05300 */
[----:B------:R-:W-:Y:S01]  /*21ea0*/  ULDC.64 UR4, c[0x0][0xa00] ;  /* 0x0002800000047ab9 */ /* 0x000fe20000000a00 */
[----:B------:R-:W-:Y:S01]  /*21eb0*/  ISETP.NE.U32.AND P4, PT, RZ, UR8, PT ;  /* 0x00000008ff007c0c */ /* 0x000fe2000bf85070 */
[----:B------:R-:W-:Y:S01]  /*21ec0*/  IMAD.MOV.U32 R8, RZ, RZ, RZ ;  /* 0x000000ffff087224 */ /* 0x000fe200078e00ff */
[----:B------:R-:W-:Y:S01]  /*21ed0*/  ISETP.NE.U32.AND P1, PT, RZ, UR4, PT ;  /* 0x00000004ff007c0c */ /* 0x000fe2000bf25070 */
[----:B0-----:R-:W0:Y:S01]  /*21ee0*/  LDC.64 R2, c[0x0][0xa10] ;  /* 0x00028400ff027b82 */ /* 0x001e220000000a00 */
[----:B------:R-:W-:-:S02]  /*21ef0*/  IMAD.MOV.U32 R0, RZ, RZ, RZ ;  /* 0x000000ffff007224 */ /* 0x000fc400078e00ff */
[----:B------:R-:W-:Y:S01]  /*21f00*/  ISETP.NE.AND.EX P3, PT, RZ, UR5, PT, P1 ;  /* 0x00000005ff007c0c */ /* 0x000fe2000bf65310 */
[----:B--2---:R-:W-:-:S04]  /*21f10*/  IMAD.WIDE R4, R19, 0x4, R4 ;  /* 0x0000000413047825 */ /* 0x004fc800078e0204 */
[----:B------:R-:W1:Y:S01]  /*21f20*/  @P0 LDC.64 R10, c[0x0][0xa18] ;  /* 0x00028600ff0a0b82 */ /* 0x000e620000000a00 */
[----:B------:R-:W-:Y:S01]  /*21f30*/  ULDC UR4, c[0x0][0x288] ;  /* 0x0000a20000047ab9 */ /* 0x000fe20000000800 */
[----:B------:R-:W-:Y:S02]  /*21f40*/  ISETP.NE.AND.EX P1, PT, RZ, UR7, PT, P2 ;  /* 0x00000007ff007c0c */ /* 0x000fe4000bf25320 */
[----:B------:R-:W-:-:S04]  /*21f50*/  ISETP.NE.AND.EX P2, PT, RZ, UR9, PT, P4 ;  /* 0x00000009ff007c0c */ /* 0x000fc8000bf45340 */
[----:B------:R-:W2:Y:S07]  /*21f60*/  @P3 LDG.E R7, desc[UR10][R12.64] ;  /* 0x0000000a0c073981 */ /* 0x000eae000c1e1900 */
[----:B------:R-:W5:Y:S01]  /*21f70*/  @P1 LDG.E R8, desc[UR10][R4.64] ;  /* 0x0000000a04081981 */ /* 0x000f62000c1e1900 */
        /* <DEDUP_REMOVED lines=14> */
[----:B0-----:R-:W-:Y:S01]  /*22060*/  IMAD.U32 R10, RZ, RZ, UR5 ;  /* 0x00000005ff0a7e24 */ /* 0x001fe2000f8e00ff */
[----:B--2---:R0:W-:Y:S01]  /*22070*/  STL [R1+0x3c], R7 ;  /* 0x00003c0701007387 */ /* 0x0041e20000100800 */
[----:B------:R-:W-:Y:S02]  /*22080*/  IMAD.MOV.U32 R11, RZ, RZ, R7 ;  /* 0x000000ffff0b7224 */ /* 0x000fe400078e0007 */
[----:B0-----:R-:W-:Y:S01]  /*22090*/  IMAD.U32 R7, RZ, RZ, UR4 ;  /* 0x00000004ff077e24 */ /* 0x001fe2000f8e00ff */
[----:B------:R-:W-:Y:S06]  /*220a0*/  @P0 BRA `(.L_x_1951) ;  /* 0x0000000000180947 */ /* 0x000fec0003800000 */
[----:B------:R-:W-:Y:S05]  /*220b0*/  @!P3 BRA `(.L_x_1951) ;  /* 0x000000000014b947 */ /* 0x000fea0003800000 */
[----:B------:R-:W-:Y:S02]  /*220c0*/  ULDC.64 UR4, c[0x0][0x208] ;  /* 0x0000820000047ab9 */ /* 0x000fe40000000a00 */
[----:B------:R-:W2:Y:S04]  /*220d0*/  LDG.E R9, desc[UR4][R12.64] ;  /* 0x000000040c097981 */ /* 0x000ea8000c1e1900 */
[----:B------:R-:W2:Y:S02]  /*220e0*/  LDG.E R12, desc[UR4][R12.64+0x4] ;  /* 0x000004040c0c7981 */ /* 0x000ea4000c1e1900 */
[----:B--2---:R-:W-:-:S05]  /*220f0*/  IMAD.IADD R11, R12, 0x1, -R9 ;  /* 0x000000010c0b7824 */ /* 0x004fca00078e0a09 */
[----:B------:R0:W-:Y:S02]  /*22100*/  STL [R1+0x3c], R11 ;  /* 0x00003c0b01007387 */ /* 0x0001e40000100800 */
.L_x_1951:
[----:B-----5:R-:W-:Y:S01]  /*22110*/  IMAD.IADD R8, R8, 0x1, R6 ;  /* 0x0000000108087824 */ /* 0x020fe200078e0206 */
[----:B------:R-:W-:Y:S02]  /*22120*/  ULDC.64 UR4, c[0x0][0xa20] ;  /* 0x0002880000047ab9 */ /* 0x000fe40000000a00 */
[----:B------:R-:W-:Y:S02]  /*22130*/  ISETP.NE.U32.AND P0, PT, RZ, UR4, PT ;  /* 0x00000004ff007c0c */ /* 0x000fe4000bf05070 */
[----:B------:R1:W-:Y:S02]  /*22140*/  STL [R1+0x1c], R8 ;  /* 0x00001c0801007387 */ /* 0x0003e40000100800 */
[----:B------:R-:W-:-:S13]  /*22150*/  ISETP.NE.AND.EX P0, PT, RZ, UR5, PT, P0 ;  /* 0x00000005ff007c0c */ /* 0x000fda000bf05300 */
[----:B-1----:R-:W-:Y:S05]  /*22160*/  @!P0 BRA `(.L_x_1952) ;  /* 0x0000000000148947 */ /* 0x002fea0003800000 */
[----:B------:R-:W1:Y:S01]  /*22170*/  LDC.64 R4, c[0x0][0xa20] ;  /* 0x00028800ff047b82 */ /* 0x000e620000000a00 */
[----:B------:R-:W-:Y:S01]  /*22180*/  ULDC.64 UR4, c[0x0][0x208] ;  /* 0x0000820000047ab9 */ /* 0x000fe20000000a00 */
[----:B-1----:R-:W-:-:S05]  /*22190*/  IMAD.WIDE R4, R19, 0x4, R4 ;  /* 0x0000000413047825 */ /* 0x002fca00078e0204 */
[----:B------:R1:W5:Y:S01]  /*221a0*/  LDG.E R7, desc[UR4][R4.64] ;  /* 0x0000000404077981 */ /* 0x000362000c1e1900 */
[----:B------:R-:W-:Y:S05]  /*221b0*/  BRA `(.L_x_1953) ;  /* 0x0000000000147947 */ /* 0x000fea0003800000 */
.L_x_1952:
[----:B------:R-:W-:Y:S05]  /*221c0*/  @!P1 BRA `(.L_x_1953) ;  /* 0x0000000000109947 */ /* 0x000fea0003800000 */
[----:B------:R-:W-:Y:S02]  /*221d0*/  ULDC.64 UR4, c[0x0][0x208] ;  /* 0x0000820000047ab9 */ /* 0x000fe40000000a00 */
[----:B------:R-:W2:Y:S04]  /*221e0*/  LDG.E R7, desc[UR4][R4.64] ;  /* 0x0000000404077981 */ /* 0x000ea8000c1e1900 */
[----:B------:R-:W2:Y:S02]  /*221f0*/  LDG.E R4, desc[UR4][R4.64+0x4] ;  /* 0x0000040404047981 */ /* 0x000ea4000c1e1900 */
[----:B--2---:R-:W-:-:S07]  /*22200*/  IMAD.IADD R7, R4, 0x1, -R7 ;  /* 0x0000000104077824 */ /* 0x004fce00078e0a07 */
.L_x_1953:
[----:B------:R-:W-:Y:S02]  /*22210*/  ULDC.64 UR4, c[0x0][0x208] ;  /* 0x0000820000047ab9 */ /* 0x000fe40000000a00 */
[----:B-1----:R-:W2:Y:S04]  /*22220*/  @P2 LDG.E R4, desc[UR4][R2.64] ;  /* 0x0000000402042981 */ /* 0x002ea8000c1e1900 */
[----:B------:R1:W2:Y:S01]  /*22230*/  @P2 LDG.E R2, desc[UR4][R2.64+0x4] ;  /* 0x0000040402022981 */ /* 0x0002a2000c1e1900 */
[----:B------:R-:W-:Y:S02]  /*22240*/  IMAD.SHL.U32 R12, R17, 0x80, RZ ;  /* 0x00000080110c7824 */ /* 0x000fe400078e00ff */
[----:B-----5:R-:W-:Y:S02]  /*22250*/  IMAD.IADD R9, R7, 0x1, -R6 ;  /* 0x0000000107097824 */ /* 0x020fe400078e0a06 */
[----:B------:R-:W-:Y:S01]  /*22260*/  VIADD R7, R12, 0x7f ;  /* 0x0000007f0c077836 */ /* 0x000fe20000000000 */
[----:B------:R3:W-:Y:S01]  /*22270*/  STL [R1+0x30], R12 ;  /* 0x0000300c01007387 */ /* 0x0007e20000100800 */
[----:B-1----:R-:W1:Y:S02]  /*22280*/  LDC R3, c[0x0][0x448] ;  /* 0x00011200ff037b82 */ /* 0x002e640000000800 */
[----:B-1----:R-:W-:-:S13]  /*22290*/  ISETP.NE.AND P1, PT, R3, 0x1, PT ;  /* 0x000000010300780c */ /* 0x002fda0003f25270 */
[----:B------:R-:W1:Y:S08]  /*222a0*/  @P1 LDC R3, c[0x0][0x44c] ;  /* 0x00011300ff031b82 */ /* 0x000e700000000800 */
[----:B------:R-:W4:Y:S01]  /*222b0*/  @P1 LDC R5, c[0x0][0x450] ;  /* 0x00011400ff051b82 */ /* 0x000f220000000800 */
[----:B--2---:R-:W-:Y:S02]  /*222c0*/  @P2 IMAD.IADD R10, R2, 0x1, -R4 ;  /* 0x00000001020a2824 */ /* 0x004fe400078e0a04 */
[----:B-1----:R-:W-:-:S04]  /*222d0*/  @P1 IMAD.HI.U32 R2, R7, R3, RZ ;  /* 0x0000000307021227 */ /* 0x002fc800078e00ff */
[----:B------:R-:W-:Y:S01]  /*222e0*/  IMAD.IADD R6, R9, 0x1, R10 ;  /* 0x0000000109067824 */ /* 0x000fe200078e020a */
[----:B----4-:R-:W-:-:S03]  /*222f0*/  @P1 SHF.R.U32.HI R7, RZ, R5, R2 ;  /* 0x00000005ff071219 */ /* 0x010fc60000011602 */
[C---:B------:R-:W-:Y:S01]  /*22300*/  VIADD R2, R6.reuse, 0x5f ;  /* 0x0000005f06027836 */ /* 0x040fe20000000000 */
[----:B------:R-:W-:-:S03]  /*22310*/  IADD3 R17, R6, 0x1, -R11 ;  /* 0x0000000106117810 */ /* 0x000fc60007ffe80b */
[----:B------:R-:W-:-:S04]  /*22320*/  IMAD.HI R2, R2, 0x2aaaaaab, RZ ;  /* 0x2aaaaaab02027827 */ /* 0x000fc800078e02ff */
[----:B------:R-:W-:Y:S01]  /*22330*/  IMAD.IADD R7, R17, 0x1, R7 ;  /* 0x0000000111077824 */ /* 0x000fe200078e0207 */
[----:B------:R-:W-:-:S04]  /*22340*/  SHF.R.U32.HI R21, RZ, 0x1f, R2 ;  /* 0x0000001fff157819 */ /* 0x000fc80000011602 */
[----:B------:R-:W-:Y:S02]  /*22350*/  LEA.HI.SX32 R21, R2, R21, 0x1c ;  /* 0x0000001502157211 */ /* 0x000fe400078fe2ff */
[----:B------:R-:W1:Y:S02]  /*22360*/  LDC.64 R2, c[0x0][0x9e0] ;  /* 0x00027800ff027b82 */ /* 0x000e640000000a00 */
[----:B-1----:R-:W-:Y:S01]  /*22370*/  ISETP.GE.AND P3, PT, R3, 0x1, PT ;  /* 0x000000010300780c */ /* 0x002fe20003f66270 */
        /* <DEDUP_REMOVED lines=13> */
.L_x_1956:
[----:B------:R-:W-:-:S13]  /*22450*/  ISETP.NE.AND P0, PT, R3, 0x1, PT ;  /* 0x000000010300780c */ /* 0x000fda0003f05270 */
[----:B------:R-:W1:Y:S02]  /*22460*/  @P0 LDC.64 R4, c[0x0][0x9e8] ;  /* 0x00027a00ff040b82 */ /* 0x000e640000000a00 */
[----:B-1----:R-:W-:-:S05]  /*22470*/  @P0 IMAD.HI.U32 R4, R2, R4, RZ ;  /* 0x0000000402040227 */ /* 0x002fca00078e00ff */
[----:B------:R-:W-:-:S07]  /*22480*/  @P0 SHF.R.U32.HI R2, RZ, R5, R4 ;  /* 0x00000005ff020219 */ /* 0x000fce0000011604 */
.L_x_1957:
[----:B------:R-:W-:Y:S05]  /*22490*/  BSYNC B0 ;  /* 0x0000000000007941 */ /* 0x000fea0003800000 */
.L_x_1955:
[----:B------:R-:W-:-:S05]  /*224a0*/  IMAD R2, R2, R3, R3 ;  /* 0x0000000302027224 */ /* 0x000fca00078e0203 */
[----:B------:R-:W-:-:S07]  /*224b0*/  VIMNMX R8, R8, R2, PT ;  /* 0x0000000208087248 */ /* 0x000fce0003fe0100 */
.L_x_1954:
[----:B------:R-:W1:Y:S01]  /*224c0*/  @P1 LDC R4, c[0x0][0x44c] ;  /* 0x00011300ff041b82 */ /* 0x000e620000000800 */
[----:B------:R-:W-:Y:S01]  /*224d0*/  IMAD.MOV.U32 R2, RZ, RZ, R12 ;  /* 0x000000ffff027224 */ /* 0x000fe200078e000c */
[----:B------:R-:W-:Y:S01]  /*224e0*/  ULDC UR4, c[0x0][0x9dc] ;  /* 0x0002770000047ab9 */ /* 0x000fe20000000800 */
[----:B------:R-:W-:-:S05]  /*224f0*/  IMAD.IADD R20, R6, 0x1, -R11 ;  /* 0x0000000106147824 */ /* 0x000fca00078e0a0b */
[----:B------:R-:W2:Y:S01]  /*22500*/  @P1 LDC R5, c[0x0][0x450] ;  /* 0x00011400ff051b82 */ /* 0x000ea20000000800 */
[----:B-1----:R-:W-:-:S05]  /*22510*/  @P1 IMAD.HI.U32 R4, R12, R4, RZ ;  /* 0x000000040c041227 */ /* 0x002fca00078e00ff */
[----:B--2---:R-:W-:-:S05]  /*22520*/  @P1 SHF.R.U32.HI R2, RZ, R5, R4 ;  /* 0x00000005ff021219 */ /* 0x004fca0000011604 */
        /* <DEDUP_REMOVED lines=13> */
.L_x_1960:
[----:B------:R-:W-:-:S13]  /*22600*/  ISETP.NE.AND P0, PT, R3, 0x1, PT ;  /* 0x000000010300780c */ /* 0x000fda0003f05270 */
[----:B------:R-:W1:Y:S02]  /*22610*/  @P0 LDC.64 R4, c[0x0][0x9e8] ;  /* 0x00027a00ff040b82 */ /* 0x000e640000000a00 */
[----:B-1----:R-:W-:-:S05]  /*22620*/  @P0 IMAD.HI.U32 R4, R2, R4, RZ ;  /* 0x0000000402040227 */ /* 0x002fca00078e00ff */
[----:B------:R-:W-:-:S07]  /*22630*/  @P0 SHF.R.U32.HI R2, RZ, R5, R4 ;  /* 0x00000005ff020219 */ /* 0x000fce0000011604 */
.L_x_1961:
[----:B------:R-:W-:Y:S05]  /*22640*/  BSYNC B0 ;  /* 0x0000000000007941 */ /* 0x000fea0003800000 */
.L_x_1959:
[----:B------:R-:W-:-:S05]  /*22650*/  IMAD R2, R2, R3, RZ ;  /* 0x0000000302027224 */ /* 0x000fca00078e02ff */
[----:B------:R-:W-:-:S07]  /*22660*/  VIMNMX R6, R6, R2, !PT ;  /* 0x0000000206067248 */ /* 0x000fce0007fe0100 */
.L_x_1958:
[----:B------:R-:W-:Y:S01]  /*22670*/  VIADD R8, R8, 0x5f ;  /* 0x0000005f08087836 */ /* 0x000fe20000000000 */
[----:B------:R-:W-:Y:S01]  /*22680*/  BSSY B0, `(.L_x_1962) ;  /* 0x0000151000007945 */ /* 0x000fe20003800000 */
        /* <DEDUP_REMOVED lines=19> */
[----:B------:R-:W-:Y:S02]  /*227c0*/  @P0 LEA.HI.SX32 R4, R2, R5, 0x1c ;  /* 0x0000000502040211 */ /* 0x000fe400078fe2ff */
[----:B------:R-:W-:Y:S02]  /*227d0*/  PLOP3.LUT P0, PT, PT, PT, PT, 0x80, 0x0 ;  /* 0x000000000000781c */ /* 0x000fe40003f0f070 */
[----:B------:R-:W-:-:S13]  /*227e0*/  ISETP.GT.AND P1, PT, R4, R3, PT ;  /* 0x000000030400720c */ /* 0x000fda0003f24270 */
[----:B------:R-:W-:Y:S05]  /*227f0*/  @!P1 BRA `(.L_x_1963) ;  /* 0x0000001000e49947 */ /* 0x000fea0003800000 */
[----:B------:R-:W-:Y:S01]  /*22800*/  UMOV UR4, 0xffffffff ;  /* 0xffffffff00047882 */ /* 0x000fe20000000000 */
[----:B------:R-:W-:Y:S02]  /*22810*/  SEL R2, R19, RZ, !P2 ;  /* 0x000000ff13027207 */ /* 0x000fe40005000000 */
[----:B------:R-:W-:Y:S05]  /*22820*/  BRA.DIV UR4, `(.L_x_1964) ;  /* 0x0000007604a47947 */ /* 0x000fea000b800000 */
[----:B------:R-:W1:Y:S02]  /*22830*/  S2R R5, SR_TID.X ;  /* 0x0000000000057919 */ /* 0x000e640000002100 */
[----:B-1----:R-:W-:-:S04]  /*22840*/  SHF.R.U32.HI R5, RZ, 0x5, R5 ;  /* 0x00000005ff057819 */ /* 0x002fc80000011605 */
[----:B------:R-:W-:-:S05]  /*22850*/  LOP3.LUT R5, R5, 0x3, RZ, 0xc0, !PT ;  /* 0x0000000305057812 */ /* 0x000fca00078ec0ff */
[----:B------:R1:W2:Y:S02]  /*22860*/  SHFL.IDX PT, R14, R5, RZ, 0x1f ;  /* 0x00001fff050e7589 */ /* 0x0002a400000e0000 */
.L_x_2149:
[----:B--2---:R-:W-:Y:S02]  /*22870*/  ISETP.NE.AND P0, PT, R14, RZ, PT ;  /* 0x000000ff0e00720c */ /* 0x004fe40003f05270 */
[----:B------:R-:W-:-:S11]  /*22880*/  PLOP3.LUT P6, PT, PT, PT, PT, 0x8, 0x0 ;  /* 0x000000000000781c */ /* 0x000fd60003fce170 */
[----:B------:R-:W-:Y:S05]  /*22890*/  @P0 BRA `(.L_x_1965) ;  /* 0x00000000000c0947 */ /* 0x000fea0003800000 */
[----:B------:R-:W-:-:S03]  /*228a0*/  UMOV UR4, 0xffffffff ;  /* 0xffffffff00047882 */ /* 0x000fc60000000000 */
[----:B------:R-:W-:Y:S05]  /*228b0*/  BRA.DIV UR4, `(.L_x_1966) ;  /* 0x0000007604b47947 */ /* 0x000fea000b800000 */
[----:B------:R-:W-:-:S13]  /*228c0*/  ELECT P6, URZ, PT ;  /* 0x00000000003f782f */ /* 0x000fda00038c0000 */
.L_x_1965:
[----:B-1----:R-:W2:Y:S04]  /*228d0*/  LDL R5, [R1+0x48] ;  /* 0x0000480001057983 */ /* 0x002ea80000100800 */
[----:B------:R-:W3:Y:S01]  /*228e0*/  LDL R7, [R1] ;  /* 0x0000000001077983 */ /* 0x000ee20000100800 */
[----:B------:R-:W-:Y:S01]  /*228f0*/  BSSY B1, `(.L_x_1967) ;  /* 0x0000008000017945 */ /* 0x000fe20003800000 */
[----:B--2---:R-:W-:-:S05]  /*22900*/  VIADD R5, R5, 0x1 ;  /* 0x0000000105057836 */ /* 0x004fca0000000000 */
[----:B------:R-:W-:-:S04]  /*22910*/  LEA.HI R6, R5, R5, RZ, 0x1 ;  /* 0x0000000505067211 */ /* 0x000fc800078f08ff */
[----:B------:R-:W-:-:S05]  /*22920*/  LOP3.LUT R6, R6, 0xfffffffe, RZ, 0xc0, !PT ;  /* 0xfffffffe06067812 */ /* 0x000fca00078ec0ff */
[----:B------:R-:W-:-:S05]  /*22930*/  IMAD.IADD R5, R5, 0x1, -R6 ;  /* 0x0000000105057824 */ /* 0x000fca00078e0a06 */
[----:B------:R-:W-:-:S04]  /*22940*/  SHF.L.U32 R5, R5, 0x1f, RZ ;  /* 0x0000001f05057819 */ /* 0x000fc800000006ff */
[----:B---3--:R-:W1:Y:S02]  /*22950*/  SYNCS.PHASECHK.TRANS64.TRYWAIT P0, [R7+URZ+0x2a820], R5 ;  /* 0x02a82005070075a7 */ /* 0x008e64000800017f */
[----:B-1----:R-:W-:Y:S05]  /*22960*/  @!P0 BRA `(.L_x_1968) ;  /* 0x0000007400a88947 */ /* 0x002fea0003800000 */
.L_x_2152:
[----:B------:R-:W-:Y:S05]  /*22970*/  BSYNC B1 ;  /* 0x0000000000017941 */ /* 0x000fea0003800000 */
.L_x_1967:
[----:B------:R-:W-:Y:S04]  /*22980*/  BSSY B1, `(.L_x_1969) ;  /* 0x0000083000017945 */ /* 0x000fe80003800000 */
[----:B------:R-:W-:Y:S05]  /*22990*/  @!P6 BRA `(.L_x_1970) ;  /* 0x000000080004e947 */ /* 0x000fea0003800000 */
[----:B------:R-:W2:Y:S04]  /*229a0*/  LDL R9, [R1] ;  /* 0x0000000001097983 */ /* 0x000ea80000100800 */
[----:B------:R-:W2:Y:S04]  /*229b0*/  LDL R7, [R1+0x8] ;  /* 0x0000080001077983 */ /* 0x000ea80000100800 */
[----:B------:R-:W3:Y:S01]  /*229c0*/  LDL R8, [R1+0x20] ;  /* 0x0000200001087983 */ /* 0x000ee20000100800 */
[----:B------:R-:W-:Y:S01]  /*229d0*/  BSSY B2, `(.L_x_1971) ;  /* 0x0000008000027945 */ /* 0x000fe20003800000 */
[----:B-1----:R-:W1:Y:S02]  /*229e0*/  S2R R6, SR_TID.X ;  /* 0x0000000000067919 */ /* 0x002e640000002100 */
[----:B-1----:R-:W-:-:S04]  /*229f0*/  LOP3.LUT R6, R6, 0x7f, RZ, 0xc0, !PT ;  /* 0x0000007f06067812 */ /* 0x002fc800078ec0ff */
[----:B------:R-:W-:Y:S01]  /*22a00*/  ISETP.NE.AND P1, PT, R6, RZ, PT ;  /* 0x000000ff0600720c */ /* 0x000fe20003f25270 */
[----:B--2---:R-:W-:Y:S01]  /*22a10*/  IMAD R7, R7, 0x8, R9 ;  /* 0x0000000807077824 */ /* 0x004fe200078e0209 */
[----:B---3--:R-:W-:-:S04]  /*22a20*/  SHF.L.U32 R10, R8, 0x1f, RZ ;  /* 0x0000001f080a7819 */ /* 0x008fc800000006ff */
[----:B------:R-:W1:Y:S02]  /*22a30*/  SYNCS.PHASECHK.TRANS64.TRYWAIT P0, [R7+URZ+0x2a8a0], R10 ;  /* 0x02a8a00a070075a7 */ /* 0x000e64000800017f */
[----:B-1----:R-:W-:Y:S05]  /*22a40*/  @!P0 BRA `(.L_x_1972) ;  /* 0x0000007400888947 */ /* 0x002fea0003800000 */
.L_x_2153:
[----:B------:R-:W-:Y:S05]  /*22a50*/  BSYNC B2 ;  /* 0x0000000000027941 */ /* 0x000fea0003800000 */
.L_x_1971:
        /* <DEDUP_REMOVED lines=9> */
.L_x_1974:
[----:B------:R-:W-:Y:S05]  /*22af0*/  BSYNC B2 ;  /* 0x0000000000027941 */ /* 0x000fea0003800000 */
.L_x_1973:
[----:B------:R-:W2:Y:S04]  /*22b00*/  LDL R8, [R1] ;  /* 0x0000000001087983 */ /* 0x000ea80000100800 */
        /* <DEDUP_REMOVED lines=13> */
.L_x_1975:
        /* <DEDUP_REMOVED lines=16> */
.L_x_1976:
        /* <DEDUP_REMOVED lines=15> */
.L_x_1977:
        /* <DEDUP_REMOVED lines=13> */
.L_x_2154:
[----:B------:R-:W-:Y:S05]  /*22ea0*/  BSYNC B2 ;  /* 0x0000000000027941 */ /* 0x000fea0003800000 */
.L_x_1978:
[----:B------:R-:W-:Y:S01]  /*22eb0*/  BSSY B2, `(.L_x_1980) ;  /* 0x000000b000027945 */ /* 0x000fe20003800000 */
[----:B-12---:R-:W-:Y:S02]  /*22ec0*/  IMAD.MOV.U32 R10, RZ, RZ, 0x0 ;  /* 0x00000000ff0a7424 */ /* 0x006fe400078e00ff */
[----:B0-----:R-:W-:Y:S01]  /*22ed0*/  IMAD.MOV.U32 R11, RZ, RZ, 0x12f00000 ;  /* 0x12f00000ff0b7424 */ /* 0x001fe200078e00ff */
[----:B------:R-:W-:Y:S06]  /*22ee0*/  @P1 BRA `(.L_x_1981) ;  /* 0x00000000001c1947 */ /* 0x000fec0003800000 */
[----:B------:R-:W0:Y:S01]  /*22ef0*/  S2R R8, SR_TID.X ;  /* 0x0000000000087919 */ /* 0x000e220000002100 */
[----:B------:R-:W-:-:S04]  /*22f00*/  IMAD.MOV.U32 R5, RZ, RZ, 0x6000 ;  /* 0x00006000ff057424 */ /* 0x000fc800078e00ff */
[----:B------:R1:W-:Y:S01]  /*22f10*/  SYNCS.ARRIVE.TRANS64 RZ, [R7+URZ+0x2a8b0], R5 ;  /* 0x02a8b00507ff79a7 */ /* 0x0003e2000800003f */
[----:B0-----:R-:W-:-:S04]  /*22f20*/  LOP3.LUT R8, R8, 0x1f, RZ, 0xc0, !PT ;  /* 0x0000001f08087812 */ /* 0x001fc800078ec0ff */
[----:B------:R-:W-:-:S13]  /*22f30*/  ISETP.NE.AND P0, PT, R8, RZ, PT ;  /* 0x000000ff0800720c */ /* 0x000fda0003f05270 */
[----:B-1----:R-:W-:Y:S05]  /*22f40*/  @!P0 BRA `(.L_x_1981) ;  /* 0x0000000000048947 */ /* 0x002fea0003800000 */
[----:B------:R-:W-:Y:S01]  /*22f50*/  BPT.TRAP 0x1 ;  /* 0x000000040000795c */ /* 0x000fe20000300000 */
.L_x_1981:
[----:B------:R-:W-:Y:S05]  /*22f60*/  BSYNC B2 ;  /* 0x0000000000027941 */ /* 0x000fea0003800000 */
.L_x_1980:
[----:B------:R-:W2:Y:S04]  /*22f70*/  LDL R8, [R1] ;  /* 0x0000000001087983 */ /* 0x000ea80000100800 */
[----:B------:R-:W2:Y:S01]  /*22f80*/  LDL R5, [R1+0x8] ;  /* 0x0000080001057983 */ /* 0x000ea20000100800 */
[----:B------:R-:W-:Y:S01]  /*22f90*/  R2UR UR10, R12 ;  /* 0x000000000c0a72ca */ /* 0x000fe200000e0000 */
[----:B------:R-:W-:Y:S01]  /*22fa0*/  UIADD3 UR4, UP0, UR38, 0x670, URZ ;  /* 0x0000067026047890 */ /* 0x000fe2000ff1e03f */
[----:B------:R-:W-:Y:S01]  /*22fb0*/  R2UR UR6, R10 ;  /* 0x000000000a0672ca */ /* 0x000fe200000e0000 */
[----:B------:R-:W-:Y:S01]  /*22fc0*/  VIADD R7, R7, 0x2a8b0 ;  /* 0x0002a8b007077836 */ /* 0x000fe20000000000 */
[----:B------:R-:W-:Y:S01]  /*22fd0*/  R2UR UR7, R11 ;  /* 0x000000000b0772ca */ /* 0x000fe200000e0000 */
[----:B------:R-:W-:Y:S01]  /*22fe0*/  UIADD3.X UR5, URZ, UR39, URZ, UP0, !UPT ;  /* 0x000000273f057290 */ /* 0x000fe200087fe43f */
[----:B------:R-:W-:Y:S01]  /*22ff0*/  PLOP3.LUT P0, PT, PT, PT, PT, 0x80, 0x0 ;  /* 0x000000000000781c */ /* 0x000fe20003f0f070 */
[----:B--2---:R-:W-:-:S04]  /*23000*/  IMAD R8, R5, 0x6000, R8 ;  /* 0x0000600005087824 */ /* 0x004fc800078e0208 */
[----:B------:R-:W-:-:S08]  /*23010*/  VIADD R5, R8, 0x400 ;  /* 0x0000040008057836 */ /* 0x000fd00000000000 */
.L_x_1982:
        /* <DEDUP_REMOVED lines=15> */
.L_x_1983:
        /* <DEDUP_REMOVED lines=10> */
.L_x_1970:
[----:B------:R-:W-:Y:S05]  /*231b0*/  BSYNC B1 ;  /* 0x0000000000017941 */ /* 0x000fea0003800000 */
.L_x_1969:
[----:B------:R-:W1:Y:S04]  /*231c0*/  LDL.LU R9, [R1+0x8] ;  /* 0x0000080001097983 */ /* 0x000e680000300800 */
[----:B------:R-:W2:Y:S01]  /*231d0*/  LDL.LU R8, [R1+0x20] ;  /* 0x0000200001087983 */ /* 0x000ea20000300800 */
[----:B------:R-:W-:Y:S01]  /*231e0*/  PLOP3.LUT P0, PT, PT, PT, PT, 0x8, 0x0 ;  /* 0x000000000000781c */ /* 0x000fe20003f0e170 */
[----:B-1----:R-:W-:Y:S02]  /*231f0*/  VIADD R5, R9, 0x1 ;  /* 0x0000000109057836 */ /* 0x002fe40000000000 */
[----:B------:R-:W-:-:S03]  /*23200*/  VIADD R9, R4, 0xfffffffe ;  /* 0xfffffffe04097836 */ /* 0x000fc60000000000 */
[----:B------:R-:W-:Y:S02]  /*23210*/  ISETP.NE.AND P1, PT, R5, 0x2, PT ;  /* 0x000000020500780c */ /* 0x000fe40003f25270 */
[----:B------:R-:W-:Y:S02]  /*23220*/  ISETP.GE.AND P2, PT, R9, R3, PT ;  /* 0x000000030900720c */ /* 0x000fe40003f46270 */
[----:B------:R-:W-:-:S04]  /*23230*/  SEL R4, RZ, 0x1, P1 ;  /* 0x00000001ff047807 */ /* 0x000fc80000800000 */
[----:B--2---:R-:W-:Y:S02]  /*23240*/  LOP3.LUT R8, R8, R4, RZ, 0x3c, !PT ;  /* 0x0000000408087212 */ /* 0x004fe400078e3cff */
[----:B------:R-:W-:-:S05]  /*23250*/  SEL R4, R5, RZ, P1 ;  /* 0x000000ff05047207 */ /* 0x000fca0000800000 */
[----:B------:R1:W-:Y:S04]  /*23260*/  STL [R1+0x8], R4 ;  /* 0x0000080401007387 */ /* 0x0003e80000100800 */
[----:B------:R1:W-:Y:S01]  /*23270*/  STL [R1+0x20], R8 ;  /* 0x0000200801007387 */ /* 0x0003e20000100800 */
[----:B------:R-:W-:Y:S05]  /*23280*/  @!P2 BRA `(.L_x_1963) ;  /* 0x000000080040a947 */ /* 0x000fea0003800000 */
.L_x_1999:
[----:B------:R-:W-:Y:S05]  /*23290*/  YIELD ;  /* 0x0000000000007946 */ /* 0x000fea0003800000 */
[----:B------:R-:W-:Y:S04]  /*232a0*/  BSSY B1, `(.L_x_1984) ;  /* 0x0000082000017945 */ /* 0x000fe80003800000 */
[----:B--2---:R-:W-:Y:S05]  /*232b0*/  @!P6 BRA `(.L_x_1985) ;  /* 0x000000080000e947 */ /* 0x004fea0003800000 */
        /* <DEDUP_REMOVED lines=11> */
.L_x_2155:
[----:B------:R-:W-:Y:S05]  /*23370*/  BSYNC B2 ;  /* 0x0000000000027941 */ /* 0x000fea0003800000 */
.L_x_1986:
        /* <DEDUP_REMOVED lines=9> */
.L_x_1989:
[----:B------:R-:W-:Y:S05]  /*23410*/  BSYNC B2 ;  /* 0x0000000000027941 */ /* 0x000fea0003800000 */
.L_x_1988:
[----:B------:R-:W2:Y:S04]  /*23420*/  LDL R5, [R1] ;  /* 0x0000000001057983 */ /* 0x000ea80000100800 */
        /* <DEDUP_REMOVED lines=12> */
.L_x_1990:
        /* <DEDUP_REMOVED lines=16> */
.L_x_1991:
        /* <DEDUP_REMOVED lines=15> */
.L_x_1992:
        /* <DEDUP_REMOVED lines=13> */
.L_x_2156:
[----:B------:R-:W-:Y:S05]  /*237b0*/  BSYNC B2 ;  /* 0x0000000000027941 */ /* 0x000fea0003800000 */
.L_x_1993:
[----:B------:R-:W-:Y:S01]  /*237c0*/  BSSY B2, `(.L_x_1995) ;  /* 0x000000b000027945 */ /* 0x000fe20003800000 */
[----:B------:R-:W-:Y:S02]  /*237d0*/  IMAD.MOV.U32 R10, RZ, RZ, 0x0 ;  /* 0x00000000ff0a7424 */ /* 0x000fe400078e00ff */
[----:B0-----:R-:W-:Y:S01]  /*237e0*/  IMAD.MOV.U32 R11, RZ, RZ, 0x12f00000 ;  /* 0x12f00000ff0b7424 */ /* 0x001fe200078e00ff */
[----:B------:R-:W-:Y:S06]  /*237f0*/  @P2 BRA `(.L_x_1996) ;  /* 0x00000000001c2947 */ /* 0x000fec0003800000 */
[----:B------:R-:W0:Y:S01]  /*23800*/  S2R R6, SR_TID.X ;  /* 0x0000000000067919 */ /* 0x000e220000002100 */
[----:B------:R-:W-:-:S04]  /*23810*/  IMAD.MOV.U32 R4, RZ, RZ, 0x6000 ;  /* 0x00006000ff047424 */ /* 0x000fc800078e00ff */
[----:B------:R3:W-:Y:S01]  /*23820*/  SYNCS.ARRIVE.TRANS64 RZ, [R8+URZ+0x2a8b0], R4 ;  /* 0x02a8b00408ff79a7 */ /* 0x0007e2000800003f */
[----:B0-----:R-:W-:-:S04]  /*23830*/  LOP3.LUT R6, R6, 0x1f, RZ, 0xc0, !PT ;  /* 0x0000001f06067812 */ /* 0x001fc800078ec0ff */
[----:B------:R-:W-:-:S13]  /*23840*/  ISETP.NE.AND P1, PT, R6, RZ, PT ;  /* 0x000000ff0600720c */ /* 0x000fda0003f25270 */
[----:B---3--:R-:W-:Y:S05]  /*23850*/  @!P1 BRA `(.L_x_1996) ;  /* 0x0000000000049947 */ /* 0x008fea0003800000 */
[----:B------:R-:W-:Y:S01]  /*23860*/  BPT.TRAP 0x1 ;  /* 0x000000040000795c */ /* 0x000fe20000300000 */
.L_x_1996:
[----:B------:R-:W-:Y:S05]  /*23870*/  BSYNC B2 ;  /* 0x0000000000027941 */ /* 0x000fea0003800000 */
.L_x_1995:
[----:B------:R-:W3:Y:S04]  /*23880*/  LDL R6, [R1] ;  /* 0x0000000001067983 */ /* 0x000ee80000100800 */
[----:B------:R-:W3:Y:S01]  /*23890*/  LDL R4, [R1+0x8] ;  /* 0x0000080001047983 */ /* 0x000ee20000100800 */
[----:B------:R-:W-:Y:S01]  /*238a0*/  R2UR UR10, R12 ;  /* 0x000000000c0a72ca */ /* 0x000fe200000e0000 */
[----:B------:R-:W-:Y:S01]  /*238b0*/  UIADD3 UR4, UP0, UR38, 0x670, URZ ;  /* 0x0000067026047890 */ /* 0x000fe2000ff1e03f */
[----:B------:R-:W-:Y:S01]  /*238c0*/  R2UR UR6, R10 ;  /* 0x000000000a0672ca */ /* 0x000fe200000e0000 */
[----:B-12---:R-:W-:Y:S01]  /*238d0*/  VIADD R8, R8, 0x2a8b0 ;  /* 0x0002a8b008087836 */ /* 0x006fe20000000000 */
[----:B------:R-:W-:Y:S01]  /*238e0*/  R2UR UR7, R11 ;  /* 0x000000000b0772ca */ /* 0x000fe200000e0000 */
[----:B------:R-:W-:Y:S01]  /*238f0*/  UIADD3.X UR5, URZ, UR39, URZ, UP0, !UPT ;  /* 0x000000273f057290 */ /* 0x000fe200087fe43f */
[----:B------:R-:W-:Y:S01]  /*23900*/  PLOP3.LUT P1, PT, PT, PT, PT, 0x80, 0x0 ;  /* 0x000000000000781c */ /* 0x000fe20003f2f070 */
[----:B---3--:R-:W-:-:S04]  /*23910*/  IMAD R4, R4, 0x6000, R6 ;  /* 0x0000600004047824 */ /* 0x008fc800078e0206 */
[----:B------:R-:W-:-:S08]  /*23920*/  VIADD R6, R4, 0x400 ;  /* 0x0000040004067836 */ /* 0x000fd00000000000 */
.L_x_1997:
        /* <DEDUP_REMOVED lines=15> */
.L_x_1998:
        /* <DEDUP_REMOVED lines=10> */
.L_x_1985:
[----:B------:R-:W-:Y:S05]  /*23ac0*/  BSYNC B1 ;  /* 0x0000000000017941 */ /* 0x000fea0003800000 */
.L_x_1984:
[----:B------:R-:W1:Y:S04]  /*23ad0*/  LDL.LU R7, [R1+0x8] ;  /* 0x0000080001077983 */ /* 0x000e680000300800 */
[----:B------:R-:W2:Y:S01]  /*23ae0*/  LDL.LU R6, [R1+0x20] ;  /* 0x0000200001067983 */ /* 0x000ea20000300800 */
[C---:B------:R-:W-:Y:S01]  /*23af0*/  ISETP.GT.AND P2, PT, R9.reuse, R3, PT ;  /* 0x000000030900720c */ /* 0x040fe20003f44270 */
[----:B------:R-:W-:Y:S02]  /*23b00*/  VIADD R9, R9, 0xffffffff ;  /* 0xffffffff09097836 */ /* 0x000fe40000000000 */
[----:B-1----:R-:W-:-:S05]  /*23b10*/  VIADD R4, R7, 0x1 ;  /* 0x0000000107047836 */ /* 0x002fca0000000000 */
[----:B------:R-:W-:-:S04]  /*23b20*/  ISETP.NE.AND P1, PT, R4, 0x2, PT ;  /* 0x000000020400780c */ /* 0x000fc80003f25270 */
[----:B------:R-:W-:Y:S02]  /*23b30*/  SEL R5, RZ, 0x1, P1 ;  /* 0x00000001ff057807 */ /* 0x000fe40000800000 */
[----:B------:R-:W-:Y:S02]  /*23b40*/  SEL R4, R4, RZ, P1 ;  /* 0x000000ff04047207 */ /* 0x000fe40000800000 */
[----:B--2---:R-:W-:-:S05]  /*23b50*/  LOP3.LUT R6, R6, R5, RZ, 0x3c, !PT ;  /* 0x0000000506067212 */ /* 0x004fca00078e3cff */
[----:B------:R2:W-:Y:S04]  /*23b60*/  STL [R1+0x20], R6 ;  /* 0x0000200601007387 */ /* 0x0005e80000100800 */
[----:B------:R2:W-:Y:S01]  /*23b70*/  STL [R1+0x8], R4 ;  /* 0x0000080401007387 */ /* 0x0005e20000100800 */
[----:B------:R-:W-:Y:S05]  /*23b80*/  @P2 BRA `(.L_x_1999) ;  /* 0xfffffff400c02947 */ /* 0x000fea000383ffff */
.L_x_1963:
[----:B------:R-:W-:Y:S05]  /*23b90*/  BSYNC B0 ;  /* 0x0000000000007941 */ /* 0x000fea0003800000 */
.L_x_1962:
[----:B------:R-:W3:Y:S01]  /*23ba0*/  LDL R7, [R1+0x30] ;  /* 0x0000300001077983 */ /* 0x000ee20000100800 */
[----:B------:R-:W4:Y:S01]  /*23bb0*/  LDC R0, c[0x0][0x448] ;  /* 0x00011200ff007b82 */ /* 0x000f220000000800 */
[----:B------:R-:W-:Y:S07]  /*23bc0*/  @!P0 WARPSYNC.ALL ;  /* 0x0000000000008948 */ /* 0x000fee0003800000 */
[----:B------:R-:W-:Y:S01]  /*23bd0*/  @!P0 BAR.SYNC.DEFER_BLOCKING 0xc, 0x180 ;  /* 0x0306000000008b1d */ /* 0x000fe20000010000 */
[----:B----4-:R-:W-:-:S13]  /*23be0*/  ISETP.NE.AND P1, PT, R0, 0x1, PT ;  /* 0x000000010000780c */ /* 0x010fda0003f25270 */
[----:B------:R-:W4:Y:S08]  /*23bf0*/  @P1 LDC R2, c[0x0][0x44c] ;  /* 0x00011300ff021b82 */ /* 0x000f300000000800 */
[----:B------:R-:W5:Y:S01]  /*23c00*/  @P1 LDC R3, c[0x0][0x450] ;  /* 0x00011400ff031b82 */ /* 0x000f620000000800 */
[----:B---3--:R-:W-:-:S04]  /*23c10*/  VIADD R0, R7, 0x7f ;  /* 0x0000007f07007836 */ /* 0x008fc80000000000 */
[----:B----4-:R-:W-:-:S05]  /*23c20*/  @P1 IMAD.HI.U32 R2, R0, R2, RZ ;  /* 0x0000000200021227 */ /* 0x010fca00078e00ff */
[----:B-----5:R-:W-:Y:S02]  /*23c30*/  @P1 SHF.R.U32.HI R0, RZ, R3, R2 ;  /* 0x00000003ff001219 */ /* 0x020fe40000011602 */
[----:B------:R-:W3:Y:S03]  /*23c40*/  LDC.64 R2, c[0x0][0x9e0] ;  /* 0x00027800ff027b82 */ /* 0x000ee60000000a00 */
[----:B------:R-:W-:Y:S01]  /*23c50*/  IMAD.IADD R0, R17, 0x1, R0 ;  /* 0x0000000111007824 */ /* 0x000fe200078e0200 */
[----:B---3--:R-:W-:-:S03]  /*23c60*/  ISETP.GE.AND P2, PT, R3, 0x1, PT ;  /* 0x000000010300780c */ /* 0x008fc60003f46270 */
[----:B------:R-:W-:-:S10]  /*23c70*/  IMAD.IADD R2, R0, 0x1, R2 ;  /* 0x0000000100027824 */ /* 0x000fd400078e0202 */
[----:B------:R-:W-:Y:S05]  /*23c80*/  @!P2 BRA `(.L_x_2000) ;  /* 0x000000000048a947 */ /* 0x000fea0003800000 */
[C---:B------:R-:W-:Y:S01]  /*23c90*/  ISETP.GT.AND P0, PT, R0.reuse, RZ, PT ;  /* 0x000000ff0000720c */ /* 0x040fe20003f04270 */
[----:B------:R-:W-:Y:S01]  /*23ca0*/  BSSY B0, `(.L_x_2001) ;  /* 0x000000e000007945 */ /* 0x000fe20003800000 */
[----:B--2---:R-:W-:-:S11]  /*23cb0*/  VIADD R6, R0, 0xffffffff ;  /* 0xffffffff00067836 */ /* 0x004fd60000000000 */
[----:B------:R-:W-:Y:S05]  /*23cc0*/  @P0 BRA `(.L_x_2002) ;  /* 0x00000000001c0947 */ /* 0x000fea0003800000 */
[----:B------:R-:W-:Y:S01]  /*23cd0*/  ISETP.NE.AND P0, PT, R3, 0x1, PT ;  /* 0x000000010300780c */ /* 0x000fe20003f05270 */
[----:B------:R-:W-:-:S12]  /*23ce0*/  IMAD.MOV R0, RZ, RZ, -R0 ;  /* 0x000000ffff007224 */ /* 0x000fd800078e0a00 */
[----:B-1----:R-:W1:Y:S02]  /*23cf0*/  @P0 LDC.64 R4, c[0x0][0x9e8] ;  /* 0x00027a00ff040b82 */ /* 0x002e640000000a00 */
[----:B-1----:R-:W-:-:S05]  /*23d00*/  @P0 IMAD.HI.U32 R4, R0, R4, RZ ;  /* 0x0000000400040227 */ /* 0x002fca00078e00ff */
[----:B------:R-:W-:-:S04]  /*23d10*/  @P0 SHF.R.U32.HI R0, RZ, R5, R4 ;  /* 0x00000005ff000219 */ /* 0x000fc80000011604 */
[----:B------:R-:W-:Y:S01]  /*23d20*/  LOP3.LUT R6, RZ, R0, RZ, 0x33, !PT ;  /* 0x00000000ff067212 */ /* 0x000fe200078e33ff */
[----:B------:R-:W-:Y:S06]  /*23d30*/  BRA `(.L_x_2003) ;  /* 0x0000000000107947 */ /* 0x000fec0003800000 */
.L_x_2002:
[----:B------:R-:W-:-:S13]  /*23d40*/  ISETP.NE.AND P0, PT, R3, 0x1, PT ;  /* 0x000000010300780c */ /* 0x000fda0003f05270 */
[----:B-1----:R-:W1:Y:S02]  /*23d50*/  @P0 LDC.64 R4, c[0x0][0x9e8] ;  /* 0x00027a00ff040b82 */ /* 0x002e640000000a00 */
[----:B-1----:R-:W-:-:S05]  /*23d60*/  @P0 IMAD.HI.U32 R4, R6, R4, RZ ;  /* 0x0000000406040227 */ /* 0x002fca00078e00ff */
[----:B------:R-:W-:-:S07]  /*23d70*/  @P0 SHF.R.U32.HI R6, RZ, R5, R4 ;  /* 0x00000005ff060219 */ /* 0x000fce0000011604 */
.L_x_2003:
[----:B------:R-:W-:Y:S05]  /*23d80*/  BSYNC B0 ;  /* 0x0000000000007941 */ /* 0x000fea0003800000 */
.L_x_2001:
[----:B------:R-:W-:-:S05]  /*23d90*/  IMAD R6, R6, R3, R3 ;  /* 0x0000000306067224 */ /* 0x000fca00078e0203 */
[----:B------:R-:W-:-:S07]  /*23da0*/  VIMNMX R2, R2, R6, PT ;  /* 0x0000000602027248 */ /* 0x000fce0003fe0100 */
.L_x_2000:
[----:B------:R-:W-:Y:S01]  /*23db0*/  VIADD R0, R2, 0x5f ;  /* 0x0000005f02007836 */ /* 0x000fe20000000000 */
[----:B-12---:R-:W1:Y:S01]  /*23dc0*/  @P1 LDC R4, c[0x0][0x450] ;  /* 0x00011400ff041b82 */ /* 0x006e620000000800 */
[----:B------:R-:W-:Y:S02]  /*23dd0*/  ULDC UR4, c[0x0][0x9dc] ;  /* 0x0002770000047ab9 */ /* 0x000fe40000000800 */
[----:B------:R-:W-:-:S05]  /*23de0*/  IMAD.HI R0, R0, 0x2aaaaaab, RZ ;  /* 0x2aaaaaab00007827 */ /* 0x000fca00078e02ff */
[----:B------:R-:W-:-:S04]  /*23df0*/  SHF.R.U32.HI R2, RZ, 0x1f, R0 ;  /* 0x0000001fff027819 */ /* 0x000fc80000011600 */
[----:B------:R-:W-:Y:S02]  /*23e00*/  LEA.HI.SX32 R2, R0, R2, 0x1c ;  /* 0x0000000200027211 */ /* 0x000fe400078fe2ff */
[----:B------:R-:W2:Y:S02]  /*23e10*/  @P1 LDC R0, c[0x0][0x44c] ;  /* 0x00011300ff001b82 */ /* 0x000ea40000000800 */
[----:B------:R-:W-:Y:S01]  /*23e20*/  VIMNMX R6, R21, R2, PT ;  /* 0x0000000215067248 */ /* 0x000fe20003fe0100 */
[----:B------:R-:W-:-:S04]  /*23e30*/  IMAD.MOV.U32 R2, RZ, RZ, R7 ;  /* 0x000000ffff027224 */ /* 0x000fc800078e0007 */
[----:B------:R3:W-:Y:S01]  /*23e40*/  STL [R1+0x34], R6 ;  /* 0x0000340601007387 */ /* 0x0007e20000100800 */
[----:B--2---:R-:W-:-:S05]  /*23e50*/  @P1 IMAD.HI.U32 R0, R7, R0, RZ ;  /* 0x0000000007001227 */ /* 0x004fca00078e00ff */
[----:B-1----:R-:W-:-:S05]  /*23e60*/  @P1 SHF.R.U32.HI R2, RZ, R4, R0 ;  /* 0x00000004ff021219 */ /* 0x002fca0000011600 */
[----:B------:R-:W-:-:S04]  /*23e70*/  IMAD.IADD R0, R20, 0x1, R2 ;  /* 0x0000000114007824 */ /* 0x000fc800078e0202 */
[----:B------:R-:W-:Y:S01]  /*23e80*/  VIADD R2, R0, -UR4 ;  /* 0x8000000400027c36 */ /* 0x000fe20008000000 */
[----:B---3--:R-:W-:Y:S06]  /*23e90*/  @!P2 BRA `(.L_x_2004) ;  /* 0x000000000044a947 */ /* 0x008fec0003800000 */
        /* <DEDUP_REMOVED lines=10> */
.L_x_2006:
[----:B------:R-:W-:-:S13]  /*23f40*/  ISETP.NE.AND P0, PT, R3, 0x1, PT ;  /* 0x000000010300780c */ /* 0x000fda0003f05270 */
[----:B------:R-:W1:Y:S02]  /*23f50*/  @P0 LDC.64 R4, c[0x0][0x9e8] ;  /* 0x00027a00ff040b82 */ /* 0x000e640000000a00 */
[----:B-1----:R-:W-:-:S05]  /*23f60*/  @P0 IMAD.HI.U32 R4, R0, R4, RZ ;  /* 0x0000000400040227 */ /* 0x002fca00078e00ff */
[----:B------:R-:W-:-:S07]  /*23f70*/  @P0 SHF.R.U32.HI R0, RZ, R5, R4 ;  /* 0x00000005ff000219 */ /* 0x000fce0000011604 */
.L_x_2007:
[----:B------:R-:W-:Y:S05]  /*23f80*/  BSYNC B0 ;  /* 0x0000000000007941 */ /* 0x000fea0003800000 */
.L_x_2005:
[----:B------:R-:W-:-:S05]  /*23f90*/  IMAD R0, R0, R3, RZ ;  /* 0x0000000300007224 */ /* 0x000fca00078e02ff */
[----:B------:R-:W-:-:S07]  /*23fa0*/  VIMNMX R2, R2, R0, !PT ;  /* 0x0000000002027248 */ /* 0x000fce0007fe0100 */
.L_x_2004:
[----:B------:R-:W-:Y:S01]  /*23fb0*/  IMAD.HI R2, R2, 0x2aaaaaab, RZ ;  /* 0x2aaaaaab02027827 */ /* 0x000fe200078e02ff */
[----:B------:R-:W-:Y:S04]  /*23fc0*/  BSSY B7, `(.L_x_2008) ;  /* 0x000042e000077945 */ /* 0x000fe80003800000 */
[----:B------:R-:W-:-:S04]  /*23fd0*/  SHF.R.U32.HI R0, RZ, 0x1f, R2 ;  /* 0x0000001fff007819 */ /* 0x000fc80000011602 */
[----:B------:R-:W-:-:S04]  /*23fe0*/  LEA.HI.SX32 R0, R2, R0, 0x1c ;  /* 0x0000000002007211 */ /* 0x000fc800078fe2ff */
[----:B------:R-:W-:-:S04]  /*23ff0*/  VIMNMX R3, RZ, R0, !PT ;  /* 0x00000000ff037248 */ /* 0x000fc80007fe0100 */
[----:B------:R-:W-:Y:S01]  /*24000*/  ISETP.GT.AND P0, PT, R6, R3, PT ;  /* 0x000000030600720c */ /* 0x000fe20003f04270 */
[----:B------:R1:W-:-:S12]  /*24010*/  STL [R1+0x2c], R3 ;  /* 0x00002c0301007387 */ /* 0x0003d80000100800 */
[----:B-1----:R-:W-:Y:S05]  /*24020*/  @P0 BRA `(.L_x_2009) ;  /* 0x0000000000480947 */ /* 0x002fea0003800000 */
[----:B------:R-:W1:Y:S02]  /*24030*/  S2R R3, SR_TID.X ;  /* 0x0000000000037919 */ /* 0x000e640000002100 */
[----:B-1----:R-:W-:-:S04]  /*24040*/  LOP3.LUT R3, R3, 0x7f, RZ, 0xc0, !PT ;  /* 0x0000007f03037812 */ /* 0x002fc800078ec0ff */
[----:B------:R-:W-:-:S13]  /*24050*/  ISETP.NE.AND P0, PT, R3, RZ, PT ;  /* 0x000000ff0300720c */ /* 0x000fda0003f05270 */
[----:B------:R-:W-:Y:S05]  /*24060*/  @P0 BRA `(.L_x_2010) ;  /* 0x00000040008c0947 */ /* 0x000fea0003800000 */
[----:B------:R-:W1:Y:S01]  /*24070*/  S2R R3, SR_LANEID ;  /* 0x0000000000037919 */ /* 0x000e620000000000 */
[----:B------:R-:W-:Y:S01]  /*24080*/  VOTEU.ANY UR4, UPT, PT ;  /* 0x0000000000047886 */ /* 0x000fe200038e0100 */
[----:B------:R-:W-:Y:S01]  /*24090*/  ULDC.64 UR6, c[0x0][0x208] ;  /* 0x0000820000067ab9 */ /* 0x000fe20000000a00 */
[----:B------:R-:W1:Y:S08]  /*240a0*/  FLO.U32 R0, UR4 ;  /* 0x0000000400007d00 */ /* 0x000e7000080e0000 */
[----:B------:R-:W2:Y:S01]  /*240b0*/  POPC R5, UR4 ;  /* 0x0000000400057d09 */ /* 0x000ea20008000000 */
[----:B-1----:R-:W-:-:S02]  /*240c0*/  ISETP.EQ.U32.AND P0, PT, R0, R3, PT ;  /* 0x000000030000720c */ /* 0x002fc40003f02070 */
[----:B------:R-:W2:Y:S11]  /*240d0*/  LDC.64 R2, c[0x0][0xc60] ;  /* 0x00031800ff027b82 */ /* 0x000eb60000000a00 */
[----:B--2---:R-:W2:Y:S01]  /*240e0*/  @P0 ATOMG.E.ADD.STRONG.GPU PT, R3, desc[UR6][R2.64], R5 ;  /* 0x00000005020309a8 */ /* 0x004ea200081ee1c6 */
[----:B------:R-:W1:Y:S02]  /*240f0*/  S2R R4, SR_LTMASK ;  /* 0x0000000000047919 */ /* 0x000e640000003900 */
[----:B-1----:R-:W-:-:S04]  /*24100*/  LOP3.LUT R4, R4, UR4, RZ, 0xc0, !PT ;  /* 0x0000000404047c12 */ /* 0x002fc8000f8ec0ff */
[----:B------:R-:W1:Y:S01]  /*24110*/  POPC R7, R4 ;  /* 0x0000000400077309 */ /* 0x000e620000000000 */
[----:B--2---:R-:W1:Y:S02]  /*24120*/  SHFL.IDX PT, R0, R3, R0, 0x1f ;  /* 0x00001f0003007589 */ /* 0x004e6400000e0000 */
[----:B-1----:R-:W-:Y:S01]  /*24130*/  IADD3 R16, R0, UR36, R7 ;  /* 0x0000002400107c10 */ /* 0x002fe2000fffe007 */
[----:B------:R-:W-:Y:S06]  /*24140*/  BRA `(.L_x_2010) ;  /* 0x0000004000547947 */ /* 0x000fec0003800000 */
.L_x_2009:
[----:B------:R-:W2:Y:S01]  /*24150*/  LDL R17, [R1] ;  /* 0x0000000001117983 */ /* 0x000ea20000100800 */
        /* <DEDUP_REMOVED lines=14> */
[----:B0-----:R-:W-:Y:S02]  /*24240*/  IMAD.U32 R11, RZ, RZ, UR5 ;  /* 0x00000005ff0b7e24 */ /* 0x001fe4000f8e00ff */
[----:B------:R-:W-:Y:S02]  /*24250*/  IMAD.MOV.U32 R8, RZ, RZ, 0x70 ;  /* 0x00000070ff087424 */ /* 0x000fe400078e00ff */
[----:B------:R-:W-:Y:S02]  /*24260*/  IMAD.MOV.U32 R12, RZ, RZ, 0x1 ;  /* 0x00000001ff0c7424 */ /* 0x000fe400078e00ff */
[----:B------:R-:W-:-:S07]  /*24270*/  IMAD.MOV.U32 R13, RZ, RZ, RZ ;  /* 0x000000ffff0d7224 */ /* 0x000fce00078e00ff */
[----:B------:R-:W-:-:S07]  /*24280*/  LEPC R20, `(.L_x_2012) ;  /* 0x000000001014794e */ /* 0x000fce0000000000 */
[----:B-1----:R-:W-:Y:S05]  /*24290*/  CALL.ABS.NOINC R2 ;  /* 0x0000000002007343 */ /* 0x002fea0003c00000 */
.L_x_2012:
[----:B------:R-:W-:Y:S05]  /*242a0*/  BSYNC B6 ;  /* 0x0000000000067941 */ /* 0x000fea0003800000 */
.L_x_2011:
        /* <DEDUP_REMOVED lines=14> */
[----:B0-----:R-:W-:Y:S02]  /*24390*/  IMAD.U32 R11, RZ, RZ, UR5 ;  /* 0x00000005ff0b7e24 */ /* 0x001fe4000f8e00ff */
[----:B------:R-:W-:Y:S02]  /*243a0*/  IMAD.MOV.U32 R8, RZ, RZ, 0x70 ;  /* 0x00000070ff087424 */ /* 0x000fe400078e00ff */
[----:B------:R-:W-:Y:S02]  /*243b0*/  IMAD.MOV.U32 R12, RZ, RZ, 0x1 ;  /* 0x00000001ff0c7424 */ /* 0x000fe400078e00ff */
[----:B-1----:R-:W-:-:S07]  /*243c0*/  IMAD.MOV.U32 R13, RZ, RZ, RZ ;  /* 0x000000ffff0d7224 */ /* 0x002fce00078e00ff */
[----:B------:R-:W-:-:S07]  /*243d0*/  LEPC R20, `(.L_x_2015) ;  /* 0x000000001014794e */ /* 0x000fce0000000000 */
[----:B--2---:R-:W-:Y:S05]  /*243e0*/  CALL.ABS.NOINC R2 ;  /* 0x0000000002007343 */ /* 0x004fea0003c00000 */
.L_x_2015:
        /* <DEDUP_REMOVED lines=15> */
.L_x_2014:
[----:B------:R-:W-:Y:S05]  /*244e0*/  BSYNC B6 ;  /* 0x0000000000067941 */ /* 0x000fea0003800000 */
.L_x_2013:
[----:B------:R-:W-:Y:S01]  /*244f0*/  ULDC.64 UR4, c[0x0][0x9f8] ;  /* 0x00027e0000047ab9 */ /* 0x000fe20000000a00 */
[----:B------:R-:W2:Y:S01]  /*24500*/  LDL R17, [R1+0x34] ;  /* 0x0000340001117983 */ /* 0x000ea20000100800 */
[----:B------:R-:W-:Y:S01]  /*24510*/  ISETP.NE.U32.AND P0, PT, RZ, UR4, PT ;  /* 0x00000004ff007c0c */ /* 0x000fe2000bf05070 */
[----:B------:R-:W-:Y:S01]  /*24520*/  IMAD.MOV.U32 R7, RZ, RZ, R19 ;  /* 0x000000ffff077224 */ /* 0x000fe200078e0013 */
[----:B------:R-:W-:Y:S02]  /*24530*/  ULDC.64 UR6, c[0x0][0x208] ;  /* 0x0000820000067ab9 */ /* 0x000fe40000000a00 */
[----:B------:R-:W-:Y:S01]  /*24540*/  ISETP.NE.AND.EX P0, PT, RZ, UR5, PT, P0 ;  /* 0x00000005ff007c0c */ /* 0x000fe2000bf05300 */
[----:B------:R-:W-:-:S12]  /*24550*/  ULDC.64 UR4, c[0x0][0xa08] ;  /* 0x0002820000047ab9 */ /* 0x000fd80000000a00 */
[----:B------:R-:W1:Y:S02]  /*24560*/  @P0 LDC.64 R2, c[0x0][0x9f8] ;  /* 0x00027e00ff020b82 */ /* 0x000e640000000a00 */
[----:B-1----:R-:W-:-:S05]  /*24570*/  @P0 IMAD.WIDE R2, R19, 0x4, R2 ;  /* 0x0000000413020825 */ /* 0x002fca00078e0202 */
[----:B------:R1:W3:Y:S02]  /*24580*/  @P0 LDG.E R7, desc[UR6][R2.64] ;  /* 0x0000000602070981 */ /* 0x0002e4000c1e1900 */
[----:B-1----:R-:W1:Y:S02]  /*24590*/  LDC.64 R2, c[0x0][0x418] ;  /* 0x00010600ff027b82 */ /* 0x002e640000000a00 */
[----:B-1----:R-:W-:Y:S01]  /*245a0*/  LOP3.LUT P0, RZ, R2, UR4, RZ, 0xfc, !PT ;  /* 0x0000000402ff7c12 */ /* 0x002fe2000f80fcff */
[----:B------:R-:W-:-:S03]  /*245b0*/  UMOV UR4, 0xffffffff ;  /* 0xffffffff00047882 */ /* 0x000fc60000000000 */
[----:B------:R-:W-:Y:S01]  /*245c0*/  LOP3.LUT P0, RZ, R3, UR5, RZ, 0xfc, P0 ;  /* 0x0000000503ff7c12 */ /* 0x000fe2000800fcff */
[----:B--2---:R-:W-:Y:S01]  /*245d0*/  VIADD R0, R17, 0xffffffff ;  /* 0xffffffff11007836 */ /* 0x004fe20000000000 */
[----:B---3--:R-:W-:Y:S01]  /*245e0*/  SHF.R.S32.HI R8, RZ, 0x1f, R7 ;  /* 0x0000001fff087819 */ /* 0x008fe20000011407 */
[----:B------:R1:W-:Y:S01]  /*245f0*/  STL [R1+0x14], R7 ;  /* 0x0000140701007387 */ /* 0x0003e20000100800 */
[----:B------:R-:W-:-:S03]  /*24600*/  SEL R17, R7, RZ, !P0 ;  /* 0x000000ff07117207 */ /* 0x000fc60004000000 */
[----:B------:R1:W-:Y:S01]  /*24610*/  STL [R1+0x24], R8 ;  /* 0x0000240801007387 */ /* 0x0003e20000100800 */
[----:B------:R-:W-:Y:S05]  /*24620*/  BRA.DIV UR4, `(.L_x_2016) ;  /* 0x0000005a04e07947 */ /* 0x000fea000b800000 */
[----:B------:R-:W2:Y:S02]  /*24630*/  S2R R4, SR_TID.X ;  /* 0x0000000000047919 */ /* 0x000ea40000002100 */
[----:B--2---:R-:W-:-:S04]  /*24640*/  SHF.R.U32.HI R4, RZ, 0x5, R4 ;  /* 0x00000005ff047819 */ /* 0x004fc80000011604 */
[----:B------:R-:W-:-:S05]  /*24650*/  LOP3.LUT R4, R4, 0x3, RZ, 0xc0, !PT ;  /* 0x0000000304047812 */ /* 0x000fca00078ec0ff */
[----:B------:R2:W3:Y:S02]  /*24660*/  SHFL.IDX PT, R14, R4, RZ, 0x1f ;  /* 0x00001fff040e7589 */ /* 0x0004e400000e0000 */
.L_x_2159:
[----:B--2---:R-:W2:Y:S01]  /*24670*/  LDL.LU R4, [R1+0xc] ;  /* 0x00000c0001047983 */ /* 0x004ea20000300800 */
[----:B------:R-:W-:Y:S02]  /*24680*/  PLOP3.LUT P1, PT, PT, PT, PT, 0x8, 0x0 ;  /* 0x000000000000781c */ /* 0x000fe40003f2e170 */
[----:B---3--:R-:W-:Y:S01]  /*24690*/  ISETP.NE.AND P0, PT, R14, RZ, PT ;  /* 0x000000ff0e00720c */ /* 0x008fe20003f05270 */
[----:B------:R3:W-:Y:S01]  /*246a0*/  STL [R1+0x10], R0 ;  /* 0x0000100001007387 */ /* 0x0007e20000100800 */
[----:B--2---:R-:W-:-:S09]  /*246b0*/  LOP3.LUT R4, R4, 0xfffffffe, RZ, 0xc0, !PT ;  /* 0xfffffffe04047812 */ /* 0x004fd200078ec0ff */
[----:B------:R-:W-:-:S05]  /*246c0*/  @P1 LOP3.LUT R4, R4, 0x1, RZ, 0xfc, !PT ;  /* 0x0000000104041812 */ /* 0x000fca00078efcff */
[----:B------:R3:W-:Y:S01]  /*246d0*/  STL [R1+0xc], R4 ;  /* 0x00000c0401007387 */ /* 0x0007e20000100800 */
[----:B------:R-:W-:Y:S05]  /*246e0*/  @P0 BRA `(.L_x_2017) ;  /* 0x00000004004c0947 */ /* 0x000fea0003800000 */
[----:B------:R-:W-:-:S03]  /*246f0*/  UMOV UR4, 0xffffffff ;  /* 0xffffffff00047882 */ /* 0x000fc60000000000 */
[----:B------:R-:W-:Y:S05]  /*24700*/  BRA.DIV UR4, `(.L_x_2018) ;  /* 0x0000005a04dc7947 */ /* 0x000fea000b800000 */
[----:B------:R-:W-:-:S13]  /*24710*/  ELECT P6, URZ, PT ;  /* 0x00000000003f782f */ /* 0x000fda00038c0000 */
.L_x_2162:
[----:B------:R-:W-:Y:S05]  /*24720*/  @!P6 BRA `(.L_x_2017) ;  /* 0x00000004003ce947 */ /* 0x000fea0003800000 */
[----:B------:R-:W-:-:S04]  /*24730*/  ISETP.NE.U32.AND P0, PT, R2, RZ, PT ;  /* 0x000000ff0200720c */ /* 0x000fc80003f05070 */
[----:B------:R-:W-:-:S13]  /*24740*/  ISETP.NE.AND.EX P0, PT, R3, RZ, PT, P0 ;  /* 0x000000ff0300720c */ /* 0x000fda0003f05300 */
[----:B------:R-:W-:Y:S05]  /*24750*/  @!P0 BRA `(.L_x_2019) ;  /* 0x0000000000548947 */ /* 0x000fea0003800000 */
[----:B------:R-:W2:Y:S01]  /*24760*/  LDC R6, c[0x0][0x43c] ;  /* 0x00010f00ff067b82 */ /* 0x000ea20000000800 */
[----:B------:R-:W-:Y:S01]  /*24770*/  IMAD.MOV.U32 R9, RZ, RZ, R0 ;  /* 0x000000ffff097224 */ /* 0x000fe200078e0000 */
[----:B------:R-:W-:Y:S01]  /*24780*/  ULDC.64 UR4, c[0x0][0x428] ;  /* 0x00010a0000047ab9 */ /* 0x000fe20000000a00 */
[----:B------:R-:W-:Y:S02]  /*24790*/  ULDC.64 UR6, c[0x0][0x208] ;  /* 0x0000820000067ab9 */ /* 0x000fe40000000a00 */
[----:B---3--:R-:W-:Y:S01]  /*247a0*/  IMAD.MOV.U32 R0, RZ, RZ, R9 ;  /* 0x000000ffff007224 */ /* 0x008fe200078e0009 */
[----:B--2---:R-:W-:-:S13]  /*247b0*/  ISETP.NE.AND P0, PT, R6, 0x1, PT ;  /* 0x000000010600780c */ /* 0x004fda0003f05270 */
[----:B------:R-:W2:Y:S02]  /*247c0*/  @P0 LDC.64 R4, c[0x0][0x440] ;  /* 0x00011000ff040b82 */ /* 0x000ea40000000a00 */
[----:B--2---:R-:W-:-:S05]  /*247d0*/  @P0 IMAD.HI.U32 R4, R9, R4, RZ ;  /* 0x0000000409040227 */ /* 0x004fca00078e00ff */
        /* <DEDUP_REMOVED lines=13> */
.L_x_2019:
[----:B-1----:R-:W4:Y:S04]  /*248b0*/  LDL R7, [R1] ;  /* 0x0000000001077983 */ /* 0x002f280000100800 */
[----:B---3--:R-:W4:Y:S04]  /*248c0*/  LDL R0, [R1+0x4] ;  /* 0x0000040001007983 */ /* 0x008f280000100800 */
[----:B--2---:R-:W2:Y:S01]  /*248d0*/  LDL R2, [R1+0x18] ;  /* 0x0000180001027983 */ /* 0x004ea20000100800 */
[----:B----4-:R-:W-:Y:S01]  /*248e0*/  IMAD R0, R0, 0x8, R7 ;  /* 0x0000000800007824 */ /* 0x010fe200078e0207 */
[----:B--2---:R-:W-:-:S04]  /*248f0*/  SHF.L.U32 R2, R2, 0x1f, RZ ;  /* 0x0000001f02027819 */ /* 0x004fc800000006ff */
[----:B------:R-:W1:Y:S02]  /*24900*/  SYNCS.PHASECHK.TRANS64.TRYWAIT P0, [R0+URZ+0x2a840], R2 ;  /* 0x02a84002000075a7 */ /* 0x000e64000800017f */
[----:B-1----:R-:W-:Y:S05]  /*24910*/  @!P0 BRA `(.L_x_2020) ;  /* 0x0000005800788947 */ /* 0x002fea0003800000 */
.L_x_2163:
        /* <DEDUP_REMOVED lines=11> */
.L_x_2021:
[----:B------:R-:W2:Y:S04]  /*249d0*/  LDL R6, [R1] ;  /* 0x0000000001067983 */ /* 0x000ea80000100800 */
[----:B------:R-:W2:Y:S04]  /*249e0*/  LDL R5, [R1+0x4] ;  /* 0x0000040001057983 */ /* 0x000ea80000100800 */
[----:B------:R-:W3:Y:S04]  /*249f0*/  LDL R4, [R1+0x10] ;  /* 0x0000100001047983 */ /* 0x000ee80000100800 */
[----:B------:R-:W4:Y:S04]  /*24a00*/  LDL R3, [R1+0x1c] ;  /* 0x00001c0001037983 */ /* 0x000f280000100800 */
[----:B-1----:R-:W4:Y:S01]  /*24a10*/  LDL.LU R2, [R1+0xc] ;  /* 0x00000c0001027983 */ /* 0x002f220000300800 */
        /* <DEDUP_REMOVED lines=10> */
[----:B--2---:R-:W-:Y:S01]  /*24ac0*/  IMAD R0, R5, 0x9000, R6 ;  /* 0x0000900005007824 */ /* 0x004fe200078e0206 */
[----:B---3--:R-:W-:-:S04]  /*24ad0*/  R2UR UR11, R4 ;  /* 0x00000000040b72ca */ /* 0x008fc800000e0000 */
[----:B------:R-:W-:Y:S02]  /*24ae0*/  R2UR UR8, R0 ;  /* 0x00000000000872ca */ /* 0x000fe400000e0000 */
[----:B----4-:R-:W-:Y:S02]  /*24af0*/  R2UR UR5, R3 ;  /* 0x00000000030572ca */ /* 0x010fe400000e0000 */
[----:B------:R-:W-:-:S04]  /*24b00*/  LOP3.LUT R2, R2, 0xfffffffe, RZ, 0xc0, !PT ;  /* 0xfffffffe02027812 */ /* 0x000fc800078ec0ff */
        /* <DEDUP_REMOVED lines=17> */
.L_x_2017:
[----:B---3--:R-:W2:Y:S04]  /*24c20*/  LDL R4, [R1] ;  /* 0x0000000001047983 */ /* 0x008ea80000100800 */
[----:B------:R-:W3:Y:S01]  /*24c30*/  LDL.LU R3, [R1+0x40] ;  /* 0x0000400001037983 */ /* 0x000ee20000300800 */
[----:B------:R-:W-:Y:S05]  /*24c40*/  WARPSYNC.ALL ;  /* 0x0000000000007948 */ /* 0x000fea0003800000 */
[----:B------:R-:W-:Y:S01]  /*24c50*/  ULDC.64 UR4, c[0x0][0x298] ;  /* 0x0000a60000047ab9 */ /* 0x000fe20000000a00 */
[----:B------:R-:W-:Y:S01]  /*24c60*/  BSSY B6, `(.L_x_2022) ;  /* 0x000001c000067945 */ /* 0x000fe20003800000 */
[----:B------:R-:W-:Y:S01]  /*24c70*/  BAR.SYNC.DEFER_BLOCKING 0x8, 0x180 ;  /* 0x0206000000007b1d */ /* 0x000fe20000010000 */
[----:B---3--:R-:W-:-:S05]  /*24c80*/  SHF.R.S32.HI R0, RZ, 0x1f, R3 ;  /* 0x0000001fff007819 */ /* 0x008fca0000011403 */
[----:B------:R-:W-:Y:S02]  /*24c90*/  IMAD R2, R0, UR4, RZ ;  /* 0x0000000400027c24 */ /* 0x000fe4000f8e02ff */
[----:B--2---:R-:W-:Y:S02]  /*24ca0*/  VIADD R0, R4, 0xc400 ;  /* 0x0000c40004007836 */ /* 0x004fe40000000000 */
[C---:B------:R-:W-:Y:S02]  /*24cb0*/  IMAD R2, R3.reuse, UR5, R2 ;  /* 0x0000000503027c24 */ /* 0x040fe4000f8e0202 */
[----:B------:R-:W-:Y:S01]  /*24cc0*/  IMAD.WIDE.U32 R4, R3, UR4, RZ ;  /* 0x0000000403047c25 */ /* 0x000fe2000f8e00ff */
[----:B------:R-:W-:-:S03]  /*24cd0*/  LOP3.LUT P0, RZ, R0, 0x3ff, RZ, 0xc0, !PT ;  /* 0x000003ff00ff7812 */ /* 0x000fc6000780c0ff */
[----:B------:R-:W-:Y:S01]  /*24ce0*/  IMAD.IADD R0, R5, 0x1, R2 ;  /* 0x0000000105007824 */ /* 0x000fe200078e0202 */
[----:B------:R2:W-:Y:S04]  /*24cf0*/  STL.64 [R1+0x40], R4 ;  /* 0x0000400401007387 */ /* 0x0005e80000100a00 */
[----:B------:R2:W-:Y:S05]  /*24d00*/  STL [R1+0x4c], R0 ;  /* 0x00004c0001007387 */ /* 0x0005ea0000100800 */
[----:B------:R-:W-:Y:S05]  /*24d10*/  @!P0 BRA `(.L_x_2023) ;  /* 0x0000000000408947 */ /* 0x000fea0003800000 */
[----:B------:R-:W-:Y:S01]  /*24d20*/  MOV R2, 0x0 ;  /* 0x0000000000027802 */ /* 0x000fe20000000f00 */
[----:B------:R-:W-:Y:S01]  /*24d30*/  ULDC.64 UR4, c[0x4][0xb8] ;  /* 0x01002e0000047ab9 */ /* 0x000fe20000000a00 */
[----:B------:R-:W-:Y:S01]  /*24d40*/  ULDC.64 UR6, c[0x4][0xc0] ;  /* 0x0100300000067ab9 */ /* 0x000fe20000000a00 */
[----:B------:R-:W-:Y:S01]  /*24d50*/  ULDC.64 UR8, c[0x4][0x20] ;  /* 0x0100080000087ab9 */ /* 0x000fe20000000a00 */
[----:B--2---:R-:W-:Y:S02]  /*24d60*/  IMAD.U32 R4, RZ, RZ, UR4 ;  /* 0x00000004ff047e24 */ /* 0x004fe4000f8e00ff */
[----:B------:R-:W2:Y:S01]  /*24d70*/  LDC.64 R2, c[0x4][R2] ;  /* 0x0100000002027b82 */ /* 0x000ea20000000a00 */
[----:B------:R-:W-:Y:S02]  /*24d80*/  IMAD.U32 R5, RZ, RZ, UR5 ;  /* 0x00000005ff057e24 */ /* 0x000fe4000f8e00ff */
[----:B------:R-:W-:Y:S02]  /*24d90*/  IMAD.U32 R6, RZ, RZ, UR6 ;  /* 0x00000006ff067e24 */ /* 0x000fe4000f8e00ff */
[----:B-1----:R-:W-:-:S02]  /*24da0*/  IMAD.U32 R7, RZ, RZ, UR7 ;  /* 0x00000007ff077e24 */ /* 0x002fc4000f8e00ff */
[----:B------:R-:W-:Y:S02]  /*24db0*/  IMAD.U32 R10, RZ, RZ, UR8 ;  /* 0x00000008ff0a7e24 */ /* 0x000fe4000f8e00ff */
[----:B0-----:R-:W-:Y:S02]  /*24dc0*/  IMAD.U32 R11, RZ, RZ, UR9 ;  /* 0x00000009ff0b7e24 */ /* 0x001fe4000f8e00ff */
[----:B------:R-:W-:Y:S02]  /*24dd0*/  IMAD.MOV.U32 R8, RZ, RZ, 0x70 ;  /* 0x00000070ff087424 */ /* 0x000fe400078e00ff */
[----:B------:R-:W-:Y:S02]  /*24de0*/  IMAD.MOV.U32 R12, RZ, RZ, 0x1 ;  /* 0x00000001ff0c7424 */ /* 0x000fe400078e00ff */
[----:B------:R-:W-:-:S07]  /*24df0*/  IMAD.MOV.U32 R13, RZ, RZ, RZ ;  /* 0x000000ffff0d7224 */ /* 0x000fce00078e00ff */
[----:B------:R-:W-:-:S07]  /*24e00*/  LEPC R20, `(.L_x_2023) ;  /* 0x000000001014794e */ /* 0x000fce0000000000 */
[----:B--2---:R-:W-:Y:S05]  /*24e10*/  CALL.ABS.NOINC R2 ;  /* 0x0000000002007343 */ /* 0x004fea0003c00000 */
.L_x_2023:
[----:B------:R-:W-:Y:S05]  /*24e20*/  BSYNC B6 ;  /* 0x0000000000067941 */ /* 0x000fea0003800000 */
.L_x_2022:
[----:B--2---:R-:W2:Y:S01]  /*24e30*/  LDL.LU R0, [R1+0x4c] ;  /* 0x00004c0001007983 */ /* 0x004ea20000300800 */
[----:B-1----:R-:W1:Y:S01]  /*24e40*/  LDC R7, c[0x0][0x448] ;  /* 0x00011200ff077b82 */ /* 0x002e620000000800 */
[----:B------:R-:W-:Y:S01]  /*24e50*/  ULDC.64 UR4, c[0x0][0x2d8] ;  /* 0x0000b60000047ab9 */ /* 0x000fe20000000a00 */
[----:B------:R-:W-:Y:S01]  /*24e60*/  ULDC.64 UR6, c[0x0][0x280] ;  /* 0x0000a00000067ab9 */ /* 0x000fe20000000a00 */
[----:B------:R-:W2:Y:S04]  /*24e70*/  LDL.LU.64 R2, [R1+0x40] ;  /* 0x0000400001027983 */ /* 0x000ea80000300a00 */
[----:B------:R-:W3:Y:S01]  /*24e80*/  LDL R9, [R1+0x30] ;  /* 0x0000300001097983 */ /* 0x000ee20000100800 */
[----:B------:R-:W4:Y:S01]  /*24e90*/  S2R R5, SR_TID.X ;  /* 0x0000000000057919 */ /* 0x000f220000002100 */
[----:B------:R-:W0:Y:S01]  /*24ea0*/  S2R R8, SR_TID.X ;  /* 0x0000000000087919 */ /* 0x000e220000002100 */
[----:B------:R-:W0:Y:S01]  /*24eb0*/  S2R R10, SR_TID.X ;  /* 0x00000000000a7919 */ /* 0x000e220000002100 */
[----:B----4-:R-:W-:-:S04]  /*24ec0*/  LOP3.LUT R5, R5, 0x7f, RZ, 0xc0, !PT ;  /* 0x0000007f05057812 */ /* 0x010fc800078ec0ff */
[----:B------:R-:W-:Y:S01]  /*24ed0*/  SHF.R.U32.HI R5, RZ, 0x3, R5 ;  /* 0x00000003ff057819 */ /* 0x000fe20000011605 */
[----:B0-----:R-:W-:-:S05]  /*24ee0*/  IMAD.SHL.U32 R8, R8, 0x10, RZ ;  /* 0x0000001008087824 */ /* 0x001fca00078e00ff */
[----:B------:R-:W-:Y:S01]  /*24ef0*/  LOP3.LUT R8, R5, 0x70, R8, 0xf8, !PT ;  /* 0x0000007005087812 */ /* 0x000fe200078ef808 */
[----:B------:R-:W-:-:S05]  /*24f00*/  IMAD.SHL.U32 R10, R10, 0x8, RZ ;  /* 0x000000080a0a7824 */ /* 0x000fca00078e00ff */
[----:B------:R-:W-:-:S04]  /*24f10*/  LOP3.LUT R10, R10, 0x38, RZ, 0xc0, !PT ;  /* 0x000000380a0a7812 */ /* 0x000fc800078ec0ff */
[C---:B------:R-:W-:Y:S02]  /*24f20*/  LOP3.LUT R11, R10.reuse, 0x40, RZ, 0xfc, !PT ;  /* 0x000000400a0b7812 */ /* 0x040fe400078efcff */
[----:B------:R-:W-:Y:S01]  /*24f30*/  LOP3.LUT R10, R10, 0x80, RZ, 0xfc, !PT ;  /* 0x000000800a0a7812 */ /* 0x000fe200078efcff */
[----:B--2---:R-:W-:Y:S01]  /*24f40*/  IMAD.MOV.U32 R3, RZ, RZ, R0 ;  /* 0x000000ffff037224 */ /* 0x004fe200078e0000 */
        /* <DEDUP_REMOVED lines=12> */
[----:B-1----:R-:W-:-:S13]  /*25010*/  ISETP.NE.AND P0, PT, R7, 0x1, PT ;  /* 0x000000010700780c */ /* 0x002fda0003f05270 */
[----:B------:R-:W0:Y:S08]  /*25020*/  @P0 LDC R5, c[0x0][0x44c] ;  /* 0x00011300ff050b82 */ /* 0x000e300000000800 */
[----:B------:R-:W1:Y:S01]  /*25030*/  @P0 LDC R6, c[0x0][0x450] ;  /* 0x00011400ff060b82 */ /* 0x000e620000000800 */
[----:B------:R-:W-:Y:S02]  /*25040*/  IMAD R4, R4, UR4, RZ ;  /* 0x0000000404047c24 */ /* 0x000fe4000f8e02ff */
[----:B------:R-:W-:-:S04]  /*25050*/  IMAD.WIDE.U32 R2, R0, UR4, R2 ;  /* 0x0000000400027c25 */ /* 0x000fc8000f8e0002 */
[----:B------:R-:W-:Y:S01]  /*25060*/  IMAD R0, R0, UR5, R4 ;  /* 0x0000000500007c24 */ /* 0x000fe2000f8e0204 */
[----:B------:R-:W-:Y:S01]  /*25070*/  ULDC.64 UR4, c[0x0][0x2d0] ;  /* 0x0000b40000047ab9 */ /* 0x000fe20000000a00 */
[----:B---3--:R-:W-:Y:S02]  /*25080*/  IMAD.IADD R4, R8, 0x1, R9 ;  /* 0x0000000108047824 */ /* 0x008fe400078e0209 */
[----:B------:R-:W-:Y:S02]  /*25090*/  IMAD.IADD R3, R3, 0x1, R0 ;  /* 0x0000000103037824 */ /* 0x000fe400078e0200 */
        /* <DEDUP_REMOVED lines=32> */
[----:B------:R-:W3:Y:S01]  /*252a0*/  LDL.LU R6, [R1+0x3c] ;  /* 0x00003c0001067983 */ /* 0x000ee20000300800 */
[----:B------:R-:W0:Y:S01]  /*252b0*/  S2R R11, SR_TID.X ;  /* 0x00000000000b7919 */ /* 0x000e220000002100 */
[----:B------:R-:W-:Y:S01]  /*252c0*/  ULDC.64 UR4, c[0x0][0x208] ;  /* 0x0000820000047ab9 */ /* 0x000fe20000000a00 */
[----:B0-----:R-:W-:-:S05]  /*252d0*/  IMAD.SHL.U32 R11, R11, 0x8, RZ ;  /* 0x000000080b0b7824 */ /* 0x001fca00078e00ff */
[----:B------:R-:W-:Y:S01]  /*252e0*/  LOP3.LUT R11, R11, 0x38, RZ, 0xc0, !PT ;  /* 0x000000380b0b7812 */ /* 0x000fe200078ec0ff */
[----:B--2---:R-:W-:-:S04]  /*252f0*/  IMAD.IADD R0, R8, 0x1, R9 ;  /* 0x0000000108007824 */ /* 0x004fc800078e0209 */
[----:B------:R-:W-:Y:S01]  /*25300*/  VIADD R5, R0, 0x10 ;  /* 0x0000001000057836 */ /* 0x000fe20000000000 */
[----:B------:R-:W-:Y:S01]  /*25310*/  SHFL.IDX PT, R9, R3, 0x1, 0x181f ;  /* 0x00381f0003097f89 */ /* 0x000fe200000e0000 */
[----:B---3--:R-:W-:-:S03]  /*25320*/  IMAD R2, R6, R7, RZ ;  /* 0x0000000706027224 */ /* 0x008fc600078e02ff */
[----:B------:R-:W0:Y:S04]  /*25330*/  SHFL.IDX PT, R7, R4, RZ, 0x181f ;  /* 0x00181fff04077589 */ /* 0x000e2800000e0000 */
[----:B------:R-:W1:Y:S01]  /*25340*/  SHFL.IDX PT, R6, R3, RZ, 0x181f ;  /* 0x00181fff03067589 */ /* 0x000e6200000e0000 */
[-C--:B------:R-:W-:Y:S02]  /*25350*/  ISETP.GE.AND P4, PT, R0, R2.reuse, PT ;  /* 0x000000020000720c */ /* 0x080fe40003f86270 */
[----:B------:R-:W-:Y:S02]  /*25360*/  ISETP.GE.AND P3, PT, R5, R2, PT ;  /* 0x000000020500720c */ /* 0x000fe40003f66270 */
[----:B------:R-:W2:Y:S09]  /*25370*/  SHFL.IDX PT, R5, R4, 0x1, 0x181f ;  /* 0x00381f0004057f89 */ /* 0x000eb200000e0000 */
[----:B0-----:R-:W-:-:S05]  /*25380*/  @!P4 LEA R7, P5, R11, R7, 0x1 ;  /* 0x000000070b07c211 */ /* 0x001fca00078a08ff */
[----:B-1----:R-:W-:-:S05]  /*25390*/  @!P4 IMAD.X R6, RZ, RZ, R6, P5 ;  /* 0x000000ffff06c224 */ /* 0x002fca00028e0606 */
        /* <DEDUP_REMOVED lines=65> */
[----:B------:R0:W1:Y:S04]  /*257b0*/  SHFL.IDX PT, R5, R3, 0x7, 0x181f ;  /* 0x00f81f0003057f89 */ /* 0x00006800000e0000 */
[----:B------:R0:W-:Y:S04]  /*257c0*/  @!P4 LDGSTS.E.BYPASS.LTC128B.128 [R10+0xf400], desc[UR4][R6.64], !P2 ;  /* 0x0f400000060acfae */ /* 0x0001e8000d101d44 */
[----:B------:R0:W-:Y:S04]  /*257d0*/  @!P4 LDGSTS.E.BYPASS.LTC128B.128 [R10+0x13400], desc[UR4][R6.64+0x80], !P1 ;  /* 0x13400080060acfae */ /* 0x0001e8000c901d44 */
[----:B------:R0:W-:Y:S04]  /*257e0*/  @!P4 LDGSTS.E.BYPASS.LTC128B.128 [R10+0x17400], desc[UR4][R6.64+0x100], !P0 ;  /* 0x17400100060acfae */ /* 0x0001e8000c101d44 */
[----:B------:R0:W2:Y:S02]  /*257f0*/  SHFL.IDX PT, R3, R4, 0x7, 0x181f ;  /* 0x00f81f0004037f89 */ /* 0x0000a400000e0000 */
.L_x_2180:
[----:B------:R-:W-:Y:S01]  /*25800*/  VIADD R0, R0, 0x70 ;  /* 0x0000007000007836 */ /* 0x000fe20000000000 */
[----:B------:R-:W-:Y:S04]  /*25810*/  BSSY B0, `(.L_x_2025) ;  /* 0x000000f000007945 */ /* 0x000fe80003800000 */
[----:B------:R-:W-:-:S13]  /*25820*/  ISETP.GE.AND P3, PT, R0, R2, PT ;  /* 0x000000020000720c */ /* 0x000fda0003f66270 */
[----:B------:R-:W-:Y:S05]  /*25830*/  @P3 BRA `(.L_x_2026) ;  /* 0x0000000000303947 */ /* 0x000fea0003800000 */
[----:B0-----:R-:W0:Y:S01]  /*25840*/  S2R R4, SR_TID.X ;  /* 0x0000000000047919 */ /* 0x001e220000002100 */
[----:B------:R-:W-:Y:S01]  /*25850*/  ULDC.64 UR4, c[0x0][0x208] ;  /* 0x0000820000047ab9 */ /* 0x000fe20000000a00 */
[----:B0-----:R-:W-:-:S05]  /*25860*/  IMAD.SHL.U32 R4, R4, 0x8, RZ ;  /* 0x0000000804047824 */ /* 0x001fca00078e00ff */
[----:B------:R-:W-:-:S04]  /*25870*/  LOP3.LUT R4, R4, 0x38, RZ, 0xc0, !PT ;  /* 0x0000003804047812 */ /* 0x000fc800078ec0ff */
[----:B--2---:R-:W-:-:S05]  /*25880*/  LEA R2, P3, R4, R3, 0x1 ;  /* 0x0000000304027211 */ /* 0x004fca00078608ff */
[----:B-1----:R-:W-:-:S05]  /*25890*/  IMAD.X R3, RZ, RZ, R5, P3 ;  /* 0x000000ffff037224 */ /* 0x002fca00018e0605 */
[----:B------:R-:W-:Y:S01]  /*258a0*/  @!PT LDS RZ, [RZ] ;  /* 0x00000000fffff984 */ /* 0x000fe20000000800 */
[----:B------:R-:W-:Y:S01]  /*258b0*/  @!PT LDS RZ, [RZ] ;  /* 0x00000000fffff984 */ /* 0x000fe20000000800 */
[----:B------:R-:W-:Y:S01]  /*258c0*/  @!PT LDS RZ, [RZ] ;  /* 0x00000000fffff984 */ /* 0x000fe20000000800 */
[----:B------:R3:W-:Y:S04]  /*258d0*/  LDGSTS.E.BYPASS.LTC128B.128 [R10+0xfc00], desc[UR4][R2.64], !P2 ;  /* 0x0fc00000020a7fae */ /* 0x0007e8000d101d44 */
[----:B------:R3:W-:Y:S04]  /*258e0*/  LDGSTS.E.BYPASS.LTC128B.128 [R10+0x13c00], desc[UR4][R2.64+0x80], !P1 ;  /* 0x13c00080020a7fae */ /* 0x0007e8000c901d44 */
[----:B------:R3:W-:Y:S02]  /*258f0*/  LDGSTS.E.BYPASS.LTC128B.128 [R10+0x17c00], desc[UR4][R2.64+0x100], !P0 ;  /* 0x17c00100020a7fae */ /* 0x0007e4000c101d44 */
.L_x_2026:
[----:B------:R-:W-:Y:S05]  /*25900*/  BSYNC B0 ;  /* 0x0000000000007941 */ /* 0x000fea0003800000 */
.L_x_2025:
[----:B0--3--:R-:W3:Y:S01]  /*25910*/  LDL R10, [R1] ;  /* 0x00000000010a7983 */ /* 0x009ee20000100800 */
[----:B------:R-:W-:Y:S01]  /*25920*/  PLOP3.LUT P0, PT, PT, PT, PT, 0x80, 0x0 ;  /* 0x000000000000781c */ /* 0x000fe20003f0f070 */
[----:B------:R-:W-:Y:S01]  /*25930*/  NOP ;  /* 0x0000000000007918 */ /* 0x000fe20000000000 */
[----:B---3--:R-:W-:-:S11]  /*25940*/  VIADD R11, R10, 0x2a800 ;  /* 0x0002a8000a0b7836 */ /* 0x008fd60000000000 */
.L_x_2027:
[----:B------:R-:W3:Y:S01]  /*25950*/  LDL R2, [R1] ;  /* 0x0000000001027983 */ /* 0x000ee20000100800 */
[----:B------:R-:W-:Y:S02]  /*25960*/  PLOP3.LUT P1, PT, P1, P0, PT, 0xa2, 0x0 ;  /* 0x000000000000781c */ /* 0x000fe40000f21472 */
[----:B---3--:R-:W-:-:S08]  /*25970*/  @P0 R2UR P1, UR4, R2 ;  /* 0x00000000020402ca */ /* 0x008fd00000020000 */
[----:B------:R-:W-:-:S05]  /*25980*/  @P0 PLOP3.LUT P0, PT, P1, PT, PT, 0x80, 0x0 ;  /* 0x000000000000081c */ /* 0x000fca0000f0f070 */
[----:B------:R-:W-:Y:S01]  /*25990*/  @!P1 SYNCS.ARRIVE.TRANS64.RED.A0T1 RZ, [UR4+0x2a800], RZ ;  /* 0x02a800ffffff99a7 */ /* 0x000fe20008200404 */
[----:B------:R-:W-:Y:S07]  /*259a0*/  @!P1 ARRIVES.LDGSTSBAR.64.TRANSCNT [UR4+0x2a800] ;  /* 0x02a80000ff0099b0 */ /* 0x000fee0008000a84 */
[----:B------:R-:W-:Y:S05]  /*259b0*/  @P0 BRA.U.ANY `(.L_x_2027) ;  /* 0xfffffffd00e40947 */ /* 0x000fea000393ffff */
[----:B--2---:R-:W2:Y:S02]  /*259c0*/  LDL.LU R3, [R1+0x48] ;  /* 0x0000480001037983 */ /* 0x004ea40000300800 */
        /* <DEDUP_REMOVED lines=9> */
[----:B------:R-:W2:Y:S03]  /*25a60*/  SYNCS.PHASECHK.TRANS64.TRYWAIT P0, [R2+URZ+0x2a820], R0 ;  /* 0x02a82000020075a7 */ /* 0x000ea6000800017f */
[----:B0-2---:R-:W-:Y:S05]  /*25a70*/  @!P0 BRA `(.L_x_2029) ;  /* 0x0000005400308947 */ /* 0x005fea0003800000 */
.L_x_2181:
[----:B------:R-:W-:Y:S05]  /*25a80*/  BSYNC B0 ;  /* 0x0000000000007941 */ /* 0x000fea0003800000 */
.L_x_2028:
[----:B------:R-:W2:Y:S04]  /*25a90*/  LDL R3, [R1+0x34] ;  /* 0x0000340001037983 */ /* 0x000ea80000100800 */
[----:B0-----:R-:W3:Y:S01]  /*25aa0*/  LDL R2, [R1+0x2c] ;  /* 0x00002c0001027983 */ /* 0x001ee20000100800 */
[----:B------:R-:W-:Y:S01]  /*25ab0*/  BSSY B0, `(.L_x_2030) ;  /* 0x0000222000007945 */ /* 0x000fe20003800000 */
[----:B--2---:R-:W-:-:S05]  /*25ac0*/  VIADD R0, R3, 0xfffffffe ;  /* 0xfffffffe03007836 */ /* 0x004fca0000000000 */
[----:B---3--:R-:W-:-:S13]  /*25ad0*/  ISETP.GE.AND P0, PT, R0, R2, PT ;  /* 0x000000020000720c */ /* 0x008fda0003f06270 */
[----:B------:R-:W-:Y:S05]  /*25ae0*/  @!P0 BRA `(.L_x_2031) ;  /* 0x0000002000788947 */ /* 0x000fea0003800000 */
[----:B------:R-:W-:Y:S01]  /*25af0*/  IMAD.MOV R8, RZ, RZ, -R3 ;  /* 0x000000ffff087224 */ /* 0x000fe200078e0a03 */
[----:B------:R-:W-:Y:S01]  /*25b00*/  LOP3.LUT R2, RZ, R2, RZ, 0x33, !PT ;  /* 0x00000002ff027212 */ /* 0x000fe200078e33ff */
[----:B------:R-:W-:Y:S03]  /*25b10*/  BSSY B2, `(.L_x_2032) ;  /* 0x00000b8000027945 */ /* 0x000fe60003800000 */
[----:B------:R-:W-:-:S05]  /*25b20*/  VIADDMNMX R8, R8, 0x1, R2, !PT ;  /* 0x0000000108087846 */ /* 0x000fca0007800102 */
[----:B------:R-:W-:-:S05]  /*25b30*/  IMAD.IADD R2, R3, 0x1, R8 ;  /* 0x0000000103027824 */ /* 0x000fca00078e0208 */
[----:B------:R-:W-:-:S04]  /*25b40*/  LOP3.LUT R2, R2, 0x1, RZ, 0xc0, !PT ;  /* 0x0000000102027812 */ /* 0x000fc800078ec0ff */
[----:B------:R-:W-:-:S13]  /*25b50*/  ISETP.NE.U32.AND P0, PT, R2, 0x1, PT ;  /* 0x000000010200780c */ /* 0x000fda0003f05070 */
[----:B------:R-:W-:Y:S05]  /*25b60*/  @P0 BRA `(.L_x_2033) ;  /* 0x0000000800c80947 */ /* 0x000fea0003800000 */
[----:B-1----:R-:W2:Y:S04]  /*25b70*/  LDL R5, [R1+0xc] ;  /* 0x00000c0001057983 */ /* 0x002ea80000100800 */
        /* <DEDUP_REMOVED lines=19> */
[----:B------:R-:W-:Y:S01]  /*25cb0*/  ULDC.64 UR8, c[0x0][0x208] ;  /* 0x0000820000087ab9 */ /* 0x000fe20000000a00 */
        /* <DEDUP_REMOVED lines=15> */
.L_x_2036:
[----:B------:R-:W2:Y:S01]  /*25db0*/  LDL R2, [R1] ;  /* 0x0000000001027983 */ /* 0x000ea20000100800 */
[----:B------:R-:W-:Y:S01]  /*25dc0*/  BSSY B3, `(.L_x_2037) ;  /* 0x0000005000037945 */ /* 0x000fe20003800000 */
[----:B--2---:R-:W-:Y:S01]  /*25dd0*/  IMAD R3, R7, 0x8, R2 ;  /* 0x0000000807037824 */ /* 0x004fe200078e0202 */
[----:B------:R-:W-:-:S04]  /*25de0*/  SHF.L.U32 R2, R9, 0x1f, RZ ;  /* 0x0000001f09027819 */ /* 0x000fc800000006ff */
[----:B------:R-:W1:Y:S02]  /*25df0*/  SYNCS.PHASECHK.TRANS64.TRYWAIT P0, [R3+URZ+0x2a840], R2 ;  /* 0x02a84002030075a7 */ /* 0x000e64000800017f */
[----:B-1----:R-:W-:Y:S05]  /*25e00*/  @!P0 BRA `(.L_x_2038) ;  /* 0x0000005000648947 */ /* 0x002fea0003800000 */
.L_x_2182:
[----:B------:R-:W-:Y:S05]  /*25e10*/  BSYNC B3 ;  /* 0x0000000000037941 */ /* 0x000fea0003800000 */
.L_x_2037:
        /* <DEDUP_REMOVED lines=12> */
.L_x_2040:
[----:B------:R-:W-:Y:S05]  /*25ee0*/  BSYNC B3 ;  /* 0x0000000000037941 */ /* 0x000fea0003800000 */
.L_x_2039:
        /* <DEDUP_REMOVED lines=13> */
.L_x_2041:
        /* <DEDUP_REMOVED lines=16> */
.L_x_2042:
        /* <DEDUP_REMOVED lines=15> */
.L_x_2043:
        /* <DEDUP_REMOVED lines=17> */
.L_x_2183:
[----:B------:R-:W-:Y:S05]  /*262c0*/  BSYNC B3 ;  /* 0x0000000000037941 */ /* 0x000fea0003800000 */
.L_x_2044:
[----:B------:R1:W5:Y:S04]  /*262d0*/  LDL R15, [R1] ;  /* 0x00000000010f7983 */ /* 0x0003680000100800 */
        /* <DEDUP_REMOVED lines=13> */
.L_x_2047:
[----:B------:R-:W-:Y:S05]  /*263b0*/  BSYNC B3 ;  /* 0x0000000000037941 */ /* 0x000fea0003800000 */
.L_x_2046:
        /* <DEDUP_REMOVED lines=13> */
.L_x_2048:
        /* <DEDUP_REMOVED lines=15> */
.L_x_2049:
        /* <DEDUP_REMOVED lines=12> */
.L_x_2035:
[----:B------:R-:W-:Y:S05]  /*26640*/  BSYNC B1 ;  /* 0x0000000000017941 */ /* 0x000fea0003800000 */
.L_x_2034:
[----:B0-----:R-:W2:Y:S04]  /*26650*/  LDL R0, [R1+0x34] ;  /* 0x0000340001007983 */ /* 0x001ea80000100800 */
[----:B------:R0:W-:Y:S04]  /*26660*/  STL [R1+0x4], R7 ;  /* 0x0000040701007387 */ /* 0x0001e80000100800 */
[----:B------:R0:W-:Y:S02]  /*26670*/  STL [R1+0x18], R9 ;  /* 0x0000180901007387 */ /* 0x0001e40000100800 */
[----:B0-2---:R-:W-:-:S07]  /*26680*/  VIADD R0, R0, 0xfffffffd ;  /* 0xfffffffd00007836 */ /* 0x005fce0000000000 */
.L_x_2033:
[----:B------:R-:W-:Y:S05]  /*26690*/  BSYNC B2 ;  /* 0x0000000000027941 */ /* 0x000fea0003800000 */
.L_x_2032:
[----:B------:R-:W2:Y:S01]  /*266a0*/  LDL.LU R2, [R1+0x34] ;  /* 0x0000340001027983 */ /* 0x000ea20000300800 */
[----:B------:R-:W-:Y:S01]  /*266b0*/  VIADD R8, R8, 0xfffffffe ;  /* 0xfffffffe08087836 */ /* 0x000fe20000000000 */
[----:B--2---:R-:W-:-:S04]  /*266c0*/  LOP3.LUT R2, RZ, R2, RZ, 0x33, !PT ;  /* 0x00000002ff027212 */ /* 0x004fc800078e33ff */
[----:B------:R-:W-:-:S13]  /*266d0*/  ISETP.NE.AND P0, PT, R8, R2, PT ;  /* 0x000000020800720c */ /* 0x000fda0003f05270 */
[----:B------:R-:W-:Y:S05]  /*266e0*/  @!P0 BRA `(.L_x_2031) ;  /* 0x0000001400788947 */ /* 0x000fea0003800000 */
[----:B------:R-:W-:-:S07]  /*266f0*/  IMAD.MOV.U32 R9, RZ, RZ, R17 ;  /* 0x000000ffff097224 */ /* 0x000fce00078e0011 */
.L_x_2082:
[----:B------:R-:W2:Y:S04]  /*26700*/  LDL R4, [R1+0xc] ;  /* 0x00000c0001047983 */ /* 0x000ea80000100800 */
[----:B------:R-:W3:Y:S04]  /*26710*/  LDL R3, [R1+0x4] ;  /* 0x0000040001037983 */ /* 0x000ee80000100800 */
[----:B------:R-:W4:Y:S01]  /*26720*/  LDL R2, [R1+0x18] ;  /* 0x0000180001027983 */ /* 0x000f220000100800 */
[----:B------:R-:W-:Y:S05]  /*26730*/  YIELD ;  /* 0x0000000000007946 */ /* 0x000fea0003800000 */
[----:B------:R-:W-:Y:S01]  /*26740*/  BSSY B1, `(.L_x_2050) ;  /* 0x00000a8000017945 */ /* 0x000fe20003800000 */
[----:B--2---:R-:W-:Y:S01]  /*26750*/  LOP3.LUT P1, RZ, R4, 0x1, RZ, 0xc0, !PT ;  /* 0x0000000104ff7812 */ /* 0x004fe2000782c0ff */
[----:B---3--:R-:W-:-:S05]  /*26760*/  VIADD R4, R3, 0x1 ;  /* 0x0000000103047836 */ /* 0x008fca0000000000 */
[----:B------:R-:W-:-:S04]  /*26770*/  ISETP.NE.AND P0, PT, R4, 0x2, PT ;  /* 0x000000020400780c */ /* 0x000fc80003f05270 */
[----:B-1----:R-:W-:Y:S02]  /*26780*/  SEL R5, RZ, 0x1, P0 ;  /* 0x00000001ff057807 */ /* 0x002fe40000000000 */
        /* <DEDUP_REMOVED lines=26> */
[----:B------:R-:W-:-:S06]  /*26930*/  LEA.HI.X R9, R2, UR5, R3, 0x2, P0 ;  /* 0x0000000502097c11 */ /* 0x000fcc00080f1403 */
[----:B------:R0:W5:Y:S03]  /*26940*/  LDG.E R9, desc[UR8][R8.64] ;  /* 0x0000000808097981 */ /* 0x000166000c1e1900 */
.L_x_2052:
[----:B------:R-:W2:Y:S01]  /*26950*/  LDL R2, [R1] ;  /* 0x0000000001027983 */ /* 0x000ea20000100800 */
[----:B------:R-:W-:Y:S01]  /*26960*/  BSSY B2, `(.L_x_2053) ;  /* 0x0000005000027945 */ /* 0x000fe20003800000 */
[----:B--2---:R-:W-:Y:S01]  /*26970*/  IMAD R3, R4, 0x8, R2 ;  /* 0x0000000804037824 */ /* 0x004fe200078e0202 */
[----:B------:R-:W-:-:S04]  /*26980*/  SHF.L.U32 R2, R5, 0x1f, RZ ;  /* 0x0000001f05027819 */ /* 0x000fc800000006ff */
[----:B------:R-:W1:Y:S02]  /*26990*/  SYNCS.PHASECHK.TRANS64.TRYWAIT P0, [R3+URZ+0x2a840], R2 ;  /* 0x02a84002030075a7 */ /* 0x000e64000800017f */
[----:B-1----:R-:W-:Y:S05]  /*269a0*/  @!P0 BRA `(.L_x_2054) ;  /* 0x0000004400a48947 */ /* 0x002fea0003800000 */
.L_x_2184:
[----:B------:R-:W-:Y:S05]  /*269b0*/  BSYNC B2 ;  /* 0x0000000000027941 */ /* 0x000fea0003800000 */
.L_x_2053:
        /* <DEDUP_REMOVED lines=12> */
.L_x_2056:
[----:B------:R-:W-:Y:S05]  /*26a80*/  BSYNC B2 ;  /* 0x0000000000027941 */ /* 0x000fea0003800000 */
.L_x_2055:
        /* <DEDUP_REMOVED lines=12> */
[----:B0-----:R-:W-:-:S08]  /*26b50*/  VIADD R8, R7, 0x18400 ;  /* 0x0001840007087836 */ /* 0x001fd00000000000 */
.L_x_2057:
        /* <DEDUP_REMOVED lines=16> */
.L_x_2058:
        /* <DEDUP_REMOVED lines=15> */
.L_x_2059:
        /* <DEDUP_REMOVED lines=17> */
.L_x_2185:
[----:B------:R-:W-:Y:S05]  /*26e60*/  BSYNC B2 ;  /* 0x0000000000027941 */ /* 0x000fea0003800000 */
.L_x_2060:
        /* <DEDUP_REMOVED lines=11> */
.L_x_2063:
[----:B------:R-:W-:Y:S05]  /*26f20*/  BSYNC B2 ;  /* 0x0000000000027941 */ /* 0x000fea0003800000 */
.L_x_2062:
        /* <DEDUP_REMOVED lines=14> */
.L_x_2064:
        /* <DEDUP_REMOVED lines=15> */
.L_x_2065:
        /* <DEDUP_REMOVED lines=12> */
.L_x_2051:
[----:B------:R-:W-:Y:S05]  /*271c0*/  BSYNC B1 ;  /* 0x0000000000017941 */ /* 0x000fea0003800000 */
.L_x_2050:
[----:B------:R-:W2:Y:S01]  /*271d0*/  LDL R2, [R1+0xc] ;  /* 0x00000c0001027983 */ /* 0x000ea20000100800 */
[----:B------:R-:W-:Y:S01]  /*271e0*/  VIADD R3, R4, 0x1 ;  /* 0x0000000104037836 */ /* 0x000fe20000000000 */
[----:B------:R-:W-:Y:S01]  /*271f0*/  BSSY B1, `(.L_x_2066) ;  /* 0x00000a9000017945 */ /* 0x000fe20003800000 */
[----:B0-----:R-:W-:-:S03]  /*27200*/  VIADD R6, R0, 0xffffffff ;  /* 0xffffffff00067836 */ /* 0x001fc60000000000 */
        /* <DEDUP_REMOVED lines=13> */
[----:B------:R-:W2:Y:S01]  /*272e0*/  LDL R14, [R1+0x24] ;  /* 0x00002400010e7983 */ /* 0x000ea20000100800 */
[----:B------:R-:W1:Y:S01]  /*272f0*/  LDC R8, c[0x0][0x43c] ;  /* 0x00010f00ff087b82 */ /* 0x000e620000000800 */
[----:B------:R-:W-:Y:S02]  /*27300*/  ULDC.64 UR6, c[0x0][0x428] ;  /* 0x00010a0000067ab9 */ /* 0x000fe40000000a00 */
[----:B------:R-:W3:Y:S01]  /*27310*/  LDL R13, [R1+0x14] ;  /* 0x00001400010d7983 */ /* 0x000ee20000100800 */
[----:B------:R-:W-:Y:S01]  /*27320*/  ULDC.64 UR8, c[0x0][0x208] ;  /* 0x0000820000087ab9 */ /* 0x000fe20000000a00 */
[----:B-1----:R-:W-:-:S13]  /*27330*/  ISETP.NE.AND P0, PT, R8, 0x1, PT ;  /* 0x000000010800780c */ /* 0x002fda0003f05270 */
[----:B------:R-:W1:Y:S02]  /*27340*/  @P0 LDC.64 R2, c[0x0][0x440] ;  /* 0x00011000ff020b82 */ /* 0x000e640000000a00 */
[----:B-1----:R-:W-:-:S04]  /*27350*/  @P0 IMAD.HI.U32 R7, R6, R2, RZ ;  /* 0x0000000206070227 */ /* 0x002fc800078e00ff */
        /* <DEDUP_REMOVED lines=12> */
.L_x_2068:
[----:B------:R-:W2:Y:S01]  /*27420*/  LDL R2, [R1] ;  /* 0x0000000001027983 */ /* 0x000ea20000100800 */
[----:B------:R-:W-:Y:S01]  /*27430*/  SHF.L.U32 R3, R10, 0x1f, RZ ;  /* 0x0000001f0a037819 */ /* 0x000fe200000006ff */
[----:B------:R-:W-:Y:S01]  /*27440*/  BSSY B2, `(.L_x_2069) ;  /* 0x0000004000027945 */ /* 0x000fe20003800000 */
[----:B--2---:R-:W-:-:S04]  /*27450*/  IMAD R2, R12, 0x8, R2 ;  /* 0x000000080c027824 */ /* 0x004fc800078e0202 */
[----:B------:R-:W2:Y:S02]  /*27460*/  SYNCS.PHASECHK.TRANS64.TRYWAIT P0, [R2+URZ+0x2a840], R3 ;  /* 0x02a84003020075a7 */ /* 0x000ea4000800017f */
[----:B--2---:R-:W-:Y:S05]  /*27470*/  @!P0 BRA `(.L_x_2070) ;  /* 0x0000003c00188947 */ /* 0x004fea0003800000 */
.L_x_2186:
[----:B------:R-:W-:Y:S05]  /*27480*/  BSYNC B2 ;  /* 0x0000000000027941 */ /* 0x000fea0003800000 */
.L_x_2069:
        /* <DEDUP_REMOVED lines=12> */
.L_x_2072:
[----:B------:R-:W-:Y:S05]  /*27550*/  BSYNC B2 ;  /* 0x0000000000027941 */ /* 0x000fea0003800000 */
.L_x_2071:
[----:B------:R-:W3:Y:S04]  /*27560*/  LDL R8, [R1+0x4] ;  /* 0x0000040001087983 */ /* 0x000ee80000100800 */
[----:B0-----:R-:W4:Y:S04]  /*27570*/  LDL R10, [R1] ;  /* 0x00000000010a7983 */ /* 0x001f280000100800 */
[----:B--2---:R-:W2:Y:S01]  /*27580*/  LDL R2, [R1+0x1c] ;  /* 0x00001c0001027983 */ /* 0x004ea20000100800 */
        /* <DEDUP_REMOVED lines=8> */
[----:B----4-:R-:W-:Y:S02]  /*27610*/  IMAD R8, R8, 0x9000, R10 ;  /* 0x0000900008087824 */ /* 0x010fe400078e020a */
[----:B------:R-:W-:-:S02]  /*27620*/  VIADD R3, R3, 0x30 ;  /* 0x0000003003037836 */ /* 0x000fc40000000000 */
[----:B--2---:R-:W-:Y:S02]  /*27630*/  IMAD R2, R7, 0x60, R2 ;  /* 0x0000006007027824 */ /* 0x004fe400078e0202 */
[----:B------:R-:W-:-:S07]  /*27640*/  VIADD R10, R8, 0x18400 ;  /* 0x00018400080a7836 */ /* 0x000fce0000000000 */
.L_x_2073:
        /* <DEDUP_REMOVED lines=16> */
.L_x_2074:
        /* <DEDUP_REMOVED lines=15> */
.L_x_2075:
        /* <DEDUP_REMOVED lines=15> */
.L_x_2187:
[----:B------:R-:W-:Y:S05]  /*27930*/  BSYNC B2 ;  /* 0x0000000000027941 */ /* 0x000fea0003800000 */
.L_x_2076:
        /* <DEDUP_REMOVED lines=11> */
.L_x_2079:
[----:B------:R-:W-:Y:S05]  /*279f0*/  BSYNC B2 ;  /* 0x0000000000027941 */ /* 0x000fea0003800000 */
.L_x_2078:
        /* <DEDUP_REMOVED lines=13> */
.L_x_2080:
        /* <DEDUP_REMOVED lines=15> */
.L_x_2081:
        /* <DEDUP_REMOVED lines=12> */
.L_x_2067:
[----:B------:R-:W-:Y:S05]  /*27c80*/  BSYNC B1 ;  /* 0x0000000000017941 */ /* 0x000fea0003800000 */
.L_x_2066:
[----:B------:R-:W2:Y:S01]  /*27c90*/  LDL R2, [R1+0x2c] ;  /* 0x00002c0001027983 */ /* 0x000ea20000100800 */
[----:B------:R-:W-:Y:S01]  /*27ca0*/  VIADD R0, R0, 0xfffffffe ;  /* 0xfffffffe00007836 */ /* 0x000fe20000000000 */
[----:B--2---:R-:W-:-:S13]  /*27cb0*/  ISETP.GT.AND P0, PT, R6, R2, PT ;  /* 0x000000020600720c */ /* 0x004fda0003f04270 */
[----:B------:R-:W-:Y:S05]  /*27cc0*/  @P0 BRA `(.L_x_2082) ;  /* 0xffffffe8008c0947 */ /* 0x000fea000383ffff */
.L_x_2031:
[----:B------:R-:W-:Y:S05]  /*27cd0*/  BSYNC B0 ;  /* 0x0000000000007941 */ /* 0x000fea0003800000 */
.L_x_2030:
[----:B------:R-:W2:Y:S01]  /*27ce0*/  S2R R3, SR_TID.X ;  /* 0x0000000000037919 */ /* 0x000ea20000002100 */
[----:B------:R-:W-:Y:S01]  /*27cf0*/  BSSY B0, `(.L_x_2083) ;  /* 0x0000011000007945 */ /* 0x000fe20003800000 */
[----:B--2---:R-:W-:-:S04]  /*27d00*/  LOP3.LUT R3, R3, 0x7f, RZ, 0xc0, !PT ;  /* 0x0000007f03037812 */ /* 0x004fc800078ec0ff */
[----:B------:R-:W-:-:S13]  /*27d10*/  ISETP.NE.AND P0, PT, R3, RZ, PT ;  /* 0x000000ff0300720c */ /* 0x000fda0003f05270 */
[----:B------:R-:W-:Y:S05]  /*27d20*/  @P0 BRA `(.L_x_2084) ;  /* 0x0000000000340947 */ /* 0x000fea0003800000 */
[----:B------:R-:W2:Y:S01]  /*27d30*/  S2R R2, SR_LANEID ;  /* 0x0000000000027919 */ /* 0x000ea20000000000 */
[----:B------:R-:W-:Y:S01]  /*27d40*/  VOTEU.ANY UR4, UPT, PT ;  /* 0x0000000000047886 */ /* 0x000fe200038e0100 */
[----:B-1----:R-:W1:Y:S01]  /*27d50*/  LDC.64 R4, c[0x0][0xc60] ;  /* 0x00031800ff047b82 */ /* 0x002e620000000a00 */
[----:B------:R-:W2:Y:S01]  /*27d60*/  FLO.U32 R0, UR4 ;  /* 0x0000000400007d00 */ /* 0x000ea200080e0000 */
[----:B------:R-:W-:Y:S01]  /*27d70*/  ULDC.64 UR6, c[0x0][0x208] ;  /* 0x0000820000067ab9 */ /* 0x000fe20000000a00 */
[----:B--2---:R-:W-:-:S06]  /*27d80*/  ISETP.EQ.U32.AND P0, PT, R0, R2, PT ;  /* 0x000000020000720c */ /* 0x004fcc0003f02070 */
[----:B------:R-:W1:Y:S07]  /*27d90*/  POPC R2, UR4 ;  /* 0x0000000400027d09 */ /* 0x000e6e0008000000 */
[----:B-1----:R-:W2:Y:S04]  /*27da0*/  @P0 ATOMG.E.ADD.STRONG.GPU PT, R2, desc[UR6][R4.64], R2 ;  /* 0x00000002040209a8 */ /* 0x002ea800081ee1c6 */
[----:B--2---:R1:W2:Y:S02]  /*27db0*/  SHFL.IDX PT, R2, R2, R0, 0x1f ;  /* 0x00001f0002027589 */ /* 0x0042a400000e0000 */
[----:B-1----:R-:W1:Y:S02]  /*27dc0*/  S2R R0, SR_LTMASK ;  /* 0x0000000000007919 */ /* 0x002e640000003900 */
[----:B-1----:R-:W-:-:S06]  /*27dd0*/  LOP3.LUT R0, R0, UR4, RZ, 0xc0, !PT ;  /* 0x0000000400007c12 */ /* 0x002fcc000f8ec0ff */
[----:B------:R-:W2:Y:S02]  /*27de0*/  POPC R0, R0 ;  /* 0x0000000000007309 */ /* 0x000ea40000000000 */
[----:B--2---:R-:W-:-:S07]  /*27df0*/  IADD3 R16, R2, UR36, R0 ;  /* 0x0000002402107c10 */ /* 0x004fce000fffe000 */
.L_x_2084:
[----:B------:R-:W-:Y:S05]  /*27e00*/  BSYNC B0 ;  /* 0x0000000000007941 */ /* 0x000fea0003800000 */
.L_x_2083:
[----:B------:R-:W2:Y:S01]  /*27e10*/  LDL R0, [R1+0xc] ;  /* 0x00000c0001007983 */ /* 0x000ea20000100800 */
[----:B------:R-:W-:Y:S01]  /*27e20*/  BSSY B0, `(.L_x_2085) ;  /* 0x000003e000007945 */ /* 0x000fe20003800000 */
[----:B--2---:R-:W-:-:S13]  /*27e30*/  LOP3.LUT P0, RZ, R0, 0x1, RZ, 0xc0, !PT ;  /* 0x0000000100ff7812 */ /* 0x004fda000780c0ff */
[----:B------:R-:W-:Y:S05]  /*27e40*/  @!P0 BRA `(.L_x_2086) ;  /* 0x0000000000ec8947 */ /* 0x000fea0003800000 */
[----:B------:R-:W2:Y:S04]  /*27e50*/  LDL R4, [R1] ;  /* 0x0000000001047983 */ /* 0x000ea80000100800 */
[----:B------:R-:W2:Y:S04]  /*27e60*/  LDL R0, [R1+0x4] ;  /* 0x0000040001007983 */ /* 0x000ea80000100800 */
[----:B------:R-:W3:Y:S01]  /*27e70*/  LDL R2, [R1+0x18] ;  /* 0x0000180001027983 */ /* 0x000ee20000100800 */
[----:B------:R-:W-:Y:S01]  /*27e80*/  BSSY B1, `(.L_x_2087) ;  /* 0x0000006000017945 */ /* 0x000fe20003800000 */
[----:B------:R-:W-:Y:S01]  /*27e90*/  ISETP.NE.AND P1, PT, R3, RZ, PT ;  /* 0x000000ff0300720c */ /* 0x000fe20003f25270 */
[----:B--2---:R-:W-:Y:S01]  /*27ea0*/  IMAD R0, R0, 0x8, R4 ;  /* 0x0000000800007824 */ /* 0x004fe200078e0204 */
[----:B---3--:R-:W-:-:S04]  /*27eb0*/  SHF.L.U32 R2, R2, 0x1f, RZ ;  /* 0x0000001f02027819 */ /* 0x008fc800000006ff */
[----:B------:R-:W2:Y:S02]  /*27ec0*/  SYNCS.PHASECHK.TRANS64.TRYWAIT P0, [R0+URZ+0x2a860], R2 ;  /* 0x02a86002000075a7 */ /* 0x000ea4000800017f */
[----:B--2---:R-:W-:Y:S05]  /*27ed0*/  @!P0 BRA `(.L_x_2088) ;  /* 0x0000003000a88947 */ /* 0x004fea0003800000 */
.L_x_2188:
[----:B------:R-:W-:Y:S05]  /*27ee0*/  BSYNC B1 ;  /* 0x0000000000017941 */ /* 0x000fea0003800000 */
.L_x_2087:
[----:B------:R-:W-:Y:S04]  /*27ef0*/  BSSY B1, `(.L_x_2089) ;  /* 0x0000009000017945 */ /* 0x000fe80003800000 */
        /* <DEDUP_REMOVED lines=8> */
.L_x_2090:
[----:B------:R-:W-:Y:S05]  /*27f80*/  BSYNC B1 ;  /* 0x0000000000017941 */ /* 0x000fea0003800000 */
.L_x_2089:
[----:B-1----:R-:W3:Y:S04]  /*27f90*/  LDL.LU R5, [R1+0x1c] ;  /* 0x00001c0001057983 */ /* 0x002ee80000300800 */
[----:B------:R-:W3:Y:S04]  /*27fa0*/  LDL.LU R3, [R1+0x10] ;  /* 0x0000100001037983 */ /* 0x000ee80000300800 */
[----:B------:R-:W4:Y:S04]  /*27fb0*/  LDL R4, [R1] ;  /* 0x0000000001047983 */ /* 0x000f280000100800 */
[----:B--2---:R-:W4:Y:S01]  /*27fc0*/  LDL R2, [R1+0x4] ;  /* 0x0000040001027983 */ /* 0x004f220000100800 */
        /* <DEDUP_REMOVED lines=8> */
[----:B----4-:R-:W-:-:S04]  /*28050*/  IMAD R2, R2, 0x6000, R4 ;  /* 0x0000600002027824 */ /* 0x010fc800078e0204 */
[----:B------:R-:W-:-:S07]  /*28060*/  VIADD R4, R2, 0x400 ;  /* 0x0000040002047836 */ /* 0x000fce0000000000 */
.L_x_2091:
        /* <DEDUP_REMOVED lines=15> */
.L_x_2092:
        /* <DEDUP_REMOVED lines=10> */
.L_x_2086:
[----:B------:R-:W-:Y:S05]  /*28200*/  BSYNC B0 ;  /* 0x0000000000007941 */ /* 0x000fea0003800000 */
.L_x_2085:
[----:B-1----:R-:W2:Y:S04]  /*28210*/  LDL.LU R5, [R1+0x4] ;  /* 0x0000040001057983 */ /* 0x002ea80000300800 */
        /* <DEDUP_REMOVED lines=8> */
.L_x_2010:
[----:B------:R-:W-:Y:S05]  /*282a0*/  BSYNC B7 ;  /* 0x0000000000077941 */ /* 0x000fea0003800000 */
.L_x_2008:
[----:B-1----:R-:W2:Y:S02]  /*282b0*/  LDL R0, [R1+0xc] ;  /* 0x00000c0001007983 */ /* 0x002ea40000100800 */
[----:B--2---:R-:W-:-:S13]  /*282c0*/  LOP3.LUT P0, RZ, R0, 0x2, RZ, 0xc0, !PT ;  /* 0x0000000200ff7812 */ /* 0x004fda000780c0ff */
[----:B------:R-:W-:Y:S05]  /*282d0*/  @!P0 BRA `(.L_x_2093) ;  /* 0x0000000000288947 */ /* 0x000fea0003800000 */
[----:B------:R-:W-:Y:S05]  /*282e0*/  WARPSYNC.ALL ;  /* 0x0000000000007948 */ /* 0x000fea0003800000 */
[----:B------:R-:W1:Y:S08]  /*282f0*/  S2UR UR5, SR_CgaCtaId ;  /* 0x00000000000579c3 */ /* 0x000e700000008800 */
[----:B------:R-:W-:Y:S06]  /*28300*/  BAR.SYNC.DEFER_BLOCKING 0x5, 0x180 ;  /* 0x0146000000007b1d */ /* 0x000fec0000010000 */
[----:B------:R-:W-:-:S02]  /*28310*/  UMOV UR4, 0x400 ;  /* 0x0000040000047882 */ /* 0x000fc40000000000 */
[----:B-1----:R-:W-:-:S06]  /*28320*/  ULEA UR4, UR5, UR4, 0x18 ;  /* 0x0000000405047291 */ /* 0x002fcc000f8ec03f */
[----:B------:R-:W-:-:S05]  /*28330*/  IMAD.U32 R0, RZ, RZ, UR4 ;  /* 0x00000004ff007e24 */ /* 0x000fca000f8e00ff */
[----:B------:R1:W2:Y:S04]  /*28340*/  LDS.128 R16, [R0+0x2a8d0] ;  /* 0x02a8d00000107984 */ /* 0x0002a80000000c00 */
[----:B------:R1:W-:Y:S01]  /*28350*/  STL [R1], R0 ;  /* 0x0000000001007387 */ /* 0x0003e20000100800 */
[----:B------:R-:W-:Y:S06]  /*28360*/  BAR.ARV 0x4, 0x180 ;  /* 0x0106000000007b1d */ /* 0x000fec0000002000 */
[----:B------:R-:W-:Y:S05]  /*28370*/  BRA `(.L_x_2094) ;  /* 0x0000000800e47947 */ /* 0x000fea0003800000 */
.L_x_2093:
[----:B------:R-:W1:Y:S01]  /*28380*/  S2R R6, SR_TID.X ;  /* 0x0000000000067919 */ /* 0x000e620000002100 */
[----:B------:R-:W-:Y:S01]  /*28390*/  UMOV UR4, 0xffffffff ;  /* 0xffffffff00047882 */ /* 0x000fe20000000000 */
[----:B-1----:R-:W-:-:S04]  /*283a0*/  LOP3.LUT R6, R6, 0x1f, RZ, 0xc0, !PT ;  /* 0x0000001f06067812 */ /* 0x002fc800078ec0ff */
[----:B------:R-:W-:Y:S01]  /*283b0*/  ISETP.NE.AND P0, PT, R6, 0x1f, PT ;  /* 0x0000001f0600780c */ /* 0x000fe20003f05270 */
[----:B------:R-:W-:-:S12]  /*283c0*/  BRA.DIV UR4, `(.L_x_2095) ;  /* 0x0000002e04807947 */ /* 0x000fd8000b800000 */
[----:B------:R-:W-:Y:S01]  /*283d0*/  IMAD.IADD R5, R19, 0x1, R6 ;  /* 0x0000000113057824 */ /* 0x000fe200078e0206 */
[----:B------:R-:W-:Y:S01]  /*283e0*/  ULDC UR4, c[0x0][0xc3c] ;  /* 0x00030f0000047ab9 */ /* 0x000fe20000000800 */
[----:B------:R-:W-:-:S03]  /*283f0*/  ULDC.64 UR6, c[0x0][0x208] ;  /* 0x0000820000067ab9 */ /* 0x000fc60000000a00 */
[----:B------:R-:W-:-:S13]  /*28400*/  ISETP.GE.OR P1, PT, R5, UR4, !P0 ;  /* 0x0000000405007c0c */ /* 0x000fda000c726670 */
[----:B------:R-:W1:Y:S02]  /*28410*/  @!P1 LDC.64 R2, c[0x0][0xc80] ;  /* 0x00032000ff029b82 */ /* 0x000e640000000a00 */
[----:B-1----:R-:W-:-:S06]  /*28420*/  @!P1 IMAD.WIDE R2, R5, 0x4, R2 ;  /* 0x0000000405029825 */ /* 0x002fcc00078e0202 */
[----:B------:R1:W2:Y:S01]  /*28430*/  @!P1 LDG.E R2, desc[UR6][R2.64] ;  /* 0x0000000602029981 */ /* 0x0002a2000c1e1900 */
[C---:B------:R-:W-:Y:S02]  /*28440*/  ISETP.GE.U32.AND P2, PT, R6.reuse, 0x2, PT ;  /* 0x000000020600780c */ /* 0x040fe40003f46070 */
[C---:B------:R-:W-:Y:S02]  /*28450*/  ISETP.GE.U32.AND P3, PT, R6.reuse, 0x4, PT ;  /* 0x000000040600780c */ /* 0x040fe40003f66070 */
[C---:B------:R-:W-:Y:S02]  /*28460*/  ISETP.GE.U32.AND P4, PT, R6.reuse, 0x8, PT ;  /* 0x000000080600780c */ /* 0x040fe40003f86070 */
[C---:B------:R-:W-:Y:S01]  /*28470*/  ISETP.GE.U32.AND P5, PT, R6.reuse, 0x10, PT ;  /* 0x000000100600780c */ /* 0x040fe20003fa6070 */
[----:B-1----:R-:W-:Y:S02]  /*28480*/  IMAD.MOV.U32 R3, RZ, RZ, RZ ;  /* 0x000000ffff037224 */ /* 0x002fe400078e00ff */
[----:B--2---:R-:W-:Y:S01]  /*28490*/  @!P1 IMAD.MOV.U32 R3, RZ, RZ, R2 ;  /* 0x000000ffff039224 */ /* 0x004fe200078e0002 */
[----:B------:R-:W-:-:S04]  /*284a0*/  ISETP.NE.AND P1, PT, R6, RZ, PT ;  /* 0x000000ff0600720c */ /* 0x000fc80003f25270 */
[----:B------:R-:W1:Y:S02]  /*284b0*/  SHFL.UP PT, R2, R3, 0x1, RZ ;  /* 0x0420000003027989 */ /* 0x000e6400000e00ff */
[----:B-1----:R-:W-:-:S05]  /*284c0*/  SEL R0, R2, RZ, P1 ;  /* 0x000000ff02007207 */ /* 0x002fca0000800000 */
[----:B------:R-:W-:Y:S02]  /*284d0*/  IMAD.IADD R2, R3, 0x1, R0 ;  /* 0x0000000103027824 */ /* 0x000fe400078e0200 */
[----:B------:R-:W-:Y:S04]  /*284e0*/  SHFL.IDX PT, R0, R16, RZ, 0x1f ;  /* 0x00001fff10007589 */ /* 0x000fe800000e0000 */
        /* <DEDUP_REMOVED lines=11> */
[----:B------:R-:W-:Y:S02]  /*285a0*/  IMAD.IADD R2, R2, 0x1, R5 ;  /* 0x0000000102027824 */ /* 0x000fe400078e0205 */
[----:B------:R1:W2:Y:S04]  /*285b0*/  SHFL.IDX PT, R5, R16, 0x1, 0x1f ;  /* 0x00201f0010057f89 */ /* 0x0002a800000e0000 */
[----:B------:R1:W3:Y:S02]  /*285c0*/  SHFL.IDX PT, R16, R2, 0x1f, 0x1f ;  /* 0x03e01f0002107f89 */ /* 0x0002e400000e0000 */
.L_x_2198:
[----:B------:R-:W-:Y:S02]  /*285d0*/  ULDC UR4, c[0x0][0xc38] ;  /* 0x00030e0000047ab9 */ /* 0x000fe40000000800 */
[----:B------:R-:W-:-:S04]  /*285e0*/  IMAD.U32 R4, RZ, RZ, UR4 ;  /* 0x00000004ff047e24 */ /* 0x000fc8000f8e00ff */
[----:B-1-3--:R-:W-:-:S04]  /*285f0*/  IMAD R16, R16, R4, RZ ;  /* 0x0000000410107224 */ /* 0x00afc800078e02ff */
[----:B--2---:R-:W-:-:S05]  /*28600*/  IMAD.IADD R5, R5, 0x1, R16 ;  /* 0x0000000105057824 */ /* 0x004fca00078e0210 */
[----:B------:R-:W-:-:S13]  /*28610*/  ISETP.GT.AND P6, PT, R5, R0, PT ;  /* 0x000000000500720c */ /* 0x000fda0003fc4270 */
[----:B------:R-:W-:Y:S05]  /*28620*/  @P6 BRA `(.L_x_2096) ;  /* 0x0000000000a06947 */ /* 0x000fea0003800000 */
.L_x_2101:
[----:B-1----:R-:W1:Y:S01]  /*28630*/  LDC R3, c[0x0][0xc3c] ;  /* 0x00030f00ff037b82 */ /* 0x002e620000000800 */
[----:B------:R-:W-:-:S05]  /*28640*/  VIADD R19, R19, 0x1f ;  /* 0x0000001f13137836 */ /* 0x000fca0000000000 */
[----:B-1----:R-:W-:-:S13]  /*28650*/  ISETP.GE.AND P6, PT, R19, R3, PT ;  /* 0x000000031300720c */ /* 0x002fda0003fc6270 */
[----:B------:R-:W-:Y:S05]  /*28660*/  @P6 BRA `(.L_x_2097) ;  /* 0x0000000400dc6947 */ /* 0x000fea0003800000 */
[----:B------:R-:W1:Y:S01]  /*28670*/  S2R R2, SR_TID.X ;  /* 0x0000000000027919 */ /* 0x000e620000002100 */
[----:B------:R-:W-:Y:S01]  /*28680*/  BSSY B0, `(.L_x_2098) ;  /* 0x000000a000007945 */ /* 0x000fe20003800000 */
[----:B-1----:R-:W-:-:S05]  /*28690*/  LOP3.LUT R2, R2, 0x1f, RZ, 0xc0, !PT ;  /* 0x0000001f02027812 */ /* 0x002fca00078ec0ff */
[----:B------:R-:W-:-:S05]  /*286a0*/  IMAD.IADD R4, R19, 0x1, R2 ;  /* 0x0000000113047824 */ /* 0x000fca00078e0202 */
[----:B------:R-:W-:Y:S01]  /*286b0*/  ISETP.GE.OR P6, PT, R4, R3, !P0 ;  /* 0x000000030400720c */ /* 0x000fe200047c6670 */
[----:B------:R-:W-:-:S12]  /*286c0*/  IMAD.MOV.U32 R3, RZ, RZ, RZ ;  /* 0x000000ffff037224 */ /* 0x000fd800078e00ff */
[----:B------:R-:W-:Y:S05]  /*286d0*/  @P6 BRA `(.L_x_2099) ;  /* 0x0000000000106947 */ /* 0x000fea0003800000 */
[----:B------:R-:W1:Y:S01]  /*286e0*/  LDC.64 R2, c[0x0][0xc80] ;  /* 0x00032000ff027b82 */ /* 0x000e620000000a00 */
[----:B------:R-:W-:Y:S01]  /*286f0*/  ULDC.64 UR4, c[0x0][0x208] ;  /* 0x0000820000047ab9 */ /* 0x000fe20000000a00 */
[----:B-1----:R-:W-:-:S06]  /*28700*/  IMAD.WIDE R2, R4, 0x4, R2 ;  /* 0x0000000404027825 */ /* 0x002fcc00078e0202 */
[----:B------:R1:W5:Y:S02]  /*28710*/  LDG.E R3, desc[UR4][R2.64] ;  /* 0x0000000402037981 */ /* 0x000364000c1e1900 */
.L_x_2099:
[----:B------:R-:W-:Y:S05]  /*28720*/  BSYNC B0 ;  /* 0x0000000000007941 */ /* 0x000fea0003800000 */
.L_x_2098:
[----:B------:R-:W-:-:S03]  /*28730*/  UMOV UR4, 0xffffffff ;  /* 0xffffffff00047882 */ /* 0x000fc60000000000 */
[----:B------:R-:W-:Y:S05]  /*28740*/  BRA.DIV UR4, `(.L_x_2100) ;  /* 0x0000002e04e07947 */ /* 0x000fea000b800000 */
[----:B-----5:R-:W1:Y:S02]  /*28750*/  SHFL.UP PT, R14, R3, 0x1, RZ ;  /* 0x04200000030e7989 */ /* 0x020e6400000e00ff */
        /* <DEDUP_REMOVED lines=14> */
[----:B------:R1:W2:Y:S02]  /*28840*/  SHFL.IDX PT, R16, R2, 0x1f, 0x1f ;  /* 0x03e01f0002107f89 */ /* 0x0002a400000e0000 */
.L_x_2206:
[----:B------:R-:W-:Y:S02]  /*28850*/  ULDC UR4, c[0x0][0xc38] ;  /* 0x00030e0000047ab9 */ /* 0x000fe40000000800 */
[----:B------:R-:W-:-:S04]  /*28860*/  IMAD.U32 R4, RZ, RZ, UR4 ;  /* 0x00000004ff047e24 */ /* 0x000fc8000f8e00ff */
[----:B--2---:R-:W-:-:S04]  /*28870*/  IMAD R16, R16, R4, RZ ;  /* 0x0000000410107224 */ /* 0x004fc800078e02ff */
[----:B------:R-:W-:-:S05]  /*28880*/  IMAD.IADD R5, R16, 0x1, R5 ;  /* 0x0000000110057824 */ /* 0x000fca00078e0205 */
[----:B------:R-:W-:-:S13]  /*28890*/  ISETP.GT.AND P6, PT, R5, R0, PT ;  /* 0x000000000500720c */ /* 0x000fda0003fc4270 */
[----:B------:R-:W-:Y:S05]  /*288a0*/  @!P6 BRA `(.L_x_2101) ;  /* 0xfffffffc0060e947 */ /* 0x000fea000383ffff */
.L_x_2096:
        /* <DEDUP_REMOVED lines=8> */
.L_x_2210:
[----:B------:R-:W-:Y:S01]  /*28930*/  ISETP.NE.AND P0, PT, R5, RZ, PT ;  /* 0x000000ff0500720c */ /* 0x000fe20003f05270 */
[----:B------:R-:W-:-:S12]  /*28940*/  IMAD.MOV.U32 R5, RZ, RZ, RZ ;  /* 0x000000ffff057224 */ /* 0x000fd800078e00ff */
[----:B------:R-:W-:Y:S05]  /*28950*/  @!P0 BRA `(.L_x_2103) ;  /* 0x0000000000148947 */ /* 0x000fea0003800000 */
[----:B------:R-:W-:Y:S01]  /*28960*/  UMOV UR4, 0xffffffff ;  /* 0xffffffff00047882 */ /* 0x000fe20000000000 */
[----:B0-----:R-:W-:Y:S02]  /*28970*/  VIADD R12, R6, 0xffffffff ;  /* 0xffffffff060c7836 */ /* 0x001fe40000000000 */
[----:B------:R-:W-:Y:S05]  /*28980*/  BRA.DIV UR4, `(.L_x_2104) ;  /* 0x00000032046c7947 */ /* 0x000fea000b800000 */
[----:B-1----:R0:W1:Y:S02]  /*28990*/  SHFL.IDX PT, R2, R2, R12, 0x1f ;  /* 0x00001f0c02027589 */ /* 0x00206400000e0000 */
.L_x_2213:
[----:B-1----:R-:W-:-:S07]  /*289a0*/  IMAD.MOV.U32 R5, RZ, RZ, R2 ;  /* 0x000000ffff057224 */ /* 0x002fce00078e0002 */
.L_x_2103:
[----:B-12---:R-:W1:Y:S01]  /*289b0*/  LDC.64 R2, c[0x0][0xc90] ;  /* 0x00032400ff027b82 */ /* 0x006e620000000a00 */
[----:B------:R-:W-:Y:S01]  /*289c0*/  IMAD.IADD R19, R6, 0x1, R19 ;  /* 0x0000000106137824 */ /* 0x000fe200078e0213 */
[----:B------:R-:W-:-:S03]  /*289d0*/  ULDC.64 UR4, c[0x0][0x208] ;  /* 0x0000820000047ab9 */ /* 0x000fc60000000a00 */
[----:B-1----:R-:W-:-:S05]  /*289e0*/  IMAD.WIDE R2, R19, 0x4, R2 ;  /* 0x0000000413027825 */ /* 0x002fca00078e0202 */
[----:B------:R-:W3:Y:S01]  /*289f0*/  LDG.E R7, desc[UR4][R2.64] ;  /* 0x0000000402077981 */ /* 0x000ee2000c1e1900 */
[----:B------:R-:W-:-:S04]  /*28a00*/  IMAD R16, R5, R4, R16 ;  /* 0x0000000405107224 */ /* 0x000fc800078e0210 */
[----:B------:R-:W-:Y:S02]  /*28a10*/  IMAD.IADD R0, R0, 0x1, -R16 ;  /* 0x0000000100007824 */ /* 0x000fe400078e0a10 */
[----:B---3--:R-:W-:-:S05]  /*28a20*/  IMAD R6, R17, R7, RZ ;  /* 0x0000000711067224 */ /* 0x008fca00078e02ff */
[----:B------:R-:W-:-:S04]  /*28a30*/  IABS R8, R6 ;  /* 0x0000000600087213 */ /* 0x000fc80000000000 */
[----:B------:R-:W1:Y:S08]  /*28a40*/  I2F.RP R2, R8 ;  /* 0x0000000800027306 */ /* 0x000e700000209400 */
[----:B-1----:R-:W1:Y:S02]  /*28a50*/  MUFU.RCP R2, R2 ;  /* 0x0000000200027308 */ /* 0x002e640000001000 */
[----:B-1----:R-:W-:-:S06]  /*28a60*/  VIADD R2, R2, 0xffffffe ;  /* 0x0ffffffe02027836 */ /* 0x002fcc0000000000 */
[----:B------:R-:W1:Y:S02]  /*28a70*/  F2I.FTZ.U32.TRUNC.NTZ R3, R2 ;  /* 0x0000000200037305 */ /* 0x000e64000021f000 */
[----:B-1----:R-:W-:-:S04]  /*28a80*/  IMAD.MOV R2, RZ, RZ, -R3 ;  /* 0x000000ffff027224 */ /* 0x002fc800078e0a03 */
        /* <DEDUP_REMOVED lines=22> */
[----:B------:R-:W-:-:S04]  /*28bf0*/  VIADDMNMX R4, R3, R4, R7, PT ;  /* 0x0000000403047246 */ /* 0x000fc80003800107 */
        /* <DEDUP_REMOVED lines=19> */
[C---:B------:R-:W-:Y:S01]  /*28d30*/  LOP3.LUT R3, R0.reuse, R4, RZ, 0x3c, !PT ;  /* 0x0000000400037212 */ /* 0x040fe200078e3cff */
[----:B------:R-:W-:-:S03]  /*28d40*/  IMAD.IADD R0, R0, 0x1, R5 ;  /* 0x0000000100007824 */ /* 0x000fc600078e0205 */
        /* <DEDUP_REMOVED lines=9> */
.L_x_2097:
[----:B------:R-:W-:Y:S01]  /*28de0*/  UMOV UR4, URZ ;  /* 0x0000003f00047c82 */ /* 0x000fe20008000000 */
[----:B------:R-:W-:Y:S01]  /*28df0*/  UMOV UR5, URZ ;  /* 0x0000003f00057c82 */ /* 0x000fe20008000000 */
[----:B------:R-:W-:Y:S01]  /*28e00*/  ULDC UR6, c[0x0][0xc3c] ;  /* 0x00030f0000067ab9 */ /* 0x000fe20000000800 */
[----:B------:R-:W-:Y:S02]  /*28e10*/  IMAD.MOV.U32 R16, RZ, RZ, R0 ;  /* 0x000000ffff107224 */ /* 0x000fe400078e0000 */
[----:B------:R-:W-:Y:S02]  /*28e20*/  IMAD.U32 R17, RZ, RZ, UR4 ;  /* 0x00000004ff117e24 */ /* 0x000fe4000f8e00ff */
[----:B------:R-:W-:Y:S02]  /*28e30*/  IMAD.U32 R18, RZ, RZ, UR5 ;  /* 0x00000005ff127e24 */ /* 0x000fe4000f8e00ff */
[----:B------:R-:W-:-:S07]  /*28e40*/  IMAD.U32 R19, RZ, RZ, UR6 ;  /* 0x00000006ff137e24 */ /* 0x000fce000f8e00ff */
.L_x_2105:
[----:B------:R3:W2:Y:S01]  /*28e50*/  LDL R3, [R1] ;  /* 0x0000000001037983 */ /* 0x0006a20000100800 */
[----:B------:R-:W1:Y:S01]  /*28e60*/  S2R R0, SR_TID.X ;  /* 0x0000000000007919 */ /* 0x000e620000002100 */
[----:B------:R-:W-:Y:S05]  /*28e70*/  WARPSYNC.ALL ;  /* 0x0000000000007948 */ /* 0x000fea0003800000 */
[----:B-1----:R-:W-:Y:S01]  /*28e80*/  LOP3.LUT R0, R0, 0x1f, RZ, 0xc0, !PT ;  /* 0x0000001f00007812 */ /* 0x002fe200078ec0ff */
[----:B------:R-:W-:Y:S03]  /*28e90*/  BAR.SYNC.DEFER_BLOCKING 0x4, 0x180 ;  /* 0x0106000000007b1d */ /* 0x000fe60000010000 */
[----:B------:R-:W-:-:S13]  /*28ea0*/  ISETP.NE.AND P0, PT, R0, RZ, PT ;  /* 0x000000ff0000720c */ /* 0x000fda0003f05270 */
[----:B------:R-:W2:Y:S01]  /*28eb0*/  @!P0 S2R R0, SR_CgaCtaId ;  /* 0x0000000000008919 */ /* 0x000ea20000008800 */
[----:B------:R-:W-:-:S04]  /*28ec0*/  @!P0 MOV R2, 0x400 ;  /* 0x0000040000028802 */ /* 0x000fc80000000f00 */
[----:B--2---:R-:W-:-:S05]  /*28ed0*/  @!P0 LEA R3, R0, R2, 0x18 ;  /* 0x0000000200038211 */ /* 0x004fca00078ec0ff */
[----:B------:R3:W-:Y:S04]  /*28ee0*/  @!P0 STS.128 [R3+0x2a8d0], R16 ;  /* 0x02a8d01003008388 */ /* 0x0007e80000000c00 */
[----:B------:R3:W-:Y:S01]  /*28ef0*/  @!P0 STL [R1], R3 ;  /* 0x0000000301008387 */ /* 0x0007e20000100800 */
[----:B------:R-:W-:Y:S06]  /*28f00*/  BAR.ARV 0x5, 0x180 ;  /* 0x0146000000007b1d */ /* 0x000fec0000002000 */
.L_x_2094:
[----:B------:R-:W-:Y:S02]  /*28f10*/  ULDC UR4, c[0x0][0xc3c] ;  /* 0x00030f0000047ab9 */ /* 0x000fe40000000800 */
[----:B--2---:R-:W-:-:S13]  /*28f20*/  ISETP.GE.AND P0, PT, R19, UR4, PT ;  /* 0x0000000413007c0c */ /* 0x004fda000bf06270 */
[----:B------:R-:W-:Y:S05]  /*28f30*/  @!P0 BRA `(.L_x_2106) ;  /* 0xffffff8c00908947 */ /* 0x000fea000383ffff */
[----:B------:R-:W-:Y:S05]  /*28f40*/  BSYNC B8 ;  /* 0x0000000000087941 */ /* 0x000fea0003800000 */
.L_x_1950:
[----:B-1----:R-:W2:Y:S01]  /*28f50*/  LDL.LU R0, [R1+0x48] ;  /* 0x0000480001007983 */ /* 0x002ea20000300800 */
[----:B------:R-:W-:Y:S01]  /*28f60*/  BSSY B0, `(.L_x_2107) ;  /* 0x000000b000007945 */ /* 0x000fe20003800000 */
[----:B------:R-:W1:Y:S01]  /*28f70*/  S2R R5, SR_CgaCtaId ;  /* 0x0000000000057919 */ /* 0x000e620000008800 */
[----:B--2---:R-:W-:-:S05]  /*28f80*/  VIADD R0, R0, 0x1 ;  /* 0x0000000100007836 */ /* 0x004fca0000000000 */
[----:B0-----:R-:W-:-:S04]  /*28f90*/  LEA.HI R2, R0, R0, RZ, 0x1 ;  /* 0x0000000000027211 */ /* 0x001fc800078f08ff */
[----:B---3--:R-:W-:-:S05]  /*28fa0*/  LOP3.LUT R3, R2, 0xfffffffe, RZ, 0xc0, !PT ;  /* 0xfffffffe02037812 */ /* 0x008fca00078ec0ff */
[----:B------:R-:W-:Y:S01]  /*28fb0*/  IMAD.IADD R3, R0, 0x1, -R3 ;  /* 0x0000000100037824 */ /* 0x000fe200078e0a03 */
[----:B------:R-:W-:-:S04]  /*28fc0*/  MOV R0, 0x400 ;  /* 0x0000040000007802 */ /* 0x000fc80000000f00 */
[----:B-1----:R-:W-:Y:S02]  /*28fd0*/  LEA R0, R5, R0, 0x18 ;  /* 0x0000000005007211 */ /* 0x002fe400078ec0ff */
[----:B------:R-:W-:-:S04]  /*28fe0*/  SHF.L.U32 R3, R3, 0x1f, RZ ;  /* 0x0000001f03037819 */ /* 0x000fc800000006ff */
[----:B------:R-:W0:Y:S02]  /*28ff0*/  SYNCS.PHASECHK.TRANS64.TRYWAIT P0, [R0+URZ+0x2a820], R3 ;  /* 0x02a82003000075a7 */ /* 0x000e24000800017f */
[----:B0-----:R-:W-:Y:S05]  /*29000*/  @!P0 BRA `(.L_x_2108) ;  /* 0x0000002800f48947 */ /* 0x001fea0003800000 */
.L_x_2214:
[----:B------:R-:W-:Y:S05]  /*29010*/  BSYNC B0 ;  /* 0x0000000000007941 */ /* 0x000fea0003800000 */
.L_x_2107:
[----:B------:R-:W-:-:S03]  /*29020*/  UMOV UR4, 0xffffffff ;  /* 0xffffffff00047882 */ /* 0x000fc60000000000 */
[----:B------:R-:W-:Y:S05]  /*29030*/  BRA.DIV UR4, `(.L_x_2109) ;  /* 0x0000002a04fc7947 */ /* 0x000fea000b800000 */
[----:B------:R-:W1:Y:S02]  /*29040*/  S2R R2, SR_TID.X ;  /* 0x0000000000027919 */ /* 0x000e640000002100 */
[----:B-1----:R-:W-:-:S04]  /*29050*/  SHF.R.U32.HI R2, RZ, 0x5, R2 ;  /* 0x00000005ff027819 */ /* 0x002fc80000011602 */
[----:B------:R-:W-:-:S05]  /*29060*/  LOP3.LUT R2, R2, 0x3, RZ, 0xc0, !PT ;  /* 0x0000000302027812 */ /* 0x000fca00078ec0ff */
[----:B------:R1:W2:Y:S02]  /*29070*/  SHFL.IDX PT, R14, R2, RZ, 0x1f ;  /* 0x00001fff020e7589 */ /* 0x0002a400000e0000 */
.L_x_2217:
[----:B--2---:R-:W-:-:S13]  /*29080*/  ISETP.NE.AND P0, PT, R14, RZ, PT ;  /* 0x000000ff0e00720c */ /* 0x004fda0003f05270 */
[----:B------:R-:W-:Y:S05]  /*29090*/  @P0 BRA `(.L_x_1654) ;  /* 0x0000000000940947 */ /* 0x000fea0003800000 */
[----:B------:R-:W-:-:S03]  /*290a0*/  UMOV UR4, 0xffffffff ;  /* 0xffffffff00047882 */ /* 0x000fc60000000000 */
[----:B------:R-:W-:Y:S05]  /*290b0*/  BRA.DIV UR4, `(.L_x_2110) ;  /* 0x0000002e04107947 */ /* 0x000fea000b800000 */
[----:B------:R-:W-:-:S13]  /*290c0*/  ELECT P6, URZ, PT ;  /* 0x00000000003f782f */ /* 0x000fda00038c0000 */
.L_x_2220:
[----:B------:R-:W-:Y:S05]  /*290d0*/  @!P6 BRA `(.L_x_1654) ;  /* 0x000000000084e947 */ /* 0x000fea0003800000 */
[----:B------:R-:W-:-:S06]  /*290e0*/  ULOP3.LUT UR4, UR60, 0x2, URZ, 0xfc, !UPT ;  /* 0x000000023c047892 */ /* 0x000fcc000f8efc3f */
[----:B-1----:R-:W-:-:S05]  /*290f0*/  IMAD.U32 R2, RZ, RZ, UR4 ;  /* 0x00000004ff027e24 */ /* 0x002fca000f8e00ff */
[----:B------:R-:W-:-:S13]  /*29100*/  ISETP.NE.AND P2, PT, R2, 0x3, PT ;  /* 0x000000030200780c */ /* 0x000fda0003f45270 */
[----:B------:R-:W-:Y:S05]  /*29110*/  @!P2 BRA `(.L_x_2111) ;  /* 0x000000000004a947 */ /* 0x000fea0003800000 */
[----:B------:R-:W-:Y:S01]  /*29120*/  BPT.TRAP 0x1 ;  /* 0x000000040000795c */ /* 0x000fe20000300000 */
.L_x_2111:
[----:B0-----:R-:W2:Y:S04]  /*29130*/  LDL R3, [R1+0x4] ;  /* 0x0000040001037983 */ /* 0x001ea80000100800 */
[----:B------:R-:W3:Y:S01]  /*29140*/  LDL.LU R7, [R1+0x18] ;  /* 0x0000180001077983 */ /* 0x000ee20000300800 */
        /* <DEDUP_REMOVED lines=12> */
.L_x_2221:
[----:B------:R-:W1:Y:S02]  /*29210*/  SYNCS.PHASECHK.TRANS64.TRYWAIT P0, [R7+URZ], R2 ;  /* 0x00000002070075a7 */ /* 0x000e64000800017f */
[----:B-1----:R-:W-:Y:S05]  /*29220*/  @!P0 BRA `(.L_x_2113) ;  /* 0x0000002800e88947 */ /* 0x002fea0003800000 */
.L_x_2222:
[----:B------:R-:W-:Y:S05]  /*29230*/  @!P2 BRA `(.L_x_2114) ;  /* 0x000000000004a947 */ /* 0x000fea0003800000 */
[----:B------:R-:W-:Y:S01]  /*29240*/  BPT.TRAP 0x1 ;  /* 0x000000040000795c */ /* 0x000fe20000300000 */
.L_x_2114:
[----:B------:R-:W2:Y:S01]  /*29250*/  LDL.LU R4, [R1+0x4] ;  /* 0x0000040001047983 */ /* 0x000ea20000300800 */
[----:B------:R-:W-:-:S04]  /*29260*/  VIADD R0, R0, 0x2a860 ;  /* 0x0002a86000007836 */ /* 0x000fc80000000000 */
[----:B--2---:R-:W-:-:S04]  /*29270*/  IMAD R4, R4, 0x8, R0 ;  /* 0x0000000804047824 */ /* 0x004fc800078e0200 */
[----:B------:R-:W2:Y:S02]  /*29280*/  SYNCS.PHASECHK.TRANS64.TRYWAIT P0, [R4+URZ], R5 ;  /* 0x00000005040075a7 */ /* 0x000ea4000800017f */
[----:B--2---:R-:W-:Y:S05]  /*29290*/  @!P0 BRA `(.L_x_2115) ;  /* 0x0000002800e08947 */ /* 0x004fea0003800000 */
.L_x_2223:
[----:B------:R-:W-:-:S07]  /*292a0*/  IMAD R3, R3, 0x8, R0 ;  /* 0x0000000803037824 */ /* 0x000fce00078e0200 */
.L_x_2116:
[----:B---3--:R3:W4:Y:S02]  /*292b0*/  SYNCS.PHASECHK.TRANS64.TRYWAIT P0, [R3+URZ], R2 ;  /* 0x00000002030075a7 */ /* 0x008724000800017f */
[----:B----4-:R-:W-:Y:S05]  /*292c0*/  @!P0 NANOSLEEP.SYNCS 0x989680 ;  /* 0x009896800000895d */ /* 0x010fea0003900000 */
[----:B------:R-:W4:Y:S02]  /*292d0*/  @!P0 SYNCS.PHASECHK.TRANS64 P0, [R3+URZ], R2 ;  /* 0x00000002030085a7 */ /* 0x000f24000800007f */
[----:B----4-:R-:W-:Y:S05]  /*292e0*/  @!P0 BRA `(.L_x_2116) ;  /* 0xfffffffc00f08947 */ /* 0x010fea000383ffff */
.L_x_1654:
[----:B------:R-:W-:Y:S05]  /*292f0*/  BSYNC B9 ;  /* 0x0000000000097941 */ /* 0x000fea0003800000 */
.L_x_1651:
[----:B------:R-:W-:Y:S05]  /*29300*/  EXIT ;  /* 0x000000000000794d */ /* 0x000fea0003800000 */
.L_x_1680:
[----:B-1----:R1:W2:Y:S02]  /*29310*/  SYNCS.PHASECHK.TRANS64.TRYWAIT P5, [R3+URZ+0x2a890], R0 ;  /* 0x02a89000030075a7 */ /* 0x0022a400080a017f */
[----:B--2---:R-:W-:Y:S05]  /*29320*/  @!P5 NANOSLEEP.SYNCS 0x989680 ;  /* 0x009896800000d95d */ /* 0x004fea0003900000 */
[----:B------:R-:W2:Y:S02]  /*29330*/  @!P5 SYNCS.PHASECHK.TRANS64 P5, [R3+URZ+0x2a890], R0 ;  /* 0x02a890000300d5a7 */ /* 0x000ea400080a007f */
[----:B--2---:R-:W-:Y:S05]  /*29340*/  @!P5 BRA `(.L_x_1680) ;  /* 0xfffffffc00f0d947 */ /* 0x004fea000383ffff */
[----:B------:R-:W-:Y:S05]  /*29350*/  BRA `(.L_x_2117) ;  /* 0xfffffda8000c7947 */ /* 0x000fea000383ffff */
.L_x_1734:
[----:B-1----:R1:W3:Y:S02]  /*29360*/  SYNCS.PHASECHK.TRANS64.TRYWAIT P5, [R3+URZ+0x2a890], R0 ;  /* 0x02a89000030075a7 */ /* 0x0022e400080a017f */
[----:B---3--:R-:W-:Y:S05]  /*29370*/  @!P5 NANOSLEEP.SYNCS 0x989680 ;  /* 0x009896800000d95d */ /* 0x008fea0003900000 */
[----:B------:R-:W3:Y:S02]  /*29380*/  @!P5 SYNCS.PHASECHK.TRANS64 P5, [R3+URZ+0x2a890], R0 ;  /* 0x02a890000300d5a7 */ /* 0x000ee400080a007f */
[----:B---3--:R-:W-:Y:S05]  /*29390*/  @!P5 BRA `(.L_x_1734) ;  /* 0xfffffffc00f0d947 */ /* 0x008fea000383ffff */
[----:B------:R-:W-:Y:S05]  /*293a0*/  BRA `(.L_x_2118) ;  /* 0xfffffddc00a47947 */ /* 0x000fea000383ffff */
.L_x_1759:
[----:B-1----:R1:W2:Y:S02]  /*293b0*/  SYNCS.PHASECHK.TRANS64.TRYWAIT P4, [R3+URZ+0x2a890], R0 ;  /* 0x02a89000030075a7 */ /* 0x0022a4000808017f */
[----:B--2---:R-:W-:Y:S05]  /*293c0*/  @!P4 NANOSLEEP.SYNCS 0x989680 ;  /* 0x009896800000c95d */ /* 0x004fea0003900000 */
[----:B------:R-:W2:Y:S02]  /*293d0*/  @!P4 SYNCS.PHASECHK.TRANS64 P4, [R3+URZ+0x2a890], R0 ;  /* 0x02a890000300c5a7 */ /* 0x000ea4000808007f */
[----:B--2---:R-:W-:Y:S05]  /*293e0*/  @!P4 BRA `(.L_x_1759) ;  /* 0xfffffffc00f0c947 */ /* 0x004fea000383ffff */
[----:B------:R-:W-:Y:S05]  /*293f0*/  BRA `(.L_x_2119) ;  /* 0xfffffe10006c7947 */ /* 0x000fea000383ffff */
.L_x_1765:
[----:B0-----:R0:W2:Y:S02]  /*29400*/  SYNCS.PHASECHK.TRANS64.TRYWAIT P4, [R3+URZ+0x2a8b0], R0 ;  /* 0x02a8b000030075a7 */ /* 0x0010a4000808017f */
[----:B--2---:R-:W-:Y:S05]  /*29410*/  @!P4 NANOSLEEP.SYNCS 0x989680 ;  /* 0x009896800000c95d */ /* 0x004fea0003900000 */
[----:B------:R-:W2:Y:S02]  /*29420*/  @!P4 SYNCS.PHASECHK.TRANS64 P4, [R3+URZ+0x2a8b0], R0 ;  /* 0x02a8b0000300c5a7 */ /* 0x000ea4000808007f */
[----:B--2---:R-:W-:Y:S05]  /*29430*/  @!P4 BRA `(.L_x_1765) ;  /* 0xfffffffc00f0c947 */ /* 0x004fea000383ffff */
[----:B------:R-:W-:Y:S05]  /*29440*/  BRA `(.L_x_2120) ;  /* 0xfffffe1400787947 */ /* 0x000fea000383ffff */
.L_x_1791:
        /* <DEDUP_REMOVED lines=8> */
.L_x_2122:
[----:B------:R-:W-:Y:S05]  /*294d0*/  BSYNC B1 ;  /* 0x0000000000017941 */ /* 0x000fea0003800000 */
.L_x_2121:
        /* <DEDUP_REMOVED lines=8> */
.L_x_2123:
[----:B------:R-:W-:Y:S02]  /*29560*/  IMAD.MOV.U32 R13, RZ, RZ, R8 ;  /* 0x000000ffff0d7224 */ /* 0x000fe400078e0008 */
[----:B------:R-:W-:-:S07]  /*29570*/  IMAD.MOV.U32 R0, RZ, RZ, R14 ;  /* 0x000000ffff007224 */ /* 0x000fce00078e000e */
[----:B------:R-:W-:Y:S05]  /*29580*/  WARPSYNC.COLLECTIVE R15, `(.L_x_2124) ;  /* 0x000000000f087348 */ /* 0x000fea0003c00000 */
[----:B------:R0:W1:Y:S02]  /*29590*/  SHFL.IDX P6, R14, R13, R12, R11 ;  /* 0x0000000c0d0e7389 */ /* 0x00006400000c000b */
[----:B01----:R-:W-:Y:S01]  /*295a0*/  ENDCOLLECTIVE ;  /* 0x000000000000791b */ /* 0x003fe20003800000 */
.L_x_2124:
[----:B------:R-:W-:Y:S02]  /*295b0*/  IMAD.MOV.U32 R13, RZ, RZ, R4 ;  /* 0x000000ffff0d7224 */ /* 0x000fe400078e0004 */
[----:B------:R-:W-:-:S07]  /*295c0*/  IMAD.MOV.U32 R5, RZ, RZ, R14 ;  /* 0x000000ffff057224 */ /* 0x000fce00078e000e */
[----:B------:R-:W-:Y:S05]  /*295d0*/  WARPSYNC.COLLECTIVE R15, `(.L_x_2125) ;  /* 0x000000000f087348 */ /* 0x000fea0003c00000 */
[----:B------:R0:W1:Y:S02]  /*295e0*/  SHFL.IDX P6, R14, R13, R12, R11 ;  /* 0x0000000c0d0e7389 */ /* 0x00006400000c000b */
[----:B01----:R-:W-:Y:S01]  /*295f0*/  ENDCOLLECTIVE ;  /* 0x000000000000791b */ /* 0x003fe20003800000 */
.L_x_2125:
[----:B------:R-:W-:Y:S05]  /*29600*/  BRA `(.L_x_2126) ;  /* 0xfffffe2400c47947 */ /* 0x000fea000383ffff */
.L_x_1794:
[----:B------:R-:W-:Y:S01]  /*29610*/  BSSY B1, `(.L_x_2127) ;  /* 0x0000008000017945 */ /* 0x000fe20003800000 */
[----:B------:R-:W-:Y:S02]  /*29620*/  IMAD.MOV.U32 R13, RZ, RZ, R7 ;  /* 0x000000ffff0d7224 */ /* 0x000fe400078e0007 */
[----:B------:R-:W-:Y:S02]  /*29630*/  IMAD.MOV.U32 R12, RZ, RZ, 0x1 ;  /* 0x00000001ff0c7424 */ /* 0x000fe400078e00ff */
[----:B------:R-:W-:Y:S02]  /*29640*/  IMAD.MOV.U32 R11, RZ, RZ, 0x1c1f ;  /* 0x00001c1fff0b7424 */ /* 0x000fe400078e00ff */
[----:B------:R-:W-:-:S07]  /*29650*/  IMAD.MOV.U32 R15, RZ, RZ, -0x1 ;  /* 0xffffffffff0f7424 */ /* 0x000fce00078e00ff */
[----:B0---4-:R-:W-:Y:S05]  /*29660*/  WARPSYNC.COLLECTIVE R15, `(.L_x_2128) ;  /* 0x000000000f087348 */ /* 0x011fea0003c00000 */
[----:B----4-:R1:W2:Y:S02]  /*29670*/  SHFL.IDX P6, R14, R13, R12, R11 ;  /* 0x0000000c0d0e7389 */ /* 0x0102a400000c000b */
[----:B012---:R-:W-:Y:S01]  /*29680*/  ENDCOLLECTIVE ;  /* 0x000000000000791b */ /* 0x007fe20003800000 */
.L_x_2128:
[----:B------:R-:W-:Y:S05]  /*29690*/  BSYNC B1 ;  /* 0x0000000000017941 */ /* 0x000fea0003800000 */
.L_x_2127:
[----:B------:R-:W-:Y:S02]  /*296a0*/  IMAD.MOV.U32 R13, RZ, RZ, R6 ;  /* 0x000000ffff0d7224 */ /* 0x000fe400078e0006 */
[----:B------:R-:W-:Y:S02]  /*296b0*/  IMAD.MOV.U32 R12, RZ, RZ, 0x1 ;  /* 0x00000001ff0c7424 */ /* 0x000fe400078e00ff */
[----:B------:R-:W-:Y:S02]  /*296c0*/  IMAD.MOV.U32 R11, RZ, RZ, 0x1c1f ;  /* 0x00001c1fff0b7424 */ /* 0x000fe400078e00ff */
[----:B------:R-:W-:Y:S02]  /*296d0*/  IMAD.MOV.U32 R15, RZ, RZ, -0x1 ;  /* 0xffffffffff0f7424 */ /* 0x000fe400078e00ff */
[----:B------:R-:W-:-:S07]  /*296e0*/  IMAD.MOV.U32 R3, RZ, RZ, R14 ;  /* 0x000000ffff037224 */ /* 0x000fce00078e000e */
[----:B------:R-:W-:Y:S05]  /*296f0*/  WARPSYNC.COLLECTIVE R15, `(.L_x_2129) ;  /* 0x000000000f087348 */ /* 0x000fea0003c00000 */
[----:B------:R0:W1:Y:S02]  /*29700*/  SHFL.IDX P6, R14, R13, R12, R11 ;  /* 0x0000000c0d0e7389 */ /* 0x00006400000c000b */
[----:B01----:R-:W-:Y:S01]  /*29710*/  ENDCOLLECTIVE ;  /* 0x000000000000791b */ /* 0x003fe20003800000 */
.L_x_2129:
[----:B------:R-:W-:Y:S02]  /*29720*/  IMAD.MOV.U32 R13, RZ, RZ, R8 ;  /* 0x000000ffff0d7224 */ /* 0x000fe400078e0008 */
[----:B------:R-:W-:-:S07]  /*29730*/  IMAD.MOV.U32 R0, RZ, RZ, R14 ;  /* 0x000000ffff007224 */ /* 0x000fce00078e000e */
[----:B------:R-:W-:Y:S05]  /*29740*/  WARPSYNC.COLLECTIVE R15, `(.L_x_2130) ;  /* 0x000000000f087348 */ /* 0x000fea0003c00000 */
[----:B------:R0:W1:Y:S02]  /*29750*/  SHFL.IDX P6, R14, R13, R12, R11 ;  /* 0x0000000c0d0e7389 */ /* 0x00006400000c000b */
[----:B01----:R-:W-:Y:S01]  /*29760*/  ENDCOLLECTIVE ;  /* 0x000000000000791b */ /* 0x003fe20003800000 */
.L_x_2130:
[----:B------:R-:W-:Y:S02]  /*29770*/  IMAD.MOV.U32 R13, RZ, RZ, R4 ;  /* 0x000000ffff0d7224 */ /* 0x000fe400078e0004 */
[----:B------:R-:W-:-:S07]  /*29780*/  IMAD.MOV.U32 R5, RZ, RZ, R14 ;  /* 0x000000ffff057224 */ /* 0x000fce00078e000e */
[----:B------:R-:W-:Y:S05]  /*29790*/  WARPSYNC.COLLECTIVE R15, `(.L_x_2131) ;  /* 0x000000000f087348 */ /* 0x000fea0003c00000 */
[----:B------:R0:W1:Y:S02]  /*297a0*/  SHFL.IDX P6, R14, R13, R12, R11 ;  /* 0x0000000c0d0e7389 */ /* 0x00006400000c000b */
[----:B01----:R-:W-:Y:S01]  /*297b0*/  ENDCOLLECTIVE ;  /* 0x000000000000791b */ /* 0x003fe20003800000 */
.L_x_2131:
[----:B------:R-:W-:Y:S01]  /*297c0*/  IMAD.MOV.U32 R4, RZ, RZ, R14 ;  /* 0x000000ffff047224 */ /* 0x000fe200078e000e */
[----:B------:R-:W-:Y:S06]  /*297d0*/  BRA `(.L_x_2132) ;  /* 0xfffffe2c007c7947 */ /* 0x000fec000383ffff */
.L_x_1798:
[----:B0-----:R0:W1:Y:S02]  /*297e0*/  SYNCS.PHASECHK.TRANS64.TRYWAIT P0, [R16+URZ+0x2a800], R5 ;  /* 0x02a80005100075a7 */ /* 0x001064000800017f */
[----:B-1----:R-:W-:Y:S05]  /*297f0*/  @!P0 NANOSLEEP.SYNCS 0x989680 ;  /* 0x009896800000895d */ /* 0x002fea0003900000 */
[----:B------:R-:W1:Y:S02]  /*29800*/  @!P0 SYNCS.PHASECHK.TRANS64 P0, [R16+URZ+0x2a800], R5 ;  /* 0x02a80005100085a7 */ /* 0x000e64000800007f */
[----:B-1----:R-:W-:Y:S05]  /*29810*/  @!P0 BRA `(.L_x_1798) ;  /* 0xfffffffc00f08947 */ /* 0x002fea000383ffff */
[----:B------:R-:W-:Y:S05]  /*29820*/  BRA `(.L_x_2133) ;  /* 0xfffffe3400ac7947 */ /* 0x000fea000383ffff */
.L_x_1822:
        /* <DEDUP_REMOVED lines=8> */
.L_x_2135:
[----:B------:R-:W-:Y:S05]  /*298b0*/  BSYNC B1 ;  /* 0x0000000000017941 */ /* 0x000fea0003800000 */
.L_x_2134:
        /* <DEDUP_REMOVED lines=8> */
.L_x_2136:
[----:B------:R-:W-:Y:S02]  /*29940*/  IMAD.MOV.U32 R21, RZ, RZ, R3 ;  /* 0x000000ffff157224 */ /* 0x000fe400078e0003 */
[----:B------:R-:W-:Y:S02]  /*29950*/  IMAD.MOV.U32 R13, RZ, RZ, R7 ;  /* 0x000000ffff0d7224 */ /* 0x000fe400078e0007 */
[----:B------:R-:W-:-:S07]  /*29960*/  IMAD.MOV.U32 R0, RZ, RZ, R14 ;  /* 0x000000ffff007224 */ /* 0x000fce00078e000e */
[----:B------:R-:W-:Y:S05]  /*29970*/  WARPSYNC.COLLECTIVE R15, `(.L_x_2137) ;  /* 0x000000000f087348 */ /* 0x000fea0003c00000 */
[----:B------:R0:W1:Y:S02]  /*29980*/  SHFL.IDX P6, R14, R13, R12, R11 ;  /* 0x0000000c0d0e7389 */ /* 0x00006400000c000b */
[----:B01----:R-:W-:Y:S01]  /*29990*/  ENDCOLLECTIVE ;  /* 0x000000000000791b */ /* 0x003fe20003800000 */
.L_x_2137:
[----:B------:R-:W-:Y:S02]  /*299a0*/  IMAD.MOV.U32 R20, RZ, RZ, R0 ;  /* 0x000000ffff147224 */ /* 0x000fe400078e0000 */
[----:B------:R-:W-:Y:S02]  /*299b0*/  IMAD.MOV.U32 R13, RZ, RZ, R9 ;  /* 0x000000ffff0d7224 */ /* 0x000fe400078e0009 */
[----:B------:R-:W-:-:S07]  /*299c0*/  IMAD.MOV.U32 R5, RZ, RZ, R14 ;  /* 0x000000ffff057224 */ /* 0x000fce00078e000e */
[----:B------:R-:W-:Y:S05]  /*299d0*/  WARPSYNC.COLLECTIVE R15, `(.L_x_2138) ;  /* 0x000000000f087348 */ /* 0x000fea0003c00000 */
[----:B------:R0:W1:Y:S02]  /*299e0*/  SHFL.IDX P6, R14, R13, R12, R11 ;  /* 0x0000000c0d0e7389 */ /* 0x00006400000c000b */
[----:B01----:R-:W-:Y:S01]  /*299f0*/  ENDCOLLECTIVE ;  /* 0x000000000000791b */ /* 0x003fe20003800000 */
.L_x_2138:
[----:B------:R-:W-:Y:S05]  /*29a00*/  BRA `(.L_x_2139) ;  /* 0xfffffe5c00407947 */ /* 0x000fea000383ffff */
.L_x_1825:
[----:B------:R-:W-:Y:S01]  /*29a10*/  BSSY B1, `(.L_x_2140) ;  /* 0x0000008000017945 */ /* 0x000fe20003800000 */
[----:B------:R-:W-:Y:S02]  /*29a20*/  IMAD.MOV.U32 R13, RZ, RZ, R8 ;  /* 0x000000ffff0d7224 */ /* 0x000fe400078e0008 */
[----:B------:R-:W-:Y:S02]  /*29a30*/  IMAD.MOV.U32 R12, RZ, RZ, 0x1 ;  /* 0x00000001ff0c7424 */ /* 0x000fe400078e00ff */
[----:B------:R-:W-:Y:S02]  /*29a40*/  IMAD.MOV.U32 R11, RZ, RZ, 0x1c1f ;  /* 0x00001c1fff0b7424 */ /* 0x000fe400078e00ff */
[----:B------:R-:W-:-:S07]  /*29a50*/  IMAD.MOV.U32 R15, RZ, RZ, -0x1 ;  /* 0xffffffffff0f7424 */ /* 0x000fce00078e00ff */
[----:B------:R-:W-:Y:S05]  /*29a60*/  WARPSYNC.COLLECTIVE R15, `(.L_x_2141) ;  /* 0x000000000f087348 */ /* 0x000fea0003c00000 */
[----:B------:R0:W1:Y:S02]  /*29a70*/  SHFL.IDX P6, R14, R13, R12, R11 ;  /* 0x0000000c0d0e7389 */ /* 0x00006400000c000b */
[----:B01----:R-:W-:Y:S01]  /*29a80*/  ENDCOLLECTIVE ;  /* 0x000000000000791b */ /* 0x003fe20003800000 */
.L_x_2141:
[----:B------:R-:W-:Y:S05]  /*29a90*/  BSYNC B1 ;  /* 0x0000000000017941 */ /* 0x000fea0003800000 */
.L_x_2140:
        /* <DEDUP_REMOVED lines=8> */
.L_x_2142:
[----:B------:R-:W-:Y:S02]  /*29b20*/  IMAD.MOV.U32 R61, RZ, RZ, R3 ;  /* 0x000000ffff3d7224 */ /* 0x000fe400078e0003 */
[----:B------:R-:W-:Y:S02]  /*29b30*/  IMAD.MOV.U32 R13, RZ, RZ, R7 ;  /* 0x000000ffff0d7224 */ /* 0x000fe400078e0007 */
[----:B------:R-:W-:-:S07]  /*29b40*/  IMAD.MOV.U32 R0, RZ, RZ, R14 ;  /* 0x000000ffff007224 */ /* 0x000fce00078e000e */
[----:B------:R-:W-:Y:S05]  /*29b50*/  WARPSYNC.COLLECTIVE R15, `(.L_x_2143) ;  /* 0x000000000f087348 */ /* 0x000fea0003c00000 */
[----:B------:R0:W1:Y:S02]  /*29b60*/  SHFL.IDX P6, R14, R13, R12, R11 ;  /* 0x0000000c0d0e7389 */ /* 0x00006400000c000b */
[----:B01----:R-:W-:Y:S01]  /*29b70*/  ENDCOLLECTIVE ;  /* 0x000000000000791b */ /* 0x003fe20003800000 */
.L_x_2143:
[----:B------:R-:W-:Y:S02]  /*29b80*/  IMAD.MOV.U32 R60, RZ, RZ, R0 ;  /* 0x000000ffff3c7224 */ /* 0x000fe400078e0000 */
[----:B------:R-:W-:Y:S02]  /*29b90*/  IMAD.MOV.U32 R13, RZ, RZ, R9 ;  /* 0x000000ffff0d7224 */ /* 0x000fe400078e0009 */
[----:B------:R-:W-:-:S07]  /*29ba0*/  IMAD.MOV.U32 R7, RZ, RZ, R14 ;  /* 0x000000ffff077224 */ /* 0x000fce00078e000e */
[----:B------:R-:W-:Y:S05]  /*29bb0*/  WARPSYNC.COLLECTIVE R15, `(.L_x_2144) ;  /* 0x000000000f087348 */ /* 0x000fea0003c00000 */
[----:B------:R0:W1:Y:S02]  /*29bc0*/  SHFL.IDX P6, R14, R13, R12, R11 ;  /* 0x0000000c0d0e7389 */ /* 0x00006400000c000b */
[----:B01----:R-:W-:Y:S01]  /*29bd0*/  ENDCOLLECTIVE ;  /* 0x000000000000791b */ /* 0x003fe20003800000 */
.L_x_2144:
[----:B------:R-:W-:Y:S05]  /*29be0*/  BRA `(.L_x_2145) ;  /* 0xfffffe6000747947 */ /* 0x000fea000383ffff */
.L_x_1829:
[----:B0-----:R0:W1:Y:S02]  /*29bf0*/  SYNCS.PHASECHK.TRANS64.TRYWAIT P0, [R16+URZ+0x2a800], R61 ;  /* 0x02a8003d100075a7 */ /* 0x001064000800017f */
[----:B-1----:R-:W-:Y:S05]  /*29c00*/  @!P0 NANOSLEEP.SYNCS 0x989680 ;  /* 0x009896800000895d */ /* 0x002fea0003900000 */
[----:B------:R-:W1:Y:S02]  /*29c10*/  @!P0 SYNCS.PHASECHK.TRANS64 P0, [R16+URZ+0x2a800], R61 ;  /* 0x02a8003d100085a7 */ /* 0x000e64000800007f */
[----:B-1----:R-:W-:Y:S05]  /*29c20*/  @!P0 BRA `(.L_x_1829) ;  /* 0xfffffffc00f08947 */ /* 0x002fea000383ffff */
[----:B------:R-:W-:Y:S05]  /*29c30*/  BRA `(.L_x_2146) ;  /* 0xfffffe6400fc7947 */ /* 0x000fea000383ffff */
.L_x_1843:
[----:B-1----:R1:W2:Y:S02]  /*29c40*/  SYNCS.PHASECHK.TRANS64.TRYWAIT P2, [R7+URZ+0x2a830], R0 ;  /* 0x02a83000070075a7 */ /* 0x0022a4000804017f */
[----:B--2---:R-:W-:Y:S05]  /*29c50*/  @!P2 NANOSLEEP.SYNCS 0x989680 ;  /* 0x009896800000a95d */ /* 0x004fea0003900000 */
[----:B------:R-:W2:Y:S02]  /*29c60*/  @!P2 SYNCS.PHASECHK.TRANS64 P2, [R7+URZ+0x2a830], R0 ;  /* 0x02a830000700a5a7 */ /* 0x000ea4000804007f */
[----:B--2---:R-:W-:Y:S05]  /*29c70*/  @!P2 BRA `(.L_x_1843) ;  /* 0xfffffffc00f0a947 */ /* 0x004fea000383ffff */
[----:B------:R-:W-:Y:S05]  /*29c80*/  BRA `(.L_x_1842) ;  /* 0xfffffe9000647947 */ /* 0x000fea000383ffff */
.L_x_1863:
[----:B-1----:R1:W2:Y:S02]  /*29c90*/  SYNCS.PHASECHK.TRANS64.TRYWAIT P2, [R7+URZ+0x2a830], R14 ;  /* 0x02a8300e070075a7 */ /* 0x0022a4000804017f */
[----:B--2---:R-:W-:Y:S05]  /*29ca0*/  @!P2 NANOSLEEP.SYNCS 0x989680 ;  /* 0x009896800000a95d */ /* 0x004fea0003900000 */
[----:B------:R-:W2:Y:S02]  /*29cb0*/  @!P2 SYNCS.PHASECHK.TRANS64 P2, [R7+URZ+0x2a830], R14 ;  /* 0x02a8300e0700a5a7 */ /* 0x000ea4000804007f */
[----:B--2---:R-:W-:Y:S05]  /*29cc0*/  @!P2 BRA `(.L_x_1863) ;  /* 0xfffffffc00f0a947 */ /* 0x004fea000383ffff */
[----:B------:R-:W-:Y:S05]  /*29cd0*/  BRA `(.L_x_1862) ;  /* 0xfffffec000287947 */ /* 0x000fea000383ffff */
.L_x_1868:
[----:B-1----:R1:W2:Y:S02]  /*29ce0*/  SYNCS.PHASECHK.TRANS64.TRYWAIT P2, [R14+URZ+0x2a850], R9 ;  /* 0x02a850090e0075a7 */ /* 0x0022a4000804017f */
[----:B--2---:R-:W-:Y:S05]  /*29cf0*/  @!P2 NANOSLEEP.SYNCS 0x989680 ;  /* 0x009896800000a95d */ /* 0x004fea0003900000 */
[----:B------:R-:W2:Y:S02]  /*29d00*/  @!P2 SYNCS.PHASECHK.TRANS64 P2, [R14+URZ+0x2a850], R9 ;  /* 0x02a850090e00a5a7 */ /* 0x000ea4000804007f */
[----:B--2---:R-:W-:Y:S05]  /*29d10*/  @!P2 BRA `(.L_x_1868) ;  /* 0xfffffffc00f0a947 */ /* 0x004fea000383ffff */
[----:B------:R-:W-:Y:S05]  /*29d20*/  BRA `(.L_x_1867) ;  /* 0xfffffecc001c7947 */ /* 0x000fea000383ffff */
.L_x_1888:
[----:B-1----:R1:W2:Y:S02]  /*29d30*/  SYNCS.PHASECHK.TRANS64.TRYWAIT P2, [R3+URZ+0x2a830], R4 ;  /* 0x02a83004030075a7 */ /* 0x0022a4000804017f */
[----:B--2---:R-:W-:Y:S05]  /*29d40*/  @!P2 NANOSLEEP.SYNCS 0x989680 ;  /* 0x009896800000a95d */ /* 0x004fea0003900000 */
[----:B------:R-:W2:Y:S02]  /*29d50*/  @!P2 SYNCS.PHASECHK.TRANS64 P2, [R3+URZ+0x2a830], R4 ;  /* 0x02a830040300a5a7 */ /* 0x000ea4000804007f */
[----:B--2---:R-:W-:Y:S05]  /*29d60*/  @!P2 BRA `(.L_x_1888) ;  /* 0xfffffffc00f0a947 */ /* 0x004fea000383ffff */
[----:B------:R-:W-:Y:S05]  /*29d70*/  BRA `(.L_x_1887) ;  /* 0xfffffef400087947 */ /* 0x000fea000383ffff */
.L_x_1893:
[----:B-1----:R1:W2:Y:S02]  /*29d80*/  SYNCS.PHASECHK.TRANS64.TRYWAIT P2, [R198+URZ+0x2a850], R3 ;  /* 0x02a85003c60075a7 */ /* 0x0022a4000804017f */
[----:B--2---:R-:W-:Y:S05]  /*29d90*/  @!P2 NANOSLEEP.SYNCS 0x989680 ;  /* 0x009896800000a95d */ /* 0x004fea0003900000 */
[----:B------:R-:W2:Y:S02]  /*29da0*/  @!P2 SYNCS.PHASECHK.TRANS64 P2, [R198+URZ+0x2a850], R3 ;  /* 0x02a85003c600a5a7 */ /* 0x000ea4000804007f */
[----:B--2---:R-:W-:Y:S05]  /*29db0*/  @!P2 BRA `(.L_x_1893) ;  /* 0xfffffffc00f0a947 */ /* 0x004fea000383ffff */
[----:B------:R-:W-:Y:S05]  /*29dc0*/  BRA `(.L_x_1892) ;  /* 0xfffffefc00e87947 */ /* 0x000fea000383ffff */
.L_x_1901:
[----:B-1----:R1:W2:Y:S02]  /*29dd0*/  SYNCS.PHASECHK.TRANS64.TRYWAIT P2, [R3+URZ+0x2a830], R14 ;  /* 0x02a8300e030075a7 */ /* 0x0022a4000804017f */
[----:B--2---:R-:W-:Y:S05]  /*29de0*/  @!P2 NANOSLEEP.SYNCS 0x989680 ;  /* 0x009896800000a95d */ /* 0x004fea0003900000 */
[----:B------:R-:W2:Y:S02]  /*29df0*/  @!P2 SYNCS.PHASECHK.TRANS64 P2, [R3+URZ+0x2a830], R14 ;  /* 0x02a8300e0300a5a7 */ /* 0x000ea4000804007f */
[----:B--2---:R-:W-:Y:S05]  /*29e00*/  @!P2 BRA `(.L_x_1901) ;  /* 0xfffffffc00f0a947 */ /* 0x004fea000383ffff */
[----:B------:R-:W-:Y:S05]  /*29e10*/  BRA `(.L_x_1900) ;  /* 0xffffff1000e07947 */ /* 0x000fea000383ffff */
.L_x_1906:
[----:B-1----:R1:W2:Y:S02]  /*29e20*/  SYNCS.PHASECHK.TRANS64.TRYWAIT P2, [R12+URZ+0x2a850], R3 ;  /* 0x02a850030c0075a7 */ /* 0x0022a4000804017f */
[----:B--2---:R-:W-:Y:S05]  /*29e30*/  @!P2 NANOSLEEP.SYNCS 0x989680 ;  /* 0x009896800000a95d */ /* 0x004fea0003900000 */
[----:B------:R-:W2:Y:S02]  /*29e40*/  @!P2 SYNCS.PHASECHK.TRANS64 P2, [R12+URZ+0x2a850], R3 ;  /* 0x02a850030c00a5a7 */ /* 0x000ea4000804007f */
[----:B--2---:R-:W-:Y:S05]  /*29e50*/  @!P2 BRA `(.L_x_1906) ;  /* 0xfffffffc00f0a947 */ /* 0x004fea000383ffff */
[----:B------:R-:W-:Y:S05]  /*29e60*/  BRA `(.L_x_1905) ;  /* 0xffffff1c00d47947 */ /* 0x000fea000383ffff */
.L_x_1920:
[----:B-1----:R1:W2:Y:S02]  /*29e70*/  SYNCS.PHASECHK.TRANS64.TRYWAIT P0, [R13+URZ+0x2a850], R0 ;  /* 0x02a850000d0075a7 */ /* 0x0022a4000800017f */
[----:B--2---:R-:W-:Y:S05]  /*29e80*/  @!P0 NANOSLEEP.SYNCS 0x989680 ;  /* 0x009896800000895d */ /* 0x004fea0003900000 */
[----:B------:R-:W2:Y:S02]  /*29e90*/  @!P0 SYNCS.PHASECHK.TRANS64 P0, [R13+URZ+0x2a850], R0 ;  /* 0x02a850000d0085a7 */ /* 0x000ea4000800007f */
[----:B--2---:R-:W-:Y:S05]  /*29ea0*/  @!P0 BRA `(.L_x_1920) ;  /* 0xfffffffc00f08947 */ /* 0x004fea000383ffff */
[----:B------:R-:W-:Y:S05]  /*29eb0*/  BRA `(.L_x_1919) ;  /* 0xffffff4400f07947 */ /* 0x000fea000383ffff */
.L_x_1964:
[----:B------:R-:W1:Y:S01]  /*29ec0*/  S2R R7, SR_TID.X ;  /* 0x0000000000077919 */ /* 0x000e620000002100 */
[----:B------:R-:W-:Y:S01]  /*29ed0*/  BSSY B1, `(.L_x_2147) ;  /* 0x000000a000017945 */ /* 0x000fe20003800000 */
[----:B------:R-:W-:Y:S02]  /*29ee0*/  IMAD.MOV.U32 R12, RZ, RZ, RZ ;  /* 0x000000ffff0c7224 */ /* 0x000fe400078e00ff */
[----:B0-----:R-:W-:Y:S02]  /*29ef0*/  IMAD.MOV.U32 R11, RZ, RZ, 0x1f ;  /* 0x0000001fff0b7424 */ /* 0x001fe400078e00ff */
[----:B------:R-:W-:Y:S01]  /*29f00*/  IMAD.MOV.U32 R15, RZ, RZ, -0x1 ;  /* 0xffffffffff0f7424 */ /* 0x000fe200078e00ff */
[----:B-1----:R-:W-:-:S04]  /*29f10*/  SHF.R.U32.HI R7, RZ, 0x5, R7 ;  /* 0x00000005ff077819 */ /* 0x002fc80000011607 */
[----:B------:R-:W-:-:S05]  /*29f20*/  LOP3.LUT R7, R7, 0x3, RZ, 0xc0, !PT ;  /* 0x0000000307077812 */ /* 0x000fca00078ec0ff */
[----:B------:R-:W-:-:S07]  /*29f30*/  IMAD.MOV.U32 R13, RZ, RZ, R7 ;  /* 0x000000ffff0d7224 */ /* 0x000fce00078e0007 */
[----:B------:R-:W-:Y:S05]  /*29f40*/  WARPSYNC.COLLECTIVE R15, `(.L_x_2148) ;  /* 0x000000000f087348 */ /* 0x000fea0003c00000 */
[----:B------:R0:W1:Y:S02]  /*29f50*/  SHFL.IDX P6, R14, R13, R12, R11 ;  /* 0x0000000c0d0e7389 */ /* 0x00006400000c000b */
[----:B01----:R-:W-:Y:S01]  /*29f60*/  ENDCOLLECTIVE ;  /* 0x000000000000791b */ /* 0x003fe20003800000 */
.L_x_2148:
[----:B------:R-:W-:Y:S05]  /*29f70*/  BSYNC B1 ;  /* 0x0000000000017941 */ /* 0x000fea0003800000 */
.L_x_2147:
[----:B------:R-:W-:Y:S05]  /*29f80*/  BRA `(.L_x_2149) ;  /* 0xffffff8800387947 */ /* 0x000fea000383ffff */
.L_x_1966:
[----:B------:R-:W-:Y:S01]  /*29f90*/  BSSY B1, `(.L_x_2150) ;  /* 0x0000006000017945 */ /* 0x000fe20003800000 */
[----:B------:R-:W-:-:S07]  /*29fa0*/  IMAD.MOV.U32 R15, RZ, RZ, -0x1 ;  /* 0xffffffffff0f7424 */ /* 0x000fce00078e00ff */
[----:B01----:R-:W-:Y:S05]  /*29fb0*/  WARPSYNC.COLLECTIVE R15, `(.L_x_2151) ;  /* 0x000000000f0c7348 */ /* 0x003fea0003c00000 */
[----:B------:R-:W-:Y:S02]  /*29fc0*/  ELECT P6, UR62, PT ;  /* 0x00000000003e782f */ /* 0x000fe400038c0000 */
[----:B------:R-:W-:Y:S01]  /*29fd0*/  MOV R14, UR62 ;  /* 0x0000003e000e7c02 */ /* 0x000fe20008000f00 */
[----:B01----:R-:W-:Y:S10]  /*29fe0*/  ENDCOLLECTIVE ;  /* 0x000000000000791b */ /* 0x003ff40003800000 */
.L_x_2151:
[----:B------:R-:W-:Y:S05]  /*29ff0*/  BSYNC B1 ;  /* 0x0000000000017941 */ /* 0x000fea0003800000 */
.L_x_2150:
[----:B------:R-:W-:Y:S05]  /*2a000*/  BRA `(.L_x_1965) ;  /* 0xffffff8800307947 */ /* 0x000fea000383ffff */
.L_x_1968:
[----:B-1----:R-:W2:Y:S02]  /*2a010*/  LDL R6, [R1] ;  /* 0x0000000001067983 */ /* 0x002ea40000100800 */
[----:B--2---:R1:W2:Y:S02]  /*2a020*/  SYNCS.PHASECHK.TRANS64.TRYWAIT P0, [R6+URZ+0x2a820], R5 ;  /* 0x02a82005060075a7 */ /* 0x0042a4000800017f */
[----:B--2---:R-:W-:Y:S05]  /*2a030*/  @!P0 NANOSLEEP.SYNCS 0x989680 ;  /* 0x009896800000895d */ /* 0x004fea0003900000 */
[----:B------:R-:W2:Y:S02]  /*2a040*/  @!P0 SYNCS.PHASECHK.TRANS64 P0, [R6+URZ+0x2a820], R5 ;  /* 0x02a82005060085a7 */ /* 0x000ea4000800007f */
[----:B--2---:R-:W-:Y:S05]  /*2a050*/  @!P0 BRA `(.L_x_1968) ;  /* 0xfffffffc00ec8947 */ /* 0x004fea000383ffff */
[----:B------:R-:W-:Y:S05]  /*2a060*/  BRA `(.L_x_2152) ;  /* 0xffffff8800407947 */ /* 0x000fea000383ffff */
.L_x_1972:
[----:B-1----:R1:W2:Y:S02]  /*2a070*/  SYNCS.PHASECHK.TRANS64.TRYWAIT P0, [R7+URZ+0x2a8a0], R10 ;  /* 0x02a8a00a070075a7 */ /* 0x0022a4000800017f */
[----:B--2---:R-:W-:Y:S05]  /*2a080*/  @!P0 NANOSLEEP.SYNCS 0x989680 ;  /* 0x009896800000895d */ /* 0x004fea0003900000 */
[----:B------:R-:W2:Y:S02]  /*2a090*/  @!P0 SYNCS.PHASECHK.TRANS64 P0, [R7+URZ+0x2a8a0], R10 ;  /* 0x02a8a00a070085a7 */ /* 0x000ea4000800007f */
[----:B--2---:R-:W-:Y:S05]  /*2a0a0*/  @!P0 BRA `(.L_x_1972) ;  /* 0xfffffffc00f08947 */ /* 0x004fea000383ffff */
[----:B------:R-:W-:Y:S05]  /*2a0b0*/  BRA `(.L_x_2153) ;  /* 0xffffff8800647947 */ /* 0x000fea000383ffff */
.L_x_1979:
[----:B--2---:R2:W3:Y:S02]  /*2a0c0*/  SYNCS.PHASECHK.TRANS64.TRYWAIT P0, [R7+URZ+0x2a8c0], R10 ;  /* 0x02a8c00a070075a7 */ /* 0x0044e4000800017f */
[----:B---3--:R-:W-:Y:S05]  /*2a0d0*/  @!P0 NANOSLEEP.SYNCS 0x989680 ;  /* 0x009896800000895d */ /* 0x008fea0003900000 */
[----:B------:R-:W3:Y:S02]  /*2a0e0*/  @!P0 SYNCS.PHASECHK.TRANS64 P0, [R7+URZ+0x2a8c0], R10 ;  /* 0x02a8c00a070085a7 */ /* 0x000ee4000800007f */
[----:B---3--:R-:W-:Y:S05]  /*2a0f0*/  @!P0 BRA `(.L_x_1979) ;  /* 0xfffffffc00f08947 */ /* 0x008fea000383ffff */
[----:B------:R-:W-:Y:S05]  /*2a100*/  BRA `(.L_x_2154) ;  /* 0xffffff8c00647947 */ /* 0x000fea000383ffff */
.L_x_1987:
[----:B-1----:R1:W2:Y:S02]  /*2a110*/  SYNCS.PHASECHK.TRANS64.TRYWAIT P1, [R8+URZ+0x2a8a0], R7 ;  /* 0x02a8a007080075a7 */ /* 0x0022a4000802017f */
[----:B--2---:R-:W-:Y:S05]  /*2a120*/  @!P1 NANOSLEEP.SYNCS 0x989680 ;  /* 0x009896800000995d */ /* 0x004fea0003900000 */
[----:B------:R-:W2:Y:S02]  /*2a130*/  @!P1 SYNCS.PHASECHK.TRANS64 P1, [R8+URZ+0x2a8a0], R7 ;  /* 0x02a8a007080095a7 */ /* 0x000ea4000802007f */
[----:B--2---:R-:W-:Y:S05]  /*2a140*/  @!P1 BRA `(.L_x_1987) ;  /* 0xfffffffc00f09947 */ /* 0x004fea000383ffff */
[----:B------:R-:W-:Y:S05]  /*2a150*/  BRA `(.L_x_2155) ;  /* 0xffffff9000847947 */ /* 0x000fea000383ffff */
.L_x_1994:
[----:B--2---:R2:W3:Y:S02]  /*2a160*/  SYNCS.PHASECHK.TRANS64.TRYWAIT P1, [R8+URZ+0x2a8c0], R7 ;  /* 0x02a8c007080075a7 */ /* 0x0044e4000802017f */
[----:B---3--:R-:W-:Y:S05]  /*2a170*/  @!P1 NANOSLEEP.SYNCS 0x989680 ;  /* 0x009896800000995d */ /* 0x008fea0003900000 */
[----:B------:R-:W3:Y:S02]  /*2a180*/  @!P1 SYNCS.PHASECHK.TRANS64 P1, [R8+URZ+0x2a8c0], R7 ;  /* 0x02a8c007080095a7 */ /* 0x000ee4000802007f */
[----:B---3--:R-:W-:Y:S05]  /*2a190*/  @!P1 BRA `(.L_x_1994) ;  /* 0xfffffffc00f09947 */ /* 0x008fea000383ffff */
[----:B------:R-:W-:Y:S05]  /*2a1a0*/  BRA `(.L_x_2156) ;  /* 0xffffff9400807947 */ /* 0x000fea000383ffff */
.L_x_2016:
[----:B------:R-:W2:Y:S01]  /*2a1b0*/  S2R R4, SR_TID.X ;  /* 0x0000000000047919 */ /* 0x000ea20000002100 */
[----:B------:R-:W-:Y:S01]  /*2a1c0*/  BSSY B0, `(.L_x_2157) ;  /* 0x000000a000007945 */ /* 0x000fe20003800000 */
[----:B------:R-:W-:Y:S02]  /*2a1d0*/  IMAD.MOV.U32 R12, RZ, RZ, RZ ;  /* 0x000000ffff0c7224 */ /* 0x000fe400078e00ff */
[----:B0-----:R-:W-:Y:S02]  /*2a1e0*/  IMAD.MOV.U32 R11, RZ, RZ, 0x1f ;  /* 0x0000001fff0b7424 */ /* 0x001fe400078e00ff */
[----:B------:R-:W-:Y:S01]  /*2a1f0*/  IMAD.MOV.U32 R15, RZ, RZ, -0x1 ;  /* 0xffffffffff0f7424 */ /* 0x000fe200078e00ff */
[----:B--2---:R-:W-:-:S04]  /*2a200*/  SHF.R.U32.HI R4, RZ, 0x5, R4 ;  /* 0x00000005ff047819 */ /* 0x004fc80000011604 */
[----:B------:R-:W-:-:S05]  /*2a210*/  LOP3.LUT R4, R4, 0x3, RZ, 0xc0, !PT ;  /* 0x0000000304047812 */ /* 0x000fca00078ec0ff */
[----:B------:R-:W-:-:S07]  /*2a220*/  IMAD.MOV.U32 R13, RZ, RZ, R4 ;  /* 0x000000ffff0d7224 */ /* 0x000fce00078e0004 */
[----:B-1----:R-:W-:Y:S05]  /*2a230*/  WARPSYNC.COLLECTIVE R15, `(.L_x_2158) ;  /* 0x000000000f087348 */ /* 0x002fea0003c00000 */
[----:B------:R0:W2:Y:S02]  /*2a240*/  SHFL.IDX P6, R14, R13, R12, R11 ;  /* 0x0000000c0d0e7389 */ /* 0x0000a400000c000b */
[----:B012---:R-:W-:Y:S01]  /*2a250*/  ENDCOLLECTIVE ;  /* 0x000000000000791b */ /* 0x007fe20003800000 */
.L_x_2158:
[----:B------:R-:W-:Y:S05]  /*2a260*/  BSYNC B0 ;  /* 0x0000000000007941 */ /* 0x000fea0003800000 */
.L_x_2157:
[----:B------:R-:W-:Y:S05]  /*2a270*/  BRA `(.L_x_2159) ;  /* 0xffffffa000fc7947 */ /* 0x000fea000383ffff */
.L_x_2018:
[----:B------:R-:W-:Y:S01]  /*2a280*/  BSSY B0, `(.L_x_2160) ;  /* 0x0000006000007945 */ /* 0x000fe20003800000 */
[----:B------:R-:W-:-:S07]  /*2a290*/  IMAD.MOV.U32 R15, RZ, RZ, -0x1 ;  /* 0xffffffffff0f7424 */ /* 0x000fce00078e00ff */
[----:B01-3--:R-:W-:Y:S05]  /*2a2a0*/  WARPSYNC.COLLECTIVE R15, `(.L_x_2161) ;  /* 0x000000000f0c7348 */ /* 0x00bfea0003c00000 */
[----:B------:R-:W-:Y:S02]  /*2a2b0*/  ELECT P6, UR62, PT ;  /* 0x00000000003e782f */ /* 0x000fe400038c0000 */
[----:B------:R-:W-:Y:S01]  /*2a2c0*/  MOV R14, UR62 ;  /* 0x0000003e000e7c02 */ /* 0x000fe20008000f00 */
[----:B01-3--:R-:W-:Y:S10]  /*2a2d0*/  ENDCOLLECTIVE ;  /* 0x000000000000791b */ /* 0x00bff40003800000 */
.L_x_2161:
[----:B------:R-:W-:Y:S05]  /*2a2e0*/  BSYNC B0 ;  /* 0x0000000000007941 */ /* 0x000fea0003800000 */
.L_x_2160:
[----:B------:R-:W-:Y:S05]  /*2a2f0*/  BRA `(.L_x_2162) ;  /* 0xffffffa400087947 */ /* 0x000fea000383ffff */
.L_x_2020:
[----:B-1----:R1:W2:Y:S02]  /*2a300*/  SYNCS.PHASECHK.TRANS64.TRYWAIT P0, [R0+URZ+0x2a840], R2 ;  /* 0x02a84002000075a7 */ /* 0x0022a4000800017f */
[----:B--2---:R-:W-:Y:S05]  /*2a310*/  @!P0 NANOSLEEP.SYNCS 0x989680 ;  /* 0x009896800000895d */ /* 0x004fea0003900000 */
[----:B------:R-:W2:Y:S02]  /*2a320*/  @!P0 SYNCS.PHASECHK.TRANS64 P0, [R0+URZ+0x2a840], R2 ;  /* 0x02a84002000085a7 */ /* 0x000ea4000800007f */
[----:B--2---:R-:W-:Y:S05]  /*2a330*/  @!P0 BRA `(.L_x_2020) ;  /* 0xfffffffc00f08947 */ /* 0x004fea000383ffff */
[----:B------:R-:W-:Y:S05]  /*2a340*/  BRA `(.L_x_2163) ;  /* 0xffffffa400747947 */ /* 0x000fea000383ffff */
.L_x_2024:
[----:B------:R-:W2:Y:S01]  /*2a350*/  LDL.LU R11, [R1+0x3c] ;  /* 0x00003c00010b7983 */ /* 0x000ea20000300800 */
[----:B------:R-:W-:Y:S02]  /*2a360*/  IMAD.MOV.U32 R13, RZ, RZ, R3 ;  /* 0x000000ffff0d7224 */ /* 0x000fe400078e0003 */
[----:B------:R-:W-:Y:S01]  /*2a370*/  IMAD.MOV.U32 R12, RZ, RZ, RZ ;  /* 0x000000ffff0c7224 */ /* 0x000fe200078e00ff */
[----:B------:R-:W0:Y:S01]  /*2a380*/  S2R R5, SR_TID.X ;  /* 0x0000000000057919 */ /* 0x000e220000002100 */
[----:B------:R-:W-:Y:S01]  /*2a390*/  IMAD.MOV.U32 R15, RZ, RZ, -0x1 ;  /* 0xffffffffff0f7424 */ /* 0x000fe200078e00ff */
[----:B0-----:R-:W-:-:S04]  /*2a3a0*/  LOP3.LUT R5, R5, 0x7f, RZ, 0xc0, !PT ;  /* 0x0000007f05057812 */ /* 0x001fc800078ec0ff */
        /* <DEDUP_REMOVED lines=9> */
.L_x_2164:
[----:B------:R-:W-:Y:S02]  /*2a440*/  IMAD.MOV.U32 R13, RZ, RZ, R4 ;  /* 0x000000ffff0d7224 */ /* 0x000fe400078e0004 */
[----:B------:R-:W-:-:S07]  /*2a450*/  IMAD.MOV.U32 R6, RZ, RZ, R14 ;  /* 0x000000ffff067224 */ /* 0x000fce00078e000e */
[----:B------:R-:W-:Y:S05]  /*2a460*/  WARPSYNC.COLLECTIVE R15, `(.L_x_2165) ;  /* 0x000000000f087348 */ /* 0x000fea0003c00000 */
[----:B------:R0:W1:Y:S02]  /*2a470*/  SHFL.IDX P6, R14, R13, R12, R11 ;  /* 0x0000000c0d0e7389 */ /* 0x00006400000c000b */
[----:B01----:R-:W-:Y:S01]  /*2a480*/  ENDCOLLECTIVE ;  /* 0x000000000000791b */ /* 0x003fe20003800000 */
.L_x_2165:
        /* <DEDUP_REMOVED lines=19> */
.L_x_2166:
[----:B------:R-:W-:Y:S02]  /*2a5c0*/  IMAD.MOV.U32 R13, RZ, RZ, R4 ;  /* 0x000000ffff0d7224 */ /* 0x000fe400078e0004 */
[----:B------:R-:W-:-:S07]  /*2a5d0*/  IMAD.MOV.U32 R9, RZ, RZ, R14 ;  /* 0x000000ffff097224 */ /* 0x000fce00078e000e */
[----:B------:R-:W-:Y:S05]  /*2a5e0*/  WARPSYNC.COLLECTIVE R15, `(.L_x_2167) ;  /* 0x000000000f087348 */ /* 0x000fea0003c00000 */
[----:B------:R0:W1:Y:S02]  /*2a5f0*/  SHFL.IDX P6, R14, R13, R12, R11 ;  /* 0x0000000c0d0e7389 */ /* 0x00006400000c000b */
[----:B01----:R-:W-:Y:S01]  /*2a600*/  ENDCOLLECTIVE ;  /* 0x000000000000791b */ /* 0x003fe20003800000 */
.L_x_2167:
[----:B------:R-:W-:Y:S01]  /*2a610*/  ULDC.64 UR4, c[0x0][0x208] ;  /* 0x0000820000047ab9 */ /* 0x000fe20000000a00 */
[----:B------:R-:W-:Y:S02]  /*2a620*/  IMAD.MOV.U32 R13, RZ, RZ, R3 ;  /* 0x000000ffff0d7224 */ /* 0x000fe400078e0003 */
[----:B------:R-:W-:Y:S02]  /*2a630*/  IMAD.MOV.U32 R12, RZ, RZ, 0x2 ;  /* 0x00000002ff0c7424 */ /* 0x000fe400078e00ff */
[----:B------:R-:W-:-:S05]  /*2a640*/  IMAD.MOV.U32 R5, RZ, RZ, R14 ;  /* 0x000000ffff057224 */ /* 0x000fca00078e000e */
[----:B------:R-:W-:-:S05]  /*2a650*/  @!P3 LEA R8, P5, R8, R5, 0x1 ;  /* 0x000000050808b211 */ /* 0x000fca00078a08ff */
[----:B------:R-:W-:Y:S02]  /*2a660*/  @!P3 IMAD.X R5, RZ, RZ, R9, P5 ;  /* 0x000000ffff05b224 */ /* 0x000fe400028e0609 */
[----:B------:R-:W-:Y:S01]  /*2a670*/  @!P3 IMAD.MOV.U32 R6, RZ, RZ, R8 ;  /* 0x000000ffff06b224 */ /* 0x000fe200078e0008 */
[----:B------:R-:W0:Y:S01]  /*2a680*/  S2R R9, SR_TID.X ;  /* 0x0000000000097919 */ /* 0x000e220000002100 */
        /* <DEDUP_REMOVED lines=9> */
[----:B01----:R-:W-:Y:S05]  /*2a720*/  WARPSYNC.COLLECTIVE R15, `(.L_x_2168) ;  /* 0x000000000f087348 */ /* 0x003fea0003c00000 */
[----:B------:R2:W3:Y:S02]  /*2a730*/  SHFL.IDX P6, R14, R13, R12, R11 ;  /* 0x0000000c0d0e7389 */ /* 0x0004e400000c000b */
[----:B0123--:R-:W-:Y:S01]  /*2a740*/  ENDCOLLECTIVE ;  /* 0x000000000000791b */ /* 0x00ffe20003800000 */
.L_x_2168:
[----:B------:R-:W-:Y:S02]  /*2a750*/  IMAD.MOV.U32 R13, RZ, RZ, R4 ;  /* 0x000000ffff0d7224 */ /* 0x000fe400078e0004 */
[----:B------:R-:W-:-:S05]  /*2a760*/  IMAD.SHL.U32 R9, R9, 0x8, RZ ;  /* 0x0000000809097824 */ /* 0x000fca00078e00ff */
[----:B------:R-:W-:Y:S01]  /*2a770*/  LOP3.LUT R9, R9, 0x38, RZ, 0xc0, !PT ;  /* 0x0000003809097812 */ /* 0x000fe200078ec0ff */
[----:B------:R-:W-:-:S07]  /*2a780*/  IMAD.MOV.U32 R8, RZ, RZ, R14 ;  /* 0x000000ffff087224 */ /* 0x000fce00078e000e */
[----:B------:R-:W-:Y:S05]  /*2a790*/  WARPSYNC.COLLECTIVE R15, `(.L_x_2169) ;  /* 0x000000000f087348 */ /* 0x000fea0003c00000 */
[----:B------:R0:W1:Y:S02]  /*2a7a0*/  SHFL.IDX P6, R14, R13, R12, R11 ;  /* 0x0000000c0d0e7389 */ /* 0x00006400000c000b */
[----:B01----:R-:W-:Y:S01]  /*2a7b0*/  ENDCOLLECTIVE ;  /* 0x000000000000791b */ /* 0x003fe20003800000 */
.L_x_2169:
        /* <DEDUP_REMOVED lines=19> */
.L_x_2170:
[----:B------:R-:W-:Y:S02]  /*2a8f0*/  IMAD.MOV.U32 R13, RZ, RZ, R4 ;  /* 0x000000ffff0d7224 */ /* 0x000fe400078e0004 */
[----:B------:R-:W-:-:S07]  /*2a900*/  IMAD.MOV.U32 R6, RZ, RZ, R14 ;  /* 0x000000ffff067224 */ /* 0x000fce00078e000e */
[----:B------:R-:W-:Y:S05]  /*2a910*/  WARPSYNC.COLLECTIVE R15, `(.L_x_2171) ;  /* 0x000000000f087348 */ /* 0x000fea0003c00000 */
[----:B------:R0:W1:Y:S02]  /*2a920*/  SHFL.IDX P6, R14, R13, R12, R11 ;  /* 0x0000000c0d0e7389 */ /* 0x00006400000c000b */
[----:B01----:R-:W-:Y:S01]  /*2a930*/  ENDCOLLECTIVE ;  /* 0x000000000000791b */ /* 0x003fe20003800000 */
.L_x_2171:
        /* <DEDUP_REMOVED lines=19> */
.L_x_2172:
[----:B------:R-:W-:Y:S02]  /*2aa70*/  IMAD.MOV.U32 R13, RZ, RZ, R4 ;  /* 0x000000ffff0d7224 */ /* 0x000fe400078e0004 */
[----:B------:R-:W-:-:S07]  /*2aa80*/  IMAD.MOV.U32 R6, RZ, RZ, R14 ;  /* 0x000000ffff067224 */ /* 0x000fce00078e000e */
[----:B------:R-:W-:Y:S05]  /*2aa90*/  WARPSYNC.COLLECTIVE R15, `(.L_x_2173) ;  /* 0x000000000f087348 */ /* 0x000fea0003c00000 */
[----:B------:R0:W1:Y:S02]  /*2aaa0*/  SHFL.IDX P6, R14, R13, R12, R11 ;  /* 0x0000000c0d0e7389 */ /* 0x00006400000c000b */
[----:B01----:R-:W-:Y:S01]  /*2aab0*/  ENDCOLLECTIVE ;  /* 0x000000000000791b */ /* 0x003fe20003800000 */
.L_x_2173:
        /* <DEDUP_REMOVED lines=19> */
.L_x_2174:
[----:B------:R-:W-:Y:S02]  /*2abf0*/  IMAD.MOV.U32 R13, RZ, RZ, R4 ;  /* 0x000000ffff0d7224 */ /* 0x000fe400078e0004 */
[----:B------:R-:W-:-:S07]  /*2ac00*/  IMAD.MOV.U32 R6, RZ, RZ, R14 ;  /* 0x000000ffff067224 */ /* 0x000fce00078e000e */
[----:B------:R-:W-:Y:S05]  /*2ac10*/  WARPSYNC.COLLECTIVE R15, `(.L_x_2175) ;  /* 0x000000000f087348 */ /* 0x000fea0003c00000 */
[----:B------:R0:W1:Y:S02]  /*2ac20*/  SHFL.IDX P6, R14, R13, R12, R11 ;  /* 0x0000000c0d0e7389 */ /* 0x00006400000c000b */
[----:B01----:R-:W-:Y:S01]  /*2ac30*/  ENDCOLLECTIVE ;  /* 0x000000000000791b */ /* 0x003fe20003800000 */
.L_x_2175:
        /* <DEDUP_REMOVED lines=17> */
.L_x_2176:
[----:B------:R-:W-:-:S05]  /*2ad50*/  VIADD R7, R0, 0x60 ;  /* 0x0000006000077836 */ /* 0x000fca0000000000 */
[----:B------:R-:W-:Y:S01]  /*2ad60*/  ISETP.GE.AND P4, PT, R7, R2, PT ;  /* 0x000000020700720c */ /* 0x000fe20003f86270 */
[----:B------:R-:W-:Y:S02]  /*2ad70*/  IMAD.MOV.U32 R13, RZ, RZ, R4 ;  /* 0x000000ffff0d7224 */ /* 0x000fe400078e0004 */
[----:B------:R-:W-:-:S10]  /*2ad80*/  IMAD.MOV.U32 R6, RZ, RZ, R14 ;  /* 0x000000ffff067224 */ /* 0x000fd400078e000e */
[----:B------:R-:W-:Y:S05]  /*2ad90*/  WARPSYNC.COLLECTIVE R15, `(.L_x_2177) ;  /* 0x000000000f087348 */ /* 0x000fea0003c00000 */
[----:B------:R0:W1:Y:S02]  /*2ada0*/  SHFL.IDX P6, R14, R13, R12, R11 ;  /* 0x0000000c0d0e7389 */ /* 0x00006400000c000b */
[----:B01----:R-:W-:Y:S01]  /*2adb0*/  ENDCOLLECTIVE ;  /* 0x000000000000791b */ /* 0x003fe20003800000 */
.L_x_2177:
        /* <DEDUP_REMOVED lines=17> */
.L_x_2178:
[----:B------:R-:W-:Y:S02]  /*2aed0*/  IMAD.MOV.U32 R13, RZ, RZ, R4 ;  /* 0x000000ffff0d7224 */ /* 0x000fe400078e0004 */
[----:B------:R-:W-:-:S07]  /*2aee0*/  IMAD.MOV.U32 R5, RZ, RZ, R14 ;  /* 0x000000ffff057224 */ /* 0x000fce00078e000e */
[----:B------:R-:W-:Y:S05]  /*2aef0*/  WARPSYNC.COLLECTIVE R15, `(.L_x_2179) ;  /* 0x000000000f087348 */ /* 0x000fea0003c00000 */
[----:B------:R0:W1:Y:S02]  /*2af00*/  SHFL.IDX P6, R14, R13, R12, R11 ;  /* 0x0000000c0d0e7389 */ /* 0x00006400000c000b */
[----:B01----:R-:W-:Y:S01]  /*2af10*/  ENDCOLLECTIVE ;  /* 0x000000000000791b */ /* 0x003fe20003800000 */
.L_x_2179:
[----:B------:R-:W-:Y:S01]  /*2af20*/  IMAD.MOV.U32 R3, RZ, RZ, R14 ;  /* 0x000000ffff037224 */ /* 0x000fe200078e000e */
[----:B------:R-:W-:Y:S06]  /*2af30*/  BRA `(.L_x_2180) ;  /* 0xffffffa800307947 */ /* 0x000fec000383ffff */
.L_x_2029:
[----:B0-----:R-:W2:Y:S02]  /*2af40*/  LDL R2, [R1] ;  /* 0x0000000001027983 */ /* 0x001ea40000100800 */
[----:B--2---:R0:W2:Y:S02]  /*2af50*/  SYNCS.PHASECHK.TRANS64.TRYWAIT P0, [R2+URZ+0x2a820], R0 ;  /* 0x02a82000020075a7 */ /* 0x0040a4000800017f */
[----:B--2---:R-:W-:Y:S05]  /*2af60*/  @!P0 NANOSLEEP.SYNCS 0x989680 ;  /* 0x009896800000895d */ /* 0x004fea0003900000 */
[----:B------:R-:W2:Y:S02]  /*2af70*/  @!P0 SYNCS.PHASECHK.TRANS64 P0, [R2+URZ+0x2a820], R0 ;  /* 0x02a82000020085a7 */ /* 0x000ea4000800007f */
[----:B--2---:R-:W-:Y:S05]  /*2af80*/  @!P0 BRA `(.L_x_2029) ;  /* 0xfffffffc00ec8947 */ /* 0x004fea000383ffff */
[----:B------:R-:W-:Y:S05]  /*2af90*/  BRA `(.L_x_2181) ;  /* 0xffffffa800b87947 */ /* 0x000fea000383ffff */
.L_x_2038:
[----:B-1----:R1:W2:Y:S02]  /*2afa0*/  SYNCS.PHASECHK.TRANS64.TRYWAIT P0, [R3+URZ+0x2a840], R2 ;  /* 0x02a84002030075a7 */ /* 0x0022a4000800017f */
[----:B--2---:R-:W-:Y:S05]  /*2afb0*/  @!P0 NANOSLEEP.SYNCS 0x989680 ;  /* 0x009896800000895d */ /* 0x004fea0003900000 */
[----:B------:R-:W2:Y:S02]  /*2afc0*/  @!P0 SYNCS.PHASECHK.TRANS64 P0, [R3+URZ+0x2a840], R2 ;  /* 0x02a84002030085a7 */ /* 0x000ea4000800007f */
[----:B--2---:R-:W-:Y:S05]  /*2afd0*/  @!P0 BRA `(.L_x_2038) ;  /* 0xfffffffc00f08947 */ /* 0x004fea000383ffff */
[----:B------:R-:W-:Y:S05]  /*2afe0*/  BRA `(.L_x_2182) ;  /* 0xffffffac00887947 */ /* 0x000fea000383ffff */
.L_x_2045:
[----:B0-----:R0:W1:Y:S02]  /*2aff0*/  SYNCS.PHASECHK.TRANS64.TRYWAIT P0, [R3+URZ+0x60], R2 ;  /* 0x00006002030075a7 */ /* 0x001064000800017f */
[----:B-1----:R-:W-:Y:S05]  /*2b000*/  @!P0 NANOSLEEP.SYNCS 0x989680 ;  /* 0x009896800000895d */ /* 0x002fea0003900000 */
[----:B------:R-:W1:Y:S02]  /*2b010*/  @!P0 SYNCS.PHASECHK.TRANS64 P0, [R3+URZ+0x60], R2 ;  /* 0x00006002030085a7 */ /* 0x000e64000800007f */
[----:B-1----:R-:W-:Y:S05]  /*2b020*/  @!P0 BRA `(.L_x_2045) ;  /* 0xfffffffc00f08947 */ /* 0x002fea000383ffff */
[----:B------:R-:W-:Y:S05]  /*2b030*/  BRA `(.L_x_2183) ;  /* 0xffffffb000a07947 */ /* 0x000fea000383ffff */
.L_x_2054:
[----:B-1----:R1:W2:Y:S02]  /*2b040*/  SYNCS.PHASECHK.TRANS64.TRYWAIT P0, [R3+URZ+0x2a840], R2 ;  /* 0x02a84002030075a7 */ /* 0x0022a4000800017f */
[----:B--2---:R-:W-:Y:S05]  /*2b050*/  @!P0 NANOSLEEP.SYNCS 0x989680 ;  /* 0x009896800000895d */ /* 0x004fea0003900000 */
[----:B------:R-:W2:Y:S02]  /*2b060*/  @!P0 SYNCS.PHASECHK.TRANS64 P0, [R3+URZ+0x2a840], R2 ;  /* 0x02a84002030085a7 */ /* 0x000ea4000800007f */
[----:B--2---:R-:W-:Y:S05]  /*2b070*/  @!P0 BRA `(.L_x_2054) ;  /* 0xfffffffc00f08947 */ /* 0x004fea000383ffff */
[----:B------:R-:W-:Y:S05]  /*2b080*/  BRA `(.L_x_2184) ;  /* 0xffffffb800487947 */ /* 0x000fea000383ffff */
.L_x_2061:
[----:B0-----:R0:W1:Y:S02]  /*2b090*/  SYNCS.PHASECHK.TRANS64.TRYWAIT P0, [R2+URZ+0x60], R3 ;  /* 0x00006003020075a7 */ /* 0x001064000800017f */
[----:B-1----:R-:W-:Y:S05]  /*2b0a0*/  @!P0 NANOSLEEP.SYNCS 0x989680 ;  /* 0x009896800000895d */ /* 0x002fea0003900000 */
[----:B------:R-:W1:Y:S02]  /*2b0b0*/  @!P0 SYNCS.PHASECHK.TRANS64 P0, [R2+URZ+0x60], R3 ;  /* 0x00006003020085a7 */ /* 0x000e64000800007f */
[----:B-1----:R-:W-:Y:S05]  /*2b0c0*/  @!P0 BRA `(.L_x_2061) ;  /* 0xfffffffc00f08947 */ /* 0x002fea000383ffff */
[----:B------:R-:W-:Y:S05]  /*2b0d0*/  BRA `(.L_x_2185) ;  /* 0xffffffbc00607947 */ /* 0x000fea000383ffff */
.L_x_2070:
[----:B--2---:R2:W3:Y:S02]  /*2b0e0*/  SYNCS.PHASECHK.TRANS64.TRYWAIT P0, [R2+URZ+0x2a840], R3 ;  /* 0x02a84003020075a7 */ /* 0x0044e4000800017f */
[----:B---3--:R-:W-:Y:S05]  /*2b0f0*/  @!P0 NANOSLEEP.SYNCS 0x989680 ;  /* 0x009896800000895d */ /* 0x008fea0003900000 */
[----:B------:R-:W3:Y:S02]  /*2b100*/  @!P0 SYNCS.PHASECHK.TRANS64 P0, [R2+URZ+0x2a840], R3 ;  /* 0x02a84003020085a7 */ /* 0x000ee4000800007f */
[----:B---3--:R-:W-:Y:S05]  /*2b110*/  @!P0 BRA `(.L_x_2070) ;  /* 0xfffffffc00f08947 */ /* 0x008fea000383ffff */
[----:B------:R-:W-:Y:S05]  /*2b120*/  BRA `(.L_x_2186) ;  /* 0xffffffc000d47947 */ /* 0x000fea000383ffff */
.L_x_2077:
[----:B0-----:R0:W1:Y:S02]  /*2b130*/  SYNCS.PHASECHK.TRANS64.TRYWAIT P0, [R2+URZ+0x60], R5 ;  /* 0x00006005020075a7 */ /* 0x001064000800017f */
[----:B-1----:R-:W-:Y:S05]  /*2b140*/  @!P0 NANOSLEEP.SYNCS 0x989680 ;  /* 0x009896800000895d */ /* 0x002fea0003900000 */
[----:B------:R-:W1:Y:S02]  /*2b150*/  @!P0 SYNCS.PHASECHK.TRANS64 P0, [R2+URZ+0x60], R5 ;  /* 0x00006005020085a7 */ /* 0x000e64000800007f */
[----:B-1----:R-:W-:Y:S05]  /*2b160*/  @!P0 BRA `(.L_x_2077) ;  /* 0xfffffffc00f08947 */ /* 0x002fea000383ffff */
[----:B------:R-:W-:Y:S05]  /*2b170*/  BRA `(.L_x_2187) ;  /* 0xffffffc400ec7947 */ /* 0x000fea000383ffff */
.L_x_2088:
[----:B--2---:R2:W3:Y:S02]  /*2b180*/  SYNCS.PHASECHK.TRANS64.TRYWAIT P0, [R0+URZ+0x2a860], R2 ;  /* 0x02a86002000075a7 */ /* 0x0044e4000800017f */
[----:B---3--:R-:W-:Y:S05]  /*2b190*/  @!P0 NANOSLEEP.SYNCS 0x989680 ;  /* 0x009896800000895d */ /* 0x008fea0003900000 */
[----:B------:R-:W3:Y:S02]  /*2b1a0*/  @!P0 SYNCS.PHASECHK.TRANS64 P0, [R0+URZ+0x2a860], R2 ;  /* 0x02a86002000085a7 */ /* 0x000ee4000800007f */
[----:B---3--:R-:W-:Y:S05]  /*2b1b0*/  @!P0 BRA `(.L_x_2088) ;  /* 0xfffffffc00f08947 */ /* 0x008fea000383ffff */
[----:B------:R-:W-:Y:S05]  /*2b1c0*/  BRA `(.L_x_2188) ;  /* 0xffffffcc00447947 */ /* 0x000fea000383ffff */
.L_x_2095:
[----:B------:R-:W-:Y:S01]  /*2b1d0*/  BSSY B0, `(.L_x_2189) ;  /* 0x0000008000007945 */ /* 0x000fe20003800000 */
[----:B------:R-:W-:Y:S02]  /*2b1e0*/  IMAD.MOV.U32 R13, RZ, RZ, R16 ;  /* 0x000000ffff0d7224 */ /* 0x000fe400078e0010 */
[----:B0-----:R-:W-:Y:S02]  /*2b1f0*/  IMAD.MOV.U32 R12, RZ, RZ, RZ ;  /* 0x000000ffff0c7224 */ /* 0x001fe400078e00ff */
[----:B------:R-:W-:Y:S02]  /*2b200*/  IMAD.MOV.U32 R11, RZ, RZ, 0x1f ;  /* 0x0000001fff0b7424 */ /* 0x000fe400078e00ff */
[----:B------:R-:W-:-:S07]  /*2b210*/  IMAD.MOV.U32 R15, RZ, RZ, -0x1 ;  /* 0xffffffffff0f7424 */ /* 0x000fce00078e00ff */
[----:B------:R-:W-:Y:S05]  /*2b220*/  WARPSYNC.COLLECTIVE R15, `(.L_x_2190) ;  /* 0x000000000f087348 */ /* 0x000fea0003c00000 */
[----:B------:R0:W1:Y:S02]  /*2b230*/  SHFL.IDX P6, R14, R13, R12, R11 ;  /* 0x0000000c0d0e7389 */ /* 0x00006400000c000b */
[----:B01----:R-:W-:Y:S01]  /*2b240*/  ENDCOLLECTIVE ;  /* 0x000000000000791b */ /* 0x003fe20003800000 */
.L_x_2190:
[----:B------:R-:W-:Y:S05]  /*2b250*/  BSYNC B0 ;  /* 0x0000000000007941 */ /* 0x000fea0003800000 */
.L_x_2189:
        /* <DEDUP_REMOVED lines=9> */
.L_x_2191:
        /* <DEDUP_REMOVED lines=19> */
.L_x_2192:
        /* <DEDUP_REMOVED lines=8> */
.L_x_2193:
        /* <DEDUP_REMOVED lines=8> */
.L_x_2194:
        /* <DEDUP_REMOVED lines=8> */
.L_x_2195:
        /* <DEDUP_REMOVED lines=8> */
.L_x_2196:
        /* <DEDUP_REMOVED lines=9> */
.L_x_2197:
[----:B------:R-:W-:Y:S01]  /*2b6b0*/  IMAD.MOV.U32 R16, RZ, RZ, R14 ;  /* 0x000000ffff107224 */ /* 0x000fe200078e000e */
[----:B------:R-:W-:Y:S06]  /*2b6c0*/  BRA `(.L_x_2198) ;  /* 0xffffffcc00c07947 */ /* 0x000fec000383ffff */
.L_x_2100:
[----:B------:R-:W-:Y:S01]  /*2b6d0*/  BSSY B0, `(.L_x_2199) ;  /* 0x0000008000007945 */ /* 0x000fe20003800000 */
[----:B-----5:R-:W-:Y:S02]  /*2b6e0*/  IMAD.MOV.U32 R13, RZ, RZ, R3 ;  /* 0x000000ffff0d7224 */ /* 0x020fe400078e0003 */
[----:B0-----:R-:W-:Y:S02]  /*2b6f0*/  IMAD.MOV.U32 R12, RZ, RZ, 0x1 ;  /* 0x00000001ff0c7424 */ /* 0x001fe400078e00ff */
[----:B------:R-:W-:Y:S02]  /*2b700*/  IMAD.MOV.U32 R11, RZ, RZ, RZ ;  /* 0x000000ffff0b7224 */ /* 0x000fe400078e00ff */
[----:B------:R-:W-:-:S07]  /*2b710*/  IMAD.MOV.U32 R15, RZ, RZ, -0x1 ;  /* 0xffffffffff0f7424 */ /* 0x000fce00078e00ff */
[----:B-1----:R-:W-:Y:S05]  /*2b720*/  WARPSYNC.COLLECTIVE R15, `(.L_x_2200) ;  /* 0x000000000f087348 */ /* 0x002fea0003c00000 */
[----:B------:R0:W2:Y:S02]  /*2b730*/  SHFL.UP P6, R14, R13, R12, R11 ;  /* 0x0400000c0d0e7389 */ /* 0x0000a400000c000b */
[----:B012---:R-:W-:Y:S01]  /*2b740*/  ENDCOLLECTIVE ;  /* 0x000000000000791b */ /* 0x007fe20003800000 */
.L_x_2200:
[----:B------:R-:W-:Y:S05]  /*2b750*/  BSYNC B0 ;  /* 0x0000000000007941 */ /* 0x000fea0003800000 */
.L_x_2199:
        /* <DEDUP_REMOVED lines=9> */
.L_x_2201:
        /* <DEDUP_REMOVED lines=8> */
.L_x_2202:
        /* <DEDUP_REMOVED lines=8> */
.L_x_2203:
        /* <DEDUP_REMOVED lines=8> */
.L_x_2204:
        /* <DEDUP_REMOVED lines=9> */
.L_x_2205:
[----:B------:R-:W-:Y:S01]  /*2ba00*/  IMAD.MOV.U32 R16, RZ, RZ, R14 ;  /* 0x000000ffff107224 */ /* 0x000fe200078e000e */
[----:B------:R-:W-:Y:S06]  /*2ba10*/  BRA `(.L_x_2206) ;  /* 0xffffffcc008c7947 */ /* 0x000fec000383ffff */
.L_x_2102:
[----:B------:R-:W-:Y:S01]  /*2ba20*/  BSSY B0, `(.L_x_2207) ;  /* 0x0000006000007945 */ /* 0x000fe20003800000 */
[----:B------:R-:W-:Y:S01]  /*2ba30*/  PLOP3.LUT P6, PT, P6, PT, PT, 0x8, 0x0 ;  /* 0x000000000000781c */ /* 0x000fe200037ce170 */
[----:B------:R-:W-:-:S12]  /*2ba40*/  IMAD.MOV.U32 R15, RZ, RZ, -0x1 ;  /* 0xffffffffff0f7424 */ /* 0x000fd800078e00ff */
[----:B01----:R-:W-:Y:S05]  /*2ba50*/  WARPSYNC.COLLECTIVE R15, `(.L_x_2208) ;  /* 0x000000000f087348 */ /* 0x003fea0003c00000 */
[----:B------:R-:W-:Y:S01]  /*2ba60*/  VOTE.ANY R14, PT, P6 ;  /* 0x00000000000e7806 */ /* 0x000fe200030e0100 */
[----:B01----:R-:W-:Y:S06]  /*2ba70*/  ENDCOLLECTIVE ;  /* 0x000000000000791b */ /* 0x003fec0003800000 */
.L_x_2208:
[----:B------:R-:W-:Y:S05]  /*2ba80*/  BSYNC B0 ;  /* 0x0000000000007941 */ /* 0x000fea0003800000 */
.L_x_2207:
        /* <DEDUP_REMOVED lines=9> */
.L_x_2209:
[----:B------:R-:W-:Y:S01]  /*2bb20*/  IMAD.MOV.U32 R17, RZ, RZ, R14 ;  /* 0x000000ffff117224 */ /* 0x000fe200078e000e */
[----:B------:R-:W-:Y:S06]  /*2bb30*/  BRA `(.L_x_2210) ;  /* 0xffffffcc007c7947 */ /* 0x000fec000383ffff */
.L_x_2104:
[----:B------:R-:W-:Y:S01]  /*2bb40*/  BSSY B0, `(.L_x_2211) ;  /* 0x0000007000007945 */ /* 0x000fe20003800000 */
[----:B------:R-:W-:Y:S02]  /*2bb50*/  IMAD.MOV.U32 R13, RZ, RZ, R2 ;  /* 0x000000ffff0d7224 */ /* 0x000fe400078e0002 */
[----:B------:R-:W-:Y:S02]  /*2bb60*/  IMAD.MOV.U32 R11, RZ, RZ, 0x1f ;  /* 0x0000001fff0b7424 */ /* 0x000fe400078e00ff */
[----:B------:R-:W-:-:S07]  /*2bb70*/  IMAD.MOV.U32 R15, RZ, RZ, -0x1 ;  /* 0xffffffffff0f7424 */ /* 0x000fce00078e00ff */
[----:B-123--:R-:W-:Y:S05]  /*2bb80*/  WARPSYNC.COLLECTIVE R15, `(.L_x_2212) ;  /* 0x000000000f087348 */ /* 0x00efea0003c00000 */
[----:B------:R0:W4:Y:S02]  /*2bb90*/  SHFL.IDX P6, R14, R13, R12, R11 ;  /* 0x0000000c0d0e7389 */ /* 0x00012400000c000b */
[----:B01234-:R-:W-:Y:S01]  /*2bba0*/  ENDCOLLECTIVE ;  /* 0x000000000000791b */ /* 0x01ffe20003800000 */
.L_x_2212:
[----:B------:R-:W-:Y:S05]  /*2bbb0*/  BSYNC B0 ;  /* 0x0000000000007941 */ /* 0x000fea0003800000 */
.L_x_2211:
[----:B------:R-:W-:Y:S01]  /*2bbc0*/  IMAD.MOV.U32 R2, RZ, RZ, R14 ;  /* 0x000000ffff027224 */ /* 0x000fe200078e000e */
[----:B------:R-:W-:Y:S06]  /*2bbd0*/  BRA `(.L_x_2213) ;  /* 0xffffffcc00707947 */ /* 0x000fec000383ffff */
.L_x_2108:
[----:B0-----:R0:W1:Y:S02]  /*2bbe0*/  SYNCS.PHASECHK.TRANS64.TRYWAIT P0, [R0+URZ+0x2a820], R3 ;  /* 0x02a82003000075a7 */ /* 0x001064000800017f */
[----:B-1----:R-:W-:Y:S05]  /*2bbf0*/  @!P0 NANOSLEEP.SYNCS 0x989680 ;  /* 0x009896800000895d */ /* 0x002fea0003900000 */
[----:B------:R-:W1:Y:S02]  /*2bc00*/  @!P0 SYNCS.PHASECHK.TRANS64 P0, [R0+URZ+0x2a820], R3 ;  /* 0x02a82003000085a7 */ /* 0x000e64000800007f */
[----:B-1----:R-:W-:Y:S05]  /*2bc10*/  @!P0 BRA `(.L_x_2108) ;  /* 0xfffffffc00f08947 */ /* 0x002fea000383ffff */
[----:B------:R-:W-:Y:S05]  /*2bc20*/  BRA `(.L_x_2214) ;  /* 0xffffffd000f87947 */ /* 0x000fea000383ffff */
.L_x_2109:
        /* <DEDUP_REMOVED lines=11> */
.L_x_2216:
[----:B------:R-:W-:Y:S05]  /*2bce0*/  BSYNC B0 ;  /* 0x0000000000007941 */ /* 0x000fea0003800000 */
.L_x_2215:
[----:B------:R-:W-:Y:S05]  /*2bcf0*/  BRA `(.L_x_2217) ;  /* 0xffffffd000e07947 */ /* 0x000fea000383ffff */
.L_x_2110:
[----:B------:R-:W-:Y:S01]  /*2bd00*/  BSSY B0, `(.L_x_2218) ;  /* 0x0000006000007945 */ /* 0x000fe20003800000 */
[----:B------:R-:W-:-:S07]  /*2bd10*/  IMAD.MOV.U32 R15, RZ, RZ, -0x1 ;  /* 0xffffffffff0f7424 */ /* 0x000fce00078e00ff */
[----:B01----:R-:W-:Y:S05]  /*2bd20*/  WARPSYNC.COLLECTIVE R15, `(.L_x_2219) ;  /* 0x000000000f0c7348 */ /* 0x003fea0003c00000 */
[----:B------:R-:W-:Y:S02]  /*2bd30*/  ELECT P6, UR62, PT ;  /* 0x00000000003e782f */ /* 0x000fe400038c0000 */
[----:B------:R-:W-:Y:S01]  /*2bd40*/  MOV R14, UR62 ;  /* 0x0000003e000e7c02 */ /* 0x000fe20008000f00 */
[----:B01----:R-:W-:Y:S10]  /*2bd50*/  ENDCOLLECTIVE ;  /* 0x000000000000791b */ /* 0x003ff40003800000 */
.L_x_2219:
[----:B------:R-:W-:Y:S05]  /*2bd60*/  BSYNC B0 ;  /* 0x0000000000007941 */ /* 0x000fea0003800000 */
.L_x_2218:
[----:B------:R-:W-:Y:S05]  /*2bd70*/  BRA `(.L_x_2220) ;  /* 0xffffffd000d47947 */ /* 0x000fea000383ffff */
.L_x_2112:
[----:B0-----:R0:W1:Y:S02]  /*2bd80*/  SYNCS.PHASECHK.TRANS64.TRYWAIT P0, [R6+URZ], R5 ;  /* 0x00000005060075a7 */ /* 0x001064000800017f */
[----:B-1----:R-:W-:Y:S05]  /*2bd90*/  @!P0 NANOSLEEP.SYNCS 0x989680 ;  /* 0x009896800000895d */ /* 0x002fea0003900000 */
[----:B------:R-:W1:Y:S02]  /*2bda0*/  @!P0 SYNCS.PHASECHK.TRANS64 P0, [R6+URZ], R5 ;  /* 0x00000005060085a7 */ /* 0x000e64000800007f */
[----:B-1----:R-:W-:Y:S05]  /*2bdb0*/  @!P0 BRA `(.L_x_2112) ;  /* 0xfffffffc00f08947 */ /* 0x002fea000383ffff */
[----:B------:R-:W-:Y:S05]  /*2bdc0*/  BRA `(.L_x_2221) ;  /* 0xffffffd400107947 */ /* 0x000fea000383ffff */
.L_x_2113:
[----:B-1----:R1:W2:Y:S02]  /*2bdd0*/  SYNCS.PHASECHK.TRANS64.TRYWAIT P0, [R7+URZ], R2 ;  /* 0x00000002070075a7 */ /* 0x0022a4000800017f */
[----:B--2---:R-:W-:Y:S05]  /*2bde0*/  @!P0 NANOSLEEP.SYNCS 0x989680 ;  /* 0x009896800000895d */ /* 0x004fea0003900000 */
[----:B------:R-:W2:Y:S02]  /*2bdf0*/  @!P0 SYNCS.PHASECHK.TRANS64 P0, [R7+URZ], R2 ;  /* 0x00000002070085a7 */ /* 0x000ea4000800007f */
[----:B--2---:R-:W-:Y:S05]  /*2be00*/  @!P0 BRA `(.L_x_2113) ;  /* 0xfffffffc00f08947 */ /* 0x004fea000383ffff */
[----:B------:R-:W-:Y:S05]  /*2be10*/  BRA `(.L_x_2222) ;  /* 0xffffffd400047947 */ /* 0x000fea000383ffff */
.L_x_2115:
[----:B--2---:R2:W3:Y:S02]  /*2be20*/  SYNCS.PHASECHK.TRANS64.TRYWAIT P0, [R4+URZ], R5 ;  /* 0x00000005040075a7 */ /* 0x0044e4000800017f */
[----:B---3--:R-:W-:Y:S05]  /*2be30*/  @!P0 NANOSLEEP.SYNCS 0x989680 ;  /* 0x009896800000895d */ /* 0x008fea0003900000 */
[----:B------:R-:W3:Y:S02]  /*2be40*/  @!P0 SYNCS.PHASECHK.TRANS64 P0, [R4+URZ], R5 ;  /* 0x00000005040085a7 */ /* 0x000ee4000800007f */
[----:B---3--:R-:W-:Y:S05]  /*2be50*/  @!P0 BRA `(.L_x_2115) ;  /* 0xfffffffc00f08947 */ /* 0x008fea000383ffff */
[----:B------:R-:W-:Y:S05]  /*2be60*/  BRA `(.L_x_2223) ;  /* 0xffffffd4000c7947 */ /* 0x000fea000383ffff */
.L_x_2224:
        /* <DEDUP_REMOVED lines=9> */
.L_x_3199:


//--------------------- .text._ZN7cutlass13device_kernelIN5flash11enable_sm90INS1_16FlashAttnFwdSm90INS1_25CollectiveMainloopFwdSm90ILi2EN4cute5tupleIJNS5_1CILi1EEES8_S8_EEENS6_IJNS7_ILi128EEESA_NS7_ILi192EEEEEELi128ENS_10bfloat16_tEfNS_4arch4Sm90ELb1ELb0ELb0ELb0ELb0ELb0ELb0ELb1ELb1ELb1ELb0ELb0EEENS1_21CollectiveEpilogueFwdINS6_IJSA_SA_SA_EEES9_SD_SF_Li256ELb0ELb1ELb0ELb0EEENS1_30DynamicPersistentTileSchedulerILi256ELi128ELb0ELb1ELb1EEEEEEEEEvNT_6ParamsE --------------------------
	.section	.text._ZN7cutlass13device_kernelIN5flash11enable_sm90INS1_16FlashAttnFwdSm90INS1_25CollectiveMainloopFwdSm90ILi2EN4cute5tupleIJNS5_1CILi1EEES8_S8_EEENS6_IJNS7_ILi128EEESA_NS7_ILi192EEEEEELi128ENS_10bfloat16_tEfNS_4arch4Sm90ELb1ELb0ELb0ELb0ELb0ELb0ELb0ELb1ELb1ELb1ELb0ELb0EEENS1_21CollectiveEpilogueFwdINS6_IJSA_SA_SA_EEES9_SD_SF_Li256ELb0ELb1ELb0ELb0EEENS1_30DynamicPersistentTileSchedulerILi256ELi128ELb0ELb1ELb1EEEEEEEEEvNT_6ParamsE,"ax",@progbits
	.align	128
.text._ZN7cutlass13device_kernelIN5flash11enable_sm90INS1_16FlashAttnFwdSm90INS1_25CollectiveMainloopFwdSm90ILi2EN4cute5tupleIJNS5_1CILi1EEES8_S8_EEENS6_IJNS7_ILi128EEESA_NS7_ILi192EEEEEELi128ENS_10bfloat16_tEfNS_4arch4Sm90ELb1ELb0ELb0ELb0ELb0ELb0ELb0ELb1ELb1ELb1ELb0ELb0EEENS1_21CollectiveEpilogueFwdINS6_IJSA_SA_SA_EEES9_SD_SF_Li256ELb0ELb1ELb0ELb0EEENS1_30DynamicPersistentTileSchedulerILi256ELi128ELb0ELb1ELb1EEEEEEEEEvNT_6ParamsE:
        .type           _ZN7cutlass13device_kernelIN5flash11enable_sm90INS1_16FlashAttnFwdSm90INS1_25CollectiveMainloopFwdSm90ILi2EN4cute5tupleIJNS5_1CILi1EEES8_S8_EEENS6_IJNS7_ILi128EEESA_NS7_ILi192EEEEEELi128ENS_10bfloat16_tEfNS_4arch4Sm90ELb1ELb0ELb0ELb0ELb0ELb0ELb0ELb1ELb1ELb1ELb0ELb0EEENS1_21CollectiveEpilogueFwdINS6_IJSA_SA_SA_EEES9_SD_SF_Li256ELb0ELb1ELb0ELb0EEENS1_30DynamicPersistentTileSchedulerILi256ELi128ELb0ELb1ELb1EEEEEEEEEvNT_6ParamsE,@function
        .size           _ZN7cutlass13device_kernelIN5flash11enable_sm90INS1_16FlashAttnFwdSm90INS1_25CollectiveMainloopFwdSm90ILi2EN4cute5tupleIJNS5_1CILi1EEES8_S8_EEENS6_IJNS7_ILi128EEESA_NS7_ILi192EEEEEELi128ENS_10bfloat16_tEfNS_4arch4Sm90ELb1ELb0ELb0ELb0ELb0ELb0ELb0ELb1ELb1ELb1ELb0ELb0EEENS1_21CollectiveEpilogueFwdINS6_IJSA_SA_SA_EEES9_SD_SF_Li256ELb0ELb1ELb0ELb0EEENS1_30DynamicPersistentTileSchedulerILi256ELi128ELb0ELb1ELb1EEEEEEEEEvNT_6ParamsE,(.L_x_3200 - _ZN7cutlass13device_kernelIN5flash11enable_sm90INS1_16FlashAttnFwdSm90INS1_25CollectiveMainloopFwdSm90ILi2EN4cute5tupleIJNS5_1CILi1EEES8_S8_EEENS6_IJNS7_ILi128EEESA_NS7_ILi192EEEEEELi128ENS_10bfloat16_tEfNS_4arch4Sm90ELb1ELb0ELb0ELb0ELb0ELb0ELb0ELb1ELb1ELb1ELb0ELb0EEENS1_21CollectiveEpilogueFwdINS6_IJSA_SA_SA_EEES9_SD_SF_Li256ELb0ELb1ELb0ELb0EEENS1_30DynamicPersistentTileSchedulerILi256ELi128ELb0ELb1ELb1EEEEEEEEEvNT_6ParamsE)
        .other          _ZN7cutlass13device_kernelIN5flash11enable_sm90INS1_16FlashAttnFwdSm90INS1_25CollectiveMainloopFwdSm90ILi2EN4cute5tupleIJNS5_1CILi1EEES8_S8_EEENS6_IJNS7_ILi128EEESA_NS7_ILi192EEEEEELi128ENS_10bfloat16_tEfNS_4arch4Sm90ELb1ELb0ELb0ELb0ELb0ELb0ELb0ELb1ELb1ELb1ELb0ELb0EEENS1_21CollectiveEpilogueFwdINS6_IJSA_SA_SA_EEES9_SD_SF_Li256ELb0ELb1ELb0ELb0EEENS1_30DynamicPersistentTileSchedulerILi256ELi128ELb0ELb1ELb1EEEEEEEEEvNT_6ParamsE,@"STO_CUDA_ENTRY STV_DEFAULT"
_ZN7cutlass13device_kernelIN5flash11enable_sm90INS1_16FlashAttnFwdSm90INS1_25CollectiveMainloopFwdSm90ILi2EN4cute5tupleIJNS5_1CILi1EEES8_S8_EEENS6_IJNS7_ILi128EEESA_NS7_ILi192EEEEEELi128ENS_10bfloat16_tEfNS_4arch4Sm90ELb1ELb0ELb0ELb0ELb0ELb0ELb0ELb1ELb1ELb1ELb0ELb0EEENS1_21CollectiveEpilogueFwdINS6_IJSA_SA_SA_EEES9_SD_SF_Li256ELb0ELb1ELb0ELb0EEENS1_30DynamicPersistentTileSchedulerILi256ELi128ELb0ELb1ELb1EEEEEEEEEvNT_6ParamsE:
        /* <DEDUP_REMOVED lines=18> */
.L_x_2226:
[----:B------:R-:W-:Y:S05]  /*0120*/  BSYNC B0 ;  /* 0x0000000000007941 */ /* 0x000fea0003800000 */
.L_x_2225:
        /* <DEDUP_REMOVED lines=41> */
.L_x_2227:
        /* <DEDUP_REMOVED lines=22> */
.L_x_2228:
        /* <DEDUP_REMOVED lines=18> */
.L_x_2229:
        /* <DEDUP_REMOVED lines=22> */
.L_x_2230:
        /* <DEDUP_REMOVED lines=22> */
.L_x_2231:
        /* <DEDUP_REMOVED lines=8> */
.L_x_2233:
        /* <DEDUP_REMOVED lines=11> */
[----:B------:R-:W-:Y:S01]  /*0a30*/  UMOV UR37, URZ ;  /* 0x0000003f00257c82 */ /* 0x000fe20008000000 */
[----:B------:R-:W-:Y:S01]  /*0a40*/  UMOV UR36, URZ ;  /* 0x0000003f00247c82 */ /* 0x000fe20008000000 */
[----:B0-----:R-:W0:Y:S02]  /*0a50*/  S2R R2, SR_TID.X ;  /* 0x0000000000027919 */ /* 0x001e240000002100 */
[----:B0-----:R-:W-:Y:S01]  /*0a60*/  VIADD R194, R2, 0xffffff80 ;  /* 0xffffff8002c27836 */ /* 0x001fe20000000000 */
[----:B--2---:R-:W-:-:S04]  /*0a70*/  R2UR UR5, R3 ;  /* 0x00000000030572ca */ /* 0x004fc800000e0000 */
[----:B------:R-:W-:-:S04]  /*0a80*/  SHF.R.S32.HI R3, RZ, 0x1f, R194 ;  /* 0x0000001fff037819 */ /* 0x000fc800000114c2 */
[CC--:B------:R-:W-:Y:S02]  /*0a90*/  LEA.HI R5, R3.reuse, R194.reuse, RZ, 0x7 ;  /* 0x000000c203057211 */ /* 0x0c0fe400078f38ff */
[-C--:B------:R-:W-:Y:S02]  /*0aa0*/  LEA.HI R2, R3, R194.reuse, RZ, 0x5 ;  /* 0x000000c203027211 */ /* 0x080fe400078f28ff */
[----:B------:R-:W-:Y:S02]  /*0ab0*/  LOP3.LUT R187, R5, 0xffffff80, RZ, 0xc0, !PT ;  /* 0xffffff8005bb7812 */ /* 0x000fe400078ec0ff */
[----:B------:R-:W-:Y:S01]  /*0ac0*/  LEA.HI R0, R3, R194, RZ, 0x4 ;  /* 0x000000c203007211 */ /* 0x000fe200078f20ff */
[----:B------:R-:W-:Y:S01]  /*0ad0*/  IMAD.SHL.U32 R2, R2, 0x20, RZ ;  /* 0x0000002002027824 */ /* 0x000fe200078e00ff */
[----:B------:R-:W-:Y:S01]  /*0ae0*/  SHF.R.S32.HI R188, RZ, 0x7, R5 ;  /* 0x00000007ffbc7819 */ /* 0x000fe20000011405 */
[----:B------:R-:W-:Y:S01]  /*0af0*/  IMAD.IADD R187, R194, 0x1, -R187 ;  /* 0x00000001c2bb7824 */ /* 0x000fe200078e0abb */
[----:B------:R-:W-:Y:S01]  /*0b00*/  SHF.R.S32.HI R9, RZ, 0x4, R0 ;  /* 0x00000004ff097819 */ /* 0x000fe20000011400 */
[----:B------:R-:W-:Y:S01]  /*0b10*/  ULOP3.LUT UR6, UR5, 0x1, URZ, 0xfc, !UPT ;  /* 0x0000000105067892 */ /* 0x000fe2000f8efc3f */
[----:B------:R-:W-:-:S02]  /*0b20*/  LOP3.LUT R7, R0, 0x3fffff0, RZ, 0xc0, !PT ;  /* 0x03fffff000077812 */ /* 0x000fc400078ec0ff */
[----:B------:R-:W-:Y:S01]  /*0b30*/  SHF.R.S32.HI R4, RZ, 0x1f, R187 ;  /* 0x0000001fff047819 */ /* 0x000fe200000114bb */
[----:B------:R-:W-:Y:S01]  /*0b40*/  UMOV UR5, URZ ;  /* 0x0000003f00057c82 */ /* 0x000fe20008000000 */
[----:B------:R-:W-:Y:S01]  /*0b50*/  LOP3.LUT R2, R2, 0xfffffc00, RZ, 0xc0, !PT ;  /* 0xfffffc0002027812 */ /* 0x000fe200078ec0ff */
[----:B------:R-:W-:Y:S01]  /*0b60*/  IMAD.IADD R7, R194, 0x1, -R7 ;  /* 0x00000001c2077824 */ /* 0x000fe200078e0a07 */
[----:B------:R-:W-:Y:S01]  /*0b70*/  LEA.HI R0, R0, R9, RZ, 0x1 ;  /* 0x0000000900007211 */ /* 0x000fe200078f08ff */
[----:B------:R-:W-:Y:S01]  /*0b80*/  IMAD.U32 R191, RZ, RZ, UR6 ;  /* 0x00000006ffbf7e24 */ /* 0x000fe2000f8e00ff */
[----:B------:R-:W-:Y:S01]  /*0b90*/  LEA.HI R6, R4, R187, RZ, 0x2 ;  /* 0x000000bb04067211 */ /* 0x000fe200078f10ff */
[----:B------:R-:W-:Y:S01]  /*0ba0*/  IMAD R7, R7, 0x40, R2 ;  /* 0x0000004007077824 */ /* 0x000fe200078e0202 */
[----:B------:R-:W-:Y:S01]  /*0bb0*/  LOP3.LUT R0, R0, 0x1ffffffe, RZ, 0xc0, !PT ;  /* 0x1ffffffe00007812 */ /* 0x000fe200078ec0ff */
[----:B------:R-:W-:Y:S01]  /*0bc0*/  IMAD.U32 R186, RZ, RZ, UR5 ;  /* 0x00000005ffba7e24 */ /* 0x000fe2000f8e00ff */
[----:B------:R-:W-:-:S02]  /*0bd0*/  LEA.HI R2, R3, R194, RZ, 0x2 ;  /* 0x000000c203027211 */ /* 0x000fc400078f10ff */
[----:B------:R-:W-:Y:S01]  /*0be0*/  SHF.R.S32.HI R8, RZ, 0x2, R6 ;  /* 0x00000002ff087819 */ /* 0x000fe20000011406 */
[----:B------:R-:W-:Y:S01]  /*0bf0*/  IMAD.IADD R0, R9, 0x1, -R0 ;  /* 0x0000000109007824 */ /* 0x000fe200078e0a00 */
[----:B------:R-:W-:Y:S02]  /*0c00*/  SHF.R.S32.HI R11, RZ, 0x1f, R6 ;  /* 0x0000001fff0b7819 */ /* 0x000fe40000011406 */
[----:B------:R-:W-:Y:S01]  /*0c10*/  LOP3.LUT R9, R2, 0xfffffffc, RZ, 0xc0, !PT ;  /* 0xfffffffc02097812 */ /* 0x000fe200078ec0ff */
[----:B------:R-:W-:Y:S01]  /*0c20*/  IMAD R190, R0, 0x8, R7 ;  /* 0x0000000800be7824 */ /* 0x000fe200078e0207 */
[----:B------:R-:W-:Y:S02]  /*0c30*/  LEA.HI R3, R3, R194, RZ, 0x3 ;  /* 0x000000c203037211 */ /* 0x000fe400078f18ff */
[----:B------:R-:W-:Y:S01]  /*0c40*/  LEA.HI R11, R11, R8, RZ, 0x3 ;  /* 0x000000080b0b7211 */ /* 0x000fe200078f18ff */
[----:B------:R-:W-:Y:S01]  /*0c50*/  IMAD.IADD R9, R194, 0x1, -R9 ;  /* 0x00000001c2097824 */ /* 0x000fe200078e0a09 */
[----:B------:R-:W-:-:S02]  /*0c60*/  LEA.HI R0, R5, R188, RZ, 0x1 ;  /* 0x000000bc05007211 */ /* 0x000fc400078f08ff */
[----:B------:R-:W-:Y:S02]  /*0c70*/  LOP3.LUT R5, R3, 0xfffffff8, RZ, 0xc0, !PT ;  /* 0xfffffff803057812 */ /* 0x000fe400078ec0ff */
[----:B------:R-:W-:Y:S02]  /*0c80*/  LOP3.LUT R11, R11, 0xfffffff8, RZ, 0xc0, !PT ;  /* 0xfffffff80b0b7812 */ /* 0x000fe400078ec0ff */
[----:B------:R-:W-:Y:S01]  /*0c90*/  LEA.HI R4, R4, R187, RZ, 0x5 ;  /* 0x000000bb04047211 */ /* 0x000fe200078f28ff */
[----:B------:R-:W-:Y:S01]  /*0ca0*/  IMAD.IADD R22, R194, 0x1, -R5 ;  /* 0x00000001c2167824 */ /* 0x000fe200078e0a05 */
[----:B------:R-:W-:Y:S01]  /*0cb0*/  LEA.HI R2, R9, R9, RZ, 0x1 ;  /* 0x0000000909027211 */ /* 0x000fe200078f08ff */
[----:B------:R-:W-:Y:S01]  /*0cc0*/  IMAD.IADD R11, R8, 0x1, -R11 ;  /* 0x00000001080b7824 */ /* 0x000fe200078e0a0b */
[----:B------:R-:W-:Y:S01]  /*0cd0*/  SHF.R.S32.HI R4, RZ, 0x5, R4 ;  /* 0x00000005ff047819 */ /* 0x000fe20000011404 */
[----:B------:R-:W-:Y:S01]  /*0ce0*/  IMAD.SHL.U32 R16, R22, 0x8, RZ ;  /* 0x0000000816107824 */ /* 0x000fe200078e00ff */
[----:B------:R-:W-:-:S02]  /*0cf0*/  LOP3.LUT R7, R0, 0x3fffffe, RZ, 0xc0, !PT ;  /* 0x03fffffe00077812 */ /* 0x000fc400078ec0ff */
[----:B------:R-:W-:Y:S01]  /*0d00*/  LOP3.LUT R2, R2, 0x1ffffffe, RZ, 0xc0, !PT ;  /* 0x1ffffffe02027812 */ /* 0x000fe200078ec0ff */
[----:B------:R-:W-:Y:S01]  /*0d10*/  IMAD R4, R4, 0x10, R11 ;  /* 0x0000001004047824 */ /* 0x000fe200078e020b */
[----:B------:R-:W-:Y:S01]  /*0d20*/  LOP3.LUT R6, R6, 0x7ffffffc, RZ, 0xc0, !PT ;  /* 0x7ffffffc06067812 */ /* 0x000fe200078ec0ff */
[----:B------:R-:W-:Y:S01]  /*0d30*/  IMAD.IADD R7, R188, 0x1, -R7 ;  /* 0x00000001bc077824 */ /* 0x000fe200078e0a07 */
[----:B------:R-:W-:Y:S01]  /*0d40*/  SHF.R.S32.HI R185, RZ, 0x3, R3 ;  /* 0x00000003ffb97819 */ /* 0x000fe20000011403 */
[----:B------:R-:W-:Y:S01]  /*0d50*/  VIADD R19, R16, 0x40 ;  /* 0x0000004010137836 */ /* 0x000fe20000000000 */
[----:B------:R-:W-:Y:S01]  /*0d60*/  SHF.R.S32.HI R193, RZ, 0x1f, R16 ;  /* 0x0000001fffc17819 */ /* 0x000fe20000011410 */
[----:B------:R-:W-:Y:S02]  /*0d70*/  IMAD.IADD R2, R9, 0x1, -R2 ;  /* 0x0000000109027824 */ /* 0x000fe400078e0a02 */
[----:B------:R-:W-:Y:S01]  /*0d80*/  IMAD R189, R7, 0x40, R4 ;  /* 0x0000004007bd7824 */ /* 0x000fe200078e0204 */
[----:B------:R-:W-:Y:S01]  /*0d90*/  SHF.R.S32.HI R192, RZ, 0x1f, R19 ;  /* 0x0000001fffc07819 */ /* 0x000fe20000011413 */
[----:B------:R-:W-:-:S02]  /*0da0*/  IMAD.IADD R17, R187, 0x1, -R6 ;  /* 0x00000001bb117824 */ /* 0x000fc400078e0a06 */
[----:B------:R-:W-:-:S07]  /*0db0*/  IMAD R18, R2, 0x8, R189 ;  /* 0x0000000802127824 */ /* 0x000fce00078e02bd */
.L_x_2284:
[----:B------:R-:W-:Y:S01]  /*0dc0*/  ULDC UR5, c[0x0][0xc60] ;  /* 0x0003180000057ab9 */ /* 0x000fe20000000800 */
[----:B------:R-:W-:Y:S01]  /*0dd0*/  UMOV UR8, UR4 ;  /* 0x0000000400087c82 */ /* 0x000fe20008000000 */
[----:B------:R-:W-:-:S11]  /*0de0*/  UISETP.NE.AND UP0, UPT, UR5, 0x1, UPT ;  /* 0x000000010500788c */ /* 0x000fd6000bf05270 */
[----:B------:R-:W-:Y:S01]  /*0df0*/  @UP0 ULDC UR6, c[0x0][0xc64] ;  /* 0x0003190000060ab9 */ /* 0x000fe20000000800 */
[----:B------:R-:W-:Y:S01]  /*0e00*/  @UP0 ULDC UR9, c[0x0][0xc68] ;  /* 0x00031a0000090ab9 */ /* 0x000fe20000000800 */
[----:B------:R-:W-:-:S04]  /*0e10*/  UIMAD.WIDE.U32 UR6, UR4, UR6, URZ ;  /* 0x00000006040672a5 */ /* 0x000fc8000f8e003f */
[----:B------:R-:W-:-:S03]  /*0e20*/  @UP0 USHF.R.U32.HI UR8, URZ, UR9, UR7 ;  /* 0x000000093f080299 */ /* 0x000fc60008011607 */
[----:B------:R-:W-:Y:S02]  /*0e30*/  ULDC UR6, c[0x0][0xc78] ;  /* 0x00031e0000067ab9 */ /* 0x000fe40000000800 */
[----:B------:R-:W-:Y:S02]  /*0e40*/  UISETP.GE.AND UP0, UPT, UR8, UR6, UPT ;  /* 0x000000060800728c */ /* 0x000fe4000bf06270 */
[----:B------:R-:W-:-:S04]  /*0e50*/  UIADD3 UR6, -UR8, URZ, URZ ;  /* 0x0000003f08067290 */ /* 0x000fc8000fffe13f */
[----:B------:R-:W-:Y:S01]  /*0e60*/  PLOP3.LUT P0, PT, PT, PT, UP0, 0x80, 0x0 ;  /* 0x000000000000781c */ /* 0x000fe20003f0f008 */
[----:B------:R-:W-:-:S12]  /*0e70*/  UIMAD UR9, UR5, UR6, UR4 ;  /* 0x00000006050972a4 */ /* 0x000fd8000f8e0204 */
[----:B012345:R-:W-:Y:S05]  /*0e80*/  @!P0 BRA `(.L_x_2234) ;  /* 0x0000000000208947 */ /* 0x03ffea0003800000 */
        /* <DEDUP_REMOVED lines=8> */
.L_x_2234:
[----:B------:R-:W-:Y:S01]  /*0f10*/  ULDC UR7, c[0x0][0xc54] ;  /* 0x0003150000077ab9 */ /* 0x000fe20000000800 */
[----:B------:R-:W-:Y:S01]  /*0f20*/  UMOV UR6, UR9 ;  /* 0x0000000900067c82 */ /* 0x000fe20008000000 */
[----:B------:R-:W-:-:S11]  /*0f30*/  UISETP.NE.AND UP0, UPT, UR7, 0x1, UPT ;  /* 0x000000010700788c */ /* 0x000fd6000bf05270 */
[----:B------:R-:W-:Y:S02]  /*0f40*/  @UP0 ULDC.64 UR10, c[0x0][0xc58] ;  /* 0x00031600000a0ab9 */ /* 0x000fe40000000a00 */
[----:B------:R-:W-:-:S04]  /*0f50*/  UIMAD.WIDE.U32 UR4, UR9, UR10, URZ ;  /* 0x0000000a090472a5 */ /* 0x000fc8000f8e003f */
[----:B------:R-:W-:-:S04]  /*0f60*/  @UP0 USHF.R.U32.HI UR6, URZ, UR11, UR5 ;  /* 0x0000000b3f060299 */ /* 0x000fc80008011605 */
[----:B------:R-:W-:-:S12]  /*0f70*/  UIMAD UR4, UR6, UR7, URZ ;  /* 0x00000007060472a4 */ /* 0x000fd8000f8e023f */
.L_x_2235:
[----:B------:R-:W-:Y:S01]  /*0f80*/  ULDC.64 UR12, c[0x0][0x418] ;  /* 0x00010600000c7ab9 */ /* 0x000fe20000000a00 */
[----:B------:R-:W-:Y:S01]  /*0f90*/  ULOP3.LUT UR6, URZ, UR6, URZ, 0x33, !UPT ;  /* 0x000000063f067292 */ /* 0x000fe2000f8e333f */
[----:B------:R-:W-:Y:S01]  /*0fa0*/  PLOP3.LUT P0, PT, PT, PT, PT, 0x80, 0x0 ;  /* 0x000000000000781c */ /* 0x000fe20003f0f070 */
[----:B------:R-:W-:Y:S01]  /*0fb0*/  UISETP.NE.U32.AND UP0, UPT, UR12, URZ, UPT ;  /* 0x0000003f0c00728c */ /* 0x000fe2000bf05070 */
[----:B------:R-:W-:Y:S01]  /*0fc0*/  CS2R R88, SRZ ;  /* 0x0000000000587805 */ /* 0x000fe2000001ff00 */
[----:B------:R-:W-:Y:S01]  /*0fd0*/  ULDC UR5, c[0x0][0xc3c] ;  /* 0x00030f0000057ab9 */ /* 0x000fe20000000800 */
[----:B------:R-:W-:Y:S01]  /*0fe0*/  ULDC UR12, c[0x0][0x448] ;  /* 0x00011200000c7ab9 */ /* 0x000fe20000000800 */
[----:B------:R-:W-:Y:S01]  /*0ff0*/  UIADD3 UR6, UR6, UR5, URZ ;  /* 0x0000000506067290 */ /* 0x000fe2000fffe03f */
[----:B------:R-:W-:Y:S01]  /*1000*/  CS2R R86, SRZ ;  /* 0x0000000000567805 */ /* 0x000fe2000001ff00 */
[----:B------:R-:W-:Y:S01]  /*1010*/  UISETP.NE.AND UP2, UPT, UR12, 0x1, UPT ;  /* 0x000000010c00788c */ /* 0x000fe2000bf45270 */
[----:B------:R-:W-:Y:S01]  /*1020*/  CS2R R84, SRZ ;  /* 0x0000000000547805 */ /* 0x000fe2000001ff00 */
[----:B------:R-:W-:Y:S01]  /*1030*/  UIADD3 UR4, UR9, -UR4, URZ ;  /* 0x8000000409047290 */ /* 0x000fe2000fffe03f */
[----:B------:R-:W-:Y:S01]  /*1040*/  CS2R R82, SRZ ;  /* 0x0000000000527805 */ /* 0x000fe2000001ff00 */
[----:B------:R-:W-:Y:S01]  /*1050*/  USHF.L.U32 UR60, UR6, 0x7, URZ ;  /* 0x00000007063c7899 */ /* 0x000fe2000800063f */
[----:B------:R-:W-:Y:S01]  /*1060*/  CS2R R80, SRZ ;  /* 0x0000000000507805 */ /* 0x000fe2000001ff00 */
[----:B------:R-:W-:Y:S01]  /*1070*/  ULDC UR11, c[0x0][0xc54] ;  /* 0x00031500000b7ab9 */ /* 0x000fe20000000800 */
[----:B------:R-:W-:Y:S01]  /*1080*/  UISETP.NE.AND.EX UP0, UPT, UR13, URZ, UPT, UP0 ;  /* 0x0000003f0d00728c */ /* 0x000fe2000bf05300 */
[----:B------:R-:W-:Y:S01]  /*1090*/  CS2R R78, SRZ ;  /* 0x00000000004e7805 */ /* 0x000fe2000001ff00 */
[----:B------:R-:W-:Y:S01]  /*10a0*/  UIADD3 UR6, UR60, 0x7f, URZ ;  /* 0x0000007f3c067890 */ /* 0x000fe2000fffe03f */
[----:B------:R-:W-:Y:S01]  /*10b0*/  CS2R R76, SRZ ;  /* 0x00000000004c7805 */ /* 0x000fe2000001ff00 */
[----:B------:R-:W-:Y:S01]  /*10c0*/  UIMAD UR11, UR8, UR11, UR4 ;  /* 0x0000000b080b72a4 */ /* 0x000fe2000f8e0204 */
[----:B------:R-:W-:Y:S01]  /*10d0*/  CS2R R74, SRZ ;  /* 0x00000000004a7805 */ /* 0x000fe2000001ff00 */
[----:B------:R-:W-:Y:S01]  /*10e0*/  ULDC UR61, c[0x0][0x424] ;  /* 0x00010900003d7ab9 */ /* 0x000fe20000000800 */
[----:B------:R-:W-:Y:S01]  /*10f0*/  ULDC UR7, c[0x0][0x288] ;  /* 0x0000a20000077ab9 */ /* 0x000fe20000000800 */
[----:B------:R-:W-:Y:S01]  /*1100*/  @UP2 ULDC UR4, c[0x0][0x44c] ;  /* 0x0001130000042ab9 */ /* 0x000fe20000000800 */
[----:B------:R-:W-:Y:S01]  /*1110*/  UIADD3 UR7, -UR7, 0x80, URZ ;  /* 0x0000008007077890 */ /* 0x000fe2000fffe13f */
[----:B------:R-:W-:Y:S01]  /*1120*/  CS2R R72, SRZ ;  /* 0x0000000000487805 */ /* 0x000fe2000001ff00 */
[----:B------:R-:W-:Y:S01]  /*1130*/  UIMAD.WIDE.U32 UR4, UR6, UR4, URZ ;  /* 0x00000004060472a5 */ /* 0x000fe2000f8e003f */
[----:B------:R-:W-:Y:S01]  /*1140*/  CS2R R70, SRZ ;  /* 0x0000000000467805 */ /* 0x000fe2000001ff00 */
[----:B------:R-:W-:Y:S01]  /*1150*/  USEL UR61, UR61, 0x1, UP0 ;  /* 0x000000013d3d7887 */ /* 0x000fe20008000000 */
[----:B------:R-:W-:Y:S01]  /*1160*/  CS2R R68, SRZ ;  /* 0x0000000000447805 */ /* 0x000fe2000001ff00 */
[----:B------:R-:W-:Y:S01]  /*1170*/  ULDC UR10, c[0x0][0x2f0] ;  /* 0x0000bc00000a7ab9 */ /* 0x000fe20000000800 */
[----:B------:R-:W-:Y:S01]  /*1180*/  @UP2 ULDC UR12, c[0x0][0x450] ;  /* 0x00011400000c2ab9 */ /* 0x000fe20000000800 */
[----:B------:R-:W-:Y:S01]  /*1190*/  UIMAD UR7, UR61, UR10, UR7 ;  /* 0x0000000a3d0772a4 */ /* 0x000fe2000f8e0207 */
[----:B------:R-:W-:Y:S01]  /*11a0*/  CS2R R66, SRZ ;  /* 0x0000000000427805 */ /* 0x000fe2000001ff00 */
[----:B------:R-:W-:Y:S01]  /*11b0*/  @UP2 USHF.R.U32.HI UR6, URZ, UR12, UR5 ;  /* 0x0000000c3f062299 */ /* 0x000fe20008011605 */
[----:B------:R-:W-:Y:S01]  /*11c0*/  CS2R R64, SRZ ;  /* 0x0000000000407805 */ /* 0x000fe2000001ff00 */
[----:B------:R-:W-:Y:S01]  /*11d0*/  UIMAD UR4, UR61, UR10, 0x7f ;  /* 0x0000007f3d0474a4 */ /* 0x000fe2000f8e020a */
[----:B------:R-:W-:Y:S01]  /*11e0*/  CS2R R62, SRZ ;  /* 0x00000000003e7805 */ /* 0x000fe2000001ff00 */
[----:B------:R-:W-:Y:S01]  /*11f0*/  UIADD3 UR6, UR7, UR6, URZ ;  /* 0x0000000607067290 */ /* 0x000fe2000fffe03f */
[----:B------:R-:W-:Y:S01]  /*1200*/  CS2R R60, SRZ ;  /* 0x00000000003c7805 */ /* 0x000fe2000001ff00 */
[----:B------:R-:W-:Y:S01]  /*1210*/  USHF.R.S32.HI UR5, URZ, 0x1f, UR4 ;  /* 0x0000001f3f057899 */ /* 0x000fe20008011404 */
[----:B------:R-:W-:Y:S01]  /*1220*/  CS2R R58, SRZ ;  /* 0x00000000003a7805 */ /* 0x000fe2000001ff00 */
[----:B------:R-:W-:Y:S01]  /*1230*/  USHF.R.S32.HI UR7, URZ, 0x1f, UR6 ;  /* 0x0000001f3f077899 */ /* 0x000fe20008011406 */
[----:B------:R-:W-:Y:S01]  /*1240*/  CS2R R56, SRZ ;  /* 0x0000000000387805 */ /* 0x000fe2000001ff00 */
[----:B------:R-:W-:Y:S01]  /*1250*/  ULEA.HI UR5, UR5, UR4, URZ, 0x7 ;  /* 0x0000000405057291 */ /* 0x000fe2000f8f383f */
[----:B------:R-:W-:Y:S01]  /*1260*/  CS2R R54, SRZ ;  /* 0x0000000000367805 */ /* 0x000fe2000001ff00 */
[----:B------:R-:W-:Y:S01]  /*1270*/  ULEA.HI UR7, UR7, UR6, URZ, 0x7 ;  /* 0x0000000607077291 */ /* 0x000fe2000f8f383f */
[----:B------:R-:W-:Y:S01]  /*1280*/  CS2R R52, SRZ ;  /* 0x0000000000347805 */ /* 0x000fe2000001ff00 */
[----:B------:R-:W-:Y:S01]  /*1290*/  ULDC UR9, c[0x0][0xc48] ;  /* 0x0003120000097ab9 */ /* 0x000fe20000000800 */
[----:B------:R-:W-:Y:S01]  /*12a0*/  USHF.R.S32.HI UR6, URZ, 0x7, UR5 ;  /* 0x000000073f067899 */ /* 0x000fe20008011405 */
[----:B------:R-:W-:Y:S01]  /*12b0*/  CS2R R50, SRZ ;  /* 0x0000000000327805 */ /* 0x000fe2000001ff00 */
[----:B------:R-:W-:Y:S01]  /*12c0*/  UISETP.NE.AND UP1, UPT, UR9, 0x1, UPT ;  /* 0x000000010900788c */ /* 0x000fe2000bf25270 */
[----:B------:R-:W-:Y:S01]  /*12d0*/  CS2R R48, SRZ ;  /* 0x0000000000307805 */ /* 0x000fe2000001ff00 */
[----:B------:R-:W-:Y:S01]  /*12e0*/  USHF.R.S32.HI UR7, URZ, 0x7, UR7 ;  /* 0x000000073f077899 */ /* 0x000fe20008011407 */
[----:B------:R-:W-:Y:S01]  /*12f0*/  CS2R R46, SRZ ;  /* 0x00000000002e7805 */ /* 0x000fe2000001ff00 */
[----:B------:R-:W-:Y:S01]  /*1300*/  UMOV UR14, UR11 ;  /* 0x0000000b000e7c82 */ /* 0x000fe20008000000 */
[----:B------:R-:W-:Y:S01]  /*1310*/  CS2R R44, SRZ ;  /* 0x00000000002c7805 */ /* 0x000fe2000001ff00 */
[----:B------:R-:W-:Y:S01]  /*1320*/  UISETP.LT.AND UP0, UPT, UR6, UR7, UPT ;  /* 0x000000070600728c */ /* 0x000fe2000bf01270 */
[----:B------:R-:W-:-:S02]  /*1330*/  CS2R R42, SRZ ;  /* 0x00000000002a7805 */ /* 0x000fc4000001ff00 */
[----:B------:R-:W-:Y:S02]  /*1340*/  CS2R R90, SRZ ;  /* 0x00000000005a7805 */ /* 0x000fe4000001ff00 */
[----:B------:R-:W-:Y:S01]  /*1350*/  CS2R R98, SRZ ;  /* 0x0000000000627805 */ /* 0x000fe2000001ff00 */
[----:B------:R-:W-:Y:S01]  /*1360*/  USEL UR15, UR6, UR7, UP0 ;  /* 0x00000007060f7287 */ /* 0x000fe20008000000 */
[----:B------:R-:W-:Y:S01]  /*1370*/  CS2R R94, SRZ ;  /* 0x00000000005e7805 */ /* 0x000fe2000001ff00 */
[----:B------:R-:W-:Y:S01]  /*1380*/  @UP1 ULDC UR8, c[0x0][0xc4c] ;  /* 0x0003130000081ab9 */ /* 0x000fe20000000800 */
[----:B------:R-:W-:Y:S01]  /*1390*/  CS2R R92, SRZ ;  /* 0x00000000005c7805 */ /* 0x000fe2000001ff00 */
[----:B------:R-:W-:Y:S01]  /*13a0*/  UIMAD.WIDE.U32 UR4, UR11, UR8, URZ ;  /* 0x000000080b0472a5 */ /* 0x000fe2000f8e003f */
[----:B------:R-:W-:Y:S01]  /*13b0*/  CS2R R100, SRZ ;  /* 0x0000000000647805 */ /* 0x000fe2000001ff00 */
[----:B------:R-:W-:Y:S02]  /*13c0*/  UISETP.GE.AND UP0, UPT, UR15, 0x1, UPT ;  /* 0x000000010f00788c */ /* 0x000fe4000bf06270 */
[----:B------:R-:W-:Y:S01]  /*13d0*/  IMAD.U32 R106, RZ, RZ, UR15 ;  /* 0x0000000fff6a7e24 */ /* 0x000fe2000f8e00ff */
[----:B------:R-:W-:Y:S01]  /*13e0*/  @UP1 ULDC UR8, c[0x0][0xc50] ;  /* 0x0003140000081ab9 */ /* 0x000fe20000000800 */
[----:B------:R-:W-:Y:S01]  /*13f0*/  CS2R R102, SRZ ;  /* 0x0000000000667805 */ /* 0x000fe2000001ff00 */
[----:B------:R-:W-:Y:S01]  /*1400*/  @UP1 USHF.R.U32.HI UR14, URZ, UR8, UR5 ;  /* 0x000000083f0e1299 */ /* 0x000fe20008011605 */
[----:B------:R-:W-:-:S02]  /*1410*/  CS2R R96, SRZ ;  /* 0x0000000000607805 */ /* 0x000fc4000001ff00 */
[----:B------:R-:W-:Y:S02]  /*1420*/  PLOP3.LUT P1, PT, PT, PT, UP0, 0x80, 0x0 ;  /* 0x000000000000781c */ /* 0x000fe40003f2f008 */
[----:B------:R-:W-:Y:S01]  /*1430*/  CS2R R6, SRZ ;  /* 0x0000000000067805 */ /* 0x000fe2000001ff00 */
[----:B------:R-:W-:Y:S01]  /*1440*/  UIADD3 UR4, -UR14, URZ, URZ ;  /* 0x0000003f0e047290 */ /* 0x000fe2000fffe13f */
[----:B------:R-:W-:Y:S01]  /*1450*/  CS2R R104, SRZ ;  /* 0x0000000000687805 */ /* 0x000fe2000001ff00 */
[----:B------:R-:W-:Y:S02]  /*1460*/  IMAD.U32 R184, RZ, RZ, UR14 ;  /* 0x0000000effb87e24 */ /* 0x000fe4000f8e00ff */
[----:B------:R-:W-:-:S06]  /*1470*/  UIMAD UR4, UR9, UR4, UR11 ;  /* 0x00000004090472a4 */ /* 0x000fcc000f8e020b */
[----:B------:R-:W-:Y:S01]  /*1480*/  IMAD.U32 R23, RZ, RZ, UR4 ;  /* 0x00000004ff177e24 */ /* 0x000fe2000f8e00ff */
        /* <DEDUP_REMOVED lines=32> */
.L_x_2237:
[----:B------:R-:W-:Y:S02]  /*1690*/  R2UR UR6, R186 ;  /* 0x00000000ba0672ca */ /* 0x000fe400000e0000 */
[----:B------:R-:W-:-:S11]  /*16a0*/  R2UR UR5, R191 ;  /* 0x00000000bf0572ca */ /* 0x000fd600000e0000 */
[----:B------:R-:W-:Y:S02]  /*16b0*/  ULEA.HI UR4, UR6, UR6, URZ, 0x1 ;  /* 0x0000000606047291 */ /* 0x000fe4000f8f083f */
[----:B------:R-:W-:Y:S02]  /*16c0*/  IMAD.U32 R2, RZ, RZ, UR5 ;  /* 0x00000005ff027e24 */ /* 0x000fe4000f8e00ff */
[----:B------:R-:W-:-:S03]  /*16d0*/  ULOP3.LUT UR4, UR4, 0xfffffffe, URZ, 0xc0, !UPT ;  /* 0xfffffffe04047892 */ /* 0x000fc6000f8ec03f */
[----:B------:R-:W-:Y:S01]  /*16e0*/  ISETP.NE.AND P0, PT, R2, 0x3, PT ;  /* 0x000000030200780c */ /* 0x000fe20003f05270 */
[----:B------:R-:W-:-:S06]  /*16f0*/  UIADD3 UR4, UR6, -UR4, URZ ;  /* 0x8000000406047290 */ /* 0x000fcc000fffe03f */
[----:B------:R-:W-:-:S05]  /*1700*/  IMAD.U32 R0, RZ, RZ, UR4 ;  /* 0x00000004ff007e24 */ /* 0x000fca000f8e00ff */
[----:B------:R-:W-:-:S04]  /*1710*/  SHF.L.U32 R0, R0, 0x1f, RZ ;  /* 0x0000001f00007819 */ /* 0x000fc800000006ff */
[----:B------:R-:W0:Y:S02]  /*1720*/  SYNCS.PHASECHK.TRANS64.TRYWAIT P1, [UR38+0x34800], R0 ;  /* 0x03480000ff0075a7 */ /* 0x000e240008020166 */
[----:B0-----:R-:W-:Y:S05]  /*1730*/  @!P1 BRA `(.L_x_2238) ;  /* 0x000000e800609947 */ /* 0x001fea0003800000 */
.L_x_2388:
[----:B------:R-:W-:Y:S05]  /*1740*/  @!P0 BRA `(.L_x_2239) ;  /* 0x0000000000048947 */ /* 0x000fea0003800000 */
[----:B------:R-:W-:Y:S01]  /*1750*/  BPT.TRAP 0x1 ;  /* 0x000000040000795c */ /* 0x000fe20000300000 */
.L_x_2239:
[----:B------:R-:W-:Y:S02]  /*1760*/  IMAD.U32 R2, RZ, RZ, UR36 ;  /* 0x00000024ff027e24 */ /* 0x000fe4000f8e00ff */
[----:B0-----:R-:W-:-:S03]  /*1770*/  IMAD.U32 R3, RZ, RZ, UR37 ;  /* 0x00000025ff037e24 */ /* 0x001fc6000f8e00ff */
[----:B------:R-:W-:Y:S02]  /*1780*/  LEA R2, R2, UR38, 0x3 ;  /* 0x0000002602027c11 */ /* 0x000fe4000f8e18ff */
[----:B------:R-:W-:-:S04]  /*1790*/  SHF.L.U32 R3, R3, 0x1f, RZ ;  /* 0x0000001f03037819 */ /* 0x000fc800000006ff */
[----:B------:R0:W1:Y:S01]  /*17a0*/  SYNCS.PHASECHK.TRANS64.TRYWAIT P2, [R2+URZ+0x34830], R3 ;  /* 0x03483003020075a7 */ /* 0x000062000804017f */
[----:B------:R-:W-:Y:S05]  /*17b0*/  @!P0 BRA `(.L_x_2240) ;  /* 0x0000000000048947 */ /* 0x000fea0003800000 */
[----:B------:R-:W-:Y:S01]  /*17c0*/  BPT.TRAP 0x1 ;  /* 0x000000040000795c */ /* 0x000fe20000300000 */
.L_x_2240:
[----:B------:R-:W2:Y:S02]  /*17d0*/  S2R R0, SR_TID.X ;  /* 0x0000000000007919 */ /* 0x000ea40000002100 */
[----:B--2---:R-:W-:Y:S01]  /*17e0*/  LOP3.LUT P1, RZ, R0, 0x7f, RZ, 0xc0, !PT ;  /* 0x0000007f00ff7812 */ /* 0x004fe2000782c0ff */
[----:B-1----:R-:W-:-:S12]  /*17f0*/  @P2 BRA `(.L_x_2241) ;  /* 0x0000000000082947 */ /* 0x002fd80003800000 */
[----:B------:R-:W1:Y:S02]  /*1800*/  SYNCS.PHASECHK.TRANS64.TRYWAIT P2, [R2+URZ+0x34830], R3 ;  /* 0x03483003020075a7 */ /* 0x000e64000804017f */
[----:B-1----:R-:W-:Y:S05]  /*1810*/  @!P2 BRA `(.L_x_2242) ;  /* 0x000000e80040a947 */ /* 0x002fea0003800000 */
.L_x_2241:
        /* <DEDUP_REMOVED lines=10> */
[----:B------:R-:W-:Y:S01]  /*18c0*/  VIADD R0, R18, UR60 ;  /* 0x0000003c12007c36 */ /* 0x000fe20008000000 */
[----:B------:R-:W-:Y:S01]  /*18d0*/  UMOV UR53, 0x40000040 ;  /* 0x4000004000357882 */ /* 0x000fe20000000000 */
[----:B------:R-:W-:Y:S01]  /*18e0*/  UMOV UR55, 0x40000040 ;  /* 0x4000004000377882 */ /* 0x000fe20000000000 */
[----:B------:R-:W-:Y:S01]  /*18f0*/  ULOP3.LUT UR39, UR4, 0x10000, URZ, 0xfc, !UPT ;  /* 0x0001000004277892 */ /* 0x000fe2000f8efc3f */
[----:B------:R-:W-:Y:S01]  /*1900*/  R2UR UR6, R106 ;  /* 0x000000006a0672ca */ /* 0x000fe200000e0000 */
[----:B------:R-:W-:Y:S01]  /*1910*/  ULOP3.LUT UR4, UR40, 0x10000, URZ, 0xfc, !UPT ;  /* 0x0001000028047892 */ /* 0x000fe2000f8efc3f */
[----:B01----:R-:W-:Y:S01]  /*1920*/  IMAD.MOV.U32 R3, RZ, RZ, R0 ;  /* 0x000000ffff037224 */ /* 0x003fe200078e0000 */
[----:B------:R-:W-:Y:S01]  /*1930*/  UIMAD UR5, UR36, 0xc00, UR39 ;  /* 0x00000c00240578a4 */ /* 0x000fe2000f8e0227 */
[----:B------:R-:W-:Y:S01]  /*1940*/  @!P1 VIADD R2, R2, 0x34840 ;  /* 0x0003484002029836 */ /* 0x000fe20000000000 */
[----:B------:R-:W-:Y:S01]  /*1950*/  UIADD3 UR56, UR4, 0x2, URZ ;  /* 0x0000000204387890 */ /* 0x000fe2000fffe03f */
[----:B------:R-:W-:Y:S01]  /*1960*/  CS2R R150, SRZ ;  /* 0x0000000000967805 */ /* 0x000fe2000001ff00 */
[----:B------:R-:W-:Y:S01]  /*1970*/  UIADD3 UR58, UR5, 0x2, URZ ;  /* 0x00000002053a7890 */ /* 0x000fe2000fffe03f */
[----:B------:R-:W-:Y:S01]  /*1980*/  CS2R R148, SRZ ;  /* 0x0000000000947805 */ /* 0x000fe2000001ff00 */
[----:B------:R-:W-:Y:S01]  /*1990*/  UMOV UR8, UR4 ;  /* 0x0000000400087c82 */ /* 0x000fe20008000000 */
[----:B------:R-:W-:Y:S01]  /*19a0*/  UMOV UR10, UR5 ;  /* 0x00000005000a7c82 */ /* 0x000fe20008000000 */
[----:B------:R-:W-:Y:S01]  /*19b0*/  UIADD3 UR52, UR4, 0x4, URZ ;  /* 0x0000000404347890 */ /* 0x000fe2000fffe03f */
[----:B------:R-:W-:Y:S01]  /*19c0*/  HGMMA.64x128x16.F32.BF16 R24, gdesc[UR8], RZ, !UPT, gsb0 ;  /* 0x01e00000081879f0 */ /* 0x000fe2000c0018ff */
[----:B------:R-:W-:Y:S01]  /*19d0*/  UIADD3 UR54, UR5, 0x4, URZ ;  /* 0x0000000405367890 */ /* 0x000fe2000fffe03f */
[----:B------:R-:W-:Y:S01]  /*19e0*/  IMAD.U32 R8, RZ, RZ, UR8 ;  /* 0x00000008ff087e24 */ /* 0x000fe2000f8e00ff */
[----:B------:R-:W-:Y:S01]  /*19f0*/  UIADD3 UR48, UR4, 0x6, URZ ;  /* 0x0000000604307890 */ /* 0x000fe2000fffe03f */
[----:B------:R-:W-:Y:S01]  /*1a00*/  @!P1 PRMT R2, RZ, 0x654, R2 ;  /* 0x00000654ff029816 */ /* 0x000fe20000000002 */
[----:B------:R-:W-:Y:S01]  /*1a10*/  UIADD3 UR50, UR5, 0x6, URZ ;  /* 0x0000000605327890 */ /* 0x000fe2000fffe03f */
[----:B------:R-:W-:Y:S01]  /*1a20*/  CS2R R146, SRZ ;  /* 0x0000000000927805 */ /* 0x000fe2000001ff00 */
[----:B------:R-:W-:Y:S01]  /*1a30*/  UMOV UR49, 0x40000040 ;  /* 0x4000004000317882 */ /* 0x000fe20000000000 */
[----:B------:R-:W-:Y:S01]  /*1a40*/  UMOV UR51, 0x40000040 ;  /* 0x4000004000337882 */ /* 0x000fe20000000000 */
[----:B------:R-:W-:Y:S01]  /*1a50*/  UIADD3 UR44, UR4, 0x400, URZ ;  /* 0x00000400042c7890 */ /* 0x000fe2000fffe03f */
[----:B------:R-:W-:Y:S01]  /*1a60*/  CS2R R144, SRZ ;  /* 0x0000000000907805 */ /* 0x000fe2000001ff00 */
        /* <DEDUP_REMOVED lines=42> */
[----:B------:R-:W-:Y:S02]  /*1d10*/  ULDC UR4, c[0x0][0x448] ;  /* 0x0001120000047ab9 */ /* 0x000fe40000000800 */
[----:B------:R-:W-:-:S06]  /*1d20*/  UISETP.NE.AND UP0, UPT, UR4, 0x1, UPT ;  /* 0x000000010400788c */ /* 0x000fcc000bf05270 */
[----:B------:R-:W-:-:S05]  /*1d30*/  PLOP3.LUT P2, PT, PT, PT, UP0, 0x80, 0x0 ;  /* 0x000000000000781c */ /* 0x000fca0003f4f008 */
[----:B------:R-:W-:-:S08]  /*1d40*/  @UP0 ULDC UR4, c[0x0][0x44c] ;  /* 0x0001130000040ab9 */ /* 0x000fd00000000800 */
[----:B------:R-:W-:Y:S01]  /*1d50*/  @P2 IMAD.HI.U32 R4, R0, UR4, RZ ;  /* 0x0000000400042c27 */ /* 0x000fe2000f8e00ff */
[----:B------:R-:W-:-:S04]  /*1d60*/  @UP0 ULDC UR4, c[0x0][0x450] ;  /* 0x0001140000040ab9 */ /* 0x000fc80000000800 */
[----:B------:R-:W-:Y:S01]  /*1d70*/  @P2 SHF.R.U32.HI R3, RZ, UR4, R4 ;  /* 0x00000004ff032c19 */ /* 0x000fe20008011604 */
[----:B------:R-:W-:Y:S02]  /*1d80*/  UMOV UR4, 0xffffff80 ;  /* 0xffffff8000047882 */ /* 0x000fe40000000000 */
[----:B------:R-:W-:Y:S02]  /*1d90*/  UIMAD UR4, UR6, UR4, 0x80 ;  /* 0x00000080060474a4 */ /* 0x000fe4000f8e0204 */
[----:B------:R-:W0:Y:S02]  /*1da0*/  SHFL.IDX PT, R7, R3, 0x1, 0x1c1f ;  /* 0x003c1f0003077f89 */ /* 0x000e2400000e0000 */
[----:B------:R-:W-:Y:S02]  /*1db0*/  UIADD3 UR5, UR4, 0x1, URZ ;  /* 0x0000000104057890 */ /* 0x000fe4000fffe03f */
[----:B------:R-:W1:Y:S04]  /*1dc0*/  SHFL.IDX PT, R3, R3, RZ, 0x1c1f ;  /* 0x001c1fff03037589 */ /* 0x000e6800000e0000 */
[----:B------:R-:W-:Y:S01]  /*1dd0*/  IMAD.U32 R0, RZ, RZ, UR5 ;  /* 0x00000005ff007e24 */ /* 0x000fe2000f8e00ff */
[----:B------:R-:W-:-:S03]  /*1de0*/  UMOV UR5, UR60 ;  /* 0x0000003c00057c82 */ /* 0x000fc60008000000 */
[----:B------:R-:W-:Y:S01]  /*1df0*/  IMAD R0, R17, -0x2, R0 ;  /* 0xfffffffe11007824 */ /* 0x000fe200078e0200 */
        /* <DEDUP_REMOVED lines=15> */
[----:B------:R-:W-:Y:S01]  /*1ef0*/  ULDC UR10, c[0x0][0x2f0] ;  /* 0x0000bc00000a7ab9 */ /* 0x000fe20000000800 */
[----:B------:R-:W-:Y:S01]  /*1f00*/  ULDC UR11, c[0x0][0x288] ;  /* 0x0000a200000b7ab9 */ /* 0x000fe20000000800 */
[----:B------:R-:W-:Y:S02]  /*1f10*/  UIMAD UR4, UR61, UR10, UR4 ;  /* 0x0000000a3d0472a4 */ /* 0x000fe4000f8e0204 */
[----:B------:R-:W-:Y:S01]  /*1f20*/  IMAD.U32 R5, RZ, RZ, UR10 ;  /* 0x0000000aff057e24 */ /* 0x000fe2000f8e00ff */
[----:B------:R-:W-:-:S03]  /*1f30*/  UIMAD UR10, UR61, UR10, -UR11 ;  /* 0x0000000a3d0a72a4 */ /* 0x000fc6000f8e0a0b */
[----:B------:R-:W-:Y:S02]  /*1f40*/  IMAD R6, R5, UR61, R0 ;  /* 0x0000003d05067c24 */ /* 0x000fe4000f8e0200 */
[----:B------:R-:W-:Y:S01]  /*1f50*/  IMAD.U32 R4, RZ, RZ, UR4 ;  /* 0x00000004ff047e24 */ /* 0x000fe2000f8e00ff */
[----:B------:R-:W-:Y:S02]  /*1f60*/  ULDC UR4, c[0x0][0x988] ;  /* 0x0002620000047ab9 */ /* 0x000fe40000000800 */
[----:B0-----:R-:W-:Y:S01]  /*1f70*/  IADD3 R0, R7, -UR11, R6 ;  /* 0x8000000b07007c10 */ /* 0x001fe2000fffe006 */
[----:B------:R-:W-:Y:S02]  /*1f80*/  IMAD R5, R17, -0x2, R4 ;  /* 0xfffffffe11057824 */ /* 0x000fe400078e0204 */
[----:B------:R-:W-:Y:S01]  /*1f90*/  VIADD R6, R6, -UR11 ;  /* 0x8000000b06067c36 */ /* 0x000fe20008000000 */
[----:B------:R-:W-:Y:S02]  /*1fa0*/  @UP0 ULDC UR11, c[0x0][0x450] ;  /* 0x00011400000b0ab9 */ /* 0x000fe40000000800 */
[----:B------:R-:W-:-:S02]  /*1fb0*/  VIMNMX R0, R5, R0, PT ;  /* 0x0000000005007248 */ /* 0x000fc40003fe0100 */
[----:B-1----:R-:W-:Y:S02]  /*1fc0*/  VIADDMNMX R5, R3, R6, R5, PT ;  /* 0x0000000603057246 */ /* 0x002fe40003800105 */
[C---:B------:R-:W-:Y:S02]  /*1fd0*/  ISETP.GT.AND P3, PT, R0.reuse, RZ, PT ;  /* 0x000000ff0000720c */ /* 0x040fe40003f64270 */
[C---:B------:R-:W-:Y:S02]  /*1fe0*/  ISETP.GT.AND P4, PT, R0.reuse, 0x1, PT ;  /* 0x000000010000780c */ /* 0x040fe40003f84270 */
[----:B------:R-:W-:Y:S01]  /*1ff0*/  ISETP.GT.AND P5, PT, R0, 0x8, PT ;  /* 0x000000080000780c */ /* 0x000fe20003fa4270 */
        /* <DEDUP_REMOVED lines=19> */
[----:B------:R-:W-:Y:S01]  /*2130*/  FSEL R7, R26, -INF , P3 ;  /* 0xff8000001a077808 */ /* 0x000fe20001800000 */
[----:B------:R0:W-:Y:S01]  /*2140*/  @!P1 SYNCS.ARRIVE.TRANS64.RED.A1T0 RZ, [R2+URZ], RZ ;  /* 0x000000ff02ff99a7 */ /* 0x0001e2000810043f */
[----:B------:R-:W-:Y:S02]  /*2150*/  FSEL R27, R27, -INF , P4 ;  /* 0xff8000001b1b7808 */ /* 0x000fe40002000000 */
[----:B------:R-:W-:Y:S02]  /*2160*/  ISETP.GT.AND P3, PT, R0, 0x9, PT ;  /* 0x000000090000780c */ /* 0x000fe40003f64270 */
[----:B------:R-:W-:-:S02]  /*2170*/  FSEL R11, R30, -INF , P5 ;  /* 0xff8000001e0b7808 */ /* 0x000fc40002800000 */
[----:B------:R-:W-:Y:S02]  /*2180*/  FMNMX.FTZ R4, R7, R27, !PT ;  /* 0x0000001b07047209 */ /* 0x000fe40007810000 */
[C---:B------:R-:W-:Y:S02]  /*2190*/  ISETP.GT.AND P4, PT, R0.reuse, 0x10, PT ;  /* 0x000000100000780c */ /* 0x040fe40003f84270 */
[----:B------:R-:W-:Y:S02]  /*21a0*/  FSEL R31, R31, -INF , P3 ;  /* 0xff8000001f1f7808 */ /* 0x000fe40001800000 */
[----:B------:R-:W-:Y:S02]  /*21b0*/  FMNMX.FTZ R4, R11, R4, !PT ;  /* 0x000000040b047209 */ /* 0x000fe40007810000 */
        /* <DEDUP_REMOVED lines=78> */
[----:B------:R-:W-:Y:S01]  /*26a0*/  ISETP.GT.AND P3, PT, R0, 0x79, PT ;  /* 0x000000790000780c */ /* 0x000fe20003f64270 */
[----:B------:R-:W-:Y:S01]  /*26b0*/  IMAD.U32 R0, RZ, RZ, UR4 ;  /* 0x00000004ff007e24 */ /* 0x000fe2000f8e00ff */
[----:B------:R-:W-:Y:S01]  /*26c0*/  FSEL R121, R86, -INF , P4 ;  /* 0xff80000056797808 */ /* 0x000fe20002000000 */
[----:B------:R-:W-:Y:S01]  /*26d0*/  UIADD3 UR4, UR6, -0x2, URZ ;  /* 0xfffffffe06047890 */ /* 0x000fe2000fffe03f */
[----:B------:R-:W-:-:S02]  /*26e0*/  FMNMX.FTZ R4, R83, R4, !PT ;  /* 0x0000000453047209 */ /* 0x000fc40007810000 */
[----:B------:R-:W-:Y:S01]  /*26f0*/  FSEL R87, R87, -INF , P3 ;  /* 0xff80000057577808 */ /* 0x000fe20001800000 */
[----:B------:R-:W-:Y:S01]  /*2700*/  @UP0 ULDC UR6, c[0x0][0x44c] ;  /* 0x0001130000060ab9 */ /* 0x000fe20000000800 */
[----:B------:R-:W-:Y:S01]  /*2710*/  FMNMX.FTZ R4, R121, R4, !PT ;  /* 0x0000000479047209 */ /* 0x000fe20007810000 */
[----:B------:R-:W-:Y:S01]  /*2720*/  UIMAD.WIDE.U32 UR6, UR60, UR6, URZ ;  /* 0x000000063c0672a5 */ /* 0x000fe2000f8e003f */
[----:B------:R-:W-:Y:S02]  /*2730*/  ISETP.GT.AND P4, PT, R5, 0x1, PT ;  /* 0x000000010500780c */ /* 0x000fe40003f84270 */
[----:B------:R-:W-:Y:S01]  /*2740*/  FMNMX.FTZ R10, R87, R4, !PT ;  /* 0x00000004570a7209 */ /* 0x000fe20007810000 */
[----:B------:R-:W-:Y:S01]  /*2750*/  @UP0 USHF.R.U32.HI UR5, URZ, UR11, UR7 ;  /* 0x0000000b3f050299 */ /* 0x000fe20008011607 */
[----:B------:R-:W-:Y:S02]  /*2760*/  ISETP.GT.AND P5, PT, R5, 0x8, PT ;  /* 0x000000080500780c */ /* 0x000fe40003fa4270 */
[----:B------:R-:W-:Y:S01]  /*2770*/  FSEL R25, R25, -INF , P4 ;  /* 0xff80000019197808 */ /* 0x000fe20002000000 */
[----:B------:R-:W1:Y:S01]  /*2780*/  SHFL.BFLY PT, R13, R10, 0x2, 0x1f ;  /* 0x0c401f000a0d7f89 */ /* 0x000e6200000e0000 */
[----:B------:R-:W-:Y:S01]  /*2790*/  ISETP.GT.AND P4, PT, R5, 0x10, PT ;  /* 0x000000100500780c */ /* 0x000fe20003f84270 */
[----:B------:R-:W-:-:S04]  /*27a0*/  UIADD3 UR10, UR10, UR5, URZ ;  /* 0x000000050a0a7290 */ /* 0x000fc8000fffe03f */
[----:B------:R-:W-:-:S04]  /*27b0*/  USHF.R.S32.HI UR5, URZ, 0x1f, UR10 ;  /* 0x0000001f3f057899 */ /* 0x000fc8000801140a */
[----:B------:R-:W-:-:S04]  /*27c0*/  ULEA.HI UR5, UR5, UR10, URZ, 0x7 ;  /* 0x0000000a05057291 */ /* 0x000fc8000f8f383f */
[----:B------:R-:W-:-:S04]  /*27d0*/  USHF.R.S32.HI UR5, URZ, 0x7, UR5 ;  /* 0x000000073f057899 */ /* 0x000fc80008011405 */
[----:B------:R-:W-:-:S04]  /*27e0*/  UISETP.LT.AND UP1, UPT, URZ, UR5, UPT ;  /* 0x000000053f00728c */ /* 0x000fc8000bf21270 */
[----:B------:R-:W-:Y:S01]  /*27f0*/  USEL UR11, URZ, UR5, !UP1 ;  /* 0x000000053f0b7287 */ /* 0x000fe2000c800000 */
[----:B-1----:R-:W-:-:S03]  /*2800*/  FMNMX.FTZ R13, R10, R13, !PT ;  /* 0x0000000d0a0d7209 */ /* 0x002fc60007810000 */
[----:B------:R-:W-:Y:S02]  /*2810*/  UISETP.GE.AND UP1, UPT, UR4, UR11, UPT ;  /* 0x0000000b0400728c */ /* 0x000fe4000bf26270 */
[----:B------:R-:W1:Y:S02]  /*2820*/  SHFL.BFLY PT, R4, R13, 0x1, 0x1f ;  /* 0x0c201f000d047f89 */ /* 0x000e6400000e0000 */
[----:B-1----:R-:W-:Y:S02]  /*2830*/  FMNMX.FTZ R4, R13, R4, !PT ;  /* 0x000000040d047209 */ /* 0x002fe40007810000 */
[----:B------:R-:W-:Y:S02]  /*2840*/  FSEL R13, R32, -INF , P4 ;  /* 0xff800000200d7808 */ /* 0x000fe40002000000 */
[C---:B------:R-:W-:Y:S01]  /*2850*/  FSETP.NEU.FTZ.AND P3, PT, R4.reuse, -INF , PT ;  /* 0xff8000000400780b */ /* 0x040fe20003f7d000 */
[----:B------:R-:W-:Y:S01]  /*2860*/  FMUL.FTZ R12, R4, R0 ;  /* 0x00000000040c7220 */ /* 0x000fe20000410000 */
[----:B------:R-:W-:-:S04]  /*2870*/  ISETP.GT.AND P4, PT, R5, 0x18, PT ;  /* 0x000000180500780c */ /* 0x000fc80003f84270 */
[----:B------:R-:W-:Y:S02]  /*2880*/  FSEL R38, R12, RZ, P3 ;  /* 0x000000ff0c267208 */ /* 0x000fe40001800000 */
[----:B------:R-:W-:-:S03]  /*2890*/  ISETP.GT.AND P3, PT, R5, RZ, PT ;  /* 0x000000ff0500720c */ /* 0x000fc60003f64270 */
[-CC-:B------:R-:W-:Y:S01]  /*28a0*/  FFMA.FTZ R183, R11, R0.reuse, -R38.reuse ;  /* 0x000000000bb77223 */ /* 0x180fe20000010826 */
[----:B------:R-:W-:Y:S01]  /*28b0*/  FSEL R3, R24, -INF , P3 ;  /* 0xff80000018037808 */ /* 0x000fe20001800000 */
[-CC-:B------:R-:W-:Y:S01]  /*28c0*/  FFMA.FTZ R177, R15, R0.reuse, -R38.reuse ;  /* 0x000000000fb17223 */ /* 0x180fe20000010826 */
[----:B------:R-:W-:Y:S01]  /*28d0*/  ISETP.GT.AND P3, PT, R5, 0x9, PT ;  /* 0x000000090500780c */ /* 0x000fe20003f64270 */
[-CC-:B------:R-:W-:Y:S01]  /*28e0*/  FFMA.FTZ R27, R27, R0.reuse, -R38.reuse ;  /* 0x000000001b1b7223 */ /* 0x180fe20000010826 */
[----:B------:R-:W-:Y:S01]  /*28f0*/  FSEL R11, R28, -INF , P5 ;  /* 0xff8000001c0b7808 */ /* 0x000fe20002800000 */
[-CC-:B------:R-:W-:Y:S01]  /*2900*/  FFMA.FTZ R10, R31, R0.reuse, -R38.reuse ;  /* 0x000000001f0a7223 */ /* 0x180fe20000010826 */
[----:B------:R-:W-:Y:S01]  /*2910*/  FMNMX.FTZ R12, R3, R25, !PT ;  /* 0x00000019030c7209 */ /* 0x000fe20007810000 */
[----:B------:R1:W-:Y:S01]  /*2920*/  MUFU.EX2 R6, R27 ;  /* 0x0000001b00067308 */ /* 0x0003e20000000800 */
[----:B------:R-:W-:Y:S01]  /*2930*/  FSEL R29, R29, -INF , P3 ;  /* 0xff8000001d1d7808 */ /* 0x000fe20001800000 */
[--C-:B------:R-:W-:Y:S01]  /*2940*/  FFMA.FTZ R35, R35, R0, -R38.reuse ;  /* 0x0000000023237223 */ /* 0x100fe20000010826 */
[----:B------:R-:W-:Y:S01]  /*2950*/  FMNMX.FTZ R12, R11, R12, !PT ;  /* 0x0000000c0b0c7209 */ /* 0x000fe20007810000 */
[-CC-:B------:R-:W-:Y:S01]  /*2960*/  FFMA.FTZ R39, R39, R0.reuse, -R38.reuse ;  /* 0x0000000027277223 */ /* 0x180fe20000010826 */
[----:B------:R-:W-:Y:S01]  /*2970*/  ISETP.GT.AND P3, PT, R5, 0x11, PT ;  /* 0x000000110500780c */ /* 0x000fe20003f64270 */
[--C-:B------:R-:W-:Y:S01]  /*2980*/  FFMA.FTZ R43, R43, R0, -R38.reuse ;  /* 0x000000002b2b7223 */ /* 0x100fe20000010826 */
[----:B------:R-:W-:Y:S01]  /*2990*/  FMNMX.FTZ R12, R29, R12, !PT ;  /* 0x0000000c1d0c7209 */ /* 0x000fe20007810000 */
[-CC-:B------:R-:W-:Y:S01]  /*29a0*/  FFMA.FTZ R181, R7, R0.reuse, -R38.reuse ;  /* 0x0000000007b57223 */ /* 0x180fe20000010826 */
[----:B------:R-:W-:Y:S01]  /*29b0*/  FSEL R33, R33, -INF , P3 ;  /* 0xff80000021217808 */ /* 0x000fe20001800000 */
[--C-:B------:R-:W-:Y:S01]  /*29c0*/  FFMA.FTZ R7, R47, R0, -R38.reuse ;  /* 0x000000002f077223 */ /* 0x100fe20000010826 */
[----:B------:R-:W-:Y:S01]  /*29d0*/  FMNMX.FTZ R12, R13, R12, !PT ;  /* 0x0000000c0d0c7209 */ /* 0x000fe20007810000 */
[----:B------:R-:W-:Y:S01]  /*29e0*/  MUFU.EX2 R183, R183 ;  /* 0x000000b700b77308 */ /* 0x000fe20000000800 */
[----:B------:R-:W-:Y:S01]  /*29f0*/  ISETP.GT.AND P3, PT, R5, 0x19, PT ;  /* 0x000000190500780c */ /* 0x000fe20003f64270 */
[-CC-:B------:R-:W-:Y:S01]  /*2a00*/  FFMA.FTZ R179, R89, R0.reuse, -R38.reuse ;  /* 0x0000000059b37223 */ /* 0x180fe20000010826 */
[----:B------:R-:W-:Y:S01]  /*2a10*/  FSEL R15, R36, -INF , P4 ;  /* 0xff800000240f7808 */ /* 0x000fe20002000000 */
[--C-:B------:R-:W-:Y:S01]  /*2a20*/  FFMA.FTZ R173, R91, R0, -R38.reuse ;  /* 0x000000005bad7223 */ /* 0x100fe20000010826 */
[----:B------:R-:W-:Y:S01]  /*2a30*/  FMNMX.FTZ R14, R33, R12, !PT ;  /* 0x0000000c210e7209 */ /* 0x000fe20007810000 */
[-CC-:B------:R-:W-:Y:S01]  /*2a40*/  FFMA.FTZ R175, R93, R0.reuse, -R38.reuse ;  /* 0x000000005daf7223 */ /* 0x180fe20000010826 */
[----:B------:R-:W-:Y:S01]  /*2a50*/  ISETP.GT.AND P4, PT, R5, 0x20, PT ;  /* 0x000000200500780c */ /* 0x000fe20003f84270 */
[----:B------:R-:W-:Y:S01]  /*2a60*/  MUFU.EX2 R12, R35 ;  /* 0x00000023000c7308 */ /* 0x000fe20000000800 */
[----:B------:R-:W-:Y:S01]  /*2a70*/  FSEL R37, R37, -INF , P3 ;  /* 0xff80000025257808 */ /* 0x000fe20001800000 */
[--C-:B------:R-:W-:Y:S01]  /*2a80*/  FFMA.FTZ R169, R95, R0, -R38.reuse ;  /* 0x000000005fa97223 */ /* 0x100fe20000010826 */
[----:B------:R-:W-:Y:S01]  /*2a90*/  FMNMX.FTZ R14, R15, R14, !PT ;  /* 0x0000000e0f0e7209 */ /* 0x000fe20007810000 */
[-CC-:B------:R-:W-:Y:S01]  /*2aa0*/  FFMA.FTZ R97, R97, R0.reuse, -R38.reuse ;  /* 0x0000000061617223 */ /* 0x180fe20000010826 */
[----:B------:R-:W-:Y:S01]  /*2ab0*/  ISETP.GT.AND P3, PT, R5, 0x21, PT ;  /* 0x000000210500780c */ /* 0x000fe20003f64270 */
[--C-:B------:R-:W-:Y:S01]  /*2ac0*/  FFMA.FTZ R171, R99, R0, -R38.reuse ;  /* 0x0000000063ab7223 */ /* 0x100fe20000010826 */
[----:B------:R-:W-:Y:S01]  /*2ad0*/  FSEL R21, R40, -INF , P4 ;  /* 0xff80000028157808 */ /* 0x000fe20002000000 */
[----:B------:R-:W2:Y:S01]  /*2ae0*/  MUFU.EX2 R181, R181 ;  /* 0x000000b500b57308 */ /* 0x000ea20000000800 */
[----:B------:R-:W-:Y:S01]  /*2af0*/  FMNMX.FTZ R14, R37, R14, !PT ;  /* 0x0000000e250e7209 */ /* 0x000fe20007810000 */
[-CC-:B------:R-:W-:Y:S01]  /*2b00*/  FFMA.FTZ R101, R101, R0.reuse, -R38.reuse ;  /* 0x0000000065657223 */ /* 0x180fe20000010826 */
[----:B------:R-:W-:Y:S01]  /*2b10*/  ISETP.GT.AND P4, PT, R5, 0x28, PT ;  /* 0x000000280500780c */ /* 0x000fe20003f84270 */
[-CC-:B------:R-:W-:Y:S01]  /*2b20*/  FFMA.FTZ R165, R103, R0.reuse, -R38.reuse ;  /* 0x0000000067a57223 */ /* 0x180fe20000010826 */
[----:B------:R-:W-:Y:S01]  /*2b30*/  FSEL R41, R41, -INF , P3 ;  /* 0xff80000029297808 */ /* 0x000fe20001800000 */
[--C-:B------:R-:W-:Y:S01]  /*2b40*/  FFMA.FTZ R105, R105, R0, -R38.reuse ;  /* 0x0000000069697223 */ /* 0x100fe20000010826 */
[----:B------:R-:W-:Y:S01]  /*2b50*/  FMNMX.FTZ R14, R21, R14, !PT ;  /* 0x0000000e150e7209 */ /* 0x000fe20007810000 */
[----:B------:R-:W-:Y:S01]  /*2b60*/  MUFU.EX2 R10, R10 ;  /* 0x0000000a000a7308 */ /* 0x000fe20000000800 */
[----:B------:R-:W-:Y:S01]  /*2b70*/  ISETP.GT.AND P3, PT, R5, 0x29, PT ;  /* 0x000000290500780c */ /* 0x000fe20003f64270 */
[-CC-:B------:R-:W-:Y:S01]  /*2b80*/  FFMA.FTZ R167, R107, R0.reuse, -R38.reuse ;  /* 0x000000006ba77223 */ /* 0x180fe20000010826 */
[----:B-1----:R-:W-:Y:S01]  /*2b90*/  FSEL R27, R44, -INF , P4 ;  /* 0xff8000002c1b7808 */ /* 0x002fe20002000000 */
[--C-:B------:R-:W-:Y:S01]  /*2ba0*/  FFMA.FTZ R161, R111, R0, -R38.reuse ;  /* 0x000000006fa17223 */ /* 0x100fe20000010826 */
[----:B------:R-:W-:Y:S01]  /*2bb0*/  FMNMX.FTZ R20, R41, R14, !PT ;  /* 0x0000000e29147209 */ /* 0x000fe20007810000 */
[-CC-:B------:R-:W-:Y:S01]  /*2bc0*/  FFMA.FTZ R67, R67, R0.reuse, -R38.reuse ;  /* 0x0000000043437223 */ /* 0x180fe20000010826 */
[----:B------:R-:W-:Y:S01]  /*2bd0*/  ISETP.GT.AND P4, PT, R5, 0x30, PT ;  /* 0x000000300500780c */ /* 0x000fe20003f84270 */
[----:B------:R1:W-:Y:S01]  /*2be0*/  MUFU.EX2 R14, R39 ;  /* 0x00000027000e7308 */ /* 0x0003e20000000800 */
[----:B------:R-:W-:Y:S01]  /*2bf0*/  FSEL R45, R45, -INF , P3 ;  /* 0xff8000002d2d7808 */ /* 0x000fe20001800000 */
[--C-:B------:R-:W-:Y:S01]  /*2c00*/  FFMA.FTZ R163, R113, R0, -R38.reuse ;  /* 0x0000000071a37223 */ /* 0x100fe20000010826 */
[----:B------:R-:W-:Y:S01]  /*2c10*/  FMNMX.FTZ R20, R27, R20, !PT ;  /* 0x000000141b147209 */ /* 0x000fe20007810000 */
[-CC-:B------:R-:W-:Y:S01]  /*2c20*/  FFMA.FTZ R71, R71, R0.reuse, -R38.reuse ;  /* 0x0000000047477223 */ /* 0x180fe20000010826 */
[----:B------:R-:W-:Y:S01]  /*2c30*/  ISETP.GT.AND P3, PT, R5, 0x31, PT ;  /* 0x000000310500780c */ /* 0x000fe20003f64270 */
[----:B------:R-:W-:Y:S01]  /*2c40*/  FFMA.FTZ R115, R115, R0, -R38 ;  /* 0x0000000073737223 */ /* 0x000fe20000010826 */
[----:B------:R-:W-:Y:S01]  /*2c50*/  FSEL R31, R48, -INF , P4 ;  /* 0xff800000301f7808 */ /* 0x000fe20002000000 */
[----:B------:R-:W-:Y:S01]  /*2c60*/  MUFU.EX2 R177, R177 ;  /* 0x000000b100b17308 */ /* 0x000fe20000000800 */
[----:B------:R-:W-:Y:S01]  /*2c70*/  FMNMX.FTZ R20, R45, R20, !PT ;  /* 0x000000142d147209 */ /* 0x000fe20007810000 */
[----:B--2---:R-:W-:Y:S01]  /*2c80*/  FADD.FTZ R48, R181, R6 ;  /* 0x00000006b5307221 */ /* 0x004fe20000010000 */
        /* <DEDUP_REMOVED lines=13> */
[----:B------:R2:W-:Y:S01]  /*2d60*/  MUFU.EX2 R20, R43 ;  /* 0x0000002b00147308 */ /* 0x0005e20000000800 */
[----:B------:R-:W-:Y:S01]  /*2d70*/  FSEL R53, R53, -INF , P3 ;  /* 0xff80000035357808 */ /* 0x000fe20001800000 */
[----:B------:R-:W-:Y:S01]  /*2d80*/  FFMA.FTZ R121, R121, R0, -R38 ;  /* 0x0000000079797223 */ /* 0x000fe20000010826 */
[----:B------:R-:W-:-:S02]  /*2d90*/  FMNMX.FTZ R24, R35, R24, !PT ;  /* 0x0000001823187209 */ /* 0x000fc40007810000 */
[----:B------:R-:W-:Y:S02]  /*2da0*/  CS2R R112, SRZ ;  /* 0x0000000000707805 */ /* 0x000fe4000001ff00 */
[----:B------:R-:W-:Y:S02]  /*2db0*/  ISETP.GT.AND P3, PT, R5, 0x41, PT ;  /* 0x000000410500780c */ /* 0x000fe40003f64270 */
[----:B------:R-:W-:Y:S02]  /*2dc0*/  CS2R R110, SRZ ;  /* 0x00000000006e7805 */ /* 0x000fe4000001ff00 */
[----:B-1----:R-:W-:Y:S01]  /*2dd0*/  FSEL R39, R56, -INF , P4 ;  /* 0xff80000038277808 */ /* 0x002fe20002000000 */
[----:B------:R-:W-:Y:S01]  /*2de0*/  MUFU.EX2 R173, R173 ;  /* 0x000000ad00ad7308 */ /* 0x000fe20000000800 */
[----:B------:R-:W-:Y:S02]  /*2df0*/  FMNMX.FTZ R24, R53, R24, !PT ;  /* 0x0000001835187209 */ /* 0x000fe40007810000 */
[----:B------:R-:W-:-:S02]  /*2e00*/  CS2R R106, SRZ ;  /* 0x00000000006a7805 */ /* 0x000fc4000001ff00 */
[----:B------:R-:W-:Y:S02]  /*2e10*/  ISETP.GT.AND P4, PT, R5, 0x48, PT ;  /* 0x000000480500780c */ /* 0x000fe40003f84270 */
[----:B------:R-:W-:Y:S02]  /*2e20*/  CS2R R102, SRZ ;  /* 0x0000000000667805 */ /* 0x000fe4000001ff00 */
[----:B------:R-:W-:Y:S02]  /*2e30*/  FSEL R57, R57, -INF , P3 ;  /* 0xff80000039397808 */ /* 0x000fe40001800000 */
[----:B------:R-:W-:Y:S02]  /*2e40*/  CS2R R98, SRZ ;  /* 0x0000000000627805 */ /* 0x000fe4000001ff00 */
[----:B------:R-:W-:Y:S01]  /*2e50*/  FMNMX.FTZ R24, R39, R24, !PT ;  /* 0x0000001827187209 */ /* 0x000fe20007810000 */
[----:B------:R-:W-:Y:S01]  /*2e60*/  MUFU.EX2 R175, R175 ;  /* 0x000000af00af7308 */ /* 0x000fe20000000800 */
[----:B------:R-:W-:-:S02]  /*2e70*/  ISETP.GT.AND P3, PT, R5, 0x49, PT ;  /* 0x000000490500780c */ /* 0x000fc40003f64270 */
[----:B------:R-:W-:Y:S02]  /*2e80*/  CS2R R94, SRZ ;  /* 0x00000000005e7805 */ /* 0x000fe4000001ff00 */
[----:B--2---:R-:W-:Y:S02]  /*2e90*/  FSEL R43, R60, -INF , P4 ;  /* 0xff8000003c2b7808 */ /* 0x004fe40002000000 */
[----:B------:R-:W-:Y:S02]  /*2ea0*/  CS2R R92, SRZ ;  /* 0x00000000005c7805 */ /* 0x000fe4000001ff00 */
[----:B------:R-:W-:Y:S02]  /*2eb0*/  FMNMX.FTZ R26, R57, R24, !PT ;  /* 0x00000018391a7209 */ /* 0x000fe40007810000 */
[----:B------:R-:W-:Y:S02]  /*2ec0*/  CS2R R90, SRZ ;  /* 0x00000000005a7805 */ /* 0x000fe4000001ff00 */
[----:B------:R-:W-:Y:S01]  /*2ed0*/  ISETP.GT.AND P4, PT, R5, 0x50, PT ;  /* 0x000000500500780c */ /* 0x000fe20003f84270 */
[----:B------:R-:W-:Y:S01]  /*2ee0*/  MUFU.EX2 R24, R7 ;  /* 0x0000000700187308 */ /* 0x000fe20000000800 */
[----:B------:R-:W-:-:S02]  /*2ef0*/  FSEL R61, R61, -INF , P3 ;  /* 0xff8000003d3d7808 */ /* 0x000fc40001800000 */
[----:B------:R-:W-:Y:S02]  /*2f00*/  CS2R R88, SRZ ;  /* 0x0000000000587805 */ /* 0x000fe4000001ff00 */
[----:B------:R-:W-:Y:S02]  /*2f10*/  FMNMX.FTZ R26, R43, R26, !PT ;  /* 0x0000001a2b1a7209 */ /* 0x000fe40007810000 */
[----:B------:R-:W-:Y:S02]  /*2f20*/  ISETP.GT.AND P3, PT, R5, 0x51, PT ;  /* 0x000000510500780c */ /* 0x000fe40003f64270 */
[----:B------:R-:W-:Y:S01]  /*2f30*/  FSEL R47, R64, -INF , P4 ;  /* 0xff800000402f7808 */ /* 0x000fe20002000000 */
[----:B------:R-:W-:Y:S01]  /*2f40*/  MUFU.EX2 R169, R169 ;  /* 0x000000a900a97308 */ /* 0x000fe20000000800 */
[----:B------:R-:W-:Y:S02]  /*2f50*/  FMNMX.FTZ R26, R61, R26, !PT ;  /* 0x0000001a3d1a7209 */ /* 0x000fe40007810000 */
[----:B------:R-:W-:-:S02]  /*2f60*/  ISETP.GT.AND P4, PT, R5, 0x58, PT ;  /* 0x000000580500780c */ /* 0x000fc40003f84270 */
[----:B------:R-:W-:Y:S02]  /*2f70*/  FSEL R65, R65, -INF , P3 ;  /* 0xff80000041417808 */ /* 0x000fe40001800000 */
[----:B------:R-:W-:Y:S01]  /*2f80*/  FMNMX.FTZ R26, R47, R26, !PT ;  /* 0x0000001a2f1a7209 */ /* 0x000fe20007810000 */
[----:B------:R-:W-:Y:S01]  /*2f90*/  MUFU.EX2 R171, R171 ;  /* 0x000000ab00ab7308 */ /* 0x000fe20000000800 */
[----:B------:R-:W-:Y:S02]  /*2fa0*/  ISETP.GT.AND P3, PT, R5, 0x59, PT ;  /* 0x000000590500780c */ /* 0x000fe40003f64270 */
[----:B------:R-:W-:Y:S02]  /*2fb0*/  FSEL R51, R68, -INF , P4 ;  /* 0xff80000044337808 */ /* 0x000fe40002000000 */
[----:B------:R-:W-:Y:S02]  /*2fc0*/  FMNMX.FTZ R28, R65, R26, !PT ;  /* 0x0000001a411c7209 */ /* 0x000fe40007810000 */
[----:B------:R-:W-:Y:S01]  /*2fd0*/  ISETP.GT.AND P4, PT, R5, 0x60, PT ;  /* 0x000000600500780c */ /* 0x000fe20003f84270 */
[----:B------:R1:W-:Y:S01]  /*2fe0*/  MUFU.EX2 R26, R97 ;  /* 0x00000061001a7308 */ /* 0x0003e20000000800 */
[----:B------:R-:W-:-:S02]  /*2ff0*/  FSEL R69, R69, -INF , P3 ;  /* 0xff80000045457808 */ /* 0x000fc40001800000 */
[----:B------:R-:W-:Y:S02]  /*3000*/  FMNMX.FTZ R28, R51, R28, !PT ;  /* 0x0000001c331c7209 */ /* 0x000fe40007810000 */
[----:B------:R-:W-:Y:S02]  /*3010*/  ISETP.GT.AND P3, PT, R5, 0x61, PT ;  /* 0x000000610500780c */ /* 0x000fe40003f64270 */
[----:B------:R-:W-:Y:S01]  /*3020*/  FSEL R55, R72, -INF , P4 ;  /* 0xff80000048377808 */ /* 0x000fe20002000000 */
[----:B------:R-:W-:Y:S01]  /*3030*/  MUFU.EX2 R165, R165 ;  /* 0x000000a500a57308 */ /* 0x000fe20000000800 */
[----:B------:R-:W-:Y:S02]  /*3040*/  FMNMX.FTZ R28, R69, R28, !PT ;  /* 0x0000001c451c7209 */ /* 0x000fe40007810000 */
[----:B-1----:R-:W-:Y:S02]  /*3050*/  CS2R R96, SRZ ;  /* 0x0000000000607805 */ /* 0x002fe4000001ff00 */
        /* <DEDUP_REMOVED lines=23> */
[----:B------:R-:W-:Y:S01]  /*31d0*/  FSEL R85, R85, -INF , P3 ;  /* 0xff80000055557808 */ /* 0x000fe20001800000 */
[----:B------:R1:W-:Y:S01]  /*31e0*/  MUFU.EX2 R30, R105 ;  /* 0x00000069001e7308 */ /* 0x0003e20000000800 */
[----:B------:R-:W-:-:S02]  /*31f0*/  FMNMX.FTZ R32, R5, R32, !PT ;  /* 0x0000002005207209 */ /* 0x000fc40007810000 */
[----:B------:R-:W-:Y:S02]  /*3200*/  F2FP.BF16.F32.PACK_AB R181, R6, R181 ;  /* 0x000000b506b5723e */ /* 0x000fe400000010ff */
[----:B------:R-:W-:Y:S01]  /*3210*/  FMNMX.FTZ R7, R85, R32, !PT ;  /* 0x0000002055077209 */ /* 0x000fe20007810000 */
[-CC-:B------:R-:W-:Y:S01]  /*3220*/  FFMA.FTZ R32, R109, R0.reuse, -R38.reuse ;  /* 0x000000006d207223 */ /* 0x180fe20000010826 */
[----:B------:R-:W-:Y:S01]  /*3230*/  FFMA.FTZ R38, R87, R0, -R38 ;  /* 0x0000000057267223 */ /* 0x000fe20000010826 */
[----:B------:R-:W-:Y:S01]  /*3240*/  MUFU.EX2 R163, R163 ;  /* 0x000000a300a37308 */ /* 0x000fe20000000800 */
[----:B------:R-:W-:Y:S01]  /*3250*/  CS2R R108, SRZ ;  /* 0x00000000006c7805 */ /* 0x000fe2000001ff00 */
[----:B------:R-:W2:Y:S01]  /*3260*/  SHFL.BFLY PT, R34, R7, 0x2, 0x1f ;  /* 0x0c401f0007227f89 */ /* 0x000ea200000e0000 */
[----:B-1----:R-:W-:-:S05]  /*3270*/  CS2R R104, SRZ ;  /* 0x0000000000687805 */ /* 0x002fca000001ff00 */
[----:B------:R-:W-:Y:S08]  /*3280*/  MUFU.EX2 R32, R32 ;  /* 0x0000002000207308 */ /* 0x000ff00000000800 */
[----:B------:R-:W-:Y:S08]  /*3290*/  MUFU.EX2 R40, R71 ;  /* 0x0000004700287308 */ /* 0x000ff00000000800 */
[----:B------:R-:W-:Y:S01]  /*32a0*/  MUFU.EX2 R115, R115 ;  /* 0x0000007300737308 */ /* 0x000fe20000000800 */
[----:B--2---:R-:W-:-:S05]  /*32b0*/  FMNMX.FTZ R34, R7, R34, !PT ;  /* 0x0000002207227209 */ /* 0x004fca0007810000 */
[----:B------:R-:W1:Y:S02]  /*32c0*/  SHFL.BFLY PT, R7, R34, 0x1, 0x1f ;  /* 0x0c201f0022077f89 */ /* 0x000e6400000e0000 */
[----:B------:R-:W2:Y:S08]  /*32d0*/  MUFU.EX2 R42, R75 ;  /* 0x0000004b002a7308 */ /* 0x000eb00000000800 */
[----:B------:R-:W-:Y:S08]  /*32e0*/  MUFU.EX2 R117, R117 ;  /* 0x0000007500757308 */ /* 0x000ff00000000800 */
[----:B------:R-:W3:Y:S01]  /*32f0*/  MUFU.EX2 R44, R79 ;  /* 0x0000004f002c7308 */ /* 0x000ee20000000800 */
[----:B--2---:R-:W-:-:S02]  /*3300*/  F2FP.BF16.F32.PACK_AB R157, R42, R115 ;  /* 0x000000732a9d723e */ /* 0x004fc400000010ff */
[----:B-1----:R-:W-:-:S05]  /*3310*/  FMNMX.FTZ R7, R34, R7, !PT ;  /* 0x0000000722077209 */ /* 0x002fca0007810000 */
[----:B------:R-:W-:Y:S01]  /*3320*/  MUFU.EX2 R119, R119 ;  /* 0x0000007700777308 */ /* 0x000fe20000000800 */
[C---:B------:R-:W-:Y:S01]  /*3330*/  FSETP.NEU.FTZ.AND P3, PT, R7.reuse, -INF , PT ;  /* 0xff8000000700780b */ /* 0x040fe20003f7d000 */
[----:B------:R-:W-:-:S06]  /*3340*/  FMUL.FTZ R34, R7, R0 ;  /* 0x0000000007227220 */ /* 0x000fcc0000410000 */
[----:B------:R-:W-:Y:S01]  /*3350*/  MUFU.EX2 R46, R83 ;  /* 0x00000053002e7308 */ /* 0x000fe20000000800 */
[----:B------:R-:W-:Y:S02]  /*3360*/  FSEL R34, R34, RZ, P3 ;  /* 0x000000ff22227208 */ /* 0x000fe40001800000 */
[----:B------:R-:W-:Y:S02]  /*3370*/  PLOP3.LUT P3, PT, PT, PT, UP1, 0x80, 0x0 ;  /* 0x000000000000781c */ /* 0x000fe40003f6f018 */
[----:B---3--:R-:W-:Y:S01]  /*3380*/  F2FP.BF16.F32.PACK_AB R159, R44, R117 ;  /* 0x000000752c9f723e */ /* 0x008fe200000010ff */
        /* <DEDUP_REMOVED lines=13> */
[----:B------:R-:W2:Y:S01]  /*3460*/  MUFU.EX2 R3, R3 ;  /* 0x0000000300037308 */ /* 0x000ea20000000800 */
        /* <DEDUP_REMOVED lines=8> */
[----:B------:R-:W-:Y:S01]  /*34f0*/  FADD.FTZ R25, R177, R48 ;  /* 0x00000030b1197221 */ /* 0x000fe20000010000 */
[-CC-:B------:R-:W-:Y:S01]  /*3500*/  FFMA.FTZ R57, R57, R0.reuse, -R34.reuse ;  /* 0x0000000039397223 */ /* 0x180fe20000010822 */
[-CC-:B------:R-:W-:Y:S01]  /*3510*/  FFMA.FTZ R43, R43, R0.reuse, -R34.reuse ;  /* 0x000000002b2b7223 */ /* 0x180fe20000010822 */
[-CC-:B------:R-:W-:Y:S01]  /*3520*/  FFMA.FTZ R61, R61, R0.reuse, -R34.reuse ;  /* 0x000000003d3d7223 */ /* 0x180fe20000010822 */
[----:B------:R-:W-:Y:S01]  /*3530*/  FADD.FTZ R48, R12, R25 ;  /* 0x000000190c307221 */ /* 0x000fe20000010000 */
[-CC-:B------:R-:W-:Y:S01]  /*3540*/  FFMA.FTZ R47, R47, R0.reuse, -R34.reuse ;  /* 0x000000002f2f7223 */ /* 0x180fe20000010822 */
[-C--:B------:R-:W-:Y:S01]  /*3550*/  FFMA.FTZ R65, R65, R0.reuse, -R34 ;  /* 0x0000000041417223 */ /* 0x080fe20000010822 */
[----:B------:R3:W4:Y:S01]  /*3560*/  MUFU.EX2 R182, R29 ;  /* 0x0000001d00b67308 */ /* 0x0007220000000800 */
[----:B------:R-:W-:Y:S01]  /*3570*/  FADD.FTZ R25, R179, R48 ;  /* 0x00000030b3197221 */ /* 0x000fe20000010000 */
[----:B--2---:R-:W-:Y:S01]  /*3580*/  FADD.FTZ R48, R3, R180 ;  /* 0x000000b403307221 */ /* 0x004fe20000010000 */
[-CC-:B------:R-:W-:Y:S01]  /*3590*/  FFMA.FTZ R51, R51, R0.reuse, -R34.reuse ;  /* 0x0000000033337223 */ /* 0x180fe20000010822 */
[----:B------:R-:W-:Y:S01]  /*35a0*/  F2FP.BF16.F32.PACK_AB R183, R10, R183 ;  /* 0x000000b70ab7723e */ /* 0x000fe200000010ff */
[----:B------:R-:W-:Y:S01]  /*35b0*/  FADD.FTZ R50, R14, R25 ;  /* 0x000000190e327221 */ /* 0x000fe20000010000 */
[-CC-:B------:R-:W-:Y:S01]  /*35c0*/  FFMA.FTZ R69, R69, R0.reuse, -R34.reuse ;  /* 0x0000000045457223 */ /* 0x180fe20000010822 */
[-C--:B------:R-:W-:Y:S01]  /*35d0*/  FFMA.FTZ R55, R55, R0.reuse, -R34 ;  /* 0x0000000037377223 */ /* 0x080fe20000010822 */
[----:B------:R-:W2:Y:S01]  /*35e0*/  MUFU.EX2 R13, R13 ;  /* 0x0000000d000d7308 */ /* 0x000ea20000000800 */
[----:B-1----:R-:W-:Y:S01]  /*35f0*/  FADD.FTZ R25, R11, R48 ;  /* 0x000000300b197221 */ /* 0x002fe20000010000 */
[----:B---3--:R-:W-:Y:S01]  /*3600*/  FADD.FTZ R29, R173, R50 ;  /* 0x00000032ad1d7221 */ /* 0x008fe20000010000 */
[-CC-:B------:R-:W-:Y:S01]  /*3610*/  FFMA.FTZ R73, R73, R0.reuse, -R34.reuse ;  /* 0x0000000049497223 */ /* 0x180fe20000010822 */
[-CC-:B------:R-:W-:Y:S01]  /*3620*/  FFMA.FTZ R59, R59, R0.reuse, -R34.reuse ;  /* 0x000000003b3b7223 */ /* 0x180fe20000010822 */
[-CC-:B------:R-:W-:Y:S01]  /*3630*/  FFMA.FTZ R77, R77, R0.reuse, -R34.reuse ;  /* 0x000000004d4d7223 */ /* 0x180fe20000010822 */
[----:B------:R-:W-:Y:S01]  /*3640*/  FADD.FTZ R50, R20, R29 ;  /* 0x0000001d14327221 */ /* 0x000fe20000010000 */
[-C--:B------:R-:W-:Y:S01]  /*3650*/  FFMA.FTZ R63, R63, R0.reuse, -R34 ;  /* 0x000000003f3f7223 */ /* 0x080fe20000010822 */
[----:B------:R-:W1:Y:S01]  /*3660*/  MUFU.EX2 R176, R33 ;  /* 0x0000002100b07308 */ /* 0x000e620000000800 */
[----:B----4-:R-:W-:Y:S01]  /*3670*/  FADD.FTZ R48, R182, R25 ;  /* 0x00000019b6307221 */ /* 0x010fe20000010000 */
[----:B------:R-:W-:Y:S01]  /*3680*/  FADD.FTZ R29, R175, R50 ;  /* 0x00000032af1d7221 */ /* 0x000fe20000010000 */
[----:B------:R-:W-:Y:S01]  /*3690*/  FFMA.FTZ R81, R81, R0, -R34 ;  /* 0x0000000051517223 */ /* 0x000fe20000010822 */
[----:B------:R-:W-:-:S02]  /*36a0*/  F2FP.BF16.F32.PACK_AB R180, R180, R3 ;  /* 0x00000003b4b4723e */ /* 0x000fc400000010ff */
[----:B------:R-:W-:Y:S01]  /*36b0*/  FADD.FTZ R50, R24, R29 ;  /* 0x0000001d18327221 */ /* 0x000fe20000010000 */
[----:B------:R-:W-:Y:S01]  /*36c0*/  F2FP.BF16.F32.PACK_AB R182, R182, R11 ;  /* 0x0000000bb6b6723e */ /* 0x000fe200000010ff */
[----:B------:R-:W3:Y:S01]  /*36d0*/  MUFU.EX2 R15, R15 ;  /* 0x0000000f000f7308 */ /* 0x000ee20000000800 */
[----:B--2---:R-:W-:Y:S01]  /*36e0*/  FADD.FTZ R25, R13, R48 ;  /* 0x000000300d197221 */ /* 0x004fe20000010000 */
[----:B------:R-:W-:Y:S01]  /*36f0*/  FADD.FTZ R29, R169, R50 ;  /* 0x00000032a91d7221 */ /* 0x000fe20000010000 */
[----:B------:R-:W-:Y:S02]  /*3700*/  F2FP.BF16.F32.PACK_AB R153, R46, R119 ;  /* 0x000000772e99723e */ /* 0x000fe400000010ff */
[----:B------:R-:W-:Y:S01]  /*3710*/  F2FP.BF16.F32.PACK_AB R177, R12, R177 ;  /* 0x000000b10cb1723e */ /* 0x000fe200000010ff */
[----:B------:R-:W-:Y:S01]  /*3720*/  FADD.FTZ R50, R26, R29 ;  /* 0x0000001d1a327221 */ /* 0x000fe20000010000 */
[----:B------:R-:W-:Y:S01]  /*3730*/  F2FP.BF16.F32.PACK_AB R179, R14, R179 ;  /* 0x000000b30eb3723e */ /* 0x000fe200000010ff */
[----:B------:R-:W2:Y:S01]  /*3740*/  MUFU.EX2 R178, R37 ;  /* 0x0000002500b27308 */ /* 0x000ea20000000800 */
[----:B-1----:R-:W-:Y:S01]  /*3750*/  FADD.FTZ R48, R176, R25 ;  /* 0x00000019b0307221 */ /* 0x002fe20000010000 */
[----:B------:R-:W-:Y:S01]  /*3760*/  FADD.FTZ R29, R171, R50 ;  /* 0x00000032ab1d7221 */ /* 0x000fe20000010000 */
[----:B------:R-:W-:-:S02]  /*3770*/  F2FP.BF16.F32.PACK_AB R173, R20, R173 ;  /* 0x000000ad14ad723e */ /* 0x000fc400000010ff */
[----:B------:R-:W-:Y:S02]  /*3780*/  F2FP.BF16.F32.PACK_AB R175, R24, R175 ;  /* 0x000000af18af723e */ /* 0x000fe400000010ff */
[----:B------:R-:W-:Y:S01]  /*3790*/  F2FP.BF16.F32.PACK_AB R169, R26, R169 ;  /* 0x000000a91aa9723e */ /* 0x000fe200000010ff */
[----:B------:R-:W1:Y:S01]  /*37a0*/  MUFU.EX2 R21, R21 ;  /* 0x0000001500157308 */ /* 0x000e620000000800 */
[----:B---3--:R-:W-:Y:S01]  /*37b0*/  FADD.FTZ R25, R15, R48 ;  /* 0x000000300f197221 */ /* 0x008fe20000010000 */
[----:B------:R-:W-:Y:S02]  /*37c0*/  F2FP.BF16.F32.PACK_AB R171, R28, R171 ;  /* 0x000000ab1cab723e */ /* 0x000fe400000010ff */
[----:B------:R-:W-:-:S04]  /*37d0*/  F2FP.BF16.F32.PACK_AB R176, R176, R13 ;  /* 0x0000000db0b0723e */ /* 0x000fc800000010ff */
[----:B------:R-:W0:Y:S01]  /*37e0*/  MUFU.EX2 R172, R41 ;  /* 0x0000002900ac7308 */ /* 0x000e220000000800 */
[C---:B--2---:R-:W-:Y:S01]  /*37f0*/  FADD.FTZ R48, R178.reuse, R25 ;  /* 0x00000019b2307221 */ /* 0x044fe20000010000 */
[----:B------:R-:W-:-:S06]  /*3800*/  F2FP.BF16.F32.PACK_AB R178, R178, R15 ;  /* 0x0000000fb2b2723e */ /* 0x000fcc00000010ff */
[----:B------:R-:W2:Y:S01]  /*3810*/  MUFU.EX2 R27, R27 ;  /* 0x0000001b001b7308 */ /* 0x000ea20000000800 */
[----:B-1----:R-:W-:Y:S01]  /*3820*/  FADD.FTZ R25, R21, R48 ;  /* 0x0000003015197221 */ /* 0x002fe20000010000 */
[----:B------:R-:W-:-:S04]  /*3830*/  FADD.FTZ R48, R28, R29 ;  /* 0x0000001d1c307221 */ /* 0x000fc80000010000 */
[----:B------:R-:W-:Y:S01]  /*3840*/  FADD.FTZ R29, R165, R48 ;  /* 0x00000030a51d7221 */ /* 0x000fe20000010000 */
[----:B------:R-:W-:Y:S01]  /*3850*/  F2FP.BF16.F32.PACK_AB R165, R30, R165 ;  /* 0x000000a51ea5723e */ /* 0x000fe200000010ff */
[----:B------:R-:W1:Y:S01]  /*3860*/  MUFU.EX2 R174, R45 ;  /* 0x0000002d00ae7308 */ /* 0x000e620000000800 */
[----:B0-----:R-:W-:Y:S01]  /*3870*/  FADD.FTZ R2, R172, R25 ;  /* 0x00000019ac027221 */ /* 0x001fe20000010000 */
[----:B------:R-:W-:Y:S01]  /*3880*/  FADD.FTZ R48, R30, R29 ;  /* 0x0000001d1e307221 */ /* 0x000fe20000010000 */
[----:B------:R-:W-:-:S03]  /*3890*/  F2FP.BF16.F32.PACK_AB R172, R172, R21 ;  /* 0x00000015acac723e */ /* 0x000fc600000010ff */
[----:B------:R-:W-:Y:S01]  /*38a0*/  FADD.FTZ R29, R167, R48 ;  /* 0x00000030a71d7221 */ /* 0x000fe20000010000 */
[C---:B------:R-:W-:Y:S01]  /*38b0*/  F2FP.BF16.F32.PACK_AB R167, R32.reuse, R167 ;  /* 0x000000a720a7723e */ /* 0x040fe200000010ff */
[----:B------:R-:W0:Y:S01]  /*38c0*/  MUFU.EX2 R31, R31 ;  /* 0x0000001f001f7308 */ /* 0x000e220000000800 */
[----:B--2---:R-:W-:Y:S01]  /*38d0*/  FADD.FTZ R25, R27, R2 ;  /* 0x000000021b197221 */ /* 0x004fe20000010000 */
[----:B------:R-:W-:-:S06]  /*38e0*/  FADD.FTZ R50, R32, R29 ;  /* 0x0000001d20327221 */ /* 0x000fcc0000010000 */
[----:B------:R-:W2:Y:S01]  /*38f0*/  MUFU.EX2 R168, R49 ;  /* 0x0000003100a87308 */ /* 0x000ea20000000800 */
[C---:B-1----:R-:W-:Y:S01]  /*3900*/  FADD.FTZ R2, R174.reuse, R25 ;  /* 0x00000019ae027221 */ /* 0x042fe20000010000 */
[----:B------:R-:W-:-:S06]  /*3910*/  F2FP.BF16.F32.PACK_AB R174, R174, R27 ;  /* 0x0000001baeae723e */ /* 0x000fcc00000010ff */
[----:B------:R-:W1:Y:S01]  /*3920*/  MUFU.EX2 R35, R35 ;  /* 0x0000002300237308 */ /* 0x000e620000000800 */
[----:B0-----:R-:W-:Y:S01]  /*3930*/  FADD.FTZ R25, R31, R2 ;  /* 0x000000021f197221 */ /* 0x001fe20000010000 */
[-CC-:B------:R-:W-:Y:S01]  /*3940*/  FFMA.FTZ R2, R5, R0.reuse, -R34.reuse ;  /* 0x0000000005027223 */ /* 0x180fe20000010822 */
[----:B------:R-:W-:-:S05]  /*3950*/  FFMA.FTZ R34, R85, R0, -R34 ;  /* 0x0000000055227223 */ /* 0x000fca0000010822 */
[----:B------:R-:W0:Y:S01]  /*3960*/  MUFU.EX2 R170, R53 ;  /* 0x0000003500aa7308 */ /* 0x000e220000000800 */
[----:B--2---:R-:W-:Y:S01]  /*3970*/  FADD.FTZ R48, R168, R25 ;  /* 0x00000019a8307221 */ /* 0x004fe20000010000 */
[----:B------:R-:W-:Y:S01]  /*3980*/  FADD.FTZ R25, R161, R50 ;  /* 0x00000032a1197221 */ /* 0x000fe20000010000 */
[----:B------:R-:W-:Y:S02]  /*3990*/  F2FP.BF16.F32.PACK_AB R161, R36, R161 ;  /* 0x000000a124a1723e */ /* 0x000fe400000010ff */
[----:B------:R-:W-:Y:S01]  /*39a0*/  F2FP.BF16.F32.PACK_AB R168, R168, R31 ;  /* 0x0000001fa8a8723e */ /* 0x000fe200000010ff */
[----:B------:R-:W-:Y:S02]  /*39b0*/  FADD.FTZ R50, R36, R25 ;  /* 0x0000001924327221 */ /* 0x000fe40000010000 */
[----:B------:R-:W2:Y:S01]  /*39c0*/  MUFU.EX2 R39, R39 ;  /* 0x0000002700277308 */ /* 0x000ea20000000800 */
[----:B-1----:R-:W-:Y:S01]  /*39d0*/  FADD.FTZ R5, R35, R48 ;  /* 0x0000003023057221 */ /* 0x002fe20000010000 */
[----:B------:R-:W-:Y:S01]  /*39e0*/  FADD.FTZ R25, R163, R50 ;  /* 0x00000032a3197221 */ /* 0x000fe20000010000 */
[----:B------:R-:W-:-:S03]  /*39f0*/  F2FP.BF16.F32.PACK_AB R163, R40, R163 ;  /* 0x000000a328a3723e */ /* 0x000fc600000010ff */
[----:B------:R-:W-:Y:S02]  /*3a00*/  FADD.FTZ R10, R40, R25 ;  /* 0x00000019280a7221 */ /* 0x000fe40000010000 */
[----:B------:R-:W1:Y:S01]  /*3a10*/  MUFU.EX2 R164, R57 ;  /* 0x0000003900a47308 */ /* 0x000e620000000800 */
[C---:B0-----:R-:W-:Y:S01]  /*3a20*/  FADD.FTZ R48, R170.reuse, R5 ;  /* 0x00000005aa307221 */ /* 0x041fe20000010000 */
[----:B------:R-:W-:Y:S01]  /*3a30*/  FADD.FTZ R25, R115, R10 ;  /* 0x0000000a73197221 */ /* 0x000fe20000010000 */
[----:B------:R-:W-:Y:S02]  /*3a40*/  F2FP.BF16.F32.PACK_AB R170, R170, R35 ;  /* 0x00000023aaaa723e */ /* 0x000fe400000010ff */
[----:B------:R-:W-:Y:S01]  /*3a50*/  CS2R R114, SRZ ;  /* 0x0000000000727805 */ /* 0x000fe2000001ff00 */
[----:B------:R-:W-:Y:S02]  /*3a60*/  FADD.FTZ R10, R42, R25 ;  /* 0x000000192a0a7221 */ /* 0x000fe40000010000 */
[----:B------:R-:W0:Y:S01]  /*3a70*/  MUFU.EX2 R43, R43 ;  /* 0x0000002b002b7308 */ /* 0x000e220000000800 */
[----:B--2---:R-:W-:Y:S01]  /*3a80*/  FADD.FTZ R5, R39, R48 ;  /* 0x0000003027057221 */ /* 0x004fe20000010000 */
[----:B------:R-:W-:Y:S01]  /*3a90*/  FADD.FTZ R25, R117, R10 ;  /* 0x0000000a75197221 */ /* 0x000fe20000010000 */
[----:B------:R-:W-:-:S03]  /*3aa0*/  CS2R R116, SRZ ;  /* 0x0000000000747805 */ /* 0x000fc6000001ff00 */
[----:B------:R-:W-:Y:S02]  /*3ab0*/  FADD.FTZ R10, R44, R25 ;  /* 0x000000192c0a7221 */ /* 0x000fe40000010000 */
[----:B------:R-:W2:Y:S01]  /*3ac0*/  MUFU.EX2 R166, R61 ;  /* 0x0000003d00a67308 */ /* 0x000ea20000000800 */
[C---:B-1----:R-:W-:Y:S01]  /*3ad0*/  FADD.FTZ R6, R164.reuse, R5 ;  /* 0x00000005a4067221 */ /* 0x042fe20000010000 */
[----:B------:R-:W-:Y:S01]  /*3ae0*/  FADD.FTZ R25, R119, R10 ;  /* 0x0000000a77197221 */ /* 0x000fe20000010000 */
[----:B------:R-:W-:Y:S02]  /*3af0*/  F2FP.BF16.F32.PACK_AB R164, R164, R39 ;  /* 0x00000027a4a4723e */ /* 0x000fe400000010ff */
[----:B------:R-:W-:Y:S01]  /*3b00*/  CS2R R118, SRZ ;  /* 0x0000000000767805 */ /* 0x000fe2000001ff00 */
[----:B------:R-:W-:Y:S02]  /*3b10*/  FADD.FTZ R10, R46, R25 ;  /* 0x000000192e0a7221 */ /* 0x000fe40000010000 */
        /* <DEDUP_REMOVED lines=24> */
[----:B------:R-:W-:Y:S02]  /*3ca0*/  F2FP.BF16.F32.PACK_AB R155, R38, R121 ;  /* 0x00000079269b723e */ /* 0x000fe400000010ff */
[----:B------:R-:W-:-:S04]  /*3cb0*/  CS2R R120, SRZ ;  /* 0x0000000000787805 */ /* 0x000fc8000001ff00 */
        /* <DEDUP_REMOVED lines=9> */
[----:B------:R-:W-:-:S03]  /*3d50*/  F2FP.BF16.F32.PACK_AB R152, R152, R63 ;  /* 0x0000003f9898723e */ /* 0x000fc600000010ff */
[----:B-1----:R-:W-:-:S04]  /*3d60*/  FADD.FTZ R6, R2, R11 ;  /* 0x0000000b02067221 */ /* 0x002fc80000010000 */
[C---:B0-----:R-:W-:Y:S01]  /*3d70*/  FADD.FTZ R6, R3.reuse, R6 ;  /* 0x0000000603067221 */ /* 0x041fe20000010000 */
[----:B------:R-:W-:Y:S01]  /*3d80*/  F2FP.BF16.F32.PACK_AB R154, R3, R2 ;  /* 0x00000002039a723e */ /* 0x000fe200000010ff */
[----:B------:R-:W-:Y:S02]  /*3d90*/  IMAD.MOV.U32 R2, RZ, RZ, 0x3f800000 ;  /* 0x3f800000ff027424 */ /* 0x000fe400078e00ff */
[----:B------:R-:W-:Y:S01]  /*3da0*/  IMAD.MOV.U32 R3, RZ, RZ, 0x3f800000 ;  /* 0x3f800000ff037424 */ /* 0x000fe200078e00ff */
[----:B------:R-:W-:Y:S06]  /*3db0*/  @!P3 BRA `(.L_x_2243) ;  /* 0x0000002800c0b947 */ /* 0x000fec0003800000 */
[----:B------:R-:W-:Y:S01]  /*3dc0*/  IMAD.MOV.U32 R10, RZ, RZ, R4 ;  /* 0x000000ffff0a7224 */ /* 0x000fe200078e0004 */
[----:B------:R-:W-:Y:S01]  /*3dd0*/  UMOV UR5, UR37 ;  /* 0x0000002500057c82 */ /* 0x000fe20008000000 */
[----:B------:R-:W-:Y:S01]  /*3de0*/  IMAD.MOV.U32 R11, RZ, RZ, R7 ;  /* 0x000000ffff0b7224 */ /* 0x000fe200078e0007 */
[----:B------:R-:W-:Y:S01]  /*3df0*/  UMOV UR6, UR36 ;  /* 0x0000002400067c82 */ /* 0x000fe20008000000 */
[----:B------:R-:W-:Y:S01]  /*3e00*/  IMAD.MOV.U32 R2, RZ, RZ, 0x3f800000 ;  /* 0x3f800000ff027424 */ /* 0x000fe200078e00ff */
[----:B------:R-:W-:Y:S01]  /*3e10*/  ULDC UR42, c[0x0][0x288] ;  /* 0x0000a200002a7ab9 */ /* 0x000fe20000000800 */
[----:B------:R-:W-:-:S07]  /*3e20*/  IMAD.MOV.U32 R151, RZ, RZ, RZ ;  /* 0x000000ffff977224 */ /* 0x000fce00078e00ff */
.L_x_2252:
[----:B------:R-:W-:-:S04]  /*3e30*/  UIADD3 UR7, UR6, 0x1, URZ ;  /* 0x0000000106077890 */ /* 0x000fc8000fffe03f */
[----:B------:R-:W-:-:S04]  /*3e40*/  UISETP.NE.AND UP1, UPT, UR7, 0x2, UPT ;  /* 0x000000020700788c */ /* 0x000fc8000bf25270 */
[----:B------:R-:W-:Y:S02]  /*3e50*/  USEL UR37, URZ, 0x1, UP1 ;  /* 0x000000013f257887 */ /* 0x000fe40008800000 */
[----:B------:R-:W-:Y:S02]  /*3e60*/  USEL UR36, UR7, URZ, UP1 ;  /* 0x0000003f07247287 */ /* 0x000fe40008800000 */
[----:B------:R-:W-:Y:S01]  /*3e70*/  ULOP3.LUT UR37, UR5, UR37, URZ, 0x3c, !UPT ;  /* 0x0000002505257292 */ /* 0x000fe2000f8e3c3f */
[----:B------:R-:W-:Y:S11]  /*3e80*/  @!P0 BRA `(.L_x_2244) ;  /* 0x0000000000048947 */ /* 0x000ff60003800000 */
[----:B------:R-:W-:Y:S01]  /*3e90*/  BPT.TRAP 0x1 ;  /* 0x000000040000795c */ /* 0x000fe20000300000 */
.L_x_2244:
[----:B------:R-:W-:Y:S01]  /*3ea0*/  ULEA UR7, UR36, UR38, 0x3 ;  /* 0x0000002624077291 */ /* 0x000fe2000f8e183f */
[----:B------:R-:W-:-:S05]  /*3eb0*/  IMAD.U32 R0, RZ, RZ, UR37 ;  /* 0x00000025ff007e24 */ /* 0x000fca000f8e00ff */
[----:B------:R-:W-:-:S04]  /*3ec0*/  SHF.L.U32 R0, R0, 0x1f, RZ ;  /* 0x0000001f00007819 */ /* 0x000fc800000006ff */
[----:B------:R0:W1:Y:S01]  /*3ed0*/  SYNCS.PHASECHK.TRANS64.TRYWAIT P3, [UR7+0x34830], R0 ;  /* 0x03483000ff0075a7 */ /* 0x0000620008060147 */
[----:B------:R-:W-:Y:S05]  /*3ee0*/  @!P0 BRA `(.L_x_2245) ;  /* 0x0000000000048947 */ /* 0x000fea0003800000 */
[----:B------:R-:W-:Y:S01]  /*3ef0*/  BPT.TRAP 0x1 ;  /* 0x000000040000795c */ /* 0x000fe20000300000 */
.L_x_2245:
[----:B-1----:R-:W-:Y:S05]  /*3f00*/  @P3 BRA `(.L_x_2246) ;  /* 0x0000000000083947 */ /* 0x002fea0003800000 */
[----:B------:R-:W1:Y:S02]  /*3f10*/  SYNCS.PHASECHK.TRANS64.TRYWAIT P3, [UR7+0x34830], R0 ;  /* 0x03483000ff0075a7 */ /* 0x000e640008060147 */
[----:B-1----:R-:W-:Y:S05]  /*3f20*/  @!P3 BRA `(.L_x_2247) ;  /* 0x000000c00090b947 */ /* 0x002fea0003800000 */
.L_x_2246:
        /* <DEDUP_REMOVED lines=141> */
.L_x_2248:
[----:B------:R-:W-:Y:S01]  /*4800*/  ULEA UR10, UR6, UR38, 0x3 ;  /* 0x00000026060a7291 */ /* 0x000fe2000f8e183f */
[----:B01----:R-:W-:-:S05]  /*4810*/  IMAD.U32 R0, RZ, RZ, UR5 ;  /* 0x00000005ff007e24 */ /* 0x003fca000f8e00ff */
[----:B------:R-:W-:-:S04]  /*4820*/  SHF.L.U32 R0, R0, 0x1f, RZ ;  /* 0x0000001f00007819 */ /* 0x000fc800000006ff */
[----:B------:R0:W1:Y:S01]  /*4830*/  SYNCS.PHASECHK.TRANS64.TRYWAIT P3, [UR10+0x34850], R0 ;  /* 0x03485000ff0075a7 */ /* 0x000062000806014a */
[----:B------:R-:W-:Y:S05]  /*4840*/  @!P0 BRA `(.L_x_2249) ;  /* 0x0000000000048947 */ /* 0x000fea0003800000 */
[----:B------:R-:W-:Y:S01]  /*4850*/  BPT.TRAP 0x1 ;  /* 0x000000040000795c */ /* 0x000fe20000300000 */
.L_x_2249:
[----:B-1----:R-:W-:Y:S05]  /*4860*/  @P3 BRA `(.L_x_2250) ;  /* 0x0000000000083947 */ /* 0x002fea0003800000 */
[----:B------:R-:W1:Y:S02]  /*4870*/  SYNCS.PHASECHK.TRANS64.TRYWAIT P3, [UR10+0x34850], R0 ;  /* 0x03485000ff0075a7 */ /* 0x000e64000806014a */
[----:B-1----:R-:W-:Y:S05]  /*4880*/  @!P3 BRA `(.L_x_2251) ;  /* 0x000000b80050b947 */ /* 0x002fea0003800000 */
.L_x_2250:
[----:B------:R-:W-:Y:S01]  /*4890*/  UIADD3 UR5, UR38, 0x400, URZ ;  /* 0x0000040026057890 */ /* 0x000fe2000fffe03f */
[----:B------:R-:W-:Y:S01]  /*48a0*/  WARPGROUP.ARRIVE ;  /* 0x00000000000079c5 */ /* 0x000fe20000000000 */
[----:B------:R-:W-:Y:S01]  /*48b0*/  UMOV UR15, 0x40000040 ;  /* 0x40000040000f7882 */ /* 0x000fe20000000000 */
[----:B------:R-:W-:Y:S01]  /*48c0*/  VIADD R14, R18, UR60 ;  /* 0x0000003c120e7c36 */ /* 0x000fe20008000000 */
[----:B------:R-:W-:Y:S01]  /*48d0*/  USHF.R.U32.HI UR5, URZ, 0x4, UR5 ;  /* 0x000000043f057899 */ /* 0x000fe20008011605 */
[----:B------:R-:W2:Y:S01]  /*48e0*/  LDC R7, c[0x0][0x2f0] ;  /* 0x0000bc00ff077b82 */ /* 0x000ea20000000800 */
[----:B------:R-:W-:Y:S02]  /*48f0*/  UISETP.GT.AND UP1, UPT, UR4, UR11, UPT ;  /* 0x0000000b0400728c */ /* 0x000fe4000bf24270 */
[----:B------:R-:W-:-:S04]  /*4900*/  ULOP3.LUT UR5, UR5, 0x3fff, URZ, 0xc0, !UPT ;  /* 0x00003fff05057892 */ /* 0x000fc8000f8ec03f */
[----:B------:R-:W-:-:S04]  /*4910*/  ULOP3.LUT UR5, UR5, 0x4000000, URZ, 0xfc, !UPT ;  /* 0x0400000005057892 */ /* 0x000fc8000f8efc3f */
[----:B------:R-:W-:-:S03]  /*4920*/  ULEA UR5, UR6, UR5, 0xb ;  /* 0x0000000506057291 */ /* 0x000fc6000f8e583f */
[----:B------:R-:W-:Y:S02]  /*4930*/  @UP0 ULDC UR6, c[0x0][0x44c] ;  /* 0x0001130000060ab9 */ /* 0x000fe40000000800 */
[----:B01----:R-:W-:Y:S01]  /*4940*/  @P2 IMAD.HI.U32 R0, R14, UR6, RZ ;  /* 0x000000060e002c27 */ /* 0x003fe2000f8e00ff */
[----:B------:R-:W-:Y:S01]  /*4950*/  @UP0 ULDC UR6, c[0x0][0x450] ;  /* 0x0001140000060ab9 */ /* 0x000fe20000000800 */
[----:B------:R-:W-:Y:S02]  /*4960*/  UMOV UR14, UR5 ;  /* 0x00000005000e7c82 */ /* 0x000fe40008000000 */
[----:B------:R-:W-:Y:S01]  /*4970*/  HGMMA.64x128x16.F32.BF16 R88, R180, gdesc[UR12].tnspB, R88, gsb0 ;  /* 0x41e0000cb4587df0 */ /* 0x000fe20008001858 */
[----:B------:R-:W-:Y:S01]  /*4980*/  UIADD3 UR14, UR5, 0x80, URZ ;  /* 0x00000080050e7890 */ /* 0x000fe2000fffe03f */
[----:B------:R-:W-:Y:S01]  /*4990*/  @P2 SHF.R.U32.HI R14, RZ, UR6, R0 ;  /* 0x00000006ff0e2c19 */ /* 0x000fe20008011600 */
[----:B------:R-:W-:Y:S01]  /*49a0*/  UMOV UR15, 0x40000040 ;  /* 0x40000040000f7882 */ /* 0x000fe20000000000 */
[----:B------:R-:W-:-:S02]  /*49b0*/  UMOV UR6, 0xffffff80 ;  /* 0xffffff8000067882 */ /* 0x000fc40000000000 */
[----:B------:R-:W-:Y:S01]  /*49c0*/  UIMAD UR6, UR4, UR6, 0x1 ;  /* 0x00000001040674a4 */ /* 0x000fe2000f8e0206 */
[----:B------:R-:W0:Y:S01]  /*49d0*/  SHFL.IDX PT, R3, R14, 0x1, 0x1c1f ;  /* 0x003c1f000e037f89 */ /* 0x000e2200000e0000 */
[----:B------:R-:W-:-:S04]  /*49e0*/  UIADD3 UR4, UR4, -0x1, URZ ;  /* 0xffffffff04047890 */ /* 0x000fc8000fffe03f */
[----:B------:R-:W-:Y:S01]  /*49f0*/  IMAD.U32 R2, RZ, RZ, UR6 ;  /* 0x00000006ff027e24 */ /* 0x000fe2000f8e00ff */
[----:B------:R-:W-:-:S03]  /*4a00*/  UIADD3 UR6, UR5, 0x380, URZ ;  /* 0x0000038005067890 */ /* 0x000fc6000fffe03f */
[----:B------:R-:W-:-:S04]  /*4a10*/  IMAD R2, R17, -0x2, R2 ;  /* 0xfffffffe11027824 */ /* 0x000fc800078e0202 */
[----:B--2---:R-:W-:-:S05]  /*4a20*/  IMAD R2, R7, UR61, R2 ;  /* 0x0000003d07027c24 */ /* 0x004fca000f8e0202 */
[----:B0-----:R-:W-:-:S04]  /*4a30*/  IADD3 R0, R3, -UR42, R2 ;  /* 0x8000002a03007c10 */ /* 0x001fc8000fffe002 */
[C---:B------:R-:W-:Y:S02]  /*4a40*/  ISETP.GT.AND P3, PT, R0.reuse, RZ, PT ;  /* 0x000000ff0000720c */ /* 0x040fe40003f64270 */
[----:B------:R-:W-:-:S04]  /*4a50*/  ISETP.GT.AND P4, PT, R0, 0x1, PT ;  /* 0x000000010000780c */ /* 0x000fc80003f84270 */
[----:B------:R-:W-:Y:S02]  /*4a60*/  FSEL R199, R27, -INF , P4 ;  /* 0xff8000001bc77808 */ /* 0x000fe40002000000 */
[----:B------:R-:W-:-:S04]  /*4a70*/  ISETP.GT.AND P4, PT, R0, 0x9, PT ;  /* 0x000000090000780c */ /* 0x000fc80003f84270 */
[----:B------:R-:W-:Y:S02]  /*4a80*/  FSEL R197, R31, -INF , P4 ;  /* 0xff8000001fc57808 */ /* 0x000fe40002000000 */
[----:B------:R-:W-:-:S04]  /*4a90*/  ISETP.GT.AND P4, PT, R0, 0x11, PT ;  /* 0x000000110000780c */ /* 0x000fc80003f84270 */
[----:B------:R-:W-:Y:S02]  /*4aa0*/  FSEL R195, R35, -INF , P4 ;  /* 0xff80000023c37808 */ /* 0x000fe40002000000 */
[----:B------:R-:W-:Y:S01]  /*4ab0*/  ISETP.GT.AND P4, PT, R0, 0x19, PT ;  /* 0x000000190000780c */ /* 0x000fe20003f84270 */
[----:B------:R-:W-:Y:S02]  /*4ac0*/  WARPGROUP.DEPBAR.LE gsb0, 0x0 ;  /* 0x00008000000079c5 */ /* 0x000fe40000010000 */
[----:B------:R-:W-:Y:S01]  /*4ad0*/  WARPGROUP.ARRIVE ;  /* 0x00000000000079c5 */ /* 0x000fe20000000000 */
[----:B------:R-:W-:Y:S02]  /*4ae0*/  FSEL R181, R26, -INF , P3 ;  /* 0xff8000001ab57808 */ /* 0x000fe40001800000 */
[----:B------:R-:W-:Y:S02]  /*4af0*/  ISETP.GT.AND P3, PT, R0, 0x8, PT ;  /* 0x000000080000780c */ /* 0x000fe40003f64270 */
[----:B------:R-:W-:Y:S01]  /*4b00*/  FMNMX.FTZ R4, R181, R10, !PT ;  /* 0x0000000ab5047209 */ /* 0x000fe20007810000 */
[----:B------:R-:W-:Y:S01]  /*4b10*/  HGMMA.64x128x16.F32.BF16 R88, R176, gdesc[UR12].tnspB, R88, gsb0 ;  /* 0x41e0000cb0587df0 */ /* 0x000fe20008001858 */
[----:B------:R-:W-:Y:S01]  /*4b20*/  UIADD3 UR14, UR5, 0x100, URZ ;  /* 0x00000100050e7890 */ /* 0x000fe2000fffe03f */
[----:B------:R-:W-:Y:S01]  /*4b30*/  FSEL R183, R30, -INF , P3 ;  /* 0xff8000001eb77808 */ /* 0x000fe20001800000 */
[----:B------:R-:W-:Y:S01]  /*4b40*/  UMOV UR15, 0x40000040 ;  /* 0x40000040000f7882 */ /* 0x000fe20000000000 */
[----:B------:R-:W-:-:S02]  /*4b50*/  FMNMX.FTZ R4, R199, R4, !PT ;  /* 0x00000004c7047209 */ /* 0x000fc40007810000 */
[----:B------:R-:W-:Y:S02]  /*4b60*/  ISETP.GT.AND P3, PT, R0, 0x10, PT ;  /* 0x000000100000780c */ /* 0x000fe40003f64270 */
[----:B------:R-:W-:-:S04]  /*4b70*/  FMNMX.FTZ R4, R183, R4, !PT ;  /* 0x00000004b7047209 */ /* 0x000fc80007810000 */
[----:B------:R-:W-:Y:S01]  /*4b80*/  FMNMX.FTZ R4, R197, R4, !PT ;  /* 0x00000004c5047209 */ /* 0x000fe20007810000 */
        /* <DEDUP_REMOVED lines=10> */
[C---:B------:R-:W-:Y:S02]  /*4c30*/  ISETP.GT.AND P3, PT, R0.reuse, 0x20, PT ;  /* 0x000000200000780c */ /* 0x040fe40003f64270 */
[----:B------:R-:W-:Y:S01]  /*4c40*/  FMNMX.FTZ R4, R179, R4, !PT ;  /* 0x00000004b3047209 */ /* 0x000fe20007810000 */
[----:B------:R-:W-:Y:S02]  /*4c50*/  WARPGROUP.DEPBAR.LE gsb0, 0x0 ;  /* 0x00008000000079c5 */ /* 0x000fe40000010000 */
[----:B------:R-:W-:Y:S01]  /*4c60*/  WARPGROUP.ARRIVE ;  /* 0x00000000000079c5 */ /* 0x000fe20000000000 */
[----:B------:R-:W-:Y:S02]  /*4c70*/  FSEL R175, R39, -INF , P4 ;  /* 0xff80000027af7808 */ /* 0x000fe40002000000 */
[----:B------:R-:W-:Y:S02]  /*4c80*/  ISETP.GT.AND P4, PT, R0, 0x21, PT ;  /* 0x000000210000780c */ /* 0x000fe40003f84270 */
[----:B------:R-:W-:Y:S01]  /*4c90*/  FSEL R173, R42, -INF , P3 ;  /* 0xff8000002aad7808 */ /* 0x000fe20001800000 */
[----:B------:R-:W-:Y:S01]  /*4ca0*/  HGMMA.64x128x16.F32.BF16 R88, R168, gdesc[UR12].tnspB, R88, gsb0 ;  /* 0x41e0000ca8587df0 */ /* 0x000fe20008001858 */
[----:B------:R-:W-:Y:S01]  /*4cb0*/  UIADD3 UR14, UR5, 0x200, URZ ;  /* 0x00000200050e7890 */ /* 0x000fe2000fffe03f */
[----:B------:R-:W-:Y:S01]  /*4cc0*/  FMNMX.FTZ R4, R175, R4, !PT ;  /* 0x00000004af047209 */ /* 0x000fe20007810000 */
[----:B------:R-:W-:Y:S01]  /*4cd0*/  UMOV UR15, 0x40000040 ;  /* 0x40000040000f7882 */ /* 0x000fe20000000000 */
[----:B------:R-:W-:-:S02]  /*4ce0*/  ISETP.GT.AND P3, PT, R0, 0x28, PT ;  /* 0x000000280000780c */ /* 0x000fc40003f64270 */
[----:B------:R-:W-:Y:S01]  /*4cf0*/  FMNMX.FTZ R4, R173, R4, !PT ;  /* 0x00000004ad047209 */ /* 0x000fe20007810000 */
[----:B------:R-:W-:Y:S02]  /*4d00*/  WARPGROUP.DEPBAR.LE gsb0, 0x0 ;  /* 0x00008000000079c5 */ /* 0x000fe40000010000 */
[----:B------:R-:W-:Y:S01]  /*4d10*/  WARPGROUP.ARRIVE ;  /* 0x00000000000079c5 */ /* 0x000fe20000000000 */
[----:B------:R-:W-:Y:S02]  /*4d20*/  FSEL R171, R43, -INF , P4 ;  /* 0xff8000002bab7808 */ /* 0x000fe40002000000 */
[----:B------:R-:W-:Y:S02]  /*4d30*/  ISETP.GT.AND P4, PT, R0, 0x29, PT ;  /* 0x000000290000780c */ /* 0x000fe40003f84270 */
[----:B------:R-:W-:Y:S01]  /*4d40*/  FSEL R169, R46, -INF , P3 ;  /* 0xff8000002ea97808 */ /* 0x000fe20001800000 */
[----:B------:R-:W-:Y:S01]  /*4d50*/  HGMMA.64x128x16.F32.BF16 R88, R164, gdesc[UR12].tnspB, R88, gsb0 ;  /* 0x41e0000ca4587df0 */ /* 0x000fe20008001858 */
[----:B------:R-:W-:Y:S01]  /*4d60*/  FMNMX.FTZ R4, R171, R4, !PT ;  /* 0x00000004ab047209 */ /* 0x000fe20007810000 */
[----:B------:R-:W-:Y:S01]  /*4d70*/  UIADD3 UR14, UR5, 0x280, URZ ;  /* 0x00000280050e7890 */ /* 0x000fe2000fffe03f */
[----:B------:R-:W-:Y:S01]  /*4d80*/  ISETP.GT.AND P3, PT, R0, 0x30, PT ;  /* 0x000000300000780c */ /* 0x000fe20003f64270 */
[----:B------:R-:W-:Y:S01]  /*4d90*/  UMOV UR15, 0x40000040 ;  /* 0x40000040000f7882 */ /* 0x000fe20000000000 */
[----:B------:R-:W-:-:S02]  /*4da0*/  FSEL R47, R47, -INF , P4 ;  /* 0xff8000002f2f7808 */ /* 0x000fc40002000000 */
[----:B------:R-:W-:Y:S02]  /*4db0*/  FMNMX.FTZ R4, R169, R4, !PT ;  /* 0x00000004a9047209 */ /* 0x000fe40007810000 */
[----:B------:R-:W-:Y:S02]  /*4dc0*/  ISETP.GT.AND P4, PT, R0, 0x31, PT ;  /* 0x000000310000780c */ /* 0x000fe40003f84270 */
[----:B------:R-:W-:Y:S02]  /*4dd0*/  FSEL R43, R50, -INF , P3 ;  /* 0xff800000322b7808 */ /* 0x000fe40001800000 */
[----:B------:R-:W-:Y:S02]  /*4de0*/  FMNMX.FTZ R4, R47, R4, !PT ;  /* 0x000000042f047209 */ /* 0x000fe40007810000 */
[----:B------:R-:W-:Y:S02]  /*4df0*/  ISETP.GT.AND P3, PT, R0, 0x38, PT ;  /* 0x000000380000780c */ /* 0x000fe40003f64270 */
[----:B------:R-:W-:-:S02]  /*4e00*/  FSEL R51, R51, -INF , P4 ;  /* 0xff80000033337808 */ /* 0x000fc40002000000 */
[----:B------:R-:W-:Y:S02]  /*4e10*/  FMNMX.FTZ R4, R43, R4, !PT ;  /* 0x000000042b047209 */ /* 0x000fe40007810000 */
[----:B------:R-:W-:Y:S02]  /*4e20*/  ISETP.GT.AND P4, PT, R0, 0x39, PT ;  /* 0x000000390000780c */ /* 0x000fe40003f84270 */
[----:B------:R-:W-:Y:S01]  /*4e30*/  FSEL R39, R54, -INF , P3 ;  /* 0xff80000036277808 */ /* 0x000fe20001800000 */
[----:B------:R-:W-:Y:S01]  /*4e40*/  IMAD.U32 R54, RZ, RZ, UR10 ;  /* 0x0000000aff367e24 */ /* 0x000fe2000f8e00ff */
[----:B------:R-:W-:Y:S02]  /*4e50*/  FMNMX.FTZ R4, R51, R4, !PT ;  /* 0x0000000433047209 */ /* 0x000fe40007810000 */
[----:B------:R-:W-:Y:S02]  /*4e60*/  ISETP.GT.AND P3, PT, R0, 0x40, PT ;  /* 0x000000400000780c */ /* 0x000fe40003f64270 */
        /* <DEDUP_REMOVED lines=46> */
[----:B------:R-:W0:Y:S01]  /*5150*/  LDC R0, c[0x0][0x988] ;  /* 0x00026200ff007b82 */ /* 0x000e220000000800 */
[----:B------:R-:W-:Y:S02]  /*5160*/  FMNMX.FTZ R4, R83, R4, !PT ;  /* 0x0000000453047209 */ /* 0x000fe40007810000 */
[----:B------:R-:W-:Y:S02]  /*5170*/  FSEL R87, R87, -INF , P4 ;  /* 0xff80000057577808 */ /* 0x000fe40002000000 */
[----:B------:R-:W-:-:S04]  /*5180*/  FMNMX.FTZ R4, R35, R4, !PT ;  /* 0x0000000423047209 */ /* 0x000fc80007810000 */
[----:B------:R-:W-:Y:S01]  /*5190*/  FMNMX.FTZ R20, R87, R4, !PT ;  /* 0x0000000457147209 */ /* 0x000fe20007810000 */
[----:B------:R-:W-:Y:S02]  /*51a0*/  WARPGROUP.DEPBAR.LE gsb0, 0x0 ;  /* 0x00008000000079c5 */ /* 0x000fe40000010000 */
[----:B------:R-:W-:Y:S02]  /*51b0*/  WARPGROUP.ARRIVE ;  /* 0x00000000000079c5 */ /* 0x000fe40000000000 */
[----:B------:R-:W1:Y:S04]  /*51c0*/  SHFL.BFLY PT, R165, R20, 0x2, 0x1f ;  /* 0x0c401f0014a57f89 */ /* 0x000e6800000e0000 */
[----:B------:R-:W-:Y:S01]  /*51d0*/  HGMMA.64x128x16.F32.BF16 R88, R160, gdesc[UR12].tnspB, R88, gsb0 ;  /* 0x41e0000ca0587df0 */ /* 0x000fe20008001858 */
[----:B------:R-:W-:Y:S01]  /*51e0*/  UIADD3 UR14, UR5, 0x300, URZ ;  /* 0x00000300050e7890 */ /* 0x000fe2000fffe03f */
[----:B------:R-:W-:-:S02]  /*51f0*/  UMOV UR15, 0x40000040 ;  /* 0x40000040000f7882 */ /* 0x000fc40000000000 */
[----:B------:R-:W-:Y:S01]  /*5200*/  UMOV UR5, UR37 ;  /* 0x0000002500057c82 */ /* 0x000fe20008000000 */
[----:B-1----:R-:W-:Y:S02]  /*5210*/  FMNMX.FTZ R26, R20, R165, !PT ;  /* 0x000000a5141a7209 */ /* 0x002fe40007810000 */
[----:B------:R-:W1:Y:S04]  /*5220*/  SHFL.IDX PT, R165, R14, RZ, 0x1c1f ;  /* 0x001c1fff0ea57589 */ /* 0x000e6800000e0000 */
[----:B------:R-:W2:Y:S01]  /*5230*/  SHFL.BFLY PT, R167, R26, 0x1, 0x1f ;  /* 0x0c201f001aa77f89 */ /* 0x000ea200000e0000 */
[----:B-1----:R-:W-:-:S04]  /*5240*/  IADD3 R30, R165, -UR42, R2 ;  /* 0x8000002aa51e7c10 */ /* 0x002fc8000fffe002 */
[C---:B------:R-:W-:Y:S02]  /*5250*/  ISETP.GT.AND P4, PT, R30.reuse, RZ, PT ;  /* 0x000000ff1e00720c */ /* 0x040fe40003f84270 */
[----:B------:R-:W-:Y:S02]  /*5260*/  ISETP.GT.AND P5, PT, R30, 0x1, PT ;  /* 0x000000011e00780c */ /* 0x000fe40003fa4270 */
[----:B------:R-:W-:Y:S02]  /*5270*/  FSEL R2, R24, -INF , P4 ;  /* 0xff80000018027808 */ /* 0x000fe40002000000 */
[----:B------:R-:W-:Y:S02]  /*5280*/  ISETP.GT.AND P4, PT, R30, 0x8, PT ;  /* 0x000000081e00780c */ /* 0x000fe40003f84270 */
[----:B------:R-:W-:Y:S02]  /*5290*/  FSEL R25, R25, -INF , P5 ;  /* 0xff80000019197808 */ /* 0x000fe40002800000 */
[----:B------:R-:W-:-:S02]  /*52a0*/  FMNMX.FTZ R20, R2, R11, !PT ;  /* 0x0000000b02147209 */ /* 0x000fc40007810000 */
[C---:B------:R-:W-:Y:S02]  /*52b0*/  ISETP.GT.AND P5, PT, R30.reuse, 0x9, PT ;  /* 0x000000091e00780c */ /* 0x040fe40003fa4270 */
[----:B------:R-:W-:Y:S02]  /*52c0*/  FMNMX.FTZ R20, R25, R20, !PT ;  /* 0x0000001419147209 */ /* 0x000fe40007810000 */
[----:B------:R-:W-:Y:S02]  /*52d0*/  FSEL R29, R29, -INF , P5 ;  /* 0xff8000001d1d7808 */ /* 0x000fe40002800000 */
[----:B------:R-:W-:Y:S02]  /*52e0*/  ISETP.GT.AND P5, PT, R30, 0x11, PT ;  /* 0x000000111e00780c */ /* 0x000fe40003fa4270 */
[----:B--2---:R-:W-:Y:S02]  /*52f0*/  FMNMX.FTZ R4, R26, R167, !PT ;  /* 0x000000a71a047209 */ /* 0x004fe40007810000 */
[----:B------:R-:W-:-:S02]  /*5300*/  FSEL R33, R33, -INF , P5 ;  /* 0xff80000021217808 */ /* 0x000fc40002800000 */
[----:B------:R-:W-:Y:S01]  /*5310*/  ISETP.GT.AND P5, PT, R30, 0x19, PT ;  /* 0x000000191e00780c */ /* 0x000fe20003fa4270 */
[C---:B0-----:R-:W-:Y:S01]  /*5320*/  FMUL.FTZ R12, R4.reuse, R0 ;  /* 0x00000000040c7220 */ /* 0x041fe20000410000 */
[----:B------:R-:W-:Y:S02]  /*5330*/  FSETP.NEU.FTZ.AND P3, PT, R4, -INF , PT ;  /* 0xff8000000400780b */ /* 0x000fe40003f7d000 */
[----:B------:R-:W-:Y:S02]  /*5340*/  FSEL R37, R37, -INF , P5 ;  /* 0xff80000025257808 */ /* 0x000fe40002800000 */
[----:B------:R-:W-:Y:S02]  /*5350*/  ISETP.GT.AND P5, PT, R30, 0x21, PT ;  /* 0x000000211e00780c */ /* 0x000fe40003fa4270 */
[----:B------:R-:W-:Y:S02]  /*5360*/  FSEL R12, R12, RZ, P3 ;  /* 0x000000ff0c0c7208 */ /* 0x000fe40001800000 */
[----:B------:R-:W-:-:S02]  /*5370*/  FSEL R41, R41, -INF , P5 ;  /* 0xff80000029297808 */ /* 0x000fc40002800000 */
[C---:B------:R-:W-:Y:S01]  /*5380*/  ISETP.GT.AND P5, PT, R30.reuse, 0x29, PT ;  /* 0x000000291e00780c */ /* 0x040fe20003fa4270 */
[-CC-:B------:R-:W-:Y:S01]  /*5390*/  FFMA.FTZ R197, R197, R0.reuse, -R12.reuse ;  /* 0x00000000c5c57223 */ /* 0x180fe2000001080c */
[-CC-:B------:R-:W-:Y:S01]  /*53a0*/  FFMA.FTZ R14, R199, R0.reuse, -R12.reuse ;  /* 0x00000000c70e7223 */ /* 0x180fe2000001080c */
[-CC-:B------:R-:W-:Y:S01]  /*53b0*/  FFMA.FTZ R34, R171, R0.reuse, -R12.reuse ;  /* 0x00000000ab227223 */ /* 0x180fe2000001080c */
[----:B------:R-:W-:Y:S01]  /*53c0*/  FSEL R45, R45, -INF , P5 ;  /* 0xff8000002d2d7808 */ /* 0x000fe20002800000 */
[-CC-:B------:R-:W-:Y:S01]  /*53d0*/  FFMA.FTZ R175, R175, R0.reuse, -R12.reuse ;  /* 0x00000000afaf7223 */ /* 0x180fe2000001080c */
[C---:B------:R-:W-:Y:S01]  /*53e0*/  ISETP.GT.AND P5, PT, R30.reuse, 0x31, PT ;  /* 0x000000311e00780c */ /* 0x040fe20003fa4270 */
[-CC-:B------:R-:W-:Y:S01]  /*53f0*/  FFMA.FTZ R46, R7, R0.reuse, -R12.reuse ;  /* 0x00000000072e7223 */ /* 0x180fe2000001080c */
[-CC-:B------:R-:W-:Y:S01]  /*5400*/  FFMA.FTZ R181, R181, R0.reuse, -R12.reuse ;  /* 0x00000000b5b57223 */ /* 0x180fe2000001080c */
[-CC-:B------:R-:W-:Y:S01]  /*5410*/  FFMA.FTZ R183, R183, R0.reuse, -R12.reuse ;  /* 0x00000000b7b77223 */ /* 0x180fe2000001080c */
[----:B------:R-:W-:Y:S01]  /*5420*/  FSEL R49, R49, -INF , P5 ;  /* 0xff80000031317808 */ /* 0x000fe20002800000 */
[----:B------:R-:W-:Y:S01]  /*5430*/  MUFU.EX2 R14, R14 ;  /* 0x0000000e000e7308 */ /* 0x000fe20000000800 */
[C---:B------:R-:W-:Y:S01]  /*5440*/  ISETP.GT.AND P5, PT, R30.reuse, 0x39, PT ;  /* 0x000000391e00780c */ /* 0x040fe20003fa4270 */
[-CC-:B------:R-:W-:Y:S01]  /*5450*/  FFMA.FTZ R177, R177, R0.reuse, -R12.reuse ;  /* 0x00000000b1b17223 */ /* 0x180fe2000001080c */
[-CC-:B------:R-:W-:Y:S01]  /*5460*/  FFMA.FTZ R179, R179, R0.reuse, -R12.reuse ;  /* 0x00000000b3b37223 */ /* 0x180fe2000001080c */
[-CC-:B------:R-:W-:Y:S01]  /*5470*/  FFMA.FTZ R173, R173, R0.reuse, -R12.reuse ;  /* 0x00000000adad7223 */ /* 0x180fe2000001080c */
[----:B------:R-:W-:Y:S01]  /*5480*/  FSEL R53, R53, -INF , P5 ;  /* 0xff80000035357808 */ /* 0x000fe20002800000 */
[-CC-:B------:R-:W-:Y:S01]  /*5490*/  FFMA.FTZ R51, R51, R0.reuse, -R12.reuse ;  /* 0x0000000033337223 */ /* 0x180fe2000001080c */
[C---:B------:R-:W-:Y:S01]  /*54a0*/  ISETP.GT.AND P5, PT, R30.reuse, 0x41, PT ;  /* 0x000000411e00780c */ /* 0x040fe20003fa4270 */
[----:B------:R-:W-:Y:S01]  /*54b0*/  MUFU.EX2 R181, R181 ;  /* 0x000000b500b57308 */ /* 0x000fe20000000800 */
[-CC-:B------:R-:W-:Y:S01]  /*54c0*/  FFMA.FTZ R27, R27, R0.reuse, -R12.reuse ;  /* 0x000000001b1b7223 */ /* 0x180fe2000001080c */
[-CC-:B------:R-:W-:Y:S01]  /*54d0*/  FFMA.FTZ R15, R15, R0.reuse, -R12.reuse ;  /* 0x000000000f0f7223 */ /* 0x180fe2000001080c */
[----:B------:R-:W-:Y:S01]  /*54e0*/  FSEL R57, R57, -INF , P5 ;  /* 0xff80000039397808 */ /* 0x000fe20002800000 */
[-CC-:B------:R-:W-:Y:S01]  /*54f0*/  FFMA.FTZ R13, R13, R0.reuse, -R12.reuse ;  /* 0x000000000d0d7223 */ /* 0x180fe2000001080c */
[----:B------:R-:W-:Y:S01]  /*5500*/  ISETP.GT.AND P5, PT, R30, 0x49, PT ;  /* 0x000000491e00780c */ /* 0x000fe20003fa4270 */
[-CC-:B------:R-:W-:Y:S01]  /*5510*/  FFMA.FTZ R31, R31, R0.reuse, -R12.reuse ;  /* 0x000000001f1f7223 */ /* 0x180fe2000001080c */
[----:B------:R-:W-:Y:S01]  /*5520*/  FFMA.FTZ R35, R35, R0, -R12 ;  /* 0x0000000023237223 */ /* 0x000fe2000001080c */
[----:B------:R-:W-:Y:S01]  /*5530*/  MUFU.EX2 R183, R183 ;  /* 0x000000b700b77308 */ /* 0x000fe20000000800 */
[----:B------:R-:W-:-:S02]  /*5540*/  FSEL R61, R61, -INF , P5 ;  /* 0xff8000003d3d7808 */ /* 0x000fc40002800000 */
[----:B------:R-:W-:-:S04]  /*5550*/  ISETP.GT.AND P5, PT, R30, 0x51, PT ;  /* 0x000000511e00780c */ /* 0x000fc80003fa4270 */
[----:B------:R-:W-:Y:S01]  /*5560*/  FSEL R65, R65, -INF , P5 ;  /* 0xff80000041417808 */ /* 0x000fe20002800000 */
[----:B------:R-:W-:Y:S01]  /*5570*/  MUFU.EX2 R177, R177 ;  /* 0x000000b100b17308 */ /* 0x000fe20000000800 */
[----:B------:R-:W-:-:S04]  /*5580*/  ISETP.GT.AND P5, PT, R30, 0x59, PT ;  /* 0x000000591e00780c */ /* 0x000fc80003fa4270 */
[----:B------:R-:W-:Y:S02]  /*5590*/  FSEL R69, R69, -INF , P5 ;  /* 0xff80000045457808 */ /* 0x000fe40002800000 */
[C---:B------:R-:W-:Y:S01]  /*55a0*/  ISETP.GT.AND P5, PT, R30.reuse, 0x61, PT ;  /* 0x000000611e00780c */ /* 0x040fe20003fa4270 */
[----:B------:R-:W-:Y:S03]  /*55b0*/  MUFU.EX2 R179, R179 ;  /* 0x000000b300b37308 */ /* 0x000fe60000000800 */
[----:B------:R-:W-:Y:S02]  /*55c0*/  FSEL R73, R73, -INF , P5 ;  /* 0xff80000049497808 */ /* 0x000fe40002800000 */
[----:B------:R-:W-:-:S03]  /*55d0*/  ISETP.GT.AND P5, PT, R30, 0x69, PT ;  /* 0x000000691e00780c */ /* 0x000fc60003fa4270 */
[----:B------:R-:W-:Y:S01]  /*55e0*/  MUFU.EX2 R173, R173 ;  /* 0x000000ad00ad7308 */ /* 0x000fe20000000800 */
[----:B------:R-:W-:Y:S02]  /*55f0*/  FSEL R77, R77, -INF , P5 ;  /* 0xff8000004d4d7808 */ /* 0x000fe40002800000 */
[----:B------:R-:W-:Y:S01]  /*5600*/  ISETP.GT.AND P5, PT, R30, 0x71, PT ;  /* 0x000000711e00780c */ /* 0x000fe20003fa4270 */
[----:B------:R-:W-:Y:S02]  /*5610*/  WARPGROUP.DEPBAR.LE gsb0, 0x0 ;  /* 0x00008000000079c5 */ /* 0x000fe40000010000 */
[----:B------:R-:W-:Y:S01]  /*5620*/  FSEL R161, R28, -INF , P4 ;  /* 0xff8000001ca17808 */ /* 0x000fe20002000000 */
[----:B------:R-:W-:Y:S01]  /*5630*/  FFMA.FTZ R28, R195, R0, -R12 ;  /* 0x00000000c31c7223 */ /* 0x000fe2000001080c */
[----:B------:R-:W-:Y:S01]  /*5640*/  ISETP.GT.AND P4, PT, R30, 0x10, PT ;  /* 0x000000101e00780c */ /* 0x000fe20003f84270 */
[----:B------:R-:W-:Y:S01]  /*5650*/  WARPGROUP.ARRIVE ;  /* 0x00000000000079c5 */ /* 0x000fe20000000000 */
[----:B------:R-:W-:Y:S01]  /*5660*/  FMNMX.FTZ R20, R161, R20, !PT ;  /* 0x00000014a1147209 */ /* 0x000fe20007810000 */
[----:B------:R-:W-:Y:S01]  /*5670*/  MUFU.EX2 R27, R27 ;  /* 0x0000001b001b7308 */ /* 0x000fe20000000800 */
[----:B------:R-:W-:-:S02]  /*5680*/  FSEL R163, R32, -INF , P4 ;  /* 0xff80000020a37808 */ /* 0x000fc40002000000 */
[----:B------:R-:W-:Y:S01]  /*5690*/  FMNMX.FTZ R20, R29, R20, !PT ;  /* 0x000000141d147209 */ /* 0x000fe20007810000 */
[----:B------:R-:W-:Y:S01]  /*56a0*/  HGMMA.64x128x16.F32.BF16 R88, R156, gdesc[UR12].tnspB, R88, gsb0 ;  /* 0x41e0000c9c587df0 */ /* 0x000fe20008001858 */
[----:B------:R-:W-:Y:S02]  /*56b0*/  ISETP.GT.AND P4, PT, R30, 0x18, PT ;  /* 0x000000181e00780c */ /* 0x000fe40003f84270 */
[----:B------:R-:W-:Y:S01]  /*56c0*/  FMNMX.FTZ R24, R163, R20, !PT ;  /* 0x00000014a3187209 */ /* 0x000fe20007810000 */
[----:B------:R-:W-:Y:S01]  /*56d0*/  MUFU.EX2 R15, R15 ;  /* 0x0000000f000f7308 */ /* 0x000fe20000000800 */
[----:B------:R-:W-:Y:S01]  /*56e0*/  FSEL R165, R36, -INF , P4 ;  /* 0xff80000024a57808 */ /* 0x000fe20002000000 */
[----:B------:R-:W-:Y:S01]  /*56f0*/  FFMA.FTZ R36, R47, R0, -R12 ;  /* 0x000000002f247223 */ /* 0x000fe2000001080c */
[----:B------:R-:W-:Y:S02]  /*5700*/  FMNMX.FTZ R24, R33, R24, !PT ;  /* 0x0000001821187209 */ /* 0x000fe40007810000 */
[----:B------:R-:W-:-:S02]  /*5710*/  ISETP.GT.AND P4, PT, R30, 0x20, PT ;  /* 0x000000201e00780c */ /* 0x000fc40003f84270 */
[----:B------:R-:W-:Y:S01]  /*5720*/  FMNMX.FTZ R24, R165, R24, !PT ;  /* 0x00000018a5187209 */ /* 0x000fe20007810000 */
[----:B------:R0:W-:Y:S01]  /*5730*/  MUFU.EX2 R20, R197 ;  /* 0x000000c500147308 */ /* 0x0001e20000000800 */
[----:B------:R-:W-:Y:S01]  /*5740*/  FSEL R167, R40, -INF , P4 ;  /* 0xff80000028a77808 */ /* 0x000fe20002000000 */
[--C-:B------:R-:W-:Y:S01]  /*5750*/  FFMA.FTZ R40, R39, R0, -R12.reuse ;  /* 0x0000000027287223 */ /* 0x100fe2000001080c */
[----:B------:R-:W-:Y:S01]  /*5760*/  FMNMX.FTZ R24, R37, R24, !PT ;  /* 0x0000001825187209 */ /* 0x000fe20007810000 */
[--C-:B------:R-:W-:Y:S01]  /*5770*/  FFMA.FTZ R39, R55, R0, -R12.reuse ;  /* 0x0000000037277223 */ /* 0x100fe2000001080c */
[----:B------:R-:W-:Y:S02]  /*5780*/  ISETP.GT.AND P4, PT, R30, 0x28, PT ;  /* 0x000000281e00780c */ /* 0x000fe40003f84270 */
[----:B------:R-:W-:Y:S01]  /*5790*/  FMNMX.FTZ R26, R167, R24, !PT ;  /* 0x00000018a71a7209 */ /* 0x000fe20007810000 */
[----:B------:R-:W-:Y:S01]  /*57a0*/  MUFU.EX2 R13, R13 ;  /* 0x0000000d000d7308 */ /* 0x000fe20000000800 */
[----:B------:R-:W-:Y:S01]  /*57b0*/  FSEL R195, R44, -INF , P4 ;  /* 0xff8000002cc37808 */ /* 0x000fe20002000000 */
[----:B------:R-:W-:Y:S01]  /*57c0*/  FFMA.FTZ R44, R75, R0, -R12 ;  /* 0x000000004b2c7223 */ /* 0x000fe2000001080c */
[----:B------:R-:W-:-:S02]  /*57d0*/  FMNMX.FTZ R26, R41, R26, !PT ;  /* 0x0000001a291a7209 */ /* 0x000fc40007810000 */
[----:B------:R-:W-:Y:S02]  /*57e0*/  ISETP.GT.AND P4, PT, R30, 0x30, PT ;  /* 0x000000301e00780c */ /* 0x000fe40003f84270 */
[----:B------:R-:W-:Y:S01]  /*57f0*/  FMNMX.FTZ R26, R195, R26, !PT ;  /* 0x0000001ac31a7209 */ /* 0x000fe20007810000 */
[----:B------:R1:W-:Y:S01]  /*5800*/  MUFU.EX2 R24, R28 ;  /* 0x0000001c00187308 */ /* 0x0003e20000000800 */
[----:B0-----:R-:W-:Y:S02]  /*5810*/  FSEL R197, R48, -INF , P4 ;  /* 0xff80000030c57808 */ /* 0x001fe40002000000 */
[----:B------:R-:W-:Y:S02]  /*5820*/  FMNMX.FTZ R26, R45, R26, !PT ;  /* 0x0000001a2d1a7209 */ /* 0x000fe40007810000 */
[----:B------:R-:W-:Y:S02]  /*5830*/  ISETP.GT.AND P4, PT, R30, 0x38, PT ;  /* 0x000000381e00780c */ /* 0x000fe40003f84270 */
[----:B------:R-:W-:Y:S01]  /*5840*/  FSEL R81, R81, -INF , P5 ;  /* 0xff80000051517808 */ /* 0x000fe20002800000 */
[----:B------:R-:W-:Y:S01]  /*5850*/  MUFU.EX2 R39, R39 ;  /* 0x0000002700277308 */ /* 0x000fe20000000800 */
[----:B-1----:R-:W-:-:S02]  /*5860*/  FMNMX.FTZ R28, R197, R26, !PT ;  /* 0x0000001ac51c7209 */ /* 0x002fc40007810000 */
[----:B------:R-:W-:Y:S02]  /*5870*/  FSEL R199, R52, -INF , P4 ;  /* 0xff80000034c77808 */ /* 0x000fe40002000000 */
[----:B------:R-:W-:Y:S02]  /*5880*/  FMNMX.FTZ R28, R49, R28, !PT ;  /* 0x0000001c311c7209 */ /* 0x000fe40007810000 */
[----:B------:R-:W-:Y:S01]  /*5890*/  ISETP.GT.AND P4, PT, R30, 0x40, PT ;  /* 0x000000401e00780c */ /* 0x000fe20003f84270 */
[----:B------:R0:W-:Y:S01]  /*58a0*/  MUFU.EX2 R26, R175 ;  /* 0x000000af001a7308 */ /* 0x0001e20000000800 */
[----:B------:R-:W-:Y:S02]  /*58b0*/  FMNMX.FTZ R28, R199, R28, !PT ;  /* 0x0000001cc71c7209 */ /* 0x000fe40007810000 */
[----:B------:R-:W-:Y:S02]  /*58c0*/  FSEL R201, R56, -INF , P4 ;  /* 0xff80000038c97808 */ /* 0x000fe40002000000 */
[----:B------:R-:W-:-:S02]  /*58d0*/  FMNMX.FTZ R28, R53, R28, !PT ;  /* 0x0000001c351c7209 */ /* 0x000fc40007810000 */
[----:B------:R-:W-:Y:S01]  /*58e0*/  ISETP.GT.AND P4, PT, R30, 0x48, PT ;  /* 0x000000481e00780c */ /* 0x000fe20003f84270 */
[----:B------:R-:W1:Y:S01]  /*58f0*/  MUFU.EX2 R44, R44 ;  /* 0x0000002c002c7308 */ /* 0x000e620000000800 */
[----:B------:R-:W-:Y:S01]  /*5900*/  FMNMX.FTZ R32, R201, R28, !PT ;  /* 0x0000001cc9207209 */ /* 0x000fe20007810000 */
[-CC-:B0-----:R-:W-:Y:S01]  /*5910*/  FFMA.FTZ R175, R169, R0.reuse, -R12.reuse ;  /* 0x00000000a9af7223 */ /* 0x181fe2000001080c */
[----:B------:R-:W-:Y:S01]  /*5920*/  FSEL R171, R60, -INF , P4 ;  /* 0xff8000003cab7808 */ /* 0x000fe20002000000 */
[----:B------:R-:W-:Y:S01]  /*5930*/  FFMA.FTZ R169, R43, R0, -R12 ;  /* 0x000000002ba97223 */ /* 0x000fe2000001080c */
[----:B------:R-:W-:Y:S02]  /*5940*/  FMNMX.FTZ R32, R57, R32, !PT ;  /* 0x0000002039207209 */ /* 0x000fe40007810000 */
[----:B------:R-:W-:Y:S01]  /*5950*/  ISETP.GT.AND P4, PT, R30, 0x50, PT ;  /* 0x000000501e00780c */ /* 0x000fe20003f84270 */
[----:B------:R0:W-:Y:S01]  /*5960*/  MUFU.EX2 R28, R34 ;  /* 0x00000022001c7308 */ /* 0x0001e20000000800 */
[----:B------:R-:W-:-:S02]  /*5970*/  FMNMX.FTZ R32, R171, R32, !PT ;  /* 0x00000020ab207209 */ /* 0x000fc40007810000 */
[----:B------:R-:W-:Y:S02]  /*5980*/  FSEL R203, R64, -INF , P4 ;  /* 0xff80000040cb7808 */ /* 0x000fe40002000000 */
[----:B------:R-:W-:Y:S02]  /*5990*/  FMNMX.FTZ R32, R61, R32, !PT ;  /* 0x000000203d207209 */ /* 0x000fe40007810000 */
[----:B------:R-:W-:Y:S01]  /*59a0*/  ISETP.GT.AND P4, PT, R30, 0x58, PT ;  /* 0x000000581e00780c */ /* 0x000fe20003f84270 */
[----:B------:R-:W-:Y:S01]  /*59b0*/  MUFU.EX2 R175, R175 ;  /* 0x000000af00af7308 */ /* 0x000fe20000000800 */
[----:B0-----:R-:W-:Y:S02]  /*59c0*/  FMNMX.FTZ R34, R203, R32, !PT ;  /* 0x00000020cb227209 */ /* 0x001fe40007810000 */
[----:B------:R-:W-:Y:S02]  /*59d0*/  FSEL R47, R68, -INF , P4 ;  /* 0xff800000442f7808 */ /* 0x000fe40002000000 */
[----:B------:R-:W-:-:S02]  /*59e0*/  FMNMX.FTZ R34, R65, R34, !PT ;  /* 0x0000002241227209 */ /* 0x000fc40007810000 */
[----:B------:R-:W-:Y:S01]  /*59f0*/  ISETP.GT.AND P4, PT, R30, 0x60, PT ;  /* 0x000000601e00780c */ /* 0x000fe20003f84270 */
[----:B------:R0:W-:Y:S01]  /*5a00*/  MUFU.EX2 R32, R36 ;  /* 0x0000002400207308 */ /* 0x0001e20000000800 */
[----:B------:R-:W-:Y:S02]  /*5a10*/  FMNMX.FTZ R34, R47, R34, !PT ;  /* 0x000000222f227209 */ /* 0x000fe40007810000 */
[----:B------:R-:W-:Y:S02]  /*5a20*/  FSEL R43, R72, -INF , P4 ;  /* 0xff800000482b7808 */ /* 0x000fe40002000000 */
[----:B------:R-:W-:Y:S02]  /*5a30*/  FMNMX.FTZ R34, R69, R34, !PT ;  /* 0x0000002245227209 */ /* 0x000fe40007810000 */
[----:B------:R-:W-:Y:S01]  /*5a40*/  ISETP.GT.AND P4, PT, R30, 0x68, PT ;  /* 0x000000681e00780c */ /* 0x000fe20003f84270 */
[----:B------:R-:W-:Y:S01]  /*5a50*/  MUFU.EX2 R169, R169 ;  /* 0x000000a900a97308 */ /* 0x000fe20000000800 */
[----:B0-----:R-:W-:-:S02]  /*5a60*/  FMNMX.FTZ R36, R43, R34, !PT ;  /* 0x000000222b247209 */ /* 0x001fc40007810000 */
[----:B------:R-:W-:Y:S02]  /*5a70*/  FSEL R205, R76, -INF , P4 ;  /* 0xff8000004ccd7808 */ /* 0x000fe40002000000 */
[----:B------:R-:W-:Y:S02]  /*5a80*/  FMNMX.FTZ R36, R73, R36, !PT ;  /* 0x0000002449247209 */ /* 0x000fe40007810000 */
[----:B------:R-:W-:Y:S01]  /*5a90*/  ISETP.GT.AND P4, PT, R30, 0x70, PT ;  /* 0x000000701e00780c */ /* 0x000fe20003f84270 */
[----:B------:R0:W-:Y:S01]  /*5aa0*/  MUFU.EX2 R34, R51 ;  /* 0x0000003300227308 */ /* 0x0001e20000000800 */
[----:B------:R-:W-:Y:S02]  /*5ab0*/  FMNMX.FTZ R38, R205, R36, !PT ;  /* 0x00000024cd267209 */ /* 0x000fe40007810000 */
[----:B------:R-:W-:Y:S02]  /*5ac0*/  FSEL R207, R80, -INF , P4 ;  /* 0xff80000050cf7808 */ /* 0x000fe40002000000 */
[----:B------:R-:W-:-:S02]  /*5ad0*/  FMNMX.FTZ R38, R77, R38, !PT ;  /* 0x000000264d267209 */ /* 0x000fc40007810000 */
[C---:B------:R-:W-:Y:S01]  /*5ae0*/  ISETP.GT.AND P4, PT, R30.reuse, 0x78, PT ;  /* 0x000000781e00780c */ /* 0x040fe20003f84270 */
[----:B------:R2:W-:Y:S01]  /*5af0*/  MUFU.EX2 R36, R40 ;  /* 0x0000002800247308 */ /* 0x0005e20000000800 */
[----:B------:R-:W-:Y:S01]  /*5b00*/  FMNMX.FTZ R38, R207, R38, !PT ;  /* 0x00000026cf267209 */ /* 0x000fe20007810000 */
[-CC-:B0-----:R-:W-:Y:S01]  /*5b10*/  FFMA.FTZ R51, R63, R0.reuse, -R12.reuse ;  /* 0x000000003f337223 */ /* 0x181fe2000001080c */
[----:B------:R-:W-:Y:S01]  /*5b20*/  ISETP.GT.AND P5, PT, R30, 0x79, PT ;  /* 0x000000791e00780c */ /* 0x000fe20003fa4270 */
[-CC-:B------:R-:W-:Y:S01]  /*5b30*/  FFMA.FTZ R30, R21, R0.reuse, -R12.reuse ;  /* 0x00000000151e7223 */ /* 0x180fe2000001080c */
[----:B------:R-:W-:Y:S01]  /*5b40*/  FSEL R209, R84, -INF , P4 ;  /* 0xff80000054d17808 */ /* 0x000fe20002000000 */
[--C-:B------:R-:W-:Y:S01]  /*5b50*/  FFMA.FTZ R21, R3, R0, -R12.reuse ;  /* 0x0000000003157223 */ /* 0x100fe2000001080c */
[----:B------:R-:W-:Y:S01]  /*5b60*/  FMNMX.FTZ R38, R81, R38, !PT ;  /* 0x0000002651267209 */ /* 0x000fe20007810000 */
[----:B------:R-:W-:Y:S01]  /*5b70*/  MUFU.EX2 R51, R51 ;  /* 0x0000003300337308 */ /* 0x000fe20000000800 */
[----:B------:R-:W-:Y:S01]  /*5b80*/  FSEL R85, R85, -INF , P5 ;  /* 0xff80000055557808 */ /* 0x000fe20002800000 */
[----:B--2---:R-:W-:Y:S01]  /*5b90*/  FFMA.FTZ R40, R59, R0, -R12 ;  /* 0x000000003b287223 */ /* 0x004fe2000001080c */
[----:B------:R-:W-:-:S04]  /*5ba0*/  FMNMX.FTZ R38, R209, R38, !PT ;  /* 0x00000026d1267209 */ /* 0x000fc80007810000 */
[----:B------:R-:W-:Y:S01]  /*5bb0*/  FMNMX.FTZ R42, R85, R38, !PT ;  /* 0x00000026552a7209 */ /* 0x000fe20007810000 */
[----:B------:R-:W-:Y:S01]  /*5bc0*/  MUFU.EX2 R40, R40 ;  /* 0x0000002800287308 */ /* 0x000fe20000000800 */
[----:B------:R-:W-:-:S03]  /*5bd0*/  FFMA.FTZ R38, R67, R0, -R12 ;  /* 0x0000000043267223 */ /* 0x000fc6000001080c */
[----:B------:R-:W0:Y:S04]  /*5be0*/  SHFL.BFLY PT, R55, R42, 0x2, 0x1f ;  /* 0x0c401f002a377f89 */ /* 0x000e2800000e0000 */
[----:B------:R-:W-:Y:S08]  /*5bf0*/  MUFU.EX2 R30, R30 ;  /* 0x0000001e001e7308 */ /* 0x000ff00000000800 */
[----:B------:R-:W-:Y:S08]  /*5c00*/  MUFU.EX2 R21, R21 ;  /* 0x0000001500157308 */ /* 0x000ff00000000800 */
[----:B------:R-:W-:Y:S01]  /*5c10*/  MUFU.EX2 R38, R38 ;  /* 0x0000002600267308 */ /* 0x000fe20000000800 */
[----:B------:R-:W-:-:S02]  /*5c20*/  WARPGROUP.DEPBAR.LE gsb0, 0x0 ;  /* 0x00008000000079c5 */ /* 0x000fc40000010000 */
[----:B0-----:R-:W-:Y:S01]  /*5c30*/  FMNMX.FTZ R3, R42, R55, !PT ;  /* 0x000000372a037209 */ /* 0x001fe20007810000 */
[----:B------:R-:W-:Y:S01]  /*5c40*/  WARPGROUP.ARRIVE ;  /* 0x00000000000079c5 */ /* 0x000fe20000000000 */
[-CC-:B------:R-:W-:Y:S01]  /*5c50*/  FFMA.FTZ R42, R71, R0.reuse, -R12.reuse ;  /* 0x00000000472a7223 */ /* 0x180fe2000001080c */
[----:B------:R-:W-:Y:S02]  /*5c60*/  FFMA.FTZ R55, R79, R0, -R12 ;  /* 0x000000004f377223 */ /* 0x000fe4000001080c */
[----:B------:R-:W-:Y:S01]  /*5c70*/  MUFU.EX2 R46, R46 ;  /* 0x0000002e002e7308 */ /* 0x000fe20000000800 */
[----:B------:R-:W0:Y:S01]  /*5c80*/  SHFL.BFLY PT, R48, R3, 0x1, 0x1f ;  /* 0x0c201f0003307f89 */ /* 0x000e2200000e0000 */
[----:B-1----:R-:W-:-:S06]  /*5c90*/  F2FP.BF16.F32.PACK_AB R157, R44, R13 ;  /* 0x0000000d2c9d723e */ /* 0x002fcc00000010ff */
[----:B------:R-:W-:Y:S08]  /*5ca0*/  MUFU.EX2 R42, R42 ;  /* 0x0000002a002a7308 */ /* 0x000ff00000000800 */
[----:B------:R-:W-:Y:S08]  /*5cb0*/  MUFU.EX2 R55, R55 ;  /* 0x0000003700377308 */ /* 0x000ff00000000800 */
[----:B------:R-:W-:Y:S01]  /*5cc0*/  MUFU.EX2 R31, R31 ;  /* 0x0000001f001f7308 */ /* 0x000fe20000000800 */
[----:B0-----:R-:W-:Y:S01]  /*5cd0*/  FMNMX.FTZ R7, R3, R48, !PT ;  /* 0x0000003003077209 */ /* 0x001fe20007810000 */
[-CC-:B------:R-:W-:Y:S01]  /*5ce0*/  FFMA.FTZ R48, R83, R0.reuse, -R12.reuse ;  /* 0x0000000053307223 */ /* 0x180fe2000001080c */
[----:B------:R-:W-:Y:S01]  /*5cf0*/  FSEL R3, R4, RZ, P3 ;  /* 0x000000ff04037208 */ /* 0x000fe20001800000 */
[-C--:B------:R-:W-:Y:S01]  /*5d00*/  FFMA.FTZ R12, R87, R0.reuse, -R12 ;  /* 0x00000000570c7223 */ /* 0x080fe2000001080c */
[C---:B------:R-:W-:Y:S01]  /*5d10*/  FSETP.NEU.FTZ.AND P4, PT, R7.reuse, -INF , PT ;  /* 0xff8000000700780b */ /* 0x040fe20003f9d000 */
[-C--:B------:R-:W-:Y:S01]  /*5d20*/  FMUL.FTZ R50, R7, R0.reuse ;  /* 0x0000000007327220 */ /* 0x080fe20000410000 */
[----:B------:R-:W-:Y:S01]  /*5d30*/  PLOP3.LUT P3, PT, PT, PT, UP1, 0x80, 0x0 ;  /* 0x000000000000781c */ /* 0x000fe20003f6f018 */
[----:B------:R-:W-:Y:S01]  /*5d40*/  FADD.FTZ R3, -R3, R10 ;  /* 0x0000000a03037221 */ /* 0x000fe20000010100 */
[----:B------:R-:W-:Y:S01]  /*5d50*/  IMAD.U32 R10, RZ, RZ, UR7 ;  /* 0x00000007ff0a7e24 */ /* 0x000fe2000f8e00ff */
[----:B------:R-:W-:Y:S01]  /*5d60*/  UMOV UR7, 0x40000040 ;  /* 0x4000004000077882 */ /* 0x000fe20000000000 */
[----:B------:R-:W-:Y:S01]  /*5d70*/  FSEL R50, R50, RZ, P4 ;  /* 0x000000ff32327208 */ /* 0x000fe20002000000 */
[----:B------:R-:W-:Y:S01]  /*5d80*/  HGMMA.64x128x16.F32.BF16 R88, R152, gdesc[UR4].tnspB, R88, gsb0 ;  /* 0x41e0000498587df0 */ /* 0x000fe20008001858 */
[-C--:B------:R-:W-:Y:S01]  /*5d90*/  FMUL.FTZ R52, R3, R0.reuse ;  /* 0x0000000003347220 */ /* 0x080fe20000410000 */
[----:B------:R-:W-:Y:S01]  /*5da0*/  @!P1 VIADD R10, R10, 0x34840 ;  /* 0x000348400a0a9836 */ /* 0x000fe20000000000 */
[----:B------:R-:W-:Y:S01]  /*5db0*/  MUFU.EX2 R48, R48 ;  /* 0x0000003000307308 */ /* 0x000fe20000000800 */
[-CC-:B------:R-:W-:Y:S01]  /*5dc0*/  FFMA.FTZ R180, R2, R0.reuse, -R50.reuse ;  /* 0x0000000002b47223 */ /* 0x180fe20000010832 */
[----:B------:R-:W-:Y:S01]  /*5dd0*/  FSEL R2, R7, RZ, P4 ;  /* 0x000000ff07027208 */ /* 0x000fe20002000000 */
[-CC-:B------:R-:W-:Y:S01]  /*5de0*/  FFMA.FTZ R25, R25, R0.reuse, -R50.reuse ;  /* 0x0000000019197223 */ /* 0x180fe20000010832 */
[-CC-:B------:R-:W-:Y:S01]  /*5df0*/  FFMA.FTZ R182, R161, R0.reuse, -R50.reuse ;  /* 0x00000000a1b67223 */ /* 0x180fe20000010832 */
[-CC-:B------:R-:W-:Y:S01]  /*5e00*/  FFMA.FTZ R29, R29, R0.reuse, -R50.reuse ;  /* 0x000000001d1d7223 */ /* 0x180fe20000010832 */
[-CC-:B------:R-:W-:Y:S01]  /*5e10*/  FFMA.FTZ R176, R163, R0.reuse, -R50.reuse ;  /* 0x00000000a3b07223 */ /* 0x180fe20000010832 */
[----:B------:R-:W-:Y:S01]  /*5e20*/  FADD.FTZ R3, -R2, R11 ;  /* 0x0000000b02037221 */ /* 0x000fe20000010100 */
[----:B------:R-:W-:Y:S01]  /*5e30*/  MUFU.EX2 R180, R180 ;  /* 0x000000b400b47308 */ /* 0x000fe20000000800 */
[-CC-:B------:R-:W-:Y:S01]  /*5e40*/  FFMA.FTZ R33, R33, R0.reuse, -R50.reuse ;  /* 0x0000000021217223 */ /* 0x180fe20000010832 */
[-CC-:B------:R-:W-:Y:S01]  /*5e50*/  FFMA.FTZ R11, R57, R0.reuse, -R50.reuse ;  /* 0x00000000390b7223 */ /* 0x180fe20000010832 */
[-C--:B------:R-:W-:Y:S01]  /*5e60*/  FMUL.FTZ R3, R3, R0.reuse ;  /* 0x0000000003037220 */ /* 0x080fe20000410000 */
[-C--:B------:R-:W-:Y:S01]  /*5e70*/  FFMA.FTZ R178, R165, R0.reuse, -R50 ;  /* 0x00000000a5b27223 */ /* 0x080fe20000010832 */
[----:B------:R-:W-:Y:S01]  /*5e80*/  @!P1 PRMT R10, RZ, 0x654, R10 ;  /* 0x00000654ff0a9816 */ /* 0x000fe2000000000a */
        /* <DEDUP_REMOVED lines=14> */
[-CC-:B------:R-:W-:Y:S01]  /*5f70*/  FFMA.FTZ R61, R61, R0.reuse, -R50.reuse ;  /* 0x000000003d3d7223 */ /* 0x180fe20000010832 */
[-CC-:B------:R-:W-:Y:S01]  /*5f80*/  FFMA.FTZ R160, R203, R0.reuse, -R50.reuse ;  /* 0x00000000cba07223 */ /* 0x180fe20000010832 */
[-CC-:B------:R-:W-:Y:S01]  /*5f90*/  FFMA.FTZ R65, R65, R0.reuse, -R50.reuse ;  /* 0x0000000041417223 */ /* 0x180fe20000010832 */
[-CC-:B------:R-:W-:Y:S01]  /*5fa0*/  FFMA.FTZ R69, R69, R0.reuse, -R50.reuse ;  /* 0x0000000045457223 */ /* 0x180fe20000010832 */
[----:B------:R-:W2:Y:S01]  /*5fb0*/  MUFU.EX2 R25, R25 ;  /* 0x0000001900197308 */ /* 0x000ea20000000800 */
[----:B0-----:R-:W-:Y:S01]  /*5fc0*/  FFMA.FTZ R57, R2, R5, R181 ;  /* 0x0000000502397223 */ /* 0x001fe200000100b5 */
[-CC-:B------:R-:W-:Y:S01]  /*5fd0*/  FFMA.FTZ R43, R43, R0.reuse, -R50.reuse ;  /* 0x000000002b2b7223 */ /* 0x180fe20000010832 */
[-CC-:B------:R-:W-:Y:S01]  /*5fe0*/  FFMA.FTZ R73, R73, R0.reuse, -R50.reuse ;  /* 0x0000000049497223 */ /* 0x180fe20000010832 */
[-CC-:B------:R-:W-:Y:S01]  /*5ff0*/  FFMA.FTZ R205, R205, R0.reuse, -R50.reuse ;  /* 0x00000000cdcd7223 */ /* 0x180fe20000010832 */
[-CC-:B------:R-:W-:Y:S01]  /*6000*/  FFMA.FTZ R77, R77, R0.reuse, -R50.reuse ;  /* 0x000000004d4d7223 */ /* 0x180fe20000010832 */
[-CC-:B------:R-:W-:Y:S01]  /*6010*/  FFMA.FTZ R207, R207, R0.reuse, -R50.reuse ;  /* 0x00000000cfcf7223 */ /* 0x180fe20000010832 */
[----:B------:R-:W-:Y:S01]  /*6020*/  FFMA.FTZ R81, R81, R0, -R50 ;  /* 0x0000000051517223 */ /* 0x000fe20000010832 */
[----:B------:R-:W0:Y:S01]  /*6030*/  MUFU.EX2 R182, R182 ;  /* 0x000000b600b67308 */ /* 0x000e220000000800 */
[----:B-1----:R-:W-:Y:S01]  /*6040*/  FFMA.FTZ R6, R3, R6, R180 ;  /* 0x0000000603067223 */ /* 0x002fe200000100b4 */
[-CC-:B------:R-:W-:Y:S01]  /*6050*/  FFMA.FTZ R209, R209, R0.reuse, -R50.reuse ;  /* 0x00000000d1d17223 */ /* 0x180fe20000010832 */
[----:B------:R-:W-:Y:S01]  /*6060*/  FFMA.FTZ R50, R85, R0, -R50 ;  /* 0x0000000055327223 */ /* 0x000fe20000010832 */
[----:B------:R-:W-:Y:S01]  /*6070*/  @!P1 VIADD R52, R54, 0x34860 ;  /* 0x0003486036349836 */ /* 0x000fe20000000000 */
[----:B------:R-:W-:Y:S01]  /*6080*/  UMOV UR6, UR36 ;  /* 0x0000002400067c82 */ /* 0x000fe20008000000 */
[----:B------:R-:W-:-:S02]  /*6090*/  F2FP.BF16.F32.PACK_AB R181, R14, R181 ;  /* 0x000000b50eb5723e */ /* 0x000fc400000010ff */
[----:B------:R-:W1:Y:S01]  /*60a0*/  MUFU.EX2 R29, R29 ;  /* 0x0000001d001d7308 */ /* 0x000e620000000800 */
[C---:B--2---:R-:W-:Y:S01]  /*60b0*/  FADD.FTZ R59, R25.reuse, R6 ;  /* 0x00000006193b7221 */ /* 0x044fe20000010000 */
[----:B------:R-:W-:Y:S01]  /*60c0*/  FADD.FTZ R6, R14, R57 ;  /* 0x000000390e067221 */ /* 0x000fe20000010000 */
[----:B------:R-:W-:Y:S02]  /*60d0*/  F2FP.BF16.F32.PACK_AB R180, R25, R180 ;  /* 0x000000b419b4723e */ /* 0x000fe400000010ff */
[----:B------:R-:W-:Y:S01]  /*60e0*/  @!P1 PRMT R52, RZ, 0x654, R52 ;  /* 0x00000654ff349816 */ /* 0x000fe20000000034 */
[----:B------:R-:W-:Y:S01]  /*60f0*/  FADD.FTZ R57, R183, R6 ;  /* 0x00000006b7397221 */ /* 0x000fe20000010000 */
[C---:B------:R-:W-:Y:S01]  /*6100*/  F2FP.BF16.F32.PACK_AB R183, R20.reuse, R183 ;  /* 0x000000b714b7723e */ /* 0x040fe200000010ff */
[----:B------:R-:W2:Y:S01]  /*6110*/  MUFU.EX2 R176, R176 ;  /* 0x000000b000b07308 */ /* 0x000ea20000000800 */
[----:B------:R-:W-:Y:S01]  /*6120*/  F2FP.BF16.F32.PACK_AB R171, R39, R36 ;  /* 0x0000002427ab723e */ /* 0x000fe200000010ff */
[----:B------:R-:W-:Y:S01]  /*6130*/  FADD.FTZ R6, R20, R57 ;  /* 0x0000003914067221 */ /* 0x000fe20000010000 */
[----:B------:R-:W-:-:S02]  /*6140*/  F2FP.BF16.F32.PACK_AB R165, R40, R27 ;  /* 0x0000001b28a5723e */ /* 0x000fc400000010ff */
[----:B------:R-:W-:Y:S01]  /*6150*/  F2FP.BF16.F32.PACK_AB R167, R51, R30 ;  /* 0x0000001e33a7723e */ /* 0x000fe200000010ff */
[----:B------:R-:W-:Y:S01]  /*6160*/  FADD.FTZ R57, R177, R6 ;  /* 0x00000006b1397221 */ /* 0x000fe20000010000 */
[----:B------:R-:W-:Y:S01]  /*6170*/  F2FP.BF16.F32.PACK_AB R177, R24, R177 ;  /* 0x000000b118b1723e */ /* 0x000fe200000010ff */
[----:B------:R-:W3:Y:S01]  /*6180*/  MUFU.EX2 R33, R33 ;  /* 0x0000002100217308 */ /* 0x000ee20000000800 */
[----:B------:R-:W-:Y:S01]  /*6190*/  F2FP.BF16.F32.PACK_AB R161, R38, R21 ;  /* 0x0000001526a1723e */ /* 0x000fe200000010ff */
[----:B------:R-:W-:Y:S01]  /*61a0*/  FADD.FTZ R6, R24, R57 ;  /* 0x0000003918067221 */ /* 0x000fe20000010000 */
[----:B------:R-:W-:Y:S02]  /*61b0*/  F2FP.BF16.F32.PACK_AB R163, R42, R15 ;  /* 0x0000000f2aa3723e */ /* 0x000fe400000010ff */
[----:B------:R-:W-:Y:S01]  /*61c0*/  F2FP.BF16.F32.PACK_AB R159, R55, R46 ;  /* 0x0000002e379f723e */ /* 0x000fe200000010ff */
[----:B------:R-:W-:Y:S01]  /*61d0*/  FADD.FTZ R57, R179, R6 ;  /* 0x00000006b3397221 */ /* 0x000fe20000010000 */
[C---:B------:R-:W-:Y:S01]  /*61e0*/  F2FP.BF16.F32.PACK_AB R179, R26.reuse, R179 ;  /* 0x000000b31ab3723e */ /* 0x040fe200000010ff */
[----:B------:R-:W4:Y:S02]  /*61f0*/  MUFU.EX2 R178, R178 ;  /* 0x000000b200b27308 */ /* 0x000f240000000800 */
[----:B------:R-:W-:-:S04]  /*6200*/  FADD.FTZ R6, R26, R57 ;  /* 0x000000391a067221 */ /* 0x000fc80000010000 */
[----:B------:R-:W-:Y:S01]  /*6210*/  FADD.FTZ R57, R173, R6 ;  /* 0x00000006ad397221 */ /* 0x000fe20000010000 */
[C---:B------:R-:W-:Y:S01]  /*6220*/  F2FP.BF16.F32.PACK_AB R173, R28.reuse, R173 ;  /* 0x000000ad1cad723e */ /* 0x040fe200000010ff */
[----:B------:R-:W5:Y:S02]  /*6230*/  MUFU.EX2 R37, R37 ;  /* 0x0000002500257308 */ /* 0x000f640000000800 */
[----:B------:R-:W-:-:S06]  /*6240*/  FADD.FTZ R6, R28, R57 ;  /* 0x000000391c067221 */ /* 0x000fcc0000010000 */
[----:B------:R-:W5:Y:S08]  /*6250*/  MUFU.EX2 R172, R172 ;  /* 0x000000ac00ac7308 */ /* 0x000f700000000800 */
[----:B------:R-:W5:Y:S08]  /*6260*/  MUFU.EX2 R41, R41 ;  /* 0x0000002900297308 */ /* 0x000f700000000800 */
[----:B------:R-:W5:Y:S08]  /*6270*/  MUFU.EX2 R174, R174 ;  /* 0x000000ae00ae7308 */ /* 0x000f700000000800 */
[----:B------:R-:W5:Y:S08]  /*6280*/  MUFU.EX2 R45, R45 ;  /* 0x0000002d002d7308 */ /* 0x000f700000000800 */
[----:B------:R-:W5:Y:S08]  /*6290*/  MUFU.EX2 R168, R168 ;  /* 0x000000a800a87308 */ /* 0x000f700000000800 */
[----:B------:R-:W5:Y:S08]  /*62a0*/  MUFU.EX2 R49, R49 ;  /* 0x0000003100317308 */ /* 0x000f700000000800 */
[----:B------:R-:W5:Y:S01]  /*62b0*/  MUFU.EX2 R170, R170 ;  /* 0x000000aa00aa7308 */ /* 0x000f620000000800 */
[----:B------:R-:W-:-:S02]  /*62c0*/  WARPGROUP.DEPBAR.LE gsb0, 0x0 ;  /* 0x00008000000079c5 */ /* 0x000fc40000010000 */
[----:B------:R0:W-:Y:S01]  /*62d0*/  @!P1 SYNCS.ARRIVE.TRANS64.RED.A1T0 RZ, [R10+URZ], RZ ;  /* 0x000000ff0aff99a7 */ /* 0x0001e2000810043f */
[----:B------:R-:W-:-:S04]  /*62e0*/  F2FP.BF16.F32.PACK_AB R153, R48, R31 ;  /* 0x0000001f3099723e */ /* 0x000fc800000010ff */
[----:B------:R2:W-:Y:S01]  /*62f0*/  MUFU.EX2 R162, R47 ;  /* 0x0000002f00a27308 */ /* 0x0005e20000000800 */
[----:B0-----:R-:W-:Y:S01]  /*6300*/  FADD.FTZ R10, R182, R59 ;  /* 0x0000003bb60a7221 */ /* 0x001fe20000010000 */
[C---:B-1----:R-:W-:Y:S01]  /*6310*/  F2FP.BF16.F32.PACK_AB R182, R29.reuse, R182 ;  /* 0x000000b61db6723e */ /* 0x042fe200000010ff */
[----:B------:R0:W-:Y:S05]  /*6320*/  @!P1 SYNCS.ARRIVE.TRANS64.RED.A1T0 RZ, [R52+URZ], RZ ;  /* 0x000000ff34ff99a7 */ /* 0x0001ea000810043f */
[----:B------:R-:W1:Y:S01]  /*6330*/  MUFU.EX2 R53, R53 ;  /* 0x0000003500357308 */ /* 0x000e620000000800 */
[----:B------:R-:W-:Y:S01]  /*6340*/  FADD.FTZ R59, R29, R10 ;  /* 0x0000000a1d3b7221 */ /* 0x000fe20000010000 */
[----:B--2---:R-:W-:Y:S01]  /*6350*/  FADD.FTZ R47, R175, R6 ;  /* 0x00000006af2f7221 */ /* 0x004fe20000010000 */
[----:B------:R-:W-:-:S02]  /*6360*/  F2FP.BF16.F32.PACK_AB R175, R32, R175 ;  /* 0x000000af20af723e */ /* 0x000fc400000010ff */
[----:B------:R-:W-:Y:S01]  /*6370*/  FADD.FTZ R10, R176, R59 ;  /* 0x0000003bb00a7221 */ /* 0x000fe20000010000 */
[----:B------:R-:W-:Y:S01]  /*6380*/  FADD.FTZ R6, R32, R47 ;  /* 0x0000002f20067221 */ /* 0x000fe20000010000 */
[C---:B---3--:R-:W-:Y:S01]  /*6390*/  F2FP.BF16.F32.PACK_AB R176, R33.reuse, R176 ;  /* 0x000000b021b0723e */ /* 0x048fe200000010ff */
[----:B------:R-:W2:Y:S01]  /*63a0*/  MUFU.EX2 R164, R164 ;  /* 0x000000a400a47308 */ /* 0x000ea20000000800 */
[----:B------:R-:W-:Y:S01]  /*63b0*/  FADD.FTZ R59, R33, R10 ;  /* 0x0000000a213b7221 */ /* 0x000fe20000010000 */
[----:B------:R-:W-:Y:S01]  /*63c0*/  FADD.FTZ R25, R169, R6 ;  /* 0x00000006a9197221 */ /* 0x000fe20000010000 */
[----:B------:R-:W-:Y:S02]  /*63d0*/  F2FP.BF16.F32.PACK_AB R169, R34, R169 ;  /* 0x000000a922a9723e */ /* 0x000fe400000010ff */
[----:B----4-:R-:W-:Y:S01]  /*63e0*/  FADD.FTZ R10, R178, R59 ;  /* 0x0000003bb20a7221 */ /* 0x010fe20000010000 */
[----:B------:R-:W-:Y:S01]  /*63f0*/  FADD.FTZ R25, R34, R25 ;  /* 0x0000001922197221 */ /* 0x000fe20000010000 */
[C---:B-----5:R-:W-:Y:S01]  /*6400*/  F2FP.BF16.F32.PACK_AB R178, R37.reuse, R178 ;  /* 0x000000b225b2723e */ /* 0x060fe200000010ff */
[----:B------:R-:W3:Y:S01]  /*6410*/  MUFU.EX2 R11, R11 ;  /* 0x0000000b000b7308 */ /* 0x000ee20000000800 */
[----:B------:R-:W-:-:S04]  /*6420*/  FADD.FTZ R59, R37, R10 ;  /* 0x0000000a253b7221 */ /* 0x000fc80000010000 */
[----:B------:R-:W-:Y:S01]  /*6430*/  FADD.FTZ R10, R172, R59 ;  /* 0x0000003bac0a7221 */ /* 0x000fe20000010000 */
[C---:B------:R-:W-:Y:S02]  /*6440*/  F2FP.BF16.F32.PACK_AB R172, R41.reuse, R172 ;  /* 0x000000ac29ac723e */ /* 0x040fe400000010ff */
[----:B------:R-:W4:Y:S01]  /*6450*/  MUFU.EX2 R166, R166 ;  /* 0x000000a600a67308 */ /* 0x000f220000000800 */
[----:B------:R-:W-:-:S04]  /*6460*/  FADD.FTZ R59, R41, R10 ;  /* 0x0000000a293b7221 */ /* 0x000fc80000010000 */
[----:B------:R-:W-:Y:S01]  /*6470*/  FADD.FTZ R10, R174, R59 ;  /* 0x0000003bae0a7221 */ /* 0x000fe20000010000 */
[C---:B------:R-:W-:Y:S02]  /*6480*/  F2FP.BF16.F32.PACK_AB R174, R45.reuse, R174 ;  /* 0x000000ae2dae723e */ /* 0x040fe400000010ff */
[----:B------:R-:W5:Y:S01]  /*6490*/  MUFU.EX2 R5, R61 ;  /* 0x0000003d00057308 */ /* 0x000f620000000800 */
[----:B------:R-:W-:-:S04]  /*64a0*/  FADD.FTZ R57, R45, R10 ;  /* 0x0000000a2d397221 */ /* 0x000fc80000010000 */
[----:B------:R-:W-:Y:S01]  /*64b0*/  FADD.FTZ R10, R168, R57 ;  /* 0x00000039a80a7221 */ /* 0x000fe20000010000 */
[C---:B------:R-:W-:Y:S02]  /*64c0*/  F2FP.BF16.F32.PACK_AB R168, R49.reuse, R168 ;  /* 0x000000a831a8723e */ /* 0x040fe400000010ff */
[----:B------:R-:W0:Y:S01]  /*64d0*/  MUFU.EX2 R160, R160 ;  /* 0x000000a000a07308 */ /* 0x000e220000000800 */
[----:B------:R-:W-:Y:S01]  /*64e0*/  FADD.FTZ R47, R49, R10 ;  /* 0x0000000a312f7221 */ /* 0x000fe20000010000 */
[----:B------:R-:W-:-:S03]  /*64f0*/  FADD.FTZ R10, R36, R25 ;  /* 0x00000019240a7221 */ /* 0x000fc60000010000 */
[----:B------:R-:W-:Y:S01]  /*6500*/  FADD.FTZ R6, R170, R47 ;  /* 0x0000002faa067221 */ /* 0x000fe20000010000 */
[----:B------:R-:W-:Y:S01]  /*6510*/  FADD.FTZ R10, R39, R10 ;  /* 0x0000000a270a7221 */ /* 0x000fe20000010000 */
[C---:B-1----:R-:W-:Y:S01]  /*6520*/  F2FP.BF16.F32.PACK_AB R170, R53.reuse, R170 ;  /* 0x000000aa35aa723e */ /* 0x042fe200000010ff */
[----:B------:R-:W1:Y:S01]  /*6530*/  MUFU.EX2 R65, R65 ;  /* 0x0000004100417308 */ /* 0x000e620000000800 */
[----:B------:R-:W-:-:S04]  /*6540*/  FADD.FTZ R25, R53, R6 ;  /* 0x0000000635197221 */ /* 0x000fc80000010000 */
[----:B--2---:R-:W-:Y:S01]  /*6550*/  FADD.FTZ R6, R164, R25 ;  /* 0x00000019a4067221 */ /* 0x004fe20000010000 */
[----:B------:R-:W-:Y:S01]  /*6560*/  FADD.FTZ R25, R27, R10 ;  /* 0x0000000a1b197221 */ /* 0x000fe20000010000 */
[C---:B---3--:R-:W-:Y:S01]  /*6570*/  F2FP.BF16.F32.PACK_AB R164, R11.reuse, R164 ;  /* 0x000000a40ba4723e */ /* 0x048fe200000010ff */
[----:B------:R-:W2:Y:S01]  /*6580*/  MUFU.EX2 R69, R69 ;  /* 0x0000004500457308 */ /* 0x000ea20000000800 */
[----:B------:R-:W-:Y:S01]  /*6590*/  FADD.FTZ R29, R11, R6 ;  /* 0x000000060b1d7221 */ /* 0x000fe20000010000 */
[----:B------:R-:W-:Y:S01]  /*65a0*/  FADD.FTZ R25, R40, R25 ;  /* 0x0000001928197221 */ /* 0x000fe20000010000 */
[----:B------:R-:W-:Y:S02]  /*65b0*/  IMAD.MOV.U32 R11, RZ, RZ, R7 ;  /* 0x000000ffff0b7224 */ /* 0x000fe400078e0007 */
[----:B----4-:R-:W-:Y:S01]  /*65c0*/  FADD.FTZ R6, R166, R29 ;  /* 0x0000001da6067221 */ /* 0x010fe20000010000 */
[----:B------:R-:W-:Y:S01]  /*65d0*/  FADD.FTZ R10, R30, R25 ;  /* 0x000000191e0a7221 */ /* 0x000fe20000010000 */
[C---:B-----5:R-:W-:Y:S01]  /*65e0*/  F2FP.BF16.F32.PACK_AB R166, R5.reuse, R166 ;  /* 0x000000a605a6723e */ /* 0x060fe200000010ff */
[----:B------:R-:W3:Y:S01]  /*65f0*/  MUFU.EX2 R156, R43 ;  /* 0x0000002b009c7308 */ /* 0x000ee20000000800 */
[----:B------:R-:W-:Y:S01]  /*6600*/  FADD.FTZ R25, R5, R6 ;  /* 0x0000000605197221 */ /* 0x000fe20000010000 */
[----:B------:R-:W-:-:S03]  /*6610*/  FADD.FTZ R10, R51, R10 ;  /* 0x0000000a330a7221 */ /* 0x000fc60000010000 */
[----:B0-----:R-:W-:Y:S01]  /*6620*/  FADD.FTZ R25, R160, R25 ;  /* 0x00000019a0197221 */ /* 0x001fe20000010000 */
[----:B------:R-:W-:Y:S01]  /*6630*/  FADD.FTZ R29, R21, R10 ;  /* 0x0000000a151d7221 */ /* 0x000fe20000010000 */
[C---:B-1----:R-:W-:Y:S01]  /*6640*/  F2FP.BF16.F32.PACK_AB R160, R65.reuse, R160 ;  /* 0x000000a041a0723e */ /* 0x042fe200000010ff */
[----:B------:R-:W0:Y:S01]  /*6650*/  MUFU.EX2 R73, R73 ;  /* 0x0000004900497308 */ /* 0x000e220000000800 */
[----:B------:R-:W-:Y:S01]  /*6660*/  FADD.FTZ R25, R65, R25 ;  /* 0x0000001941197221 */ /* 0x000fe20000010000 */
[----:B------:R-:W-:Y:S01]  /*6670*/  FADD.FTZ R6, R38, R29 ;  /* 0x0000001d26067221 */ /* 0x000fe20000010000 */
[----:B------:R-:W-:Y:S02]  /*6680*/  IMAD.MOV.U32 R10, RZ, RZ, R4 ;  /* 0x000000ffff0a7224 */ /* 0x000fe400078e0004 */
[----:B------:R-:W-:Y:S01]  /*6690*/  FADD.FTZ R25, R162, R25 ;  /* 0x00000019a2197221 */ /* 0x000fe20000010000 */
[----:B------:R-:W-:Y:S01]  /*66a0*/  FADD.FTZ R5, R15, R6 ;  /* 0x000000060f057221 */ /* 0x000fe20000010000 */
[C---:B--2---:R-:W-:Y:S01]  /*66b0*/  F2FP.BF16.F32.PACK_AB R162, R69.reuse, R162 ;  /* 0x000000a245a2723e */ /* 0x044fe200000010ff */
[----:B------:R-:W1:Y:S01]  /*66c0*/  MUFU.EX2 R158, R205 ;  /* 0x000000cd009e7308 */ /* 0x000e620000000800 */
[----:B------:R-:W-:Y:S01]  /*66d0*/  FADD.FTZ R25, R69, R25 ;  /* 0x0000001945197221 */ /* 0x000fe20000010000 */
[----:B------:R-:W-:-:S03]  /*66e0*/  FADD.FTZ R6, R42, R5 ;  /* 0x000000052a067221 */ /* 0x000fc60000010000 */
[----:B---3--:R-:W-:Y:S01]  /*66f0*/  FADD.FTZ R25, R156, R25 ;  /* 0x000000199c197221 */ /* 0x008fe20000010000 */
[----:B------:R-:W-:Y:S02]  /*6700*/  FADD.FTZ R5, R13, R6 ;  /* 0x000000060d057221 */ /* 0x000fe40000010000 */
[----:B------:R-:W2:Y:S01]  /*6710*/  MUFU.EX2 R77, R77 ;  /* 0x0000004d004d7308 */ /* 0x000ea20000000800 */
[C---:B0-----:R-:W-:Y:S01]  /*6720*/  FADD.FTZ R25, R73.reuse, R25 ;  /* 0x0000001949197221 */ /* 0x041fe20000010000 */
[----:B------:R-:W-:Y:S01]  /*6730*/  FADD.FTZ R5, R44, R5 ;  /* 0x000000052c057221 */ /* 0x000fe20000010000 */
[----:B------:R-:W-:-:S03]  /*6740*/  F2FP.BF16.F32.PACK_AB R156, R73, R156 ;  /* 0x0000009c499c723e */ /* 0x000fc600000010ff */
[----:B------:R-:W-:Y:S02]  /*6750*/  FADD.FTZ R6, R46, R5 ;  /* 0x000000052e067221 */ /* 0x000fe40000010000 */
[----:B------:R-:W0:Y:S01]  /*6760*/  MUFU.EX2 R152, R207 ;  /* 0x000000cf00987308 */ /* 0x000e220000000800 */
[----:B-1----:R-:W-:Y:S01]  /*6770*/  FADD.FTZ R25, R158, R25 ;  /* 0x000000199e197221 */ /* 0x002fe20000010000 */
[----:B------:R-:W-:-:S04]  /*6780*/  FADD.FTZ R6, R55, R6 ;  /* 0x0000000637067221 */ /* 0x000fc80000010000 */
[----:B------:R-:W-:Y:S02]  /*6790*/  FADD.FTZ R5, R31, R6 ;  /* 0x000000061f057221 */ /* 0x000fe40000010000 */
[----:B------:R-:W1:Y:S01]  /*67a0*/  MUFU.EX2 R81, R81 ;  /* 0x0000005100517308 */ /* 0x000e620000000800 */
[C---:B--2---:R-:W-:Y:S01]  /*67b0*/  FADD.FTZ R25, R77.reuse, R25 ;  /* 0x000000194d197221 */ /* 0x044fe20000010000 */
[----:B------:R-:W-:Y:S01]  /*67c0*/  FADD.FTZ R6, R48, R5 ;  /* 0x0000000530067221 */ /* 0x000fe20000010000 */
[----:B------:R-:W-:-:S05]  /*67d0*/  F2FP.BF16.F32.PACK_AB R158, R77, R158 ;  /* 0x0000009e4d9e723e */ /* 0x000fca00000010ff */
        /* <DEDUP_REMOVED lines=8> */
[----:B0-----:R-:W-:-:S04]  /*6860*/  FADD.FTZ R25, R154, R25 ;  /* 0x000000199a197221 */ /* 0x001fc80000010000 */
[C---:B-1----:R-:W-:Y:S01]  /*6870*/  FADD.FTZ R6, R50.reuse, R25 ;  /* 0x0000001932067221 */ /* 0x042fe20000010000 */
[----:B------:R-:W-:Y:S01]  /*6880*/  F2FP.BF16.F32.PACK_AB R154, R50, R154 ;  /* 0x0000009a329a723e */ /* 0x000fe200000010ff */
[C---:B--2---:R-:W-:Y:S01]  /*6890*/  FADD.FTZ R5, R12.reuse, R5 ;  /* 0x000000050c057221 */ /* 0x044fe20000010000 */
[----:B------:R-:W-:Y:S01]  /*68a0*/  F2FP.BF16.F32.PACK_AB R155, R12, R35 ;  /* 0x000000230c9b723e */ /* 0x000fe200000010ff */
[----:B------:R-:W-:Y:S06]  /*68b0*/  @P3 BRA `(.L_x_2252) ;  /* 0xffffffd4005c3947 */ /* 0x000fec000383ffff */
.L_x_2243:
[----:B------:R-:W-:-:S13]  /*68c0*/  ISETP.LE.AND P2, PT, RZ, UR4, PT ;  /* 0x00000004ff007c0c */ /* 0x000fda000bf43270 */
[----:B------:R-:W-:Y:S05]  /*68d0*/  @!P2 BRA `(.L_x_2253) ;  /* 0x000000200068a947 */ /* 0x000fea0003800000 */
[----:B------:R-:W-:Y:S01]  /*68e0*/  IMAD.MOV.U32 R11, RZ, RZ, R4 ;  /* 0x000000ffff0b7224 */ /* 0x000fe200078e0004 */
[----:B------:R-:W-:Y:S01]  /*68f0*/  UMOV UR5, UR37 ;  /* 0x0000002500057c82 */ /* 0x000fe20008000000 */
[----:B------:R-:W-:Y:S01]  /*6900*/  IMAD.MOV.U32 R10, RZ, RZ, R7 ;  /* 0x000000ffff0a7224 */ /* 0x000fe200078e0007 */
[----:B------:R-:W-:-:S06]  /*6910*/  UMOV UR6, UR36 ;  /* 0x0000002400067c82 */ /* 0x000fcc0008000000 */
.L_x_2262:
        /* <DEDUP_REMOVED lines=8> */
.L_x_2254:
[----:B------:R-:W-:Y:S01]  /*69a0*/  ULEA UR7, UR36, UR38, 0x3 ;  /* 0x0000002624077291 */ /* 0x000fe2000f8e183f */
[----:B------:R-:W-:-:S05]  /*69b0*/  IMAD.U32 R0, RZ, RZ, UR37 ;  /* 0x00000025ff007e24 */ /* 0x000fca000f8e00ff */
[----:B------:R-:W-:-:S04]  /*69c0*/  SHF.L.U32 R0, R0, 0x1f, RZ ;  /* 0x0000001f00007819 */ /* 0x000fc800000006ff */
[----:B------:R0:W1:Y:S01]  /*69d0*/  SYNCS.PHASECHK.TRANS64.TRYWAIT P2, [UR7+0x34830], R0 ;  /* 0x03483000ff0075a7 */ /* 0x0000620008040147 */
[----:B------:R-:W-:Y:S05]  /*69e0*/  @!P0 BRA `(.L_x_2255) ;  /* 0x0000000000048947 */ /* 0x000fea0003800000 */
[----:B------:R-:W-:Y:S01]  /*69f0*/  BPT.TRAP 0x1 ;  /* 0x000000040000795c */ /* 0x000fe20000300000 */
.L_x_2255:
[----:B-1----:R-:W-:Y:S05]  /*6a00*/  @P2 BRA `(.L_x_2256) ;  /* 0x0000000000082947 */ /* 0x002fea0003800000 */
[----:B------:R-:W1:Y:S02]  /*6a10*/  SYNCS.PHASECHK.TRANS64.TRYWAIT P2, [UR7+0x34830], R0 ;  /* 0x03483000ff0075a7 */ /* 0x000e640008040147 */
[----:B-1----:R-:W-:Y:S05]  /*6a20*/  @!P2 BRA `(.L_x_2257) ;  /* 0x000000980000a947 */ /* 0x002fea0003800000 */
.L_x_2256:
        /* <DEDUP_REMOVED lines=141> */
.L_x_2258:
[----:B------:R-:W-:Y:S01]  /*7300*/  ULEA UR11, UR6, UR38, 0x3 ;  /* 0x00000026060b7291 */ /* 0x000fe2000f8e183f */
[----:B01----:R-:W-:-:S05]  /*7310*/  IMAD.U32 R0, RZ, RZ, UR5 ;  /* 0x00000005ff007e24 */ /* 0x003fca000f8e00ff */
[----:B------:R-:W-:-:S04]  /*7320*/  SHF.L.U32 R0, R0, 0x1f, RZ ;  /* 0x0000001f00007819 */ /* 0x000fc800000006ff */
[----:B------:R0:W1:Y:S01]  /*7330*/  SYNCS.PHASECHK.TRANS64.TRYWAIT P2, [UR11+0x34850], R0 ;  /* 0x03485000ff0075a7 */ /* 0x000062000804014b */
[----:B------:R-:W-:Y:S05]  /*7340*/  @!P0 BRA `(.L_x_2259) ;  /* 0x0000000000048947 */ /* 0x000fea0003800000 */
[----:B------:R-:W-:Y:S01]  /*7350*/  BPT.TRAP 0x1 ;  /* 0x000000040000795c */ /* 0x000fe20000300000 */
.L_x_2259:
[----:B-1----:R-:W-:Y:S05]  /*7360*/  @P2 BRA `(.L_x_2260) ;  /* 0x0000000000082947 */ /* 0x002fea0003800000 */
[----:B------:R-:W1:Y:S02]  /*7370*/  SYNCS.PHASECHK.TRANS64.TRYWAIT P2, [UR11+0x34850], R0 ;  /* 0x03485000ff0075a7 */ /* 0x000e64000804014b */
[----:B-1----:R-:W-:Y:S05]  /*7380*/  @!P2 BRA `(.L_x_2261) ;  /* 0x0000008c00c0a947 */ /* 0x002fea0003800000 */
.L_x_2260:
[----:B------:R-:W-:Y:S01]  /*7390*/  UIADD3 UR5, UR38, 0x400, URZ ;  /* 0x0000040026057890 */ /* 0x000fe2000fffe03f */
[----:B------:R-:W-:Y:S01]  /*73a0*/  WARPGROUP.ARRIVE ;  /* 0x00000000000079c5 */ /* 0x000fe20000000000 */
[----:B------:R-:W-:Y:S01]  /*73b0*/  UMOV UR7, 0x40000040 ;  /* 0x4000004000077882 */ /* 0x000fe20000000000 */
[----:B01----:R-:W-:Y:S01]  /*73c0*/  FMNMX.FTZ R0, R24, R10, !PT ;  /* 0x0000000a18007209 */ /* 0x003fe20007810000 */
[----:B------:R-:W-:Y:S01]  /*73d0*/  USHF.R.U32.HI UR5, URZ, 0x4, UR5 ;  /* 0x000000043f057899 */ /* 0x000fe20008011605 */
[----:B------:R-:W-:Y:S02]  /*73e0*/  ISETP.LT.AND P2, PT, RZ, UR4, PT ;  /* 0x00000004ff007c0c */ /* 0x000fe4000bf41270 */
[----:B------:R-:W-:Y:S01]  /*73f0*/  FMNMX.FTZ R3, R25, R0, !PT ;  /* 0x0000000019037209 */ /* 0x000fe20007810000 */
[----:B------:R-:W-:-:S03]  /*7400*/  ULOP3.LUT UR5, UR5, 0x3fff, URZ, 0xc0, !UPT ;  /* 0x00003fff05057892 */ /* 0x000fc6000f8ec03f */
[----:B------:R-:W-:Y:S01]  /*7410*/  FMNMX.FTZ R0, R28, R3, !PT ;  /* 0x000000031c007209 */ /* 0x000fe20007810000 */
[----:B------:R-:W-:-:S03]  /*7420*/  ULOP3.LUT UR5, UR5, 0x4000000, URZ, 0xfc, !UPT ;  /* 0x0400000005057892 */ /* 0x000fc6000f8efc3f */
[----:B------:R-:W-:Y:S01]  /*7430*/  FMNMX.FTZ R3, R29, R0, !PT ;  /* 0x000000001d037209 */ /* 0x000fe20007810000 */
[----:B------:R-:W-:-:S03]  /*7440*/  ULEA UR5, UR6, UR5, 0xb ;  /* 0x0000000506057291 */ /* 0x000fc6000f8e583f */
[----:B------:R-:W-:-:S04]  /*7450*/  FMNMX.FTZ R0, R32, R3, !PT ;  /* 0x0000000320007209 */ /* 0x000fc80007810000 */
[----:B------:R-:W-:Y:S01]  /*7460*/  UMOV UR6, UR5 ;  /* 0x0000000500067c82 */ /* 0x000fe20008000000 */
[----:B------:R-:W-:Y:S01]  /*7470*/  FMNMX.FTZ R3, R33, R0, !PT ;  /* 0x0000000021037209 */ /* 0x000fe20007810000 */
[----:B------:R-:W-:Y:S01]  /*7480*/  HGMMA.64x128x16.F32.BF16 R88, R180, gdesc[UR4].tnspB, R88, gsb0 ;  /* 0x41e00004b4587df0 */ /* 0x000fe20008001858 */
[----:B------:R-:W-:Y:S01]  /*7490*/  UIADD3 UR6, UR5, 0x80, URZ ;  /* 0x0000008005067890 */ /* 0x000fe2000fffe03f */
[----:B------:R-:W-:Y:S01]  /*74a0*/  UMOV UR7, 0x40000040 ;  /* 0x4000004000077882 */ /* 0x000fe20000000000 */
        /* <DEDUP_REMOVED lines=25> */
[----:B------:R-:W-:Y:S02]  /*7640*/  FMNMX.FTZ R2, R85, R0, !PT ;  /* 0x0000000055027209 */ /* 0x000fe40007810000 */
[----:B------:R-:W0:Y:S03]  /*7650*/  LDC R0, c[0x0][0x988] ;  /* 0x00026200ff007b82 */ /* 0x000e260000000800 */
[----:B------:R-:W1:Y:S02]  /*7660*/  SHFL.BFLY PT, R3, R2, 0x2, 0x1f ;  /* 0x0c401f0002037f89 */ /* 0x000e6400000e0000 */
[----:B-1----:R-:W-:Y:S02]  /*7670*/  FMNMX.FTZ R4, R2, R3, !PT ;  /* 0x0000000302047209 */ /* 0x002fe40007810000 */
[----:B------:R-:W-:-:S03]  /*7680*/  FMNMX.FTZ R2, R26, R11, !PT ;  /* 0x0000000b1a027209 */ /* 0x000fc60007810000 */
[----:B------:R-:W1:Y:S01]  /*7690*/  SHFL.BFLY PT, R7, R4, 0x1, 0x1f ;  /* 0x0c201f0004077f89 */ /* 0x000e6200000e0000 */
[----:B------:R-:W-:Y:S01]  /*76a0*/  FMNMX.FTZ R21, R27, R2, !PT ;  /* 0x000000021b157209 */ /* 0x000fe20007810000 */
[----:B------:R-:W-:Y:S02]  /*76b0*/  WARPGROUP.DEPBAR.LE gsb0, 0x0 ;  /* 0x00008000000079c5 */ /* 0x000fe40000010000 */
[----:B------:R-:W-:Y:S01]  /*76c0*/  WARPGROUP.ARRIVE ;  /* 0x00000000000079c5 */ /* 0x000fe20000000000 */
[----:B------:R-:W-:-:S05]  /*76d0*/  FMNMX.FTZ R2, R30, R21, !PT ;  /* 0x000000151e027209 */ /* 0x000fca0007810000 */
[----:B------:R-:W-:Y:S01]  /*76e0*/  HGMMA.64x128x16.F32.BF16 R88, R176, gdesc[UR4].tnspB, R88, gsb0 ;  /* 0x41e00004b0587df0 */ /* 0x000fe20008001858 */
[----:B------:R-:W-:Y:S01]  /*76f0*/  UIADD3 UR6, UR5, 0x100, URZ ;  /* 0x0000010005067890 */ /* 0x000fe2000fffe03f */
[----:B------:R-:W-:Y:S01]  /*7700*/  UMOV UR7, 0x40000040 ;  /* 0x4000004000077882 */ /* 0x000fe20000000000 */
[----:B-1----:R-:W-:-:S05]  /*7710*/  FMNMX.FTZ R7, R4, R7, !PT ;  /* 0x0000000704077209 */ /* 0x002fca0007810000 */
[----:B------:R-:W-:-:S04]  /*7720*/  FADD.FTZ R3, -R7, R10 ;  /* 0x0000000a07037221 */ /* 0x000fc80000010100 */
[----:B0-----:R-:W-:-:S06]  /*7730*/  FMUL.FTZ R3, R3, R0 ;  /* 0x0000000003037220 */ /* 0x001fcc0000410000 */
[----:B------:R-:W-:Y:S01]  /*7740*/  MUFU.EX2 R3, R3 ;  /* 0x0000000300037308 */ /* 0x000fe20000000800 */
        /* <DEDUP_REMOVED lines=11> */
[----:B------:R-:W-:Y:S01]  /*7800*/  WARPGROUP.ARRIVE ;  /* 0x00000000000079c5 */ /* 0x000fe20000000000 */
[----:B------:R-:W-:-:S04]  /*7810*/  FMUL.FTZ R169, R7, R0 ;  /* 0x0000000007a97220 */ /* 0x000fc80000410000 */
[--C-:B------:R-:W-:Y:S02]  /*7820*/  FFMA.FTZ R13, R25, R0, -R169.reuse ;  /* 0x00000000190d7223 */ /* 0x100fe400000108a9 */
[----:B------:R-:W-:Y:S01]  /*7830*/  HGMMA.64x128x16.F32.BF16 R88, R164, gdesc[UR4].tnspB, R88, gsb0 ;  /* 0x41e00004a4587df0 */ /* 0x000fe20008001858 */
[----:B------:R-:W-:Y:S01]  /*7840*/  UIADD3 UR6, UR5, 0x280, URZ ;  /* 0x0000028005067890 */ /* 0x000fe2000fffe03f */
[----:B------:R-:W-:Y:S01]  /*7850*/  FMNMX.FTZ R25, R31, R2, !PT ;  /* 0x000000021f197209 */ /* 0x000fe20007810000 */
[----:B------:R-:W-:Y:S01]  /*7860*/  UMOV UR7, 0x40000040 ;  /* 0x4000004000077882 */ /* 0x000fe20000000000 */
[-CC-:B------:R-:W-:Y:S01]  /*7870*/  FFMA.FTZ R15, R29, R0.reuse, -R169.reuse ;  /* 0x000000001d0f7223 */ /* 0x180fe200000108a9 */
[-CC-:B------:R-:W-:Y:S01]  /*7880*/  FFMA.FTZ R33, R33, R0.reuse, -R169.reuse ;  /* 0x0000000021217223 */ /* 0x180fe200000108a9 */
[----:B------:R-:W-:Y:S01]  /*7890*/  FMNMX.FTZ R2, R34, R25, !PT ;  /* 0x0000001922027209 */ /* 0x000fe20007810000 */
[-CC-:B------:R-:W-:Y:S01]  /*78a0*/  FFMA.FTZ R37, R37, R0.reuse, -R169.reuse ;  /* 0x0000000025257223 */ /* 0x180fe200000108a9 */
[--C-:B------:R-:W-:Y:S01]  /*78b0*/  FFMA.FTZ R41, R41, R0, -R169.reuse ;  /* 0x0000000029297223 */ /* 0x100fe200000108a9 */
[----:B------:R0:W-:Y:S01]  /*78c0*/  MUFU.EX2 R21, R33 ;  /* 0x0000002100157308 */ /* 0x0001e20000000800 */
[----:B------:R-:W-:Y:S01]  /*78d0*/  FMNMX.FTZ R25, R35, R2, !PT ;  /* 0x0000000223197209 */ /* 0x000fe20007810000 */
[-CC-:B------:R-:W-:Y:S01]  /*78e0*/  FFMA.FTZ R45, R45, R0.reuse, -R169.reuse ;  /* 0x000000002d2d7223 */ /* 0x180fe200000108a9 */
[-CC-:B------:R-:W-:Y:S01]  /*78f0*/  FFMA.FTZ R49, R49, R0.reuse, -R169.reuse ;  /* 0x0000000031317223 */ /* 0x180fe200000108a9 */
[-CC-:B------:R-:W-:Y:S01]  /*7900*/  FFMA.FTZ R4, R61, R0.reuse, -R169.reuse ;  /* 0x000000003d047223 */ /* 0x180fe200000108a9 */
[----:B------:R-:W-:Y:S01]  /*7910*/  FMNMX.FTZ R2, R38, R25, !PT ;  /* 0x0000001926027209 */ /* 0x000fe20007810000 */
[-CC-:B------:R-:W-:Y:S01]  /*7920*/  FFMA.FTZ R180, R24, R0.reuse, -R169.reuse ;  /* 0x0000000018b47223 */ /* 0x180fe200000108a9 */
[--C-:B------:R-:W-:Y:S01]  /*7930*/  FFMA.FTZ R182, R28, R0, -R169.reuse ;  /* 0x000000001cb67223 */ /* 0x100fe200000108a9 */
[----:B------:R-:W-:Y:S01]  /*7940*/  MUFU.EX2 R25, R37 ;  /* 0x0000002500197308 */ /* 0x000fe20000000800 */
[----:B------:R-:W-:Y:S01]  /*7950*/  FMNMX.FTZ R29, R39, R2, !PT ;  /* 0x00000002271d7209 */ /* 0x000fe20007810000 */
[-CC-:B------:R-:W-:Y:S01]  /*7960*/  FFMA.FTZ R176, R32, R0.reuse, -R169.reuse ;  /* 0x0000000020b07223 */ /* 0x180fe200000108a9 */
[-CC-:B------:R-:W-:Y:S01]  /*7970*/  FFMA.FTZ R178, R36, R0.reuse, -R169.reuse ;  /* 0x0000000024b27223 */ /* 0x180fe200000108a9 */
[-CC-:B------:R-:W-:Y:S01]  /*7980*/  FFMA.FTZ R174, R44, R0.reuse, -R169.reuse ;  /* 0x000000002cae7223 */ /* 0x180fe200000108a9 */
[----:B------:R-:W-:Y:S01]  /*7990*/  FMNMX.FTZ R2, R42, R29, !PT ;  /* 0x0000001d2a027209 */ /* 0x000fe20007810000 */
[-CC-:B------:R-:W-:Y:S01]  /*79a0*/  FFMA.FTZ R172, R40, R0.reuse, -R169.reuse ;  /* 0x0000000028ac7223 */ /* 0x180fe200000108a9 */
[--C-:B------:R-:W-:Y:S01]  /*79b0*/  FFMA.FTZ R53, R53, R0, -R169.reuse ;  /* 0x0000000035357223 */ /* 0x100fe200000108a9 */
[----:B------:R-:W1:Y:S01]  /*79c0*/  MUFU.EX2 R180, R180 ;  /* 0x000000b400b47308 */ /* 0x000e620000000800 */
        /* <DEDUP_REMOVED lines=8> */
[----:B0-----:R-:W-:Y:S01]  /*7a50*/  FMNMX.FTZ R33, R47, R2, !PT ;  /* 0x000000022f217209 */ /* 0x001fe20007810000 */
[-CC-:B------:R-:W-:Y:S01]  /*7a60*/  FFMA.FTZ R14, R80, R0.reuse, -R169.reuse ;  /* 0x00000000500e7223 */ /* 0x180fe200000108a9 */
[-CC-:B------:R-:W-:Y:S01]  /*7a70*/  FFMA.FTZ R20, R84, R0.reuse, -R169.reuse ;  /* 0x0000000054147223 */ /* 0x180fe200000108a9 */
[----:B------:R-:W-:Y:S01]  /*7a80*/  FFMA.FTZ R85, R85, R0, -R169 ;  /* 0x0000000055557223 */ /* 0x000fe200000108a9 */
[----:B------:R-:W-:-:S03]  /*7a90*/  FMNMX.FTZ R2, R50, R33, !PT ;  /* 0x0000002132027209 */ /* 0x000fc60007810000 */
[----:B------:R-:W0:Y:S01]  /*7aa0*/  MUFU.EX2 R13, R13 ;  /* 0x0000000d000d7308 */ /* 0x000e220000000800 */
[----:B------:R-:W-:Y:S01]  /*7ab0*/  FMNMX.FTZ R33, R51, R2, !PT ;  /* 0x0000000233217209 */ /* 0x000fe20007810000 */
[----:B-1----:R-:W-:-:S03]  /*7ac0*/  FFMA.FTZ R6, R3, R6, R180 ;  /* 0x0000000603067223 */ /* 0x002fc600000100b4 */
[----:B------:R-:W-:-:S03]  /*7ad0*/  FMNMX.FTZ R2, R54, R33, !PT ;  /* 0x0000002136027209 */ /* 0x000fc60007810000 */
[----:B------:R1:W-:Y:S01]  /*7ae0*/  MUFU.EX2 R33, R45 ;  /* 0x0000002d00217308 */ /* 0x0003e20000000800 */
[----:B------:R-:W-:-:S04]  /*7af0*/  FMNMX.FTZ R37, R55, R2, !PT ;  /* 0x0000000237257209 */ /* 0x000fc80007810000 */
[----:B------:R-:W-:-:S03]  /*7b00*/  FMNMX.FTZ R2, R58, R37, !PT ;  /* 0x000000253a027209 */ /* 0x000fc60007810000 */
[----:B------:R-:W-:Y:S01]  /*7b10*/  MUFU.EX2 R182, R182 ;  /* 0x000000b600b67308 */ /* 0x000fe20000000800 */
[----:B------:R-:W-:Y:S02]  /*7b20*/  FMNMX.FTZ R37, R59, R2, !PT ;  /* 0x000000023b257209 */ /* 0x000fe40007810000 */
[----:B0-----:R-:W-:Y:S02]  /*7b30*/  F2FP.BF16.F32.PACK_AB R180, R13, R180 ;  /* 0x000000b40db4723e */ /* 0x001fe400000010ff */
[----:B------:R-:W-:-:S03]  /*7b40*/  FMNMX.FTZ R2, R62, R37, !PT ;  /* 0x000000253e027209 */ /* 0x000fc60007810000 */
[----:B------:R0:W-:Y:S01]  /*7b50*/  MUFU.EX2 R37, R49 ;  /* 0x0000003100257308 */ /* 0x0001e20000000800 */
[----:B------:R-:W-:-:S04]  /*7b60*/  FMNMX.FTZ R41, R63, R2, !PT ;  /* 0x000000023f297209 */ /* 0x000fc80007810000 */
[----:B------:R-:W-:-:S03]  /*7b70*/  FMNMX.FTZ R2, R66, R41, !PT ;  /* 0x0000002942027209 */ /* 0x000fc60007810000 */
[----:B------:R-:W-:Y:S01]  /*7b80*/  MUFU.EX2 R15, R15 ;  /* 0x0000000f000f7308 */ /* 0x000fe20000000800 */
[----:B------:R-:W-:-:S04]  /*7b90*/  FMNMX.FTZ R41, R67, R2, !PT ;  /* 0x0000000243297209 */ /* 0x000fc80007810000 */
[----:B------:R-:W-:-:S03]  /*7ba0*/  FMNMX.FTZ R2, R70, R41, !PT ;  /* 0x0000002946027209 */ /* 0x000fc60007810000 */
[----:B------:R-:W-:Y:S01]  /*7bb0*/  MUFU.EX2 R176, R176 ;  /* 0x000000b000b07308 */ /* 0x000fe20000000800 */
[----:B-1----:R-:W-:-:S04]  /*7bc0*/  FMNMX.FTZ R45, R71, R2, !PT ;  /* 0x00000002472d7209 */ /* 0x002fc80007810000 */
[----:B------:R-:W-:-:S03]  /*7bd0*/  FMNMX.FTZ R2, R74, R45, !PT ;  /* 0x0000002d4a027209 */ /* 0x000fc60007810000 */
[----:B------:R-:W-:Y:S01]  /*7be0*/  MUFU.EX2 R178, R178 ;  /* 0x000000b200b27308 */ /* 0x000fe20000000800 */
[----:B------:R-:W-:-:S04]  /*7bf0*/  FMNMX.FTZ R45, R75, R2, !PT ;  /* 0x000000024b2d7209 */ /* 0x000fc80007810000 */
[----:B------:R-:W-:-:S03]  /*7c00*/  FMNMX.FTZ R2, R78, R45, !PT ;  /* 0x0000002d4e027209 */ /* 0x000fc60007810000 */
[----:B------:R-:W-:Y:S01]  /*7c10*/  MUFU.EX2 R172, R172 ;  /* 0x000000ac00ac7308 */ /* 0x000fe20000000800 */
[----:B0-----:R-:W-:-:S04]  /*7c20*/  FMNMX.FTZ R49, R79, R2, !PT ;  /* 0x000000024f317209 */ /* 0x001fc80007810000 */
[----:B------:R-:W-:-:S03]  /*7c30*/  FMNMX.FTZ R2, R82, R49, !PT ;  /* 0x0000003152027209 */ /* 0x000fc60007810000 */
[----:B------:R-:W-:Y:S01]  /*7c40*/  MUFU.EX2 R174, R174 ;  /* 0x000000ae00ae7308 */ /* 0x000fe20000000800 */
[----:B------:R-:W-:-:S04]  /*7c50*/  FMNMX.FTZ R49, R83, R2, !PT ;  /* 0x0000000253317209 */ /* 0x000fc80007810000 */
[----:B------:R-:W-:-:S03]  /*7c60*/  FMNMX.FTZ R2, R86, R49, !PT ;  /* 0x0000003156027209 */ /* 0x000fc60007810000 */
[----:B------:R0:W-:Y:S01]  /*7c70*/  MUFU.EX2 R49, R4 ;  /* 0x0000000400317308 */ /* 0x0001e20000000800 */
[----:B------:R-:W-:-:S05]  /*7c80*/  FMNMX.FTZ R2, R87, R2, !PT ;  /* 0x0000000257027209 */ /* 0x000fca0007810000 */
[----:B------:R-:W1:Y:S02]  /*7c90*/  SHFL.BFLY PT, R61, R2, 0x2, 0x1f ;  /* 0x0c401f00023d7f89 */ /* 0x000e6400000e0000 */
[----:B------:R2:W-:Y:S01]  /*7ca0*/  MUFU.EX2 R41, R53 ;  /* 0x0000003500297308 */ /* 0x0005e20000000800 */
[----:B0-----:R-:W-:-:S07]  /*7cb0*/  FFMA.FTZ R4, R73, R0, -R169 ;  /* 0x0000000049047223 */ /* 0x001fce00000108a9 */
[----:B------:R0:W-:Y:S01]  /*7cc0*/  MUFU.EX2 R45, R57 ;  /* 0x00000039002d7308 */ /* 0x0001e20000000800 */
[-CC-:B--2---:R-:W-:Y:S01]  /*7cd0*/  FFMA.FTZ R53, R65, R0.reuse, -R169.reuse ;  /* 0x0000000041357223 */ /* 0x184fe200000108a9 */
[----:B------:R-:W-:-:S06]  /*7ce0*/  FFMA.FTZ R65, R77, R0, -R169 ;  /* 0x000000004d417223 */ /* 0x000fcc00000108a9 */
[----:B------:R-:W-:Y:S01]  /*7cf0*/  MUFU.EX2 R168, R168 ;  /* 0x000000a800a87308 */ /* 0x000fe20000000800 */
[-CC-:B0-----:R-:W-:Y:S01]  /*7d00*/  FFMA.FTZ R57, R69, R0.reuse, -R169.reuse ;  /* 0x0000000045397223 */ /* 0x181fe200000108a9 */
[-CC-:B------:R-:W-:Y:S01]  /*7d10*/  FFMA.FTZ R69, R81, R0.reuse, -R169.reuse ;  /* 0x0000000051457223 */ /* 0x180fe200000108a9 */
[----:B------:R-:W-:Y:S02]  /*7d20*/  WARPGROUP.DEPBAR.LE gsb0, 0x0 ;  /* 0x00008000000079c5 */ /* 0x000fe40000010000 */
[----:B------:R-:W-:Y:S01]  /*7d30*/  WARPGROUP.ARRIVE ;  /* 0x00000000000079c5 */ /* 0x000fe20000000000 */
[----:B-1----:R-:W-:Y:S01]  /*7d40*/  FMNMX.FTZ R24, R2, R61, !PT ;  /* 0x0000003d02187209 */ /* 0x002fe20007810000 */
[-CC-:B------:R-:W-:Y:S01]  /*7d50*/  FFMA.FTZ R164, R56, R0.reuse, -R169.reuse ;  /* 0x0000000038a47223 */ /* 0x180fe200000108a9 */
[----:B------:R0:W-:Y:S01]  /*7d60*/  MUFU.EX2 R61, R4 ;  /* 0x00000004003d7308 */ /* 0x0001e20000000800 */
[----:B------:R-:W-:Y:S02]  /*7d70*/  FFMA.FTZ R166, R60, R0, -R169 ;  /* 0x000000003ca67223 */ /* 0x000fe400000108a9 */
[----:B------:R-:W-:Y:S01]  /*7d80*/  HGMMA.64x128x16.F32.BF16 R88, R160, gdesc[UR4].tnspB, R88, gsb0 ;  /* 0x41e00004a0587df0 */ /* 0x000fe20008001858 */
[----:B------:R-:W-:Y:S01]  /*7d90*/  UIADD3 UR6, UR5, 0x300, URZ ;  /* 0x0000030005067890 */ /* 0x000fe2000fffe03f */
[----:B------:R-:W0:Y:S01]  /*7da0*/  SHFL.BFLY PT, R73, R24, 0x1, 0x1f ;  /* 0x0c201f0018497f89 */ /* 0x000e2200000e0000 */
[----:B------:R-:W-:-:S02]  /*7db0*/  UMOV UR7, 0x40000040 ;  /* 0x4000004000077882 */ /* 0x000fc40000000000 */
[----:B------:R-:W-:Y:S08]  /*7dc0*/  MUFU.EX2 R170, R170 ;  /* 0x000000aa00aa7308 */ /* 0x000ff00000000800 */
[----:B------:R-:W-:Y:S08]  /*7dd0*/  MUFU.EX2 R164, R164 ;  /* 0x000000a400a47308 */ /* 0x000ff00000000800 */
[----:B------:R-:W-:Y:S01]  /*7de0*/  MUFU.EX2 R166, R166 ;  /* 0x000000a600a67308 */ /* 0x000fe20000000800 */
[----:B0-----:R-:W-:-:S07]  /*7df0*/  FMNMX.FTZ R4, R24, R73, !PT ;  /* 0x0000004918047209 */ /* 0x001fce0007810000 */
[----:B------:R-:W-:Y:S01]  /*7e00*/  MUFU.EX2 R53, R53 ;  /* 0x0000003500357308 */ /* 0x000fe20000000800 */
[----:B------:R-:W-:-:S04]  /*7e10*/  FADD.FTZ R73, -R4, R11 ;  /* 0x0000000b04497221 */ /* 0x000fc80000010100 */
[-C--:B------:R-:W-:Y:S01]  /*7e20*/  FMUL.FTZ R2, R73, R0.reuse ;  /* 0x0000000049027220 */ /* 0x080fe20000410000 */
[-C--:B------:R-:W-:Y:S02]  /*7e30*/  FMUL.FTZ R73, R4, R0.reuse ;  /* 0x0000000004497220 */ /* 0x080fe40000410000 */
[----:B------:R-:W-:Y:S02]  /*7e40*/  MUFU.EX2 R57, R57 ;  /* 0x0000003900397308 */ /* 0x000fe40000000800 */
[-CC-:B------:R-:W-:Y:S01]  /*7e50*/  FFMA.FTZ R24, R27, R0.reuse, -R73.reuse ;  /* 0x000000001b187223 */ /* 0x180fe20000010849 */
[-CC-:B------:R-:W-:Y:S01]  /*7e60*/  FFMA.FTZ R181, R26, R0.reuse, -R73.reuse ;  /* 0x000000001ab57223 */ /* 0x180fe20000010849 */
[----:B------:R-:W-:Y:S02]  /*7e70*/  IMAD.U32 R27, RZ, RZ, UR10 ;  /* 0x0000000aff1b7e24 */ /* 0x000fe4000f8e00ff */
[-CC-:B------:R-:W-:Y:S01]  /*7e80*/  FFMA.FTZ R183, R30, R0.reuse, -R73.reuse ;  /* 0x000000001eb77223 */ /* 0x180fe20000010849 */
[-CC-:B------:R-:W-:Y:S01]  /*7e90*/  FFMA.FTZ R26, R31, R0.reuse, -R73.reuse ;  /* 0x000000001f1a7223 */ /* 0x180fe20000010849 */
[----:B------:R-:W-:Y:S01]  /*7ea0*/  MUFU.EX2 R2, R2 ;  /* 0x0000000200027308 */ /* 0x000fe20000000800 */
[----:B------:R-:W-:Y:S01]  /*7eb0*/  FFMA.FTZ R177, R34, R0, -R73 ;  /* 0x0000000022b17223 */ /* 0x000fe20000010849 */
[----:B------:R-:W-:Y:S01]  /*7ec0*/  @!P1 LEA R27, R27, UR38, 0x3 ;  /* 0x000000261b1b9c11 */ /* 0x000fe2000f8e18ff */
[----:B------:R-:W-:-:S02]  /*7ed0*/  IMAD.U32 R31, RZ, RZ, UR11 ;  /* 0x0000000bff1f7e24 */ /* 0x000fc4000f8e00ff */
[-CC-:B------:R-:W-:Y:S01]  /*7ee0*/  FFMA.FTZ R28, R35, R0.reuse, -R73.reuse ;  /* 0x00000000231c7223 */ /* 0x180fe20000010849 */
[-CC-:B------:R-:W-:Y:S01]  /*7ef0*/  FFMA.FTZ R179, R38, R0.reuse, -R73.reuse ;  /* 0x0000000026b37223 */ /* 0x180fe20000010849 */
[-CC-:B------:R-:W-:Y:S01]  /*7f00*/  FFMA.FTZ R173, R42, R0.reuse, -R73.reuse ;  /* 0x000000002aad7223 */ /* 0x180fe20000010849 */
[----:B------:R-:W-:Y:S01]  /*7f10*/  @!P1 VIADD R27, R27, 0x34840 ;  /* 0x000348401b1b9836 */ /* 0x000fe20000000000 */
[----:B------:R-:W0:Y:S01]  /*7f20*/  MUFU.EX2 R181, R181 ;  /* 0x000000b500b57308 */ /* 0x000e220000000800 */
[-CC-:B------:R-:W-:Y:S01]  /*7f30*/  FFMA.FTZ R30, R39, R0.reuse, -R73.reuse ;  /* 0x00000000271e7223 */ /* 0x180fe20000010849 */
[-CC-:B------:R-:W-:Y:S01]  /*7f40*/  FFMA.FTZ R32, R43, R0.reuse, -R73.reuse ;  /* 0x000000002b207223 */ /* 0x180fe20000010849 */
[-C--:B------:R-:W-:Y:S01]  /*7f50*/  FFMA.FTZ R175, R46, R0.reuse, -R73 ;  /* 0x000000002eaf7223 */ /* 0x080fe20000010849 */
[----:B------:R-:W-:Y:S01]  /*7f60*/  @!P1 PRMT R27, RZ, 0x654, R27 ;  /* 0x00000654ff1b9816 */ /* 0x000fe2000000001b */
        /* <DEDUP_REMOVED lines=12> */
[----:B0-----:R-:W-:Y:S01]  /*8030*/  FFMA.FTZ R5, R2, R5, R181 ;  /* 0x0000000502057223 */ /* 0x001fe200000100b5 */
[-CC-:B------:R-:W-:Y:S01]  /*8040*/  FFMA.FTZ R71, R71, R0.reuse, -R73.reuse ;  /* 0x0000000047477223 */ /* 0x180fe20000010849 */
[-CC-:B------:R-:W-:Y:S01]  /*8050*/  FFMA.FTZ R74, R74, R0.reuse, -R73.reuse ;  /* 0x000000004a4a7223 */ /* 0x180fe20000010849 */
[-CC-:B------:R-:W-:Y:S01]  /*8060*/  FFMA.FTZ R75, R75, R0.reuse, -R73.reuse ;  /* 0x000000004b4b7223 */ /* 0x180fe20000010849 */
[-CC-:B------:R-:W-:Y:S01]  /*8070*/  FFMA.FTZ R78, R78, R0.reuse, -R73.reuse ;  /* 0x000000004e4e7223 */ /* 0x180fe20000010849 */
[-CC-:B------:R-:W-:Y:S01]  /*8080*/  FFMA.FTZ R79, R79, R0.reuse, -R73.reuse ;  /* 0x000000004f4f7223 */ /* 0x180fe20000010849 */
[-C--:B------:R-:W-:Y:S01]  /*8090*/  FFMA.FTZ R82, R82, R0.reuse, -R73 ;  /* 0x0000000052527223 */ /* 0x080fe20000010849 */
[----:B------:R-:W0:Y:S01]  /*80a0*/  MUFU.EX2 R26, R26 ;  /* 0x0000001a001a7308 */ /* 0x000e220000000800 */
[C---:B-1----:R-:W-:Y:S01]  /*80b0*/  FADD.FTZ R42, R24.reuse, R5 ;  /* 0x00000005182a7221 */ /* 0x042fe20000010000 */
[----:B------:R-:W-:Y:S01]  /*80c0*/  F2FP.BF16.F32.PACK_AB R181, R24, R181 ;  /* 0x000000b518b5723e */ /* 0x000fe200000010ff */
[-CC-:B------:R-:W-:Y:S01]  /*80d0*/  FFMA.FTZ R83, R83, R0.reuse, -R73.reuse ;  /* 0x0000000053537223 */ /* 0x180fe20000010849 */
[----:B------:R-:W-:-:S04]  /*80e0*/  FFMA.FTZ R86, R86, R0, -R73 ;  /* 0x0000000056567223 */ /* 0x000fc80000010849 */
        /* <DEDUP_REMOVED lines=18> */
[----:B------:R-:W-:Y:S02]  /*8210*/  WARPGROUP.DEPBAR.LE gsb0, 0x0 ;  /* 0x00008000000079c5 */ /* 0x000fe40000010000 */
[----:B------:R-:W-:Y:S01]  /*8220*/  WARPGROUP.ARRIVE ;  /* 0x00000000000079c5 */ /* 0x000fe20000000000 */
[-CC-:B------:R-:W-:Y:S01]  /*8230*/  FFMA.FTZ R160, R64, R0.reuse, -R169.reuse ;  /* 0x0000000040a07223 */ /* 0x180fe200000108a9 */
[-C--:B------:R-:W-:Y:S01]  /*8240*/  FFMA.FTZ R162, R68, R0.reuse, -R169 ;  /* 0x0000000044a27223 */ /* 0x080fe200000108a9 */
[----:B------:R-:W-:Y:S01]  /*8250*/  FFMA.FTZ R169, R50, R0, -R73 ;  /* 0x0000000032a97223 */ /* 0x000fe20000010849 */
[C---:B0-----:R-:W-:Y:S01]  /*8260*/  FADD.FTZ R42, R32.reuse, R5 ;  /* 0x00000005202a7221 */ /* 0x041fe20000010000 */
[----:B------:R-:W-:Y:S01]  /*8270*/  MUFU.EX2 R36, R36 ;  /* 0x0000002400247308 */ /* 0x000fe20000000800 */
[----:B------:R-:W-:Y:S01]  /*8280*/  HGMMA.64x128x16.F32.BF16 R88, R156, gdesc[UR4].tnspB, R88, gsb0 ;  /* 0x41e000049c587df0 */ /* 0x000fe20008001858 */
[----:B------:R-:W-:Y:S01]  /*8290*/  UIADD3 UR6, UR5, 0x380, URZ ;  /* 0x0000038005067890 */ /* 0x000fe2000fffe03f */
[----:B-1----:R-:W-:Y:S01]  /*82a0*/  FADD.FTZ R5, R175, R42 ;  /* 0x0000002aaf057221 */ /* 0x002fe20000010000 */
[----:B------:R-:W-:Y:S01]  /*82b0*/  UMOV UR7, 0x40000040 ;  /* 0x4000004000077882 */ /* 0x000fe20000000000 */
[----:B------:R-:W-:Y:S01]  /*82c0*/  UMOV UR5, UR37 ;  /* 0x0000002500057c82 */ /* 0x000fe20008000000 */
[----:B------:R-:W-:-:S02]  /*82d0*/  F2FP.BF16.F32.PACK_AB R173, R32, R173 ;  /* 0x000000ad20ad723e */ /* 0x000fc400000010ff */
[----:B------:R-:W0:Y:S01]  /*82e0*/  MUFU.EX2 R169, R169 ;  /* 0x000000a900a97308 */ /* 0x000e220000000800 */
[C---:B--2---:R-:W-:Y:S01]  /*82f0*/  FADD.FTZ R42, R34.reuse, R5 ;  /* 0x00000005222a7221 */ /* 0x044fe20000010000 */
[----:B------:R-:W-:-:S06]  /*8300*/  F2FP.BF16.F32.PACK_AB R175, R34, R175 ;  /* 0x000000af22af723e */ /* 0x000fcc00000010ff */
[----:B------:R-:W1:Y:S08]  /*8310*/  MUFU.EX2 R171, R171 ;  /* 0x000000ab00ab7308 */ /* 0x000e700000000800 */
[----:B------:R-:W2:Y:S01]  /*8320*/  MUFU.EX2 R38, R38 ;  /* 0x0000002600267308 */ /* 0x000ea20000000800 */
[----:B0-----:R-:W-:Y:S01]  /*8330*/  FADD.FTZ R5, R169, R42 ;  /* 0x0000002aa9057221 */ /* 0x001fe20000010000 */
[----:B------:R-:W-:-:S03]  /*8340*/  F2FP.BF16.F32.PACK_AB R169, R36, R169 ;  /* 0x000000a924a9723e */ /* 0x000fc600000010ff */
[----:B------:R-:W-:-:S03]  /*8350*/  FADD.FTZ R24, R36, R5 ;  /* 0x0000000524187221 */ /* 0x000fc60000010000 */
[----:B------:R-:W0:Y:S01]  /*8360*/  MUFU.EX2 R165, R165 ;  /* 0x000000a500a57308 */ /* 0x000e220000000800 */
[----:B-1----:R-:W-:-:S07]  /*8370*/  FADD.FTZ R5, R171, R24 ;  /* 0x00000018ab057221 */ /* 0x002fce0000010000 */
[----:B------:R-:W1:Y:S01]  /*8380*/  MUFU.EX2 R40, R40 ;  /* 0x0000002800287308 */ /* 0x000e620000000800 */
[C---:B--2---:R-:W-:Y:S01]  /*8390*/  FADD.FTZ R24, R38.reuse, R5 ;  /* 0x0000000526187221 */ /* 0x044fe20000010000 */
[----:B------:R-:W-:-:S06]  /*83a0*/  F2FP.BF16.F32.PACK_AB R171, R38, R171 ;  /* 0x000000ab26ab723e */ /* 0x000fcc00000010ff */
[----:B------:R-:W2:Y:S01]  /*83b0*/  MUFU.EX2 R167, R167 ;  /* 0x000000a700a77308 */ /* 0x000ea20000000800 */
[----:B0-----:R-:W-:-:S07]  /*83c0*/  FADD.FTZ R5, R165, R24 ;  /* 0x00000018a5057221 */ /* 0x001fce0000010000 */
[----:B------:R-:W-:Y:S01]  /*83d0*/  MUFU.EX2 R160, R160 ;  /* 0x000000a000a07308 */ /* 0x000fe20000000800 */
[C---:B-1----:R-:W-:Y:S01]  /*83e0*/  FADD.FTZ R24, R40.reuse, R5 ;  /* 0x0000000528187221 */ /* 0x042fe20000010000 */
[----:B------:R-:W-:-:S06]  /*83f0*/  F2FP.BF16.F32.PACK_AB R165, R40, R165 ;  /* 0x000000a528a5723e */ /* 0x000fcc00000010ff */
[----:B------:R-:W-:Y:S01]  /*8400*/  MUFU.EX2 R66, R66 ;  /* 0x0000004200427308 */ /* 0x000fe20000000800 */
[----:B--2---:R-:W-:-:S07]  /*8410*/  FADD.FTZ R5, R167, R24 ;  /* 0x00000018a7057221 */ /* 0x004fce0000010000 */
[----:B------:R-:W0:Y:S08]  /*8420*/  MUFU.EX2 R67, R67 ;  /* 0x0000004300437308 */ /* 0x000e300000000800 */
[----:B------:R-:W-:Y:S08]  /*8430*/  MUFU.EX2 R162, R162 ;  /* 0x000000a200a27308 */ /* 0x000ff00000000800 */
[----:B------:R-:W-:Y:S01]  /*8440*/  MUFU.EX2 R70, R70 ;  /* 0x0000004600467308 */ /* 0x000fe20000000800 */
[----:B0-----:R-:W-:-:S07]  /*8450*/  F2FP.BF16.F32.PACK_AB R161, R67, R66 ;  /* 0x0000004243a1723e */ /* 0x001fce00000010ff */
[----:B------:R-:W0:Y:S08]  /*8460*/  MUFU.EX2 R71, R71 ;  /* 0x0000004700477308 */ /* 0x000e300000000800 */
[----:B------:R-:W1:Y:S08]  /*8470*/  MUFU.EX2 R10, R10 ;  /* 0x0000000a000a7308 */ /* 0x000e700000000800 */
[----:B------:R-:W-:Y:S01]  /*8480*/  MUFU.EX2 R74, R74 ;  /* 0x0000004a004a7308 */ /* 0x000fe20000000800 */
[----:B0-----:R-:W-:-:S07]  /*8490*/  F2FP.BF16.F32.PACK_AB R163, R71, R70 ;  /* 0x0000004647a3723e */ /* 0x001fce00000010ff */
[----:B------:R-:W0:Y:S08]  /*84a0*/  MUFU.EX2 R75, R75 ;  /* 0x0000004b004b7308 */ /* 0x000e300000000800 */
[----:B------:R-:W-:Y:S08]  /*84b0*/  MUFU.EX2 R12, R12 ;  /* 0x0000000c000c7308 */ /* 0x000ff00000000800 */
[----:B------:R-:W-:Y:S01]  /*84c0*/  MUFU.EX2 R78, R78 ;  /* 0x0000004e004e7308 */ /* 0x000fe20000000800 */
[----:B------:R-:W-:-:S02]  /*84d0*/  WARPGROUP.DEPBAR.LE gsb0, 0x0 ;  /* 0x00008000000079c5 */ /* 0x000fc40000010000 */
[----:B------:R-:W-:-:S05]  /*84e0*/  WARPGROUP.ARRIVE ;  /* 0x00000000000079c5 */ /* 0x000fca0000000000 */
[----:B------:R-:W2:Y:S01]  /*84f0*/  MUFU.EX2 R65, R65 ;  /* 0x0000004100417308 */ /* 0x000ea20000000800 */
[----:B-1----:R-:W-:Y:S02]  /*8500*/  F2FP.BF16.F32.PACK_AB R156, R61, R10 ;  /* 0x0000000a3d9c723e */ /* 0x002fe400000010ff */
[----:B0-----:R-:W-:Y:S01]  /*8510*/  F2FP.BF16.F32.PACK_AB R157, R75, R74 ;  /* 0x0000004a4b9d723e */ /* 0x001fe200000010ff */
[----:B------:R-:W-:Y:S01]  /*8520*/  HGMMA.64x128x16.F32.BF16 R88, R152, gdesc[UR4].tnspB, R88, gsb0 ;  /* 0x41e0000498587df0 */ /* 0x000fe20008001858 */
[----:B------:R-:W-:-:S03]  /*8530*/  UIADD3 UR6, UR4, -0x1, URZ ;  /* 0xffffffff04067890 */ /* 0x000fc6000fffe03f */
[----:B------:R-:W0:Y:S04]  /*8540*/  MUFU.EX2 R79, R79 ;  /* 0x0000004f004f7308 */ /* 0x000e280000000800 */
[----:B------:R-:W-:Y:S01]  /*8550*/  UMOV UR4, UR6 ;  /* 0x0000000600047c82 */ /* 0x000fe20008000000 */
[----:B------:R-:W-:-:S03]  /*8560*/  UMOV UR6, UR36 ;  /* 0x0000002400067c82 */ /* 0x000fc60008000000 */
[----:B------:R-:W-:Y:S01]  /*8570*/  MUFU.EX2 R14, R14 ;  /* 0x0000000e000e7308 */ /* 0x000fe20000000800 */
[----:B--2---:R-:W-:-:S07]  /*8580*/  F2FP.BF16.F32.PACK_AB R158, R65, R12 ;  /* 0x0000000c419e723e */ /* 0x004fce00000010ff */
[----:B------:R-:W-:Y:S01]  /*8590*/  MUFU.EX2 R82, R82 ;  /* 0x0000005200527308 */ /* 0x000fe20000000800 */
[----:B0-----:R-:W-:-:S07]  /*85a0*/  F2FP.BF16.F32.PACK_AB R159, R79, R78 ;  /* 0x0000004e4f9f723e */ /* 0x001fce00000010ff */
[----:B------:R-:W-:Y:S08]  /*85b0*/  MUFU.EX2 R69, R69 ;  /* 0x0000004500457308 */ /* 0x000ff00000000800 */
[----:B------:R-:W-:Y:S08]  /*85c0*/  MUFU.EX2 R83, R83 ;  /* 0x0000005300537308 */ /* 0x000ff00000000800 */
[----:B------:R-:W-:Y:S08]  /*85d0*/  MUFU.EX2 R20, R20 ;  /* 0x0000001400147308 */ /* 0x000ff00000000800 */
[----:B------:R-:W-:Y:S08]  /*85e0*/  MUFU.EX2 R86, R86 ;  /* 0x0000005600567308 */ /* 0x000ff00000000800 */
[----:B------:R-:W0:Y:S01]  /*85f0*/  MUFU.EX2 R11, R85 ;  /* 0x00000055000b7308 */ /* 0x000e220000000800 */
[----:B------:R-:W-:-:S02]  /*8600*/  WARPGROUP.DEPBAR.LE gsb0, 0x0 ;  /* 0x00008000000079c5 */ /* 0x000fc40000010000 */
[----:B------:R1:W-:Y:S01]  /*8610*/  @!P1 SYNCS.ARRIVE.TRANS64.RED.A1T0 RZ, [R27+URZ], RZ ;  /* 0x000000ff1bff99a7 */ /* 0x0003e2000810043f */
[----:B0-----:R-:W-:Y:S02]  /*8620*/  F2FP.BF16.F32.PACK_AB R154, R11, R20 ;  /* 0x000000140b9a723e */ /* 0x001fe400000010ff */
[----:B------:R-:W-:Y:S02]  /*8630*/  F2FP.BF16.F32.PACK_AB R152, R69, R14 ;  /* 0x0000000e4598723e */ /* 0x000fe400000010ff */
[----:B------:R-:W-:Y:S01]  /*8640*/  F2FP.BF16.F32.PACK_AB R153, R83, R82 ;  /* 0x000000525399723e */ /* 0x000fe200000010ff */
[----:B-1----:R-:W-:-:S05]  /*8650*/  @!P1 VIADD R27, R31, 0x34860 ;  /* 0x000348601f1b9836 */ /* 0x002fca0000000000 */
[----:B------:R-:W-:Y:S01]  /*8660*/  @!P1 PRMT R31, RZ, 0x654, R27 ;  /* 0x00000654ff1f9816 */ /* 0x000fe2000000001b */
[----:B------:R-:W-:Y:S01]  /*8670*/  FADD.FTZ R27, R13, R6 ;  /* 0x000000060d1b7221 */ /* 0x000fe20000010000 */
[-CC-:B------:R-:W-:Y:S01]  /*8680*/  FFMA.FTZ R6, R63, R0.reuse, -R73.reuse ;  /* 0x000000003f067223 */ /* 0x180fe20000010849 */
[----:B------:R-:W-:Y:S01]  /*8690*/  FFMA.FTZ R73, R87, R0, -R73 ;  /* 0x0000000057497223 */ /* 0x000fe20000010849 */
[----:B------:R0:W-:Y:S01]  /*86a0*/  @!P1 SYNCS.ARRIVE.TRANS64.RED.A1T0 RZ, [R31+URZ], RZ ;  /* 0x000000ff1fff99a7 */ /* 0x0001e2000810043f */
[----:B------:R-:W-:Y:S01]  /*86b0*/  FADD.FTZ R44, R182, R27 ;  /* 0x0000001bb62c7221 */ /* 0x000fe20000010000 */
[C---:B------:R-:W-:Y:S02]  /*86c0*/  F2FP.BF16.F32.PACK_AB R182, R15.reuse, R182 ;  /* 0x000000b60fb6723e */ /* 0x040fe400000010ff */
[----:B------:R-:W1:Y:S01]  /*86d0*/  MUFU.EX2 R6, R6 ;  /* 0x0000000600067308 */ /* 0x000e620000000800 */
[----:B------:R-:W-:-:S04]  /*86e0*/  FADD.FTZ R27, R15, R44 ;  /* 0x0000002c0f1b7221 */ /* 0x000fc80000010000 */
[----:B------:R-:W-:Y:S01]  /*86f0*/  FADD.FTZ R44, R176, R27 ;  /* 0x0000001bb02c7221 */ /* 0x000fe20000010000 */
[C---:B------:R-:W-:Y:S02]  /*8700*/  F2FP.BF16.F32.PACK_AB R176, R21.reuse, R176 ;  /* 0x000000b015b0723e */ /* 0x040fe400000010ff */
[----:B------:R-:W2:Y:S01]  /*8710*/  MUFU.EX2 R73, R73 ;  /* 0x0000004900497308 */ /* 0x000ea20000000800 */
[----:B------:R-:W-:-:S04]  /*8720*/  FADD.FTZ R27, R21, R44 ;  /* 0x0000002c151b7221 */ /* 0x000fc80000010000 */
[----:B------:R-:W-:Y:S01]  /*8730*/  FADD.FTZ R44, R178, R27 ;  /* 0x0000001bb22c7221 */ /* 0x000fe20000010000 */
[----:B------:R-:W-:-:S03]  /*8740*/  F2FP.BF16.F32.PACK_AB R178, R25, R178 ;  /* 0x000000b219b2723e */ /* 0x000fc600000010ff */
[----:B------:R-:W-:Y:S01]  /*8750*/  FADD.FTZ R27, R25, R44 ;  /* 0x0000002c191b7221 */ /* 0x000fe20000010000 */
[C---:B-1----:R-:W-:Y:S01]  /*8760*/  FADD.FTZ R5, R6.reuse, R5 ;  /* 0x0000000506057221 */ /* 0x042fe20000010000 */
[----:B------:R-:W-:Y:S02]  /*8770*/  F2FP.BF16.F32.PACK_AB R167, R6, R167 ;  /* 0x000000a706a7723e */ /* 0x000fe400000010ff */
[----:B------:R-:W-:Y:S01]  /*8780*/  FADD.FTZ R44, R172, R27 ;  /* 0x0000001bac2c7221 */ /* 0x000fe20000010000 */
[----:B------:R-:W-:Y:S01]  /*8790*/  FADD.FTZ R5, R66, R5 ;  /* 0x0000000542057221 */ /* 0x000fe20000010000 */
[C---:B------:R-:W-:Y:S02]  /*87a0*/  F2FP.BF16.F32.PACK_AB R172, R29.reuse, R172 ;  /* 0x000000ac1dac723e */ /* 0x040fe400000010ff */
[----:B------:R-:W-:Y:S01]  /*87b0*/  FADD.FTZ R27, R29, R44 ;  /* 0x0000002c1d1b7221 */ /* 0x000fe20000010000 */
[----:B------:R-:W-:Y:S01]  /*87c0*/  FADD.FTZ R5, R67, R5 ;  /* 0x0000000543057221 */ /* 0x000fe20000010000 */
[----:B--2---:R-:W-:-:S02]  /*87d0*/  F2FP.BF16.F32.PACK_AB R155, R73, R86 ;  /* 0x00000056499b723e */ /* 0x004fc400000010ff */
[----:B------:R-:W-:Y:S01]  /*87e0*/  FADD.FTZ R44, R174, R27 ;  /* 0x0000001bae2c7221 */ /* 0x000fe20000010000 */
[----:B------:R-:W-:Y:S01]  /*87f0*/  FADD.FTZ R5, R70, R5 ;  /* 0x0000000546057221 */ /* 0x000fe20000010000 */
[C---:B------:R-:W-:Y:S02]  /*8800*/  F2FP.BF16.F32.PACK_AB R174, R33.reuse, R174 ;  /* 0x000000ae21ae723e */ /* 0x040fe400000010ff */
        /* <DEDUP_REMOVED lines=23> */
[----:B------:R-:W-:-:S03]  /*8980*/  F2FP.BF16.F32.PACK_AB R160, R53, R160 ;  /* 0x000000a035a0723e */ /* 0x000fc600000010ff */
[----:B------:R-:W-:-:S04]  /*8990*/  FADD.FTZ R13, R53, R24 ;  /* 0x00000018350d7221 */ /* 0x000fc80000010000 */
[----:B------:R-:W-:Y:S01]  /*89a0*/  FADD.FTZ R24, R162, R13 ;  /* 0x0000000da2187221 */ /* 0x000fe20000010000 */
[----:B------:R-:W-:-:S03]  /*89b0*/  F2FP.BF16.F32.PACK_AB R162, R57, R162 ;  /* 0x000000a239a2723e */ /* 0x000fc600000010ff */
[----:B------:R-:W-:-:S04]  /*89c0*/  FADD.FTZ R13, R57, R24 ;  /* 0x00000018390d7221 */ /* 0x000fc80000010000 */
[----:B------:R-:W-:Y:S01]  /*89d0*/  FADD.FTZ R6, R10, R13 ;  /* 0x0000000d0a067221 */ /* 0x000fe20000010000 */
[----:B------:R-:W-:-:S03]  /*89e0*/  IMAD.MOV.U32 R10, RZ, RZ, R7 ;  /* 0x000000ffff0a7224 */ /* 0x000fc600078e0007 */
        /* <DEDUP_REMOVED lines=8> */
[----:B0-----:R-:W-:Y:S06]  /*8a70*/  @P2 BRA `(.L_x_2262) ;  /* 0xffffffdc00a82947 */ /* 0x001fec000383ffff */
.L_x_2253:
        /* <DEDUP_REMOVED lines=67> */
.L_x_2263:
[----:B------:R-:W-:Y:S01]  /*8eb0*/  ULEA UR5, UR36, UR38, 0x3 ;  /* 0x0000002624057291 */ /* 0x000fe2000f8e183f */
[----:B------:R-:W-:-:S05]  /*8ec0*/  IMAD.U32 R2, RZ, RZ, UR37 ;  /* 0x00000025ff027e24 */ /* 0x000fca000f8e00ff */
[----:B------:R-:W-:-:S04]  /*8ed0*/  SHF.L.U32 R2, R2, 0x1f, RZ ;  /* 0x0000001f02027819 */ /* 0x000fc800000006ff */
[----:B------:R0:W1:Y:S01]  /*8ee0*/  SYNCS.PHASECHK.TRANS64.TRYWAIT P2, [UR5+0x34850], R2 ;  /* 0x03485002ff0075a7 */ /* 0x0000620008040145 */
[----:B------:R-:W-:Y:S05]  /*8ef0*/  @!P0 BRA `(.L_x_2264) ;  /* 0x0000000000048947 */ /* 0x000fea0003800000 */
[----:B------:R-:W-:Y:S01]  /*8f00*/  BPT.TRAP 0x1 ;  /* 0x000000040000795c */ /* 0x000fe20000300000 */
.L_x_2264:
[----:B-1----:R-:W-:Y:S05]  /*8f10*/  @P2 BRA `(.L_x_2265) ;  /* 0x0000000000082947 */ /* 0x002fea0003800000 */
[----:B------:R-:W1:Y:S02]  /*8f20*/  SYNCS.PHASECHK.TRANS64.TRYWAIT P0, [UR5+0x34850], R2 ;  /* 0x03485002ff0075a7 */ /* 0x000e640008000145 */
[----:B-1----:R-:W-:Y:S05]  /*8f30*/  @!P0 BRA `(.L_x_2266) ;  /* 0x0000007000ec8947 */ /* 0x002fea0003800000 */
.L_x_2265:
[----:B------:R-:W-:Y:S01]  /*8f40*/  UIADD3 UR38, UR38, 0x400, URZ ;  /* 0x0000040026267890 */ /* 0x000fe2000fffe03f */
[----:B------:R-:W-:Y:S01]  /*8f50*/  WARPGROUP.ARRIVE ;  /* 0x00000000000079c5 */ /* 0x000fe20000000000 */
[----:B------:R-:W-:Y:S01]  /*8f60*/  UMOV UR7, 0x40000040 ;  /* 0x4000004000077882 */ /* 0x000fe20000000000 */
[----:B-1----:R-:W1:Y:S01]  /*8f70*/  SHFL.BFLY PT, R3, R6, 0x2, 0x1f ;  /* 0x0c401f0006037f89 */ /* 0x002e6200000e0000 */
[----:B------:R-:W-:Y:S01]  /*8f80*/  USHF.R.U32.HI UR38, URZ, 0x4, UR38 ;  /* 0x000000043f267899 */ /* 0x000fe20008011626 */
[----:B------:R-:W-:Y:S01]  /*8f90*/  IMAD.U32 R13, RZ, RZ, UR5 ;  /* 0x00000005ff0d7e24 */ /* 0x000fe2000f8e00ff */
[----:B------:R-:W-:Y:S01]  /*8fa0*/  R2UR UR8, R186 ;  /* 0x00000000ba0872ca */ /* 0x000fe200000e0000 */
[----:B0-----:R-:W0:Y:S01]  /*8fb0*/  SHFL.BFLY PT, R2, R5, 0x2, 0x1f ;  /* 0x0c401f0005027f89 */ /* 0x001e2200000e0000 */
[----:B------:R-:W-:Y:S01]  /*8fc0*/  ULOP3.LUT UR38, UR38, 0x3fff, URZ, 0xc0, !UPT ;  /* 0x00003fff26267892 */ /* 0x000fe2000f8ec03f */
[----:B------:R-:W-:Y:S02]  /*8fd0*/  IMAD.MOV.U32 R89, RZ, RZ, -0x800000 ;  /* 0xff800000ff597424 */ /* 0x000fe400078e00ff */
[----:B------:R-:W-:Y:S01]  /*8fe0*/  IMAD.MOV.U32 R88, RZ, RZ, -0x800000 ;  /* 0xff800000ff587424 */ /* 0x000fe200078e00ff */
[----:B------:R-:W-:-:S04]  /*8ff0*/  ULOP3.LUT UR4, UR38, 0x4000000, URZ, 0xfc, !UPT ;  /* 0x0400000026047892 */ /* 0x000fc8000f8efc3f */
[----:B------:R-:W-:Y:S02]  /*9000*/  ULEA UR4, UR36, UR4, 0xb ;  /* 0x0000000424047291 */ /* 0x000fe4000f8e583f */
[----:B------:R-:W-:Y:S02]  /*9010*/  UIADD3 UR36, UR36, 0x1, URZ ;  /* 0x0000000124247890 */ /* 0x000fe4000fffe03f */
[----:B------:R-:W-:Y:S02]  /*9020*/  UIADD3 UR8, UR8, 0x1, URZ ;  /* 0x0000000108087890 */ /* 0x000fe4000fffe03f */
[----:B------:R-:W-:Y:S01]  /*9030*/  UISETP.NE.AND UP0, UPT, UR36, 0x2, UPT ;  /* 0x000000022400788c */ /* 0x000fe2000bf05270 */
[----:B------:R-:W-:Y:S02]  /*9040*/  UMOV UR6, UR4 ;  /* 0x0000000400067c82 */ /* 0x000fe40008000000 */
[----:B------:R-:W-:Y:S01]  /*9050*/  HGMMA.64x128x16.F32.BF16 R24, R180, gdesc[UR4].tnspB, R24, gsb0 ;  /* 0x41e00004b4187df0 */ /* 0x000fe20008001818 */
[----:B------:R-:W-:Y:S01]  /*9060*/  UIADD3 UR6, UR4, 0x80, URZ ;  /* 0x0000008004067890 */ /* 0x000fe2000fffe03f */
[----:B-1----:R-:W-:Y:S01]  /*9070*/  FADD.FTZ R3, R3, R6 ;  /* 0x0000000603037221 */ /* 0x002fe20000010000 */
[----:B------:R-:W-:Y:S01]  /*9080*/  UMOV UR7, 0x40000040 ;  /* 0x4000004000077882 */ /* 0x000fe20000000000 */
[----:B------:R-:W-:-:S02]  /*9090*/  IMAD.U32 R186, RZ, RZ, UR8 ;  /* 0x00000008ffba7e24 */ /* 0x000fc4000f8e00ff */
[----:B0-----:R-:W-:Y:S01]  /*90a0*/  FADD.FTZ R8, R2, R5 ;  /* 0x0000000502087221 */ /* 0x001fe20000010000 */
[----:B------:R-:W-:Y:S01]  /*90b0*/  IMAD.MOV.U32 R5, RZ, RZ, RZ ;  /* 0x000000ffff057224 */ /* 0x000fe200078e00ff */
[----:B------:R-:W0:Y:S01]  /*90c0*/  SHFL.BFLY PT, R2, R3, 0x1, 0x1f ;  /* 0x0c201f0003027f89 */ /* 0x000e2200000e0000 */
[----:B------:R-:W-:-:S03]  /*90d0*/  USEL UR36, UR36, URZ, UP0 ;  /* 0x0000003f24247287 */ /* 0x000fc60008000000 */
[----:B------:R-:W1:Y:S01]  /*90e0*/  SHFL.BFLY PT, R9, R8, 0x1, 0x1f ;  /* 0x0c201f0008097f89 */ /* 0x000e6200000e0000 */
[----:B0-----:R-:W-:Y:S01]  /*90f0*/  FADD.FTZ R11, R3, R2 ;  /* 0x00000002030b7221 */ /* 0x001fe20000010000 */
[----:B------:R-:W-:Y:S02]  /*9100*/  IMAD.MOV.U32 R2, RZ, RZ, RZ ;  /* 0x000000ffff027224 */ /* 0x000fe400078e00ff */
[----:B-1----:R-:W-:Y:S02]  /*9110*/  FADD.FTZ R12, R8, R9 ;  /* 0x00000009080c7221 */ /* 0x002fe40000010000 */
[----:B------:R-:W-:-:S03]  /*9120*/  FSETP.NE.FTZ.AND P0, PT, R11, RZ, PT ;  /* 0x000000ff0b00720b */ /* 0x000fc60003f15000 */
[----:B------:R-:W-:-:S10]  /*9130*/  FSETP.NE.FTZ.AND P2, PT, R12, RZ, PT ;  /* 0x000000ff0c00720b */ /* 0x000fd40003f55000 */
[C---:B------:R-:W-:Y:S01]  /*9140*/  @P0 FMUL.FTZ R6, R0.reuse, 0.69314718246459960938 ;  /* 0x3f31721800060820 */ /* 0x040fe20000410000 */
[----:B------:R-:W0:Y:S02]  /*9150*/  @P0 MUFU.LG2 R9, R11 ;  /* 0x0000000b00090308 */ /* 0x000e240000000c00 */
[----:B------:R-:W-:Y:S01]  /*9160*/  @P2 FMUL.FTZ R8, R0, 0.69314718246459960938 ;  /* 0x3f31721800082820 */ /* 0x000fe20000410000 */
[----:B------:R-:W-:-:S05]  /*9170*/  @!P1 VIADD R0, R13, 0x34860 ;  /* 0x000348600d009836 */ /* 0x000fca0000000000 */
        /* <DEDUP_REMOVED lines=111> */
.L_x_2236:
[----:B------:R-:W0:Y:S01]  /*9870*/  S2R R3, SR_CgaCtaId ;  /* 0x0000000000037919 */ /* 0x000e220000008800 */
[----:B------:R-:W-:Y:S01]  /*9880*/  MOV R0, 0x400 ;  /* 0x0000040000007802 */ /* 0x000fe20000000f00 */
[----:B------:R-:W-:Y:S01]  /*9890*/  BSSY B0, `(.L_x_2267) ;  /* 0x00001d8000007945 */ /* 0x000fe20003800000 */
[----:B------:R-:W-:Y:S02]  /*98a0*/  BAR.SYNC.DEFER_BLOCKING 0x5, 0x180 ;  /* 0x0146000000007b1d */ /* 0x000fe40000010000 */
[----:B0-----:R-:W-:-:S05]  /*98b0*/  LEA R0, R3, R0, 0x18 ;  /* 0x0000000003007211 */ /* 0x001fca00078ec0ff */
[----:B------:R-:W0:Y:S02]  /*98c0*/  LDS R2, [R0+0x348d0] ;  /* 0x0348d00000027984 */ /* 0x000e240000000800 */
[----:B0-----:R-:W-:Y:S01]  /*98d0*/  R2UR UR4, R2 ;  /* 0x00000000020472ca */ /* 0x001fe200000e0000 */
[----:B------:R-:W-:Y:S06]  /*98e0*/  BAR.ARV 0x4, 0x180 ;  /* 0x0106000000007b1d */ /* 0x000fec0000002000 */
[----:B------:R-:W-:Y:S08]  /*98f0*/  @P0 BRA `(.L_x_2268) ;  /* 0x0000001000c40947 */ /* 0x000ff00003800000 */
[----:B------:R-:W0:Y:S01]  /*9900*/  S2R R3, SR_SWINHI ;  /* 0x0000000000037919 */ /* 0x000e220000002f00 */
[----:B------:R-:W-:Y:S01]  /*9910*/  R2UR UR15, R23 ;  /* 0x00000000170f72ca */ /* 0x000fe200000e0000 */
[----:B------:R-:W-:Y:S01]  /*9920*/  ULDC.64 UR8, c[0x0][0xb90] ;  /* 0x0002e40000087ab9 */ /* 0x000fe20000000a00 */
[----:B------:R-:W-:Y:S01]  /*9930*/  R2UR UR14, R184 ;  /* 0x00000000b80e72ca */ /* 0x000fe200000e0000 */
[----:B------:R-:W-:Y:S01]  /*9940*/  ULDC.64 UR10, c[0x0][0xb98] ;  /* 0x0002e600000a7ab9 */ /* 0x000fe20000000a00 */
[----:B------:R-:W-:Y:S01]  /*9950*/  F2FP.BF16.F32.PACK_AB R6, R97, R6 ;  /* 0x000000066106723e */ /* 0x000fe200000010ff */
[----:B------:R-:W-:Y:S01]  /*9960*/  ULDC.64 UR16, c[0x0][0x208] ;  /* 0x0000820000107ab9 */ /* 0x000fe20000000a00 */
[----:B------:R-:W-:Y:S02]  /*9970*/  F2FP.BF16.F32.PACK_AB R72, R73, R72 ;  /* 0x000000484948723e */ /* 0x000fe400000010ff */
[----:B------:R-:W-:Y:S02]  /*9980*/  F2FP.BF16.F32.PACK_AB R73, R75, R74 ;  /* 0x0000004a4b49723e */ /* 0x000fe400000010ff */
[----:B------:R-:W-:-:S02]  /*9990*/  F2FP.BF16.F32.PACK_AB R80, R81, R80 ;  /* 0x000000505150723e */ /* 0x000fc400000010ff */
[----:B------:R-:W-:Y:S01]  /*99a0*/  F2FP.BF16.F32.PACK_AB R74, R77, R76 ;  /* 0x0000004c4d4a723e */ /* 0x000fe200000010ff */
[----:B------:R-:W-:Y:S01]  /*99b0*/  USHF.R.S32.HI UR12, URZ, 0x1f, UR15 ;  /* 0x0000001f3f0c7899 */ /* 0x000fe2000801140f */
[----:B------:R-:W-:Y:S01]  /*99c0*/  F2FP.BF16.F32.PACK_AB R75, R79, R78 ;  /* 0x0000004e4f4b723e */ /* 0x000fe200000010ff */
[----:B------:R-:W-:Y:S01]  /*99d0*/  USHF.R.S32.HI UR13, URZ, 0x1f, UR14 ;  /* 0x0000001f3f0d7899 */ /* 0x000fe2000801140e */
[----:B------:R-:W-:Y:S01]  /*99e0*/  F2FP.BF16.F32.PACK_AB R81, R83, R82 ;  /* 0x000000525351723e */ /* 0x000fe200000010ff */
[----:B------:R-:W-:Y:S01]  /*99f0*/  UIMAD UR5, UR12, UR8, URZ ;  /* 0x000000080c0572a4 */ /* 0x000fe2000f8e023f */
[----:B------:R-:W-:Y:S01]  /*9a00*/  F2FP.BF16.F32.PACK_AB R82, R85, R84 ;  /* 0x000000545552723e */ /* 0x000fe200000010ff */
[----:B------:R-:W-:Y:S01]  /*9a10*/  UIMAD.WIDE.U32 UR6, UR15, UR8, URZ ;  /* 0x000000080f0672a5 */ /* 0x000fe2000f8e003f */
[----:B------:R-:W-:Y:S01]  /*9a20*/  F2FP.BF16.F32.PACK_AB R83, R87, R86 ;  /* 0x000000565753723e */ /* 0x000fe200000010ff */
[----:B------:R-:W-:Y:S02]  /*9a30*/  UIMAD UR5, UR15, UR9, UR5 ;  /* 0x000000090f0572a4 */ /* 0x000fe4000f8e0205 */
[----:B------:R-:W-:-:S02]  /*9a40*/  UIMAD UR8, UR13, UR10, URZ ;  /* 0x0000000a0d0872a4 */ /* 0x000fc4000f8e023f */
[----:B------:R-:W-:Y:S02]  /*9a50*/  UIADD3 UR7, UR7, UR5, URZ ;  /* 0x0000000507077290 */ /* 0x000fe4000fffe03f */
[----:B------:R-:W-:Y:S02]  /*9a60*/  UIMAD UR8, UR14, UR11, UR8 ;  /* 0x0000000b0e0872a4 */ /* 0x000fe4000f8e0208 */
[----:B------:R-:W-:Y:S01]  /*9a70*/  UIMAD.WIDE.U32 UR6, UR14, UR10, UR6 ;  /* 0x0000000a0e0672a5 */ /* 0x000fe2000f8e0006 */
[----:B------:R-:W-:Y:S02]  /*9a80*/  MOV R34, R0 ;  /* 0x0000000000227202 */ /* 0x000fe40000000f00 */
[----:B0-----:R-:W-:Y:S01]  /*9a90*/  MOV R35, R3 ;  /* 0x0000000300237202 */ /* 0x001fe20000000f00 */
[----:B------:R-:W-:Y:S01]  /*9aa0*/  IMAD R3, R185, 0x40, R16 ;  /* 0x00000040b9037824 */ /* 0x000fe200078e0210 */
[----:B------:R-:W-:Y:S01]  /*9ab0*/  ULDC UR5, c[0x0][0xa88] ;  /* 0x0002a20000057ab9 */ /* 0x000fe20000000800 */
[----:B------:R-:W-:Y:S01]  /*9ac0*/  ULDC.64 UR10, c[0x0][0xaf0] ;  /* 0x0002bc00000a7ab9 */ /* 0x000fe20000000a00 */
[----:B------:R-:W-:-:S04]  /*9ad0*/  IMAD.WIDE R4, R190, 0x2, R34 ;  /* 0x00000002be047825 */ /* 0x000fc800078e0222 */
[----:B------:R-:W-:Y:S01]  /*9ae0*/  IMAD.WIDE R34, R3, 0x2, R34 ;  /* 0x0000000203227825 */ /* 0x000fe200078e0222 */
[C---:B------:R-:W-:Y:S02]  /*9af0*/  IADD3 R23, P2, R4.reuse, 0x4020, RZ ;  /* 0x0000402004177810 */ /* 0x040fe40007f5e0ff */
[C---:B------:R-:W-:Y:S02]  /*9b00*/  LOP3.LUT R3, R4.reuse, 0x380, RZ, 0xc0, !PT ;  /* 0x0000038004037812 */ /* 0x040fe400078ec0ff */
[----:B------:R-:W-:Y:S01]  /*9b10*/  LOP3.LUT R12, R23, 0x380, RZ, 0xc0, !PT ;  /* 0x00000380170c7812 */ /* 0x000fe200078ec0ff */
[--C-:B------:R-:W-:Y:S01]  /*9b20*/  IMAD.X R37, RZ, RZ, R5.reuse, P2 ;  /* 0x000000ffff257224 */ /* 0x100fe200010e0605 */
[----:B------:R-:W-:Y:S02]  /*9b30*/  IADD3 R27, P1, R4, 0x4040, RZ ;  /* 0x00004040041b7810 */ /* 0x000fe40007f3e0ff */
[----:B------:R-:W-:Y:S02]  /*9b40*/  SHF.R.U64 R12, R12, 0x3, RZ ;  /* 0x000000030c0c7819 */ /* 0x000fe400000012ff */
[----:B------:R-:W-:Y:S01]  /*9b50*/  IADD3 R21, P6, R4, 0x20, RZ ;  /* 0x0000002004157810 */ /* 0x000fe20007fde0ff */
[----:B------:R-:W-:Y:S01]  /*9b60*/  IMAD.X R39, RZ, RZ, R5, P1 ;  /* 0x000000ffff277224 */ /* 0x000fe200008e0605 */
[----:B------:R-:W-:-:S02]  /*9b70*/  LOP3.LUT R36, R12, R23, RZ, 0x3c, !PT ;  /* 0x000000170c247212 */ /* 0x000fc400078e3cff */
[----:B------:R-:W0:Y:S01]  /*9b80*/  LDC R23, c[0x0][0xbe8] ;  /* 0x0002fa00ff177b82 */ /* 0x000e220000000800 */
[----:B------:R-:W-:Y:S01]  /*9b90*/  SHF.R.U64 R3, R3, 0x3, RZ ;  /* 0x0000000303037819 */ /* 0x000fe200000012ff */
[--C-:B------:R-:W-:Y:S01]  /*9ba0*/  IMAD.X R13, RZ, RZ, R5.reuse, P6 ;  /* 0x000000ffff0d7224 */ /* 0x100fe200030e0605 */
[C---:B------:R-:W-:Y:S02]  /*9bb0*/  IADD3 R10, P3, R4.reuse, 0x4000, RZ ;  /* 0x00004000040a7810 */ /* 0x040fe40007f7e0ff */
[C---:B------:R-:W-:Y:S02]  /*9bc0*/  IADD3 R41, P0, R4.reuse, 0x4060, RZ ;  /* 0x0000406004297810 */ /* 0x040fe40007f1e0ff */
[C---:B------:R-:W-:Y:S01]  /*9bd0*/  IADD3 R8, P4, R4.reuse, 0x60, RZ ;  /* 0x0000006004087810 */ /* 0x040fe20007f9e0ff */
[--C-:B------:R-:W-:Y:S01]  /*9be0*/  IMAD.X R15, RZ, RZ, R5.reuse, P3 ;  /* 0x000000ffff0f7224 */ /* 0x100fe200018e0605 */
[----:B------:R-:W-:Y:S02]  /*9bf0*/  IADD3 R25, P5, R4, 0x40, RZ ;  /* 0x0000004004197810 */ /* 0x000fe40007fbe0ff */
[----:B------:R-:W-:Y:S01]  /*9c00*/  LOP3.LUT R4, R3, R4, RZ, 0x3c, !PT ;  /* 0x0000000403047212 */ /* 0x000fe200078e3cff */
[--C-:B------:R-:W-:Y:S01]  /*9c10*/  IMAD.X R11, RZ, RZ, R5.reuse, P4 ;  /* 0x000000ffff0b7224 */ /* 0x100fe200020e0605 */
[----:B------:R-:W-:Y:S01]  /*9c20*/  LOP3.LUT R14, R27, 0x380, RZ, 0xc0, !PT ;  /* 0x000003801b0e7812 */ /* 0x000fe200078ec0ff */
[----:B------:R-:W-:Y:S01]  /*9c30*/  IMAD.X R9, RZ, RZ, R5, P5 ;  /* 0x000000ffff097224 */ /* 0x000fe200028e0605 */
[----:B------:R-:W-:-:S02]  /*9c40*/  LOP3.LUT R3, R10, 0x380, RZ, 0xc0, !PT ;  /* 0x000003800a037812 */ /* 0x000fc400078ec0ff */
[----:B------:R-:W-:Y:S02]  /*9c50*/  LOP3.LUT R2, R21, 0x380, RZ, 0xc0, !PT ;  /* 0x0000038015027812 */ /* 0x000fe400078ec0ff */
[----:B------:R-:W-:Y:S02]  /*9c60*/  IADD3 R33, P6, R34, 0x1000, RZ ;  /* 0x0000100022217810 */ /* 0x000fe40007fde0ff */
[----:B------:R-:W-:Y:S02]  /*9c70*/  SHF.R.U64 R14, R14, 0x3, RZ ;  /* 0x000000030e0e7819 */ /* 0x000fe400000012ff */
[----:B------:R-:W-:Y:S02]  /*9c80*/  SHF.R.U64 R3, R3, 0x3, RZ ;  /* 0x0000000303037819 */ /* 0x000fe400000012ff */
[----:B------:R-:W-:Y:S02]  /*9c90*/  SHF.R.U64 R2, R2, 0x3, RZ ;  /* 0x0000000302027819 */ /* 0x000fe400000012ff */
[----:B------:R-:W-:-:S02]  /*9ca0*/  LOP3.LUT R32, R33, 0x380, RZ, 0xc0, !PT ;  /* 0x0000038021207812 */ /* 0x000fc400078ec0ff */
[----:B------:R-:W-:Y:S02]  /*9cb0*/  LOP3.LUT R38, R14, R27, RZ, 0x3c, !PT ;  /* 0x0000001b0e267212 */ /* 0x000fe400078e3cff */
[----:B------:R-:W-:Y:S02]  /*9cc0*/  LOP3.LUT R14, R3, R10, RZ, 0x3c, !PT ;  /* 0x0000000a030e7212 */ /* 0x000fe400078e3cff */
[----:B------:R-:W-:Y:S02]  /*9cd0*/  LOP3.LUT R12, R2, R21, RZ, 0x3c, !PT ;  /* 0x00000015020c7212 */ /* 0x000fe400078e3cff */
[----:B------:R-:W-:Y:S02]  /*9ce0*/  LOP3.LUT R3, R8, 0x380, RZ, 0xc0, !PT ;  /* 0x0000038008037812 */ /* 0x000fe400078ec0ff */
[----:B------:R-:W-:Y:S02]  /*9cf0*/  SHF.R.U64 R32, R32, 0x3, RZ ;  /* 0x0000000320207819 */ /* 0x000fe400000012ff */
[----:B------:R-:W-:-:S02]  /*9d00*/  LOP3.LUT R2, R25, 0x380, RZ, 0xc0, !PT ;  /* 0x0000038019027812 */ /* 0x000fc400078ec0ff */
[----:B------:R-:W-:Y:S02]  /*9d10*/  SHF.R.U64 R3, R3, 0x3, RZ ;  /* 0x0000000303037819 */ /* 0x000fe400000012ff */
[----:B------:R-:W-:Y:S01]  /*9d20*/  LOP3.LUT R32, R32, R33, RZ, 0x3c, !PT ;  /* 0x0000002120207212 */ /* 0x000fe200078e3cff */
[----:B------:R-:W-:Y:S01]  /*9d30*/  IMAD.X R33, RZ, RZ, R35, P6 ;  /* 0x000000ffff217224 */ /* 0x000fe200030e0623 */
[----:B------:R-:W-:Y:S02]  /*9d40*/  SHF.R.U64 R2, R2, 0x3, RZ ;  /* 0x0000000302027819 */ /* 0x000fe400000012ff */
[----:B0-----:R-:W-:Y:S02]  /*9d50*/  ISETP.NE.AND P1, PT, R23, 0x1, PT ;  /* 0x000000011700780c */ /* 0x001fe40003f25270 */
[----:B------:R-:W-:Y:S02]  /*9d60*/  IADD3 R107, P6, R34, 0x7000, RZ ;  /* 0x00007000226b7810 */ /* 0x000fe40007fde0ff */
[----:B------:R-:W-:-:S02]  /*9d70*/  LOP3.LUT R10, R3, R8, RZ, 0x3c, !PT ;  /* 0x00000008030a7212 */ /* 0x000fc400078e3cff */
[----:B------:R-:W-:Y:S02]  /*9d80*/  LOP3.LUT R8, R2, R25, RZ, 0x3c, !PT ;  /* 0x0000001902087212 */ /* 0x000fe400078e3cff */
[----:B------:R-:W-:Y:S02]  /*9d90*/  LOP3.LUT R2, R107, 0x380, RZ, 0xc0, !PT ;  /* 0x000003806b027812 */ /* 0x000fe400078ec0ff */
[----:B------:R-:W-:Y:S02]  /*9da0*/  LOP3.LUT R40, R41, 0x380, RZ, 0xc0, !PT ;  /* 0x0000038029287812 */ /* 0x000fe400078ec0ff */
[----:B------:R-:W-:Y:S02]  /*9db0*/  SHF.R.U64 R2, R2, 0x3, RZ ;  /* 0x0000000302027819 */ /* 0x000fe400000012ff */
[----:B------:R-:W-:Y:S02]  /*9dc0*/  SHF.R.U64 R40, R40, 0x3, RZ ;  /* 0x0000000328287819 */ /* 0x000fe400000012ff */
[----:B------:R-:W-:-:S02]  /*9dd0*/  LOP3.LUT R2, R2, R107, RZ, 0x3c, !PT ;  /* 0x0000006b02027212 */ /* 0x000fc400078e3cff */
[----:B------:R-:W0:Y:S01]  /*9de0*/  @P1 LDC R107, c[0x0][0xbec] ;  /* 0x0002fb00ff6b1b82 */ /* 0x000e220000000800 */
[----:B------:R-:W-:Y:S01]  /*9df0*/  LOP3.LUT R40, R40, R41, RZ, 0x3c, !PT ;  /* 0x0000002928287212 */ /* 0x000fe200078e3cff */
[----:B------:R-:W-:Y:S01]  /*9e00*/  IMAD.X R41, RZ, RZ, R5, P0 ;  /* 0x000000ffff297224 */ /* 0x000fe200000e0605 */
[----:B------:R-:W-:Y:S02]  /*9e10*/  MOV R106, R4 ;  /* 0x00000004006a7202 */ /* 0x000fe40000000f00 */
[----:B------:R-:W-:Y:S02]  /*9e20*/  F2FP.BF16.F32.PACK_AB R5, R104, R105 ;  /* 0x000000696805723e */ /* 0x000fe400000010ff */
[----:B------:R-:W-:Y:S01]  /*9e30*/  F2FP.BF16.F32.PACK_AB R4, R96, R7 ;  /* 0x000000076004723e */ /* 0x000fe200000010ff */
[----:B------:R-:W1:Y:S01]  /*9e40*/  @P1 LDC R104, c[0x0][0xbf0] ;  /* 0x0002fc00ff681b82 */ /* 0x000e620000000800 */
[----:B------:R-:W-:-:S07]  /*9e50*/  F2FP.BF16.F32.PACK_AB R7, R102, R103 ;  /* 0x000000676607723e */ /* 0x000fce00000010ff */
[----:B------:R-:W-:Y:S01]  /*9e60*/  BAR.SYNC.DEFER_BLOCKING 0x1, 0x100 ;  /* 0x0044000000007b1d */ /* 0x000fe20000010000 */
[----:B------:R-:W-:Y:S01]  /*9e70*/  MOV R97, R38 ;  /* 0x0000002600617202 */ /* 0x000fe20000000f00 */
[----:B------:R-:W-:Y:S01]  /*9e80*/  VIADD R38, R18, UR60 ;  /* 0x0000003c12267c36 */ /* 0x000fe20008000000 */
[----:B------:R-:W-:Y:S01]  /*9e90*/  IADD3 R21, P0, R34, 0x6000, RZ ;  /* 0x0000600022157810 */ /* 0x000fe20007f1e0ff */
[----:B------:R-:W-:Y:S01]  /*9ea0*/  VIADD R39, R189, UR60 ;  /* 0x0000003cbd277c36 */ /* 0x000fe20008000000 */
[----:B------:R-:W-:Y:S01]  /*9eb0*/  MOV R103, R14 ;  /* 0x0000000e00677202 */ /* 0x000fe20000000f00 */
[----:B------:R-:W-:Y:S01]  /*9ec0*/  IMAD.U32 R14, RZ, RZ, UR8 ;  /* 0x00000008ff0e7e24 */ /* 0x000fe2000f8e00ff */
[----:B------:R-:W-:Y:S01]  /*9ed0*/  LOP3.LUT R20, R21, 0x380, RZ, 0xc0, !PT ;  /* 0x0000038015147812 */ /* 0x000fe200078ec0ff */
[----:B------:R-:W-:Y:S01]  /*9ee0*/  ULDC.64 UR8, c[0x0][0xae8] ;  /* 0x0002ba0000087ab9 */ /* 0x000fe20000000a00 */
[----:B------:R-:W-:Y:S02]  /*9ef0*/  MOV R15, R12 ;  /* 0x0000000c000f7202 */ /* 0x000fe40000000f00 */
[----:B------:R-:W-:-:S02]  /*9f00*/  SHF.R.U64 R20, R20, 0x3, RZ ;  /* 0x0000000314147819 */ /* 0x000fc400000012ff */
[----:B------:R-:W-:Y:S02]  /*9f10*/  IADD3 R27, P3, R34, 0x4000, RZ ;  /* 0x00004000221b7810 */ /* 0x000fe40007f7e0ff */
[----:B------:R-:W-:Y:S01]  /*9f20*/  LOP3.LUT R20, R20, R21, RZ, 0x3c, !PT ;  /* 0x0000001514147212 */ /* 0x000fe200078e3cff */
[----:B------:R-:W-:Y:S01]  /*9f30*/  IMAD.X R21, RZ, RZ, R35, P0 ;  /* 0x000000ffff157224 */ /* 0x000fe200000e0623 */
[----:B------:R-:W-:Y:S02]  /*9f40*/  IADD3 R25, P2, R34, 0x5000, RZ ;  /* 0x0000500022197810 */ /* 0x000fe40007f5e0ff */
[----:B------:R-:W-:Y:S02]  /*9f50*/  LOP3.LUT R26, R27, 0x380, RZ, 0xc0, !PT ;  /* 0x000003801b1a7812 */ /* 0x000fe400078ec0ff */
[----:B------:R-:W-:Y:S02]  /*9f60*/  LOP3.LUT R24, R25, 0x380, RZ, 0xc0, !PT ;  /* 0x0000038019187812 */ /* 0x000fe400078ec0ff */
[----:B------:R-:W-:Y:S01]  /*9f70*/  SHF.R.U64 R26, R26, 0x3, RZ ;  /* 0x000000031a1a7819 */ /* 0x000fe200000012ff */
[----:B------:R0:W-:Y:S01]  /*9f80*/  STSM.16.M88.4 [R106], R4 ;  /* 0x000000046a007844 */ /* 0x0001e20000000200 */
[----:B------:R-:W-:-:S02]  /*9f90*/  MOV R102, R36 ;  /* 0x0000002400667202 */ /* 0x000fc40000000f00 */
[----:B------:R-:W-:Y:S02]  /*9fa0*/  SHF.R.U64 R24, R24, 0x3, RZ ;  /* 0x0000000318187819 */ /* 0x000fe400000012ff */
[----:B------:R-:W-:Y:S01]  /*9fb0*/  LOP3.LUT R26, R26, R27, RZ, 0x3c, !PT ;  /* 0x0000001b1a1a7212 */ /* 0x000fe200078e3cff */
[--C-:B------:R-:W-:Y:S01]  /*9fc0*/  IMAD.X R27, RZ, RZ, R35.reuse, P3 ;  /* 0x000000ffff1b7224 */ /* 0x100fe200018e0623 */
[----:B------:R-:W-:Y:S01]  /*9fd0*/  LOP3.LUT R24, R24, R25, RZ, 0x3c, !PT ;  /* 0x0000001918187212 */ /* 0x000fe200078e3cff */
[----:B------:R-:W-:Y:S01]  /*9fe0*/  IMAD.X R25, RZ, RZ, R35, P2 ;  /* 0x000000ffff197224 */ /* 0x000fe200010e0623 */
[----:B------:R-:W-:Y:S02]  /*9ff0*/  MOV R96, R40 ;  /* 0x0000002800607202 */ /* 0x000fe40000000f00 */
[C---:B------:R-:W-:Y:S02]  /*a000*/  IADD3 R29, P4, R34.reuse, 0x3000, RZ ;  /* 0x00003000221d7810 */ /* 0x040fe40007f9e0ff */
[----:B------:R-:W-:-:S02]  /*a010*/  LOP3.LUT R3, R34, 0x380, RZ, 0xc0, !PT ;  /* 0x0000038022037812 */ /* 0x000fc400078ec0ff */
[----:B------:R-:W-:Y:S01]  /*a020*/  LOP3.LUT R28, R29, 0x380, RZ, 0xc0, !PT ;  /* 0x000003801d1c7812 */ /* 0x000fe200078ec0ff */
[----:B0-----:R-:W-:Y:S01]  /*a030*/  @P1 IMAD.HI.U32 R5, R38, R107, RZ ;  /* 0x0000006b26051227 */ /* 0x001fe200078e00ff */
[----:B------:R-:W-:Y:S02]  /*a040*/  F2FP.BF16.F32.PACK_AB R7, R98, R99 ;  /* 0x000000636207723e */ /* 0x000fe400000010ff */
[----:B------:R-:W-:Y:S01]  /*a050*/  SHF.R.U64 R28, R28, 0x3, RZ ;  /* 0x000000031c1c7819 */ /* 0x000fe200000012ff */
[----:B------:R-:W-:Y:S01]  /*a060*/  IMAD.MOV.U32 R4, RZ, RZ, R38 ;  /* 0x000000ffff047224 */ /* 0x000fe200078e0026 */
[----:B-1----:R-:W-:Y:S02]  /*a070*/  @P1 SHF.R.U32.HI R4, RZ, R104, R5 ;  /* 0x00000068ff041219 */ /* 0x002fe40000011605 */
[----:B------:R-:W-:Y:S02]  /*a080*/  MOV R104, R10 ;  /* 0x0000000a00687202 */ /* 0x000fe40000000f00 */
[--C-:B------:R-:W-:Y:S01]  /*a090*/  SHF.R.S32.HI R5, RZ, 0x1f, R4.reuse ;  /* 0x0000001fff057819 */ /* 0x100fe20000011404 */
[----:B------:R-:W-:Y:S01]  /*a0a0*/  IMAD.MOV R6, RZ, RZ, -R4 ;  /* 0x000000ffff067224 */ /* 0x000fe200078e0a04 */
[----:B------:R-:W-:-:S02]  /*a0b0*/  IADD3 R12, P0, R4, UR6, RZ ;  /* 0x00000006040c7c10 */ /* 0x000fc4000ff1e0ff */
[----:B------:R-:W-:Y:S01]  /*a0c0*/  F2FP.BF16.F32.PACK_AB R4, R94, R93 ;  /* 0x0000005d5e04723e */ /* 0x000fe200000010ff */
[----:B------:R-:W-:Y:S01]  /*a0d0*/  IMAD R11, R23, R6, R38 ;  /* 0x00000006170b7224 */ /* 0x000fe200078e0226 */
[----:B------:R-:W-:Y:S01]  /*a0e0*/  IADD3.X R13, R5, UR7, R14, P0, !PT ;  /* 0x00000007050d7c10 */ /* 0x000fe200087fe40e */
[----:B------:R-:W-:Y:S01]  /*a0f0*/  ULDC.64 UR6, c[0x0][0xb88] ;  /* 0x0002e20000067ab9 */ /* 0x000fe20000000a00 */
[----:B------:R-:W-:Y:S02]  /*a100*/  F2FP.BF16.F32.PACK_AB R5, R100, R101 ;  /* 0x000000656405723e */ /* 0x000fe400000010ff */
[----:B------:R-:W-:Y:S01]  /*a110*/  SHF.R.S32.HI R10, RZ, 0x1f, R11 ;  /* 0x0000001fff0a7819 */ /* 0x000fe2000001140b */
[----:B------:R-:W-:Y:S01]  /*a120*/  IMAD.WIDE.U32 R12, R11, UR6, R12 ;  /* 0x000000060b0c7c25 */ /* 0x000fe2000f8e000c */
[----:B------:R-:W-:Y:S02]  /*a130*/  F2FP.BF16.F32.PACK_AB R6, R95, R92 ;  /* 0x0000005c5f06723e */ /* 0x000fe400000010ff */
[----:B------:R-:W-:Y:S01]  /*a140*/  MOV R14, R8 ;  /* 0x00000008000e7202 */ /* 0x000fe20000000f00 */
[----:B------:R-:W-:Y:S01]  /*a150*/  IMAD R10, R10, UR6, RZ ;  /* 0x000000060a0a7c24 */ /* 0x000fe2000f8e02ff */
[----:B------:R-:W-:Y:S01]  /*a160*/  LOP3.LUT P0, RZ, R187, 0x3, RZ, 0xc0, !PT ;  /* 0x00000003bbff7812 */ /* 0x000fe2000780c0ff */
[----:B------:R0:W-:Y:S01]  /*a170*/  STSM.16.M88.4 [R15], R4 ;  /* 0x000000040f007844 */ /* 0x0001e20000000200 */
[----:B------:R-:W-:Y:S01]  /*a180*/  IMAD R92, R23, UR5, RZ ;  /* 0x00000005175c7c24 */ /* 0x000fe2000f8e02ff */
[----:B------:R-:W-:Y:S01]  /*a190*/  F2FP.BF16.F32.PACK_AB R8, R91, R90 ;  /* 0x0000005a5b08723e */ /* 0x000fe200000010ff */
[----:B------:R-:W-:Y:S01]  /*a1a0*/  IMAD R37, R11, UR7, R10 ;  /* 0x000000070b257c24 */ /* 0x000fe2000f8e020a */
[----:B------:R-:W-:Y:S01]  /*a1b0*/  ULDC.64 UR6, c[0x0][0xb50] ;  /* 0x0002d40000067ab9 */ /* 0x000fe20000000a00 */
[----:B------:R-:W-:-:S02]  /*a1c0*/  F2FP.BF16.F32.PACK_AB R9, R43, R42 ;  /* 0x0000002a2b09723e */ /* 0x000fc400000010ff */
[----:B------:R-:W-:Y:S02]  /*a1d0*/  F2FP.BF16.F32.PACK_AB R10, R45, R44 ;  /* 0x0000002c2d0a723e */ /* 0x000fe400000010ff */
[----:B------:R-:W-:Y:S02]  /*a1e0*/  F2FP.BF16.F32.PACK_AB R11, R47, R46 ;  /* 0x0000002e2f0b723e */ /* 0x000fe400000010ff */
[----:B------:R-:W-:Y:S02]  /*a1f0*/  LEA R36, P3, R12, UR6, 0x2 ;  /* 0x000000060c247c11 */ /* 0x000fe4000f8610ff */
[C---:B------:R-:W-:Y:S01]  /*a200*/  ISETP.GE.OR P2, PT, R39.reuse, R92, P0 ;  /* 0x0000005c2700720c */ /* 0x040fe20000746670 */
[----:B------:R1:W-:Y:S01]  /*a210*/  STSM.16.M88.4 [R14], R8 ;  /* 0x000000080e007844 */ /* 0x0003e20000000200 */
[----:B------:R-:W-:Y:S01]  /*a220*/  LOP3.LUT R28, R28, R29, RZ, 0x3c, !PT ;  /* 0x0000001d1c1c7212 */ /* 0x000fe200078e3cff */
[----:B0-----:R-:W-:Y:S01]  /*a230*/  VIADD R5, R39, 0x8 ;  /* 0x0000000827057836 */ /* 0x001fe20000000000 */
[----:B------:R-:W-:Y:S01]  /*a240*/  F2FP.BF16.F32.PACK_AB R4, R49, R48 ;  /* 0x000000303104723e */ /* 0x000fe200000010ff */
[----:B------:R-:W-:Y:S01]  /*a250*/  IMAD.IADD R7, R13, 0x1, R37 ;  /* 0x000000010d077824 */ /* 0x000fe200078e0225 */
[----:B------:R-:W-:Y:S01]  /*a260*/  F2FP.BF16.F32.PACK_AB R6, R53, R52 ;  /* 0x000000343506723e */ /* 0x000fe200000010ff */
[----:B------:R-:W-:Y:S01]  /*a270*/  SHFL.IDX PT, R90, R36, RZ, 0x1c1f ;  /* 0x001c1fff245a7589 */ /* 0x000fe200000e0000 */
[----:B------:R-:W-:Y:S01]  /*a280*/  ISETP.GE.OR P0, PT, R5, R92, P0 ;  /* 0x0000005c0500720c */ /* 0x000fe20000706670 */
[----:B------:R-:W-:Y:S01]  /*a290*/  IMAD.X R29, RZ, RZ, R35, P4 ;  /* 0x000000ffff1d7224 */ /* 0x000fe200020e0623 */
[----:B------:R-:W-:-:S02]  /*a2a0*/  LEA.HI.X R37, R12, UR7, R7, 0x2, P3 ;  /* 0x000000070c257c11 */ /* 0x000fc400098f1407 */
        /* <DEDUP_REMOVED lines=11> */
[----:B------:R-:W-:Y:S01]  /*a360*/  F2FP.BF16.F32.PACK_AB R9, R67, R66 ;  /* 0x000000424309723e */ /* 0x000fe200000010ff */
[----:B------:R-:W-:Y:S01]  /*a370*/  STSM.16.M88.4 [R103], R12 ;  /* 0x0000000c67007844 */ /* 0x000fe20000000200 */
[----:B------:R-:W-:Y:S01]  /*a380*/  F2FP.BF16.F32.PACK_AB R10, R69, R68 ;  /* 0x00000044450a723e */ /* 0x000fe200000010ff */
[----:B------:R-:W2:Y:S01]  /*a390*/  @P1 LDC R61, c[0x0][0xbf0] ;  /* 0x0002fc00ff3d1b82 */ /* 0x000ea20000000800 */
[----:B------:R-:W-:Y:S01]  /*a3a0*/  F2FP.BF16.F32.PACK_AB R11, R71, R70 ;  /* 0x00000046470b723e */ /* 0x000fe200000010ff */
[----:B------:R-:W3:Y:S01]  /*a3b0*/  SHFL.IDX PT, R57, R37, 0x1, 0x1c1f ;  /* 0x003c1f0025397f89 */ /* 0x000ee200000e0000 */
[----:B------:R-:W-:Y:S02]  /*a3c0*/  SHF.R.U64 R3, R3, 0x3, RZ ;  /* 0x0000000303037819 */ /* 0x000fe400000012ff */
[----:B------:R-:W-:Y:S01]  /*a3d0*/  IADD3 R31, P5, R34, 0x2000, RZ ;  /* 0x00002000221f7810 */ /* 0x000fe20007fbe0ff */
[----:B------:R4:W-:Y:S01]  /*a3e0*/  STSM.16.M88.4 [R102], R8 ;  /* 0x0000000866007844 */ /* 0x0009e20000000200 */
[----:B------:R-:W-:Y:S01]  /*a3f0*/  LOP3.LUT R34, R3, R34, RZ, 0x3c, !PT ;  /* 0x0000002203227212 */ /* 0x000fe200078e3cff */
[----:B------:R-:W-:Y:S01]  /*a400*/  IMAD.X R3, RZ, RZ, R35, P6 ;  /* 0x000000ffff037224 */ /* 0x000fe200030e0623 */
[----:B------:R-:W-:Y:S01]  /*a410*/  UIMAD UR5, UR12, UR8, URZ ;  /* 0x000000080c0572a4 */ /* 0x000fe2000f8e023f */
[----:B------:R0:W-:Y:S01]  /*a420*/  STSM.16.M88.4 [R97], R72 ;  /* 0x0000004861007844 */ /* 0x0001e20000000200 */
[----:B------:R-:W-:Y:S01]  /*a430*/  UIMAD.WIDE.U32 UR6, UR15, UR8, URZ ;  /* 0x000000080f0672a5 */ /* 0x000fe2000f8e003f */
[----:B------:R-:W-:-:S02]  /*a440*/  LOP3.LUT R30, R31, 0x380, RZ, 0xc0, !PT ;  /* 0x000003801f1e7812 */ /* 0x000fc400078ec0ff */
[----:B------:R1:W-:Y:S01]  /*a450*/  STSM.16.M88.4 [R96], R80 ;  /* 0x0000005060007844 */ /* 0x0003e20000000200 */
[----:B------:R-:W-:Y:S01]  /*a460*/  UIMAD UR5, UR15, UR9, UR5 ;  /* 0x000000090f0572a4 */ /* 0x000fe2000f8e0205 */
[----:B------:R-:W-:Y:S01]  /*a470*/  SHF.R.U64 R30, R30, 0x3, RZ ;  /* 0x000000031e1e7819 */ /* 0x000fe200000012ff */
[----:B------:R-:W-:Y:S01]  /*a480*/  BAR.SYNC.DEFER_BLOCKING 0x1, 0x100 ;  /* 0x0044000000007b1d */ /* 0x000fe20000010000 */
[----:B------:R-:W-:Y:S02]  /*a490*/  UIMAD UR8, UR13, UR10, URZ ;  /* 0x0000000a0d0872a4 */ /* 0x000fe4000f8e023f */
[----:B------:R-:W-:Y:S01]  /*a4a0*/  LOP3.LUT R30, R30, R31, RZ, 0x3c, !PT ;  /* 0x0000001f1e1e7212 */ /* 0x000fe200078e3cff */
[----:B------:R-:W-:Y:S01]  /*a4b0*/  UIADD3 UR7, UR7, UR5, URZ ;  /* 0x0000000507077290 */ /* 0x000fe2000fffe03f */
[----:B------:R-:W-:Y:S01]  /*a4c0*/  IMAD.X R31, RZ, RZ, R35, P5 ;  /* 0x000000ffff1f7224 */ /* 0x000fe200028e0623 */
[----:B------:R-:W-:Y:S02]  /*a4d0*/  UIMAD UR5, UR14, UR11, UR8 ;  /* 0x0000000b0e0572a4 */ /* 0x000fe4000f8e0208 */
[----:B------:R-:W-:Y:S01]  /*a4e0*/  UIMAD.WIDE.U32 UR6, UR14, UR10, UR6 ;  /* 0x0000000a0e0672a5 */ /* 0x000fe2000f8e0006 */
[----:B------:R-:W-:Y:S01]  /*a4f0*/  ULDC.64 UR8, c[0x0][0xae0] ;  /* 0x0002b80000087ab9 */ /* 0x000fe20000000a00 */
[----:B0-----:R0:W-:Y:S04]  /*a500*/  @!P2 ST.E desc[UR16][R90.64], R89 ;  /* 0x000000595a00a985 */ /* 0x0011e8000c101910 */
[----:B---3--:R0:W-:Y:S04]  /*a510*/  @!P0 ST.E desc[UR16][R56.64], R88 ;  /* 0x0000005838008985 */ /* 0x0081e8000c101910 */
[----:B------:R3:W5:Y:S04]  /*a520*/  LD.E.128 R4, desc[UR16][R28.64] ;  /* 0x000000101c047980 */ /* 0x000768000c101d00 */
[----:B----4-:R1:W5:Y:S04]  /*a530*/  LD.E.128 R8, desc[UR16][R2.64] ;  /* 0x0000001002087980 */ /* 0x010368000c101d00 */
[----:B------:R4:W5:Y:S01]  /*a540*/  LD.E.128 R12, desc[UR16][R20.64] ;  /* 0x00000010140c7980 */ /* 0x000962000c101d00 */
[----:B---3--:R-:W-:Y:S01]  /*a550*/  IMAD R28, R22, 0x20, R185 ;  /* 0x00000020161c7824 */ /* 0x008fe200078e02b9 */
[----:B------:R-:W-:-:S02]  /*a560*/  UIADD3 UR5, UR7, UR5, URZ ;  /* 0x0000000507057290 */ /* 0x000fc4000fffe03f */
[----:B------:R3:W5:Y:S01]  /*a570*/  LD.E.128 R48, desc[UR16][R24.64] ;  /* 0x0000001018307980 */ /* 0x000762000c101d00 */
[----:B------:R-:W-:-:S03]  /*a580*/  VIADD R28, R28, UR60 ;  /* 0x0000003c1c1c7c36 */ /* 0x000fc60008000000 */
[----:B------:R-:W5:Y:S01]  /*a590*/  LD.E.128 R44, desc[UR16][R34.64] ;  /* 0x00000010222c7980 */ /* 0x000f62000c101d00 */
[----:B-1----:R-:W-:-:S03]  /*a5a0*/  @P1 IMAD.HI.U32 R2, R28, R59, RZ ;  /* 0x0000003b1c021227 */ /* 0x002fc600078e00ff */
[----:B------:R-:W5:Y:S01]  /*a5b0*/  LD.E.128 R40, desc[UR16][R32.64] ;  /* 0x0000001020287980 */ /* 0x000f62000c101d00 */
[----:B----4-:R-:W-:Y:S01]  /*a5c0*/  IMAD.MOV.U32 R21, RZ, RZ, R28 ;  /* 0x000000ffff157224 */ /* 0x010fe200078e001c */
[----:B--2---:R-:W-:Y:S02]  /*a5d0*/  @P1 SHF.R.U32.HI R21, RZ, R61, R2 ;  /* 0x0000003dff151219 */ /* 0x004fe40000011602 */
[----:B------:R-:W5:Y:S02]  /*a5e0*/  LD.E.128 R36, desc[UR16][R30.64] ;  /* 0x000000101e247980 */ /* 0x000f64000c101d00 */
[--C-:B------:R-:W-:Y:S01]  /*a5f0*/  SHF.R.S32.HI R20, RZ, 0x1f, R21.reuse ;  /* 0x0000001fff147819 */ /* 0x100fe20000011415 */
[----:B---3--:R-:W-:Y:S01]  /*a600*/  IMAD.MOV R24, RZ, RZ, -R21 ;  /* 0x000000ffff187224 */ /* 0x008fe200078e0a15 */
[----:B------:R1:W5:Y:S01]  /*a610*/  LD.E.128 R52, desc[UR16][R26.64] ;  /* 0x000000101a347980 */ /* 0x000362000c101d00 */
[----:B------:R-:W-:Y:S02]  /*a620*/  IMAD.U32 R3, RZ, RZ, UR7 ;  /* 0x00000007ff037e24 */ /* 0x000fe4000f8e00ff */
[----:B------:R-:W-:Y:S01]  /*a630*/  IMAD R20, R20, UR8, RZ ;  /* 0x0000000814147c24 */ /* 0x000fe2000f8e02ff */
[----:B------:R-:W-:Y:S01]  /*a640*/  @!PT LDS RZ, [RZ] ;  /* 0x00000000fffff984 */ /* 0x000fe20000000800 */
[----:B------:R-:W-:Y:S01]  /*a650*/  @!PT LDS RZ, [RZ] ;  /* 0x00000000fffff984 */ /* 0x000fe20000000800 */
[----:B------:R-:W-:Y:S01]  /*a660*/  @!PT LDS RZ, [RZ] ;  /* 0x00000000fffff984 */ /* 0x000fe20000000800 */
[----:B------:R-:W-:Y:S01]  /*a670*/  @!PT LDS RZ, [RZ] ;  /* 0x00000000fffff984 */ /* 0x000fe20000000800 */
[----:B------:R2:W-:Y:S06]  /*a680*/  MEMBAR.ALL.CTA ;  /* 0x0000000000007992 */ /* 0x0005ec0000008000 */
[----:B--2---:R-:W2:Y:S01]  /*a690*/  FENCE.VIEW.ASYNC.S ;  /* 0x00000000000073c6 */ /* 0x004ea20000000000 */
[----:B------:R-:W-:-:S02]  /*a6a0*/  IMAD R23, R23, R24, R28 ;  /* 0x0000001817177224 */ /* 0x000fc400078e021c */
[----:B------:R-:W-:Y:S01]  /*a6b0*/  IMAD.U32 R2, RZ, RZ, UR6 ;  /* 0x00000006ff027e24 */ /* 0x000fe2000f8e00ff */
[----:B------:R-:W-:Y:S01]  /*a6c0*/  ULDC.64 UR6, c[0x0][0xad8] ;  /* 0x0002b60000067ab9 */ /* 0x000fe20000000a00 */
[----:B------:R-:W-:Y:S02]  /*a6d0*/  IMAD.U32 R3, RZ, RZ, UR5 ;  /* 0x00000005ff037e24 */ /* 0x000fe4000f8e00ff */
[C---:B------:R-:W-:Y:S01]  /*a6e0*/  IMAD R25, R21.reuse, UR9, R20 ;  /* 0x0000000915197c24 */ /* 0x040fe2000f8e0214 */
[----:B------:R-:W-:Y:S01]  /*a6f0*/  SHF.R.S32.HI R20, RZ, 0x1f, R23 ;  /* 0x0000001fff147819 */ /* 0x000fe20000011417 */
[----:B------:R-:W-:-:S04]  /*a700*/  IMAD.WIDE.U32 R2, R21, UR8, R2 ;  /* 0x0000000815027c25 */ /* 0x000fc8000f8e0002 */
[----:B------:R-:W-:Y:S02]  /*a710*/  IMAD.IADD R3, R3, 0x1, R25 ;  /* 0x0000000103037824 */ /* 0x000fe400078e0219 */
[----:B------:R-:W-:Y:S02]  /*a720*/  IMAD R20, R20, UR6, RZ ;  /* 0x0000000614147c24 */ /* 0x000fe4000f8e02ff */
[----:B-1----:R-:W-:Y:S02]  /*a730*/  VIADD R27, R185, UR60 ;  /* 0x0000003cb91b7c36 */ /* 0x002fe40008000000 */
[C---:B------:R-:W-:Y:S02]  /*a740*/  IMAD R25, R23.reuse, UR7, R20 ;  /* 0x0000000717197c24 */ /* 0x040fe4000f8e0214 */
[----:B------:R-:W-:Y:S01]  /*a750*/  IMAD.WIDE.U32 R2, R23, UR6, R2 ;  /* 0x0000000617027c25 */ /* 0x000fe2000f8e0002 */
[----:B------:R-:W-:Y:S01]  /*a760*/  ISETP.GE.AND P2, PT, R27, R92, PT ;  /* 0x0000005c1b00720c */ /* 0x000fe20003f46270 */
[----:B------:R-:W-:-:S02]  /*a770*/  ULDC.64 UR6, c[0x0][0xa80] ;  /* 0x0002a00000067ab9 */ /* 0x000fc40000000a00 */
[----:B------:R-:W-:Y:S01]  /*a780*/  VIADD R0, R0, 0x34820 ;  /* 0x0003482000007836 */ /* 0x000fe20000000000 */
[C---:B------:R-:W-:Y:S01]  /*a790*/  LEA R23, P3, R2.reuse, UR6, 0x1 ;  /* 0x0000000602177c11 */ /* 0x040fe2000f8608ff */
[----:B------:R-:W-:Y:S02]  /*a7a0*/  IMAD.IADD R3, R3, 0x1, R25 ;  /* 0x0000000103037824 */ /* 0x000fe400078e0219 */
[----:B------:R-:W-:Y:S01]  /*a7b0*/  VIADD R21, R27, 0x20 ;  /* 0x000000201b157836 */ /* 0x000fe20000000000 */
[----:B------:R-:W-:Y:S02]  /*a7c0*/  PRMT R0, RZ, 0x654, R0 ;  /* 0x00000654ff007816 */ /* 0x000fe40000000000 */
[----:B------:R-:W-:Y:S02]  /*a7d0*/  LEA.HI.X R24, R2, UR7, R3, 0x1, P3 ;  /* 0x0000000702187c11 */ /* 0x000fe400098f0c03 */
[-C--:B------:R-:W-:Y:S01]  /*a7e0*/  ISETP.GE.AND P0, PT, R21, R92.reuse, PT ;  /* 0x0000005c1500720c */ /* 0x080fe20003f06270 */
[----:B------:R-:W-:Y:S01]  /*a7f0*/  VIADD R21, R27, 0x40 ;  /* 0x000000401b157836 */ /* 0x000fe20000000000 */
[----:B--2---:R1:W-:Y:S01]  /*a800*/  SYNCS.ARRIVE.TRANS64.RED.A1T0 RZ, [R0+URZ], RZ ;  /* 0x000000ff00ff79a7 */ /* 0x0043e2000810043f */
[----:B------:R0:W2:Y:S01]  /*a810*/  SHFL.IDX PT, R20, R23, RZ, 0x181f ;  /* 0x00181fff17147589 */ /* 0x0000a200000e0000 */
[----:B------:R-:W-:Y:S02]  /*a820*/  BSSY B1, `(.L_x_2269) ;  /* 0x000000e000017945 */ /* 0x000fe40003800000 */
[----:B------:R-:W-:Y:S01]  /*a830*/  ISETP.GE.AND P1, PT, R21, R92, PT ;  /* 0x0000005c1500720c */ /* 0x000fe20003f26270 */
[----:B-1----:R0:W1:Y:S01]  /*a840*/  SHFL.IDX PT, R0, R24, RZ, 0x181f ;  /* 0x00181fff18007589 */ /* 0x00206200000e0000 */
[----:B------:R-:W-:Y:S11]  /*a850*/  @P2 BRA `(.L_x_2270) ;  /* 0x0000000000282947 */ /* 0x000ff60003800000 */
[----:B------:R-:W-:Y:S01]  /*a860*/  ULDC UR5, c[0x0][0xac8] ;  /* 0x0002b20000057ab9 */ /* 0x000fe20000000800 */
[----:B------:R-:W-:Y:S01]  /*a870*/  ULDC.64 UR6, c[0x0][0x208] ;  /* 0x0000820000067ab9 */ /* 0x000fe20000000a00 */
[----:B------:R-:W-:Y:S02]  /*a880*/  ISETP.GE.AND P2, PT, R16, UR5, PT ;  /* 0x0000000510007c0c */ /* 0x000fe4000bf46270 */
[----:B------:R-:W-:-:S11]  /*a890*/  ISETP.GE.AND P3, PT, R19, UR5, PT ;  /* 0x0000000513007c0c */ /* 0x000fd6000bf66270 */
[CC--:B--2---:R-:W-:Y:S02]  /*a8a0*/  @!P2 LEA R2, P4, R16.reuse, R20.reuse, 0x1 ;  /* 0x000000141002a211 */ /* 0x0c4fe400078808ff */
[C---:B------:R-:W-:Y:S02]  /*a8b0*/  @!P3 LEA R20, P5, R19.reuse, R20, 0x1 ;  /* 0x000000141314b211 */ /* 0x040fe400078a08ff */
[-C--:B-1----:R-:W-:Y:S02]  /*a8c0*/  @!P2 LEA.HI.X R3, R16, R0.reuse, R193, 0x1, P4 ;  /* 0x000000001003a211 */ /* 0x082fe400020f0cc1 */
[----:B------:R-:W-:-:S03]  /*a8d0*/  @!P3 LEA.HI.X R21, R19, R0, R192, 0x1, P5 ;  /* 0x000000001315b211 */ /* 0x000fc600028f0cc0 */
[----:B-----5:R3:W-:Y:S04]  /*a8e0*/  @!P2 ST.E.128 desc[UR6][R2.64], R44 ;  /* 0x0000002c0200a985 */ /* 0x0207e8000c101d06 */
[----:B------:R3:W-:Y:S02]  /*a8f0*/  @!P3 ST.E.128 desc[UR6][R20.64], R52 ;  /* 0x000000341400b985 */ /* 0x0007e4000c101d06 */
.L_x_2270:
[----:B------:R-:W-:Y:S05]  /*a900*/  BSYNC B1 ;  /* 0x0000000000017941 */ /* 0x000fea0003800000 */
.L_x_2269:
[----:B-1----:R1:W4:Y:S01]  /*a910*/  SHFL.IDX PT, R0, R24, 0x1, 0x181f ;  /* 0x00381f0018007f89 */ /* 0x00232200000e0000 */
[----:B------:R-:W-:Y:S03]  /*a920*/  BSSY B1, `(.L_x_2271) ;  /* 0x000000d000017945 */ /* 0x000fe60003800000 */
[----:B--23--:R1:W2:Y:S01]  /*a930*/  SHFL.IDX PT, R20, R23, 0x1, 0x181f ;  /* 0x00381f0017147f89 */ /* 0x00c2a200000e0000 */
[----:B------:R-:W-:Y:S05]  /*a940*/  @P0 BRA `(.L_x_2272) ;  /* 0x0000000000280947 */ /* 0x000fea0003800000 */
[----:B------:R-:W-:Y:S01]  /*a950*/  ULDC UR5, c[0x0][0xac8] ;  /* 0x0002b20000057ab9 */ /* 0x000fe20000000800 */
[----:B------:R-:W-:Y:S01]  /*a960*/  ULDC.64 UR6, c[0x0][0x208] ;  /* 0x0000820000067ab9 */ /* 0x000fe20000000a00 */
[----:B------:R-:W-:Y:S02]  /*a970*/  ISETP.GE.AND P3, PT, R16, UR5, PT ;  /* 0x0000000510007c0c */ /* 0x000fe4000bf66270 */
[----:B------:R-:W-:-:S11]  /*a980*/  ISETP.GE.AND P4, PT, R19, UR5, PT ;  /* 0x0000000513007c0c */ /* 0x000fd6000bf86270 */
[CC--:B--2---:R-:W-:Y:S02]  /*a990*/  @!P3 LEA R2, P0, R16.reuse, R20.reuse, 0x1 ;  /* 0x000000141002b211 */ /* 0x0c4fe400078008ff */
[C---:B------:R-:W-:Y:S02]  /*a9a0*/  @!P4 LEA R20, P2, R19.reuse, R20, 0x1 ;  /* 0x000000141314c211 */ /* 0x040fe400078408ff */
[-C--:B----4-:R-:W-:Y:S02]  /*a9b0*/  @!P3 LEA.HI.X R3, R16, R0.reuse, R193, 0x1, P0 ;  /* 0x000000001003b211 */ /* 0x090fe400000f0cc1 */
[----:B------:R-:W-:-:S03]  /*a9c0*/  @!P4 LEA.HI.X R21, R19, R0, R192, 0x1, P2 ;  /* 0x000000001315c211 */ /* 0x000fc600010f0cc0 */
[----:B-----5:R3:W-:Y:S04]  /*a9d0*/  @!P3 ST.E.128 desc[UR6][R2.64], R40 ;  /* 0x000000280200b985 */ /* 0x0207e8000c101d06 */
[----:B------:R3:W-:Y:S02]  /*a9e0*/  @!P4 ST.E.128 desc[UR6][R20.64], R48 ;  /* 0x000000301400c985 */ /* 0x0007e4000c101d06 */
.L_x_2272:
[----:B------:R-:W-:Y:S05]  /*a9f0*/  BSYNC B1 ;  /* 0x0000000000017941 */ /* 0x000fea0003800000 */
.L_x_2271:
[----:B----4-:R4:W0:Y:S01]  /*aa00*/  SHFL.IDX PT, R0, R24, 0x2, 0x181f ;  /* 0x00581f0018007f89 */ /* 0x01082200000e0000 */
        /* <DEDUP_REMOVED lines=11> */
[----:B-----5:R3:W-:Y:S04]  /*aac0*/  @!P2 ST.E.128 desc[UR6][R2.64], R36 ;  /* 0x000000240200a985 */ /* 0x0207e8000c101d06 */
[----:B------:R3:W-:Y:S02]  /*aad0*/  @!P3 ST.E.128 desc[UR6][R20.64], R12 ;  /* 0x0000000c1400b985 */ /* 0x0007e4000c101d06 */
.L_x_2274:
[----:B------:R-:W-:Y:S05]  /*aae0*/  BSYNC B1 ;  /* 0x0000000000017941 */ /* 0x000fea0003800000 */
.L_x_2273:
[----:B---3--:R-:W-:Y:S01]  /*aaf0*/  VIADD R3, R27, 0x60 ;  /* 0x000000601b037836 */ /* 0x008fe20000000000 */
[----:B01--4-:R-:W3:Y:S04]  /*ab00*/  SHFL.IDX PT, R24, R24, 0x3, 0x181f ;  /* 0x00781f0018187f89 */ /* 0x013ee800000e0000 */
[----:B------:R-:W-:Y:S01]  /*ab10*/  ISETP.GE.AND P0, PT, R3, R92, PT ;  /* 0x0000005c0300720c */ /* 0x000fe20003f06270 */
[----:B------:R-:W4:-:S12]  /*ab20*/  SHFL.IDX PT, R23, R23, 0x3, 0x181f ;  /* 0x00781f0017177f89 */ /* 0x000f1800000e0000 */
[----:B------:R-:W-:Y:S05]  /*ab30*/  @P0 BRA `(.L_x_2275) ;  /* 0x0000000800b40947 */ /* 0x000fea0003800000 */
[----:B------:R-:W-:Y:S01]  /*ab40*/  ULDC UR5, c[0x0][0xac8] ;  /* 0x0002b20000057ab9 */ /* 0x000fe20000000800 */
[----:B------:R-:W-:Y:S01]  /*ab50*/  ULDC.64 UR6, c[0x0][0x208] ;  /* 0x0000820000067ab9 */ /* 0x000fe20000000a00 */
[----:B------:R-:W-:-:S13]  /*ab60*/  ISETP.GE.AND P1, PT, R16, UR5, PT ;  /* 0x0000000510007c0c */ /* 0x000fda000bf26270 */
[----:B----4-:R-:W-:-:S04]  /*ab70*/  @!P1 LEA R2, P0, R16, R23, 0x1 ;  /* 0x0000001710029211 */ /* 0x010fc800078008ff */
[----:B---3--:R-:W-:Y:S02]  /*ab80*/  @!P1 LEA.HI.X R3, R16, R24, R193, 0x1, P0 ;  /* 0x0000001810039211 */ /* 0x008fe400000f0cc1 */
        /* <DEDUP_REMOVED lines=8> */
.L_x_2268:
[----:B------:R-:W0:Y:S01]  /*ac10*/  LDC R8, c[0x0][0xbe8] ;  /* 0x0002fa00ff087b82 */ /* 0x000e220000000800 */
[----:B------:R-:W-:Y:S01]  /*ac20*/  R2UR UR6, R23 ;  /* 0x00000000170672ca */ /* 0x000fe200000e0000 */
[----:B------:R-:W-:Y:S01]  /*ac30*/  BSSY B1, `(.L_x_2276) ;  /* 0x0000035000017945 */ /* 0x000fe20003800000 */
[----:B------:R-:W-:Y:S01]  /*ac40*/  R2UR UR5, R184 ;  /* 0x00000000b80572ca */ /* 0x000fe200000e0000 */
[----:B------:R-:W-:Y:S01]  /*ac50*/  IMAD R6, R22, 0x20, R185 ;  /* 0x0000002016067824 */ /* 0x000fe200078e02b9 */
[----:B------:R-:W-:-:S09]  /*ac60*/  ISETP.GE.AND P0, PT, R194, 0x80, PT ;  /* 0x00000080c200780c */ /* 0x000fd20003f06270 */
[----:B------:R-:W-:Y:S02]  /*ac70*/  USHF.R.S32.HI UR8, URZ, 0x1f, UR6 ;  /* 0x0000001f3f087899 */ /* 0x000fe40008011406 */
[----:B------:R-:W-:Y:S01]  /*ac80*/  USHF.R.S32.HI UR9, URZ, 0x1f, UR5 ;  /* 0x0000001f3f097899 */ /* 0x000fe20008011405 */
[----:B0-----:R-:W-:-:S13]  /*ac90*/  ISETP.NE.AND P1, PT, R8, 0x1, PT ;  /* 0x000000010800780c */ /* 0x001fda0003f25270 */
[----:B------:R-:W0:Y:S08]  /*aca0*/  @P1 LDC R9, c[0x0][0xbec] ;  /* 0x0002fb00ff091b82 */ /* 0x000e300000000800 */
[----:B------:R-:W1:Y:S01]  /*acb0*/  @P1 LDC R11, c[0x0][0xbf0] ;  /* 0x0002fc00ff0b1b82 */ /* 0x000e620000000800 */
[----:B------:R-:W-:Y:S05]  /*acc0*/  @P0 BRA `(.L_x_2277) ;  /* 0x0000000000ac0947 */ /* 0x000fea0003800000 */
[----:B------:R-:W2:Y:S01]  /*acd0*/  S2R R0, SR_TID.X ;  /* 0x0000000000007919 */ /* 0x000ea20000002100 */
[----:B------:R-:W3:Y:S01]  /*ace0*/  LDC R3, c[0x0][0xbe8] ;  /* 0x0002fa00ff037b82 */ /* 0x000ee20000000800 */
[----:B------:R-:W-:Y:S01]  /*acf0*/  IMAD.U32 R4, RZ, RZ, UR60 ;  /* 0x0000003cff047e24 */ /* 0x000fe2000f8e00ff */
[----:B------:R-:W-:Y:S02]  /*ad00*/  ULDC UR5, c[0x0][0xa88] ;  /* 0x0002a20000057ab9 */ /* 0x000fe40000000800 */
[----:B---3--:R-:W-:Y:S02]  /*ad10*/  IMAD R5, R3, UR5, RZ ;  /* 0x0000000503057c24 */ /* 0x008fe4000f8e02ff */
[----:B--2---:R-:W-:-:S04]  /*ad20*/  IADD3 R4, R4, -0x80, R0 ;  /* 0xffffff8004047810 */ /* 0x004fc80007ffe000 */
[----:B------:R-:W-:-:S13]  /*ad30*/  ISETP.GE.AND P0, PT, R4, R5, PT ;  /* 0x000000050400720c */ /* 0x000fda0003f06270 */
[----:B------:R-:W-:Y:S05]  /*ad40*/  @P0 BRA `(.L_x_2277) ;  /* 0x00000000008c0947 */ /* 0x000fea0003800000 */
[----:B------:R-:W-:Y:S01]  /*ad50*/  ISETP.NE.AND P0, PT, R3, 0x1, PT ;  /* 0x000000010300780c */ /* 0x000fe20003f05270 */
[----:B------:R-:W-:Y:S01]  /*ad60*/  ULDC.64 UR10, c[0x0][0xb90] ;  /* 0x0002e400000a7ab9 */ /* 0x000fe20000000a00 */
[----:B------:R-:W-:Y:S01]  /*ad70*/  R2UR UR13, R23 ;  /* 0x00000000170d72ca */ /* 0x000fe200000e0000 */
[----:B------:R-:W-:Y:S01]  /*ad80*/  UIMAD UR5, UR8, UR10, URZ ;  /* 0x0000000a080572a4 */ /* 0x000fe2000f8e023f */
[----:B------:R-:W-:Y:S01]  /*ad90*/  R2UR UR12, R184 ;  /* 0x00000000b80c72ca */ /* 0x000fe200000e0000 */
[----:B------:R-:W-:-:S08]  /*ada0*/  IMAD.MOV.U32 R2, RZ, RZ, R4 ;  /* 0x000000ffff027224 */ /* 0x000fd000078e0004 */
[----:B------:R-:W2:Y:S02]  /*adb0*/  @P0 LDC R5, c[0x0][0xbec] ;  /* 0x0002fb00ff050b82 */ /* 0x000ea40000000800 */
[----:B------:R-:W-:Y:S02]  /*adc0*/  UIMAD.WIDE.U32 UR6, UR13, UR10, URZ ;  /* 0x0000000a0d0672a5 */ /* 0x000fe4000f8e003f */
[----:B------:R-:W-:-:S03]  /*add0*/  UIMAD UR5, UR13, UR11, UR5 ;  /* 0x0000000b0d0572a4 */ /* 0x000fc6000f8e0205 */
[----:B------:R-:W-:Y:S01]  /*ade0*/  ULDC.64 UR10, c[0x0][0xb98] ;  /* 0x0002e600000a7ab9 */ /* 0x000fe20000000a00 */
[----:B------:R-:W3:Y:S01]  /*adf0*/  @P0 LDC R7, c[0x0][0xbf0] ;  /* 0x0002fc00ff070b82 */ /* 0x000ee20000000800 */
[----:B------:R-:W-:Y:S02]  /*ae00*/  UIADD3 UR7, UR7, UR5, URZ ;  /* 0x0000000507077290 */ /* 0x000fe4000fffe03f */
[----:B------:R-:W-:Y:S02]  /*ae10*/  UIMAD UR5, UR9, UR10, URZ ;  /* 0x0000000a090572a4 */ /* 0x000fe4000f8e023f */
[----:B------:R-:W-:Y:S02]  /*ae20*/  UIMAD.WIDE.U32 UR6, UR12, UR10, UR6 ;  /* 0x0000000a0c0672a5 */ /* 0x000fe4000f8e0006 */
[----:B------:R-:W-:-:S03]  /*ae30*/  UIMAD UR5, UR12, UR11, UR5 ;  /* 0x0000000b0c0572a4 */ /* 0x000fc6000f8e0205 */
[----:B------:R-:W-:Y:S01]  /*ae40*/  ULDC.64 UR10, c[0x0][0xb88] ;  /* 0x0002e200000a7ab9 */ /* 0x000fe20000000a00 */
[----:B------:R-:W-:Y:S01]  /*ae50*/  ULDC.64 UR12, c[0x0][0x208] ;  /* 0x00008200000c7ab9 */ /* 0x000fe20000000a00 */
[----:B--2---:R-:W-:-:S05]  /*ae60*/  @P0 IMAD.HI.U32 R0, R4, R5, RZ ;  /* 0x0000000504000227 */ /* 0x004fca00078e00ff */
[----:B---3--:R-:W-:-:S05]  /*ae70*/  @P0 SHF.R.U32.HI R2, RZ, R7, R0 ;  /* 0x00000007ff020219 */ /* 0x008fca0000011600 */
[----:B------:R-:W-:-:S04]  /*ae80*/  IMAD.MOV R5, RZ, RZ, -R2 ;  /* 0x000000ffff057224 */ /* 0x000fc800078e0a02 */
[----:B------:R-:W-:Y:S01]  /*ae90*/  IMAD R5, R3, R5, R4 ;  /* 0x0000000503057224 */ /* 0x000fe200078e0204 */
[----:B------:R-:W-:Y:S01]  /*aea0*/  SHF.R.S32.HI R3, RZ, 0x1f, R2 ;  /* 0x0000001fff037819 */ /* 0x000fe20000011402 */
[----:B------:R-:W-:Y:S01]  /*aeb0*/  IMAD.U32 R4, RZ, RZ, UR5 ;  /* 0x00000005ff047e24 */ /* 0x000fe2000f8e00ff */
        /* <DEDUP_REMOVED lines=12> */
.L_x_2277:
[----:B------:R-:W-:Y:S05]  /*af80*/  BSYNC B1 ;  /* 0x0000000000017941 */ /* 0x000fea0003800000 */
.L_x_2276:
[----:B------:R-:W-:Y:S01]  /*af90*/  R2UR UR13, R23 ;  /* 0x00000000170d72ca */ /* 0x000fe200000e0000 */
[----:B------:R-:W-:Y:S01]  /*afa0*/  ULDC.64 UR10, c[0x0][0xae8] ;  /* 0x0002ba00000a7ab9 */ /* 0x000fe20000000a00 */
[----:B------:R-:W-:Y:S01]  /*afb0*/  R2UR UR12, R184 ;  /* 0x00000000b80c72ca */ /* 0x000fe200000e0000 */
[----:B------:R-:W-:Y:S01]  /*afc0*/  UIMAD UR5, UR8, UR10, URZ ;  /* 0x0000000a080572a4 */ /* 0x000fe2000f8e023f */
[----:B------:R-:W-:Y:S01]  /*afd0*/  VIADD R6, R6, UR60 ;  /* 0x0000003c06067c36 */ /* 0x000fe20008000000 */
[----:B------:R-:W-:Y:S03]  /*afe0*/  BSSY B1, `(.L_x_2278) ;  /* 0x0000035000017945 */ /* 0x000fe60003800000 */
[----:B0-----:R-:W-:-:S04]  /*aff0*/  @P1 IMAD.HI.U32 R0, R6, R9, RZ ;  /* 0x0000000906001227 */ /* 0x001fc800078e00ff */
[----:B--2---:R-:W-:Y:S01]  /*b000*/  IMAD.MOV.U32 R5, RZ, RZ, R6 ;  /* 0x000000ffff057224 */ /* 0x004fe200078e0006 */
[----:B------:R-:W-:Y:S01]  /*b010*/  UIMAD.WIDE.U32 UR6, UR13, UR10, URZ ;  /* 0x0000000a0d0672a5 */ /* 0x000fe2000f8e003f */
[----:B-1----:R-:W-:Y:S01]  /*b020*/  @P1 SHF.R.U32.HI R5, RZ, R11, R0 ;  /* 0x0000000bff051219 */ /* 0x002fe20000011600 */
[----:B------:R-:W-:-:S03]  /*b030*/  UIMAD UR5, UR13, UR11, UR5 ;  /* 0x0000000b0d0572a4 */ /* 0x000fc6000f8e0205 */
[----:B------:R-:W-:Y:S01]  /*b040*/  ULDC.64 UR10, c[0x0][0xaf0] ;  /* 0x0002bc00000a7ab9 */ /* 0x000fe20000000a00 */
[----:B------:R-:W-:Y:S01]  /*b050*/  UIADD3 UR7, UR7, UR5, URZ ;  /* 0x0000000507077290 */ /* 0x000fe2000fffe03f */
[--C-:B------:R-:W-:Y:S01]  /*b060*/  SHF.R.S32.HI R0, RZ, 0x1f, R5.reuse ;  /* 0x0000001fff007819 */ /* 0x100fe20000011405 */
[----:B------:R-:W-:Y:S01]  /*b070*/  UIMAD UR5, UR9, UR10, URZ ;  /* 0x0000000a090572a4 */ /* 0x000fe2000f8e023f */
[----:B------:R-:W-:Y:S01]  /*b080*/  IMAD.MOV R7, RZ, RZ, -R5 ;  /* 0x000000ffff077224 */ /* 0x000fe200078e0a05 */
[----:B------:R-:W-:Y:S02]  /*b090*/  UIMAD.WIDE.U32 UR6, UR12, UR10, UR6 ;  /* 0x0000000a0c0672a5 */ /* 0x000fe4000f8e0006 */
[----:B------:R-:W-:Y:S01]  /*b0a0*/  UIMAD UR5, UR12, UR11, UR5 ;  /* 0x0000000b0c0572a4 */ /* 0x000fe2000f8e0205 */
[----:B------:R-:W-:Y:S01]  /*b0b0*/  IMAD R7, R8, R7, R6 ;  /* 0x0000000708077224 */ /* 0x000fe200078e0206 */
[----:B------:R-:W-:Y:S01]  /*b0c0*/  ULDC.64 UR8, c[0x0][0xae0] ;  /* 0x0002b80000087ab9 */ /* 0x000fe20000000a00 */
[----:B------:R-:W-:Y:S01]  /*b0d0*/  VIADD R6, R185, UR60 ;  /* 0x0000003cb9067c36 */ /* 0x000fe20008000000 */
[----:B------:R-:W-:Y:S01]  /*b0e0*/  UIADD3 UR5, UR7, UR5, URZ ;  /* 0x0000000507057290 */ /* 0x000fe2000fffe03f */
[----:B------:R-:W-:-:S02]  /*b0f0*/  IMAD R0, R0, UR8, RZ ;  /* 0x0000000800007c24 */ /* 0x000fc4000f8e02ff */
[----:B------:R-:W-:Y:S02]  /*b100*/  IMAD.U32 R3, RZ, RZ, UR7 ;  /* 0x00000007ff037e24 */ /* 0x000fe4000f8e00ff */
[----:B------:R-:W-:Y:S01]  /*b110*/  IMAD.U32 R2, RZ, RZ, UR6 ;  /* 0x00000006ff027e24 */ /* 0x000fe2000f8e00ff */
[----:B------:R-:W-:Y:S01]  /*b120*/  ULDC.64 UR6, c[0x0][0xad8] ;  /* 0x0002b60000067ab9 */ /* 0x000fe20000000a00 */
[----:B------:R-:W-:Y:S01]  /*b130*/  IMAD.U32 R3, RZ, RZ, UR5 ;  /* 0x00000005ff037e24 */ /* 0x000fe2000f8e00ff */
[----:B------:R-:W-:Y:S01]  /*b140*/  ULDC UR5, c[0x0][0xa88] ;  /* 0x0002a20000057ab9 */ /* 0x000fe20000000800 */
[C---:B------:R-:W-:Y:S01]  /*b150*/  IMAD R9, R5.reuse, UR9, R0 ;  /* 0x0000000905097c24 */ /* 0x040fe2000f8e0200 */
[----:B------:R-:W-:Y:S01]  /*b160*/  SHF.R.S32.HI R0, RZ, 0x1f, R7 ;  /* 0x0000001fff007819 */ /* 0x000fe20000011407 */
[----:B------:R-:W-:-:S04]  /*b170*/  IMAD.WIDE.U32 R2, R5, UR8, R2 ;  /* 0x0000000805027c25 */ /* 0x000fc8000f8e0002 */
[----:B------:R-:W-:Y:S02]  /*b180*/  IMAD.IADD R3, R3, 0x1, R9 ;  /* 0x0000000103037824 */ /* 0x000fe400078e0209 */
[----:B------:R-:W-:Y:S02]  /*b190*/  IMAD R4, R0, UR6, RZ ;  /* 0x0000000600047c24 */ /* 0x000fe4000f8e02ff */
[----:B------:R-:W-:Y:S02]  /*b1a0*/  IMAD R9, R8, UR5, RZ ;  /* 0x0000000508097c24 */ /* 0x000fe4000f8e02ff */
        /* <DEDUP_REMOVED lines=24> */
.L_x_2279:
[----:B------:R-:W-:Y:S05]  /*b330*/  BSYNC B1 ;  /* 0x0000000000017941 */ /* 0x000fea0003800000 */
.L_x_2278:
        /* <DEDUP_REMOVED lines=14> */
.L_x_2281:
[----:B------:R-:W-:Y:S05]  /*b420*/  BSYNC B1 ;  /* 0x0000000000017941 */ /* 0x000fea0003800000 */
.L_x_2280:
        /* <DEDUP_REMOVED lines=14> */
.L_x_2283:
[----:B------:R-:W-:Y:S05]  /*b510*/  BSYNC B1 ;  /* 0x0000000000017941 */ /* 0x000fea0003800000 */
.L_x_2282:
        /* <DEDUP_REMOVED lines=15> */
.L_x_2275:
[----:B------:R-:W-:Y:S05]  /*b610*/  BSYNC B0 ;  /* 0x0000000000007941 */ /* 0x000fea0003800000 */
.L_x_2267:
[----:B------:R-:W-:Y:S02]  /*b620*/  ULDC UR5, c[0x0][0xc38] ;  /* 0x00030e0000057ab9 */ /* 0x000fe40000000800 */
[----:B------:R-:W-:-:S06]  /*b630*/  UISETP.GE.AND UP0, UPT, UR4, UR5, UPT ;  /* 0x000000050400728c */ /* 0x000fcc000bf06270 */
[----:B------:R-:W-:-:S13]  /*b640*/  PLOP3.LUT P0, PT, PT, PT, UP0, 0x80, 0x0 ;  /* 0x000000000000781c */ /* 0x000fda0003f0f008 */
[----:B------:R-:W-:Y:S05]  /*b650*/  @!P0 BRA `(.L_x_2284) ;  /* 0xffffff5400d88947 */ /* 0x000fea000383ffff */
[----:B------:R-:W-:Y:S05]  /*b660*/  EXIT ;  /* 0x000000000000794d */ /* 0x000fea0003800000 */
.L_x_2232:
[----:B------:R-:W-:-:S08]  /*b670*/  NOP ;  /* 0x0000000000007918 */ /* 0x000fd00000000000 */
[----:B0-----:R-:W0:-:S00]  /*b680*/  USETMAXREG.DEALLOC.CTAPOOL 0x18 ;  /* 0x00000018000079c8 */ /* 0x001e0000080e0500 */
[----:B0-----:R-:W-:-:S06]  /*b690*/  LOP3.LUT R0, R0, 0x3, RZ, 0xc0, !PT ;  /* 0x0000000300007812 */ /* 0x001fcc00078ec0ff */
[----:B------:R-:W0:Y:S01]  /*b6a0*/  S2UR UR6, SR_CTAID.X ;  /* 0x00000000000679c3 */ /* 0x000e220000002500 */
[----:B------:R-:W-:Y:S01]  /*b6b0*/  IMAD.MOV.U32 R18, RZ, RZ, RZ ;  /* 0x000000ffff127224 */ /* 0x000fe200078e00ff */
[----:B------:R-:W1:Y:S02]  /*b6c0*/  SHFL.IDX PT, R0, R0, RZ, 0x1f ;  /* 0x00001fff00007589 */ /* 0x000e6400000e0000 */
[----:B-1----:R-:W-:-:S04]  /*b6d0*/  ISETP.NE.AND P0, PT, R0, RZ, PT ;  /* 0x000000ff0000720c */ /* 0x002fc80003f05270 */
[----:B------:R-:W0:Y:S01]  /*b6e0*/  LDC R0, c[0x0][0xc38] ;  /* 0x00030e00ff007b82 */ /* 0x000e220000000800 */
[----:B------:R-:W-:-:S05]  /*b6f0*/  P2R R2, PR, RZ, 0x1 ;  /* 0x00000001ff027803 */ /* 0x000fca0000000000 */
[----:B------:R1:W-:Y:S03]  /*b700*/  STL [R1+0x20], R2 ;  /* 0x0000200201007387 */ /* 0x0003e60000100800 */
[----:B------:R-:W-:Y:S06]  /*b710*/  @P0 BAR.ARV 0x4, 0x180 ;  /* 0x0106000000000b1d */ /* 0x000fec0000002000 */
[----:B------:R1:W-:Y:S01]  /*b720*/  STL [R1+0x1c], RZ ;  /* 0x00001cff01007387 */ /* 0x0003e20000100800 */
[----:B0-----:R-:W-:Y:S01]  /*b730*/  ISETP.LE.AND P0, PT, R0, UR6, PT ;  /* 0x0000000600007c0c */ /* 0x001fe2000bf03270 */
[----:B------:R-:W-:-:S05]  /*b740*/  IMAD.MOV.U32 R0, RZ, RZ, 0x1 ;  /* 0x00000001ff007424 */ /* 0x000fca00078e00ff */
[----:B------:R1:W-:Y:S07]  /*b750*/  STL [R1+0x4], R0 ;  /* 0x0000040001007387 */ /* 0x0003ee0000100800 */
[----:B------:R-:W-:Y:S05]  /*b760*/  @P0 BRA `(.L_x_2285) ;  /* 0x0000004400600947 */ /* 0x000fea0003800000 */
[----:B------:R-:W0:Y:S01]  /*b770*/  S2R R6, SR_TID.X ;  /* 0x0000000000067919 */ /* 0x000e220000002100 */
[----:B------:R-:W2:Y:S01]  /*b780*/  S2UR UR5, SR_CgaCtaId ;  /* 0x00000000000579c3 */ /* 0x000ea20000008800 */
[----:B------:R-:W-:Y:S01]  /*b790*/  UMOV UR4, 0x400 ;  /* 0x0000040000047882 */ /* 0x000fe20000000000 */
[----:B------:R-:W-:Y:S01]  /*b7a0*/  IMAD.MOV.U32 R18, RZ, RZ, RZ ;  /* 0x000000ffff127224 */ /* 0x000fe200078e00ff */
[----:B------:R-:W-:Y:S01]  /*b7b0*/  ULDC UR43, c[0x0][0xc] ;  /* 0x00000300002b7ab9 */ /* 0x000fe20000000800 */
[----:B------:R-:W-:Y:S01]  /*b7c0*/  ULDC.64 UR38, c[0x0][0x198] ;  /* 0x0000660000267ab9 */ /* 0x000fe20000000a00 */
[----:B--2---:R-:W-:-:S06]  /*b7d0*/  ULEA UR4, UR5, UR4, 0x18 ;  /* 0x0000000405047291 */ /* 0x004fcc000f8ec03f */
[----:B------:R-:W-:Y:S01]  /*b7e0*/  IMAD.U32 R17, RZ, RZ, UR4 ;  /* 0x00000004ff117e24 */ /* 0x000fe2000f8e00ff */
[C---:B0-----:R-:W-:Y:S01]  /*b7f0*/  LOP3.LUT R5, R6.reuse, 0x7f, RZ, 0xc0, !PT ;  /* 0x0000007f06057812 */ /* 0x041fe200078ec0ff */
[----:B-1----:R-:W-:-:S05]  /*b800*/  IMAD.SHL.U32 R0, R6, 0x8, RZ ;  /* 0x0000000806007824 */ /* 0x002fca00078e00ff */
        /* <DEDUP_REMOVED lines=13> */
[----:B------:R0:W-:Y:S04]  /*b8e0*/  STL [R1+0x4], R2 ;  /* 0x0000040201007387 */ /* 0x0001e80000100800 */
[----:B------:R1:W-:Y:S01]  /*b8f0*/  STL [R1+0x1c], RZ ;  /* 0x00001cff01007387 */ /* 0x0003e20000100800 */
[----:B0-----:R-:W-:-:S02]  /*b900*/  LOP3.LUT R2, R0, 0x40, RZ, 0xfc, !PT ;  /* 0x0000004000027812 */ /* 0x001fc400078efcff */
[----:B-1----:R-:W-:-:S07]  /*b910*/  LOP3.LUT R0, R0, 0x80, RZ, 0xfc, !PT ;  /* 0x0000008000007812 */ /* 0x002fce00078efcff */
.L_x_2375:
        /* <DEDUP_REMOVED lines=23> */
.L_x_2286:
[----:B------:R-:W-:Y:S01]  /*ba90*/  ULDC UR8, c[0x0][0xc54] ;  /* 0x0003150000087ab9 */ /* 0x000fe20000000800 */
[----:B------:R-:W-:Y:S01]  /*baa0*/  UMOV UR7, UR9 ;  /* 0x0000000900077c82 */ /* 0x000fe20008000000 */
[----:B------:R-:W-:-:S11]  /*bab0*/  UISETP.NE.AND UP0, UPT, UR8, 0x1, UPT ;  /* 0x000000010800788c */ /* 0x000fd6000bf05270 */
[----:B------:R-:W-:Y:S02]  /*bac0*/  @UP0 ULDC.64 UR10, c[0x0][0xc58] ;  /* 0x00031600000a0ab9 */ /* 0x000fe40000000a00 */
[----:B------:R-:W-:-:S04]  /*bad0*/  UIMAD.WIDE.U32 UR4, UR9, UR10, URZ ;  /* 0x0000000a090472a5 */ /* 0x000fc8000f8e003f */
[----:B------:R-:W-:-:S04]  /*bae0*/  @UP0 USHF.R.U32.HI UR7, URZ, UR11, UR5 ;  /* 0x0000000b3f070299 */ /* 0x000fc80008011605 */
[----:B------:R-:W-:-:S12]  /*baf0*/  UIMAD UR8, UR7, UR8, URZ ;  /* 0x00000008070872a4 */ /* 0x000fd8000f8e023f */
.L_x_2287:
[----:B------:R-:W-:Y:S01]  /*bb00*/  ULOP3.LUT UR42, URZ, UR7, URZ, 0x33, !UPT ;  /* 0x000000073f2a7292 */ /* 0x000fe2000f8e333f */
[----:B------:R-:W-:Y:S01]  /*bb10*/  BSSY B7, `(.L_x_2288) ;  /* 0x0000400000077945 */ /* 0x000fe20003800000 */
[----:B------:R-:W-:Y:S01]  /*bb20*/  ULDC UR5, c[0x0][0x448] ;  /* 0x0001120000057ab9 */ /* 0x000fe20000000800 */
[----:B------:R-:W-:Y:S01]  /*bb30*/  ULDC UR4, c[0x0][0xc3c] ;  /* 0x00030f0000047ab9 */ /* 0x000fe20000000800 */
[----:B------:R-:W-:Y:S02]  /*bb40*/  UISETP.NE.AND UP1, UPT, UR5, 0x1, UPT ;  /* 0x000000010500788c */ /* 0x000fe4000bf25270 */
[----:B------:R-:W-:Y:S01]  /*bb50*/  UIADD3 UR42, UR42, UR4, URZ ;  /* 0x000000042a2a7290 */ /* 0x000fe2000fffe03f */
[----:B------:R-:W-:Y:S01]  /*bb60*/  ULDC.64 UR10, c[0x0][0x418] ;  /* 0x00010600000a7ab9 */ /* 0x000fe20000000a00 */
[----:B------:R-:W-:Y:S01]  /*bb70*/  ULDC UR5, c[0x0][0x288] ;  /* 0x0000a20000057ab9 */ /* 0x000fe20000000800 */
[----:B------:R-:W-:Y:S02]  /*bb80*/  UISETP.NE.U32.AND UP0, UPT, UR10, URZ, UPT ;  /* 0x0000003f0a00728c */ /* 0x000fe4000bf05070 */
[----:B------:R-:W-:-:S02]  /*bb90*/  USHF.L.U32 UR7, UR42, 0x7, URZ ;  /* 0x000000072a077899 */ /* 0x000fc4000800063f */
[----:B------:R-:W-:Y:S02]  /*bba0*/  UISETP.NE.AND.EX UP0, UPT, UR11, URZ, UPT, UP0 ;  /* 0x0000003f0b00728c */ /* 0x000fe4000bf05300 */
[----:B------:R-:W-:Y:S01]  /*bbb0*/  UIADD3 UR7, UR7, 0x7f, URZ ;  /* 0x0000007f07077890 */ /* 0x000fe2000fffe03f */
[----:B------:R-:W-:Y:S01]  /*bbc0*/  ULDC UR4, c[0x0][0x424] ;  /* 0x0001090000047ab9 */ /* 0x000fe20000000800 */
[----:B------:R-:W-:Y:S02]  /*bbd0*/  UIADD3 UR13, -UR5, 0x80, URZ ;  /* 0x00000080050d7890 */ /* 0x000fe4000fffe13f */
[----:B------:R-:W-:Y:S01]  /*bbe0*/  USEL UR11, UR4, 0x1, UP0 ;  /* 0x00000001040b7887 */ /* 0x000fe20008000000 */
[----:B------:R-:W-:Y:S01]  /*bbf0*/  @UP1 ULDC UR5, c[0x0][0x44c] ;  /* 0x0001130000051ab9 */ /* 0x000fe20000000800 */
[----:B------:R-:W-:Y:S01]  /*bc00*/  ULDC UR12, c[0x0][0x2f0] ;  /* 0x0000bc00000c7ab9 */ /* 0x000fe20000000800 */
[----:B------:R-:W-:Y:S01]  /*bc10*/  UIMAD.WIDE.U32 UR4, UR7, UR5, URZ ;  /* 0x00000005070472a5 */ /* 0x000fe2000f8e003f */
[----:B------:R-:W-:Y:S01]  /*bc20*/  @UP1 ULDC UR14, c[0x0][0x450] ;  /* 0x00011400000e1ab9 */ /* 0x000fe20000000800 */
[----:B------:R-:W-:-:S02]  /*bc30*/  UIMAD UR13, UR11, UR12, UR13 ;  /* 0x0000000c0b0d72a4 */ /* 0x000fc4000f8e020d */
[----:B------:R-:W-:Y:S02]  /*bc40*/  @UP1 USHF.R.U32.HI UR7, URZ, UR14, UR5 ;  /* 0x0000000e3f071299 */ /* 0x000fe40008011605 */
[----:B------:R-:W-:Y:S02]  /*bc50*/  UIMAD UR11, UR11, UR12, 0x7f ;  /* 0x0000007f0b0b74a4 */ /* 0x000fe4000f8e020c */
[----:B------:R-:W-:Y:S02]  /*bc60*/  UIADD3 UR7, UR13, UR7, URZ ;  /* 0x000000070d077290 */ /* 0x000fe4000fffe03f */
[----:B------:R-:W-:Y:S02]  /*bc70*/  UIADD3 UR8, UR9, -UR8, URZ ;  /* 0x8000000809087290 */ /* 0x000fe4000fffe03f */
[----:B------:R-:W-:Y:S02]  /*bc80*/  USHF.R.S32.HI UR9, URZ, 0x1f, UR11 ;  /* 0x0000001f3f097899 */ /* 0x000fe4000801140b */
[----:B------:R-:W-:-:S02]  /*bc90*/  USHF.R.S32.HI UR4, URZ, 0x1f, UR7 ;  /* 0x0000001f3f047899 */ /* 0x000fc40008011407 */
[----:B------:R-:W-:Y:S02]  /*bca0*/  ULEA.HI UR9, UR9, UR11, URZ, 0x7 ;  /* 0x0000000b09097291 */ /* 0x000fe4000f8f383f */
[----:B------:R-:W-:Y:S01]  /*bcb0*/  ULEA.HI UR7, UR4, UR7, URZ, 0x7 ;  /* 0x0000000704077291 */ /* 0x000fe2000f8f383f */
[----:B------:R-:W-:Y:S01]  /*bcc0*/  ULDC UR10, c[0x0][0xc48] ;  /* 0x00031200000a7ab9 */ /* 0x000fe20000000800 */
[----:B------:R-:W-:Y:S02]  /*bcd0*/  USHF.R.S32.HI UR9, URZ, 0x7, UR9 ;  /* 0x000000073f097899 */ /* 0x000fe40008011409 */
[----:B------:R-:W-:Y:S02]  /*bce0*/  USHF.R.S32.HI UR7, URZ, 0x7, UR7 ;  /* 0x000000073f077899 */ /* 0x000fe40008011407 */
[----:B------:R-:W-:Y:S02]  /*bcf0*/  UISETP.NE.AND UP0, UPT, UR10, 0x1, UPT ;  /* 0x000000010a00788c */ /* 0x000fe4000bf05270 */
[----:B------:R-:W-:Y:S01]  /*bd00*/  UISETP.LT.AND UP1, UPT, UR9, UR7, UPT ;  /* 0x000000070900728c */ /* 0x000fe2000bf21270 */
[----:B------:R-:W-:-:S03]  /*bd10*/  ULDC UR5, c[0x0][0xc54] ;  /* 0x0003150000057ab9 */ /* 0x000fc60000000800 */
[----:B------:R-:W-:Y:S02]  /*bd20*/  USEL UR41, UR9, UR7, UP1 ;  /* 0x0000000709297287 */ /* 0x000fe40008800000 */
[----:B------:R-:W-:-:S03]  /*bd30*/  UIMAD UR8, UR6, UR5, UR8 ;  /* 0x00000005060872a4 */ /* 0x000fc6000f8e0208 */
[----:B------:R-:W-:Y:S01]  /*bd40*/  @UP0 ULDC UR5, c[0x0][0xc4c] ;  /* 0x0003130000050ab9 */ /* 0x000fe20000000800 */
[----:B------:R-:W-:Y:S01]  /*bd50*/  ISETP.LT.AND P0, PT, RZ, UR41, PT ;  /* 0x00000029ff007c0c */ /* 0x000fe2000bf01270 */
[----:B------:R-:W-:Y:S01]  /*bd60*/  UIMAD.WIDE.U32 UR4, UR8, UR5, URZ ;  /* 0x00000005080472a5 */ /* 0x000fe2000f8e003f */
[----:B------:R-:W-:Y:S01]  /*bd70*/  @UP0 ULDC UR6, c[0x0][0xc50] ;  /* 0x0003140000060ab9 */ /* 0x000fe20000000800 */
[----:B------:R-:W-:Y:S02]  /*bd80*/  UMOV UR40, UR8 ;  /* 0x0000000800287c82 */ /* 0x000fe40008000000 */
[----:B------:R-:W-:-:S04]  /*bd90*/  @UP0 USHF.R.U32.HI UR40, URZ, UR6, UR5 ;  /* 0x000000063f280299 */ /* 0x000fc80008011605 */
[----:B------:R-:W-:-:S04]  /*bda0*/  UIADD3 UR36, -UR40, URZ, URZ ;  /* 0x0000003f28247290 */ /* 0x000fc8000fffe13f */
[----:B------:R-:W-:Y:S01]  /*bdb0*/  UIMAD UR36, UR10, UR36, UR8 ;  /* 0x000000240a2472a4 */ /* 0x000fe2000f8e0208 */
[----:B------:R-:W-:Y:S11]  /*bdc0*/  @P0 BRA `(.L_x_2289) ;  /* 0x00000000004c0947 */ /* 0x000ff60003800000 */
        /* <DEDUP_REMOVED lines=19> */
.L_x_2289:
        /* <DEDUP_REMOVED lines=20> */
.L_x_2292:
[----:B------:R-:W-:Y:S05]  /*c040*/  BSYNC B6 ;  /* 0x0000000000067941 */ /* 0x000fea0003800000 */
.L_x_2291:
        /* <DEDUP_REMOVED lines=20> */
.L_x_2295:
        /* <DEDUP_REMOVED lines=15> */
.L_x_2294:
[----:B------:R-:W-:Y:S05]  /*c280*/  BSYNC B6 ;  /* 0x0000000000067941 */ /* 0x000fea0003800000 */
.L_x_2293:
[----:B------:R-:W-:Y:S01]  /*c290*/  ULDC.64 UR4, c[0x0][0x9f8] ;  /* 0x00027e0000047ab9 */ /* 0x000fe20000000a00 */
[----:B------:R-:W-:Y:S01]  /*c2a0*/  IMAD.U32 R7, RZ, RZ, UR40 ;  /* 0x00000028ff077e24 */ /* 0x000fe2000f8e00ff */
[----:B------:R-:W-:Y:S01]  /*c2b0*/  UISETP.NE.U32.AND UP0, UPT, UR4, URZ, UPT ;  /* 0x0000003f0400728c */ /* 0x000fe2000bf05070 */
[----:B------:R-:W-:-:S03]  /*c2c0*/  ULDC.64 UR6, c[0x0][0x208] ;  /* 0x0000820000067ab9 */ /* 0x000fc60000000a00 */
[----:B------:R-:W-:-:S06]  /*c2d0*/  UISETP.NE.AND.EX UP0, UPT, UR5, URZ, UPT, UP0 ;  /* 0x0000003f0500728c */ /* 0x000fcc000bf05300 */
[----:B------:R-:W-:-:S05]  /*c2e0*/  PLOP3.LUT P0, PT, PT, PT, UP0, 0x80, 0x0 ;  /* 0x000000000000781c */ /* 0x000fca0003f0f008 */
[----:B------:R-:W-:Y:S02]  /*c2f0*/  @UP0 ULDC.64 UR4, c[0x0][0x9f8] ;  /* 0x00027e0000040ab9 */ /* 0x000fe40000000a00 */
[----:B------:R-:W-:-:S06]  /*c300*/  @UP0 UIMAD.WIDE UR4, UR40, 0x4, UR4 ;  /* 0x00000004280408a5 */ /* 0x000fcc000f8e0204 */
[----:B------:R-:W-:Y:S02]  /*c310*/  IMAD.U32 R2, RZ, RZ, UR4 ;  /* 0x00000004ff027e24 */ /* 0x000fe4000f8e00ff */
[----:B------:R-:W-:-:S05]  /*c320*/  IMAD.U32 R3, RZ, RZ, UR5 ;  /* 0x00000005ff037e24 */ /* 0x000fca000f8e00ff */
[----:B------:R0:W2:Y:S01]  /*c330*/  @P0 LDG.E R7, desc[UR6][R2.64] ;  /* 0x0000000602070981 */ /* 0x0000a2000c1e1900 */
        /* <DEDUP_REMOVED lines=9> */
[----:B------:R-:W-:Y:S02]  /*c3d0*/  P2R R4, PR, RZ, 0x2 ;  /* 0x00000002ff047803 */ /* 0x000fe40000000000 */
[----:B--2---:R-:W-:Y:S01]  /*c3e0*/  SHF.R.S32.HI R8, RZ, 0x1f, R7 ;  /* 0x0000001fff087819 */ /* 0x004fe20000011407 */
[----:B------:R0:W-:Y:S01]  /*c3f0*/  STL [R1], R7 ;  /* 0x0000000701007387 */ /* 0x0001e20000100800 */
[----:B------:R-:W-:-:S03]  /*c400*/  SEL R16, R7, RZ, !P1 ;  /* 0x000000ff07107207 */ /* 0x000fc60004800000 */
[----:B------:R0:W-:Y:S04]  /*c410*/  STL [R1+0x10], R4 ;  /* 0x0000100401007387 */ /* 0x0001e80000100800 */
[----:B------:R0:W-:Y:S01]  /*c420*/  STL [R1+0x8], R8 ;  /* 0x0000080801007387 */ /* 0x0001e20000100800 */
[----:B------:R-:W-:Y:S05]  /*c430*/  BRA.DIV UR4, `(.L_x_2296) ;  /* 0x0000003e04c47947 */ /* 0x000fea000b800000 */
[----:B------:R1:W2:Y:S02]  /*c440*/  SHFL.IDX PT, R14, R0, RZ, 0x1f ;  /* 0x00001fff000e7589 */ /* 0x0002a400000e0000 */
.L_x_2390:
[----:B------:R-:W-:Y:S02]  /*c450*/  PLOP3.LUT P2, PT, PT, PT, PT, 0x8, 0x0 ;  /* 0x000000000000781c */ /* 0x000fe40003f4e170 */
[----:B--2---:R-:W-:Y:S02]  /*c460*/  ISETP.NE.AND P0, PT, R14, RZ, PT ;  /* 0x000000ff0e00720c */ /* 0x004fe40003f05270 */
[----:B-1----:R-:W-:-:S05]  /*c470*/  P2R R0, PR, RZ, 0x4 ;  /* 0x00000004ff007803 */ /* 0x002fca0000000000 */
[----:B------:R1:W-:Y:S06]  /*c480*/  STL [R1+0xc], R0 ;  /* 0x00000c0001007387 */ /* 0x0003ec0000100800 */
[----:B------:R-:W-:Y:S05]  /*c490*/  @P0 BRA `(.L_x_2297) ;  /* 0x0000000400200947 */ /* 0x000fea0003800000 */
[----:B------:R-:W-:-:S03]  /*c4a0*/  UMOV UR4, 0xffffffff ;  /* 0xffffffff00047882 */ /* 0x000fc60000000000 */
[----:B------:R-:W-:Y:S05]  /*c4b0*/  BRA.DIV UR4, `(.L_x_2298) ;  /* 0x0000003e04c47947 */ /* 0x000fea000b800000 */
[----:B------:R-:W-:-:S13]  /*c4c0*/  ELECT P6, URZ, PT ;  /* 0x00000000003f782f */ /* 0x000fda00038c0000 */
.L_x_2393:
[----:B------:R-:W-:Y:S05]  /*c4d0*/  @!P6 BRA `(.L_x_2297) ;  /* 0x000000040010e947 */ /* 0x000fea0003800000 */
[----:B------:R-:W-:Y:S01]  /*c4e0*/  IMAD.MOV.U32 R16, RZ, RZ, R7 ;  /* 0x000000ffff107224 */ /* 0x000fe200078e0007 */
[----:B------:R-:W-:Y:S06]  /*c4f0*/  @!P1 BRA `(.L_x_2299) ;  /* 0x0000000000489947 */ /* 0x000fec0003800000 */
[----:B------:R-:W2:Y:S01]  /*c500*/  LDC R6, c[0x0][0x43c] ;  /* 0x00010f00ff067b82 */ /* 0x000ea20000000800 */
[----:B------:R-:W-:Y:S01]  /*c510*/  ULDC.64 UR4, c[0x0][0x428] ;  /* 0x00010a0000047ab9 */ /* 0x000fe20000000a00 */
[----:B------:R-:W-:Y:S01]  /*c520*/  ULDC.64 UR6, c[0x0][0x208] ;  /* 0x0000820000067ab9 */ /* 0x000fe20000000a00 */
[----:B--2---:R-:W-:-:S13]  /*c530*/  ISETP.NE.AND P0, PT, R6, 0x1, PT ;  /* 0x000000010600780c */ /* 0x004fda0003f05270 */
[----:B0-----:R-:W1:Y:S02]  /*c540*/  @P0 LDC.64 R4, c[0x0][0x440] ;  /* 0x00011000ff040b82 */ /* 0x001e640000000a00 */
[----:B-1----:R-:W-:-:S04]  /*c550*/  @P0 IMAD.HI.U32 R0, R19, R4, RZ ;  /* 0x0000000413000227 */ /* 0x002fc800078e00ff */
        /* <DEDUP_REMOVED lines=12> */
.L_x_2299:
[----:B--2---:R-:W2:Y:S01]  /*c620*/  LDL R2, [R1+0x4] ;  /* 0x0000040001027983 */ /* 0x004ea20000100800 */
[----:B-1----:R-:W-:Y:S01]  /*c630*/  IMAD R0, R18, 0x8, R17 ;  /* 0x0000000812007824 */ /* 0x002fe200078e0211 */
[----:B--2---:R-:W-:-:S04]  /*c640*/  SHF.L.U32 R2, R2, 0x1f, RZ ;  /* 0x0000001f02027819 */ /* 0x004fc800000006ff */
[----:B------:R-:W1:Y:S02]  /*c650*/  SYNCS.PHASECHK.TRANS64.TRYWAIT P0, [R0+URZ+0x34840], R2 ;  /* 0x03484002000075a7 */ /* 0x000e64000800017f */
[----:B-1----:R-:W-:Y:S05]  /*c660*/  @!P0 BRA `(.L_x_2300) ;  /* 0x0000003c00788947 */ /* 0x002fea0003800000 */
.L_x_2394:
        /* <DEDUP_REMOVED lines=11> */
.L_x_2301:
[----:B------:R-:W-:Y:S01]  /*c720*/  R2UR UR33, R0 ;  /* 0x00000000002172ca */ /* 0x000fe200000e0000 */
[----:B-1----:R-:W-:Y:S01]  /*c730*/  IMAD R0, R18, 0xc000, R17 ;  /* 0x0000c00012007824 */ /* 0x002fe200078e0211 */
[----:B------:R-:W-:Y:S01]  /*c740*/  R2UR UR35, R19 ;  /* 0x00000000132372ca */ /* 0x000fe200000e0000 */
[----:B------:R-:W-:Y:S01]  /*c750*/  UIADD3 UR4, UP0, UR38, 0x370, URZ ;  /* 0x0000037026047890 */ /* 0x000fe2000ff1e03f */
[----:B-----5:R-:W-:Y:S01]  /*c760*/  R2UR UR37, R16 ;  /* 0x00000000102572ca */ /* 0x020fe200000e0000 */
[----:B------:R-:W-:Y:S01]  /*c770*/  UMOV UR6, 0x0 ;  /* 0x0000000000067882 */ /* 0x000fe20000000000 */
[----:B------:R-:W-:Y:S01]  /*c780*/  R2UR UR8, R0 ;  /* 0x00000000000872ca */ /* 0x000fe200000e0000 */
[----:B------:R-:W-:Y:S01]  /*c790*/  UIADD3.X UR5, URZ, UR39, URZ, UP0, !UPT ;  /* 0x000000273f057290 */ /* 0x000fe200087fe43f */
[----:B------:R-:W-:Y:S01]  /*c7a0*/  PLOP3.LUT P0, PT, PT, PT, PT, 0x80, 0x0 ;  /* 0x000000000000781c */ /* 0x000fe20003f0f070 */
[----:B------:R-:W-:Y:S01]  /*c7b0*/  UMOV UR7, 0x14f00000 ;  /* 0x14f0000000077882 */ /* 0x000fe20000000000 */
[----:B------:R-:W-:Y:S01]  /*c7c0*/  UMOV UR34, URZ ;  /* 0x0000003f00227c82 */ /* 0x000fe20008000000 */
[----:B------:R-:W-:Y:S01]  /*c7d0*/  UMOV UR18, 0x40 ;  /* 0x0000004000127882 */ /* 0x000fe20000000000 */
[----:B------:R-:W-:Y:S01]  /*c7e0*/  P2R R0, PR, RZ, 0x1 ;  /* 0x00000001ff007803 */ /* 0x000fe20000000000 */
[----:B------:R-:W-:-:S02]  /*c7f0*/  UIADD3 UR33, UR33, 0x34830, URZ ;  /* 0x0003483021217890 */ /* 0x000fc4000fffe03f */
[----:B------:R-:W-:Y:S01]  /*c800*/  USHF.L.U32 UR35, UR35, 0x7, URZ ;  /* 0x0000000723237899 */ /* 0x000fe2000800063f */
[----:B------:R-:W-:Y:S01]  /*c810*/  UMOV UR20, UR36 ;  /* 0x0000002400147c82 */ /* 0x000fe20008000000 */
[----:B------:R-:W-:Y:S02]  /*c820*/  UMOV UR21, UR37 ;  /* 0x0000002500157c82 */ /* 0x000fe40008000000 */
[----:B------:R-:W-:Y:S01]  /*c830*/  UIADD3 UR32, UR8, 0x1c400, URZ ;  /* 0x0001c40008207890 */ /* 0x000fe2000fffe03f */
[----:B------:R2:W-:Y:S01]  /*c840*/  STL [R1+0xc], R0 ;  /* 0x00000c0001007387 */ /* 0x0005e20000100800 */
[----:B------:R-:W-:Y:S02]  /*c850*/  UIADD3 UR16, UR8, 0x20400, URZ ;  /* 0x0002040008107890 */ /* 0x000fe4000fffe03f */
[----:B------:R-:W-:Y:S01]  /*c860*/  UIADD3 UR8, UR8, 0x24400, URZ ;  /* 0x0002440008087890 */ /* 0x000fe2000fffe03f */
[----:B------:R-:W-:Y:S01]  /*c870*/  UMOV UR17, UR33 ;  /* 0x0000002100117c82 */ /* 0x000fe20008000000 */
[----:B------:R-:W-:Y:S01]  /*c880*/  UMOV UR19, UR35 ;  /* 0x0000002300137c82 */ /* 0x000fe20008000000 */
[----:B------:R-:W-:Y:S01]  /*c890*/  UMOV UR10, 0x80 ;  /* 0x00000080000a7882 */ /* 0x000fe20000000000 */
[----:B------:R-:W-:Y:S01]  /*c8a0*/  UMOV UR12, UR36 ;  /* 0x00000024000c7c82 */ /* 0x000fe20008000000 */
[----:B------:R-:W-:Y:S01]  /*c8b0*/  UMOV UR13, UR37 ;  /* 0x00000025000d7c82 */ /* 0x000fe20008000000 */
[----:B------:R-:W-:Y:S01]  /*c8c0*/  UMOV UR9, UR33 ;  /* 0x0000002100097c82 */ /* 0x000fe20008000000 */
[----:B------:R-:W-:Y:S01]  /*c8d0*/  UMOV UR11, UR35 ;  /* 0x00000023000b7c82 */ /* 0x000fe20008000000 */
[----:B------:R2:W-:Y:S01]  /*c8e0*/  UTMALDG.4D [UR32], [UR4], desc[UR6] ;  /* 0x00000620040075b4 */ /* 0x0005e20008019000 */
[----:B------:R2:W-:Y:S01]  /*c8f0*/  UTMALDG.4D [UR16], [UR4], desc[UR6] ;  /* 0x00000610040075b4 */ /* 0x0005e20008019000 */
[----:B------:R2:W-:Y:S02]  /*c900*/  UTMALDG.4D [UR8], [UR4], desc[UR6] ;  /* 0x00000608040075b4 */ /* 0x0005e40008019000 */
[----:B--2---:R-:W-:Y:S01]  /*c910*/  NOP ;  /* 0x0000000000007918 */ /* 0x004fe20000000000 */
.L_x_2297:
[----:B-1----:R-:W-:Y:S01]  /*c920*/  VIADD R0, R17, 0x10400 ;  /* 0x0001040011007836 */ /* 0x002fe20000000000 */
[----:B------:R-:W-:Y:S05]  /*c930*/  WARPSYNC.ALL ;  /* 0x0000000000007948 */ /* 0x000fea0003800000 */
[----:B------:R-:W-:Y:S01]  /*c940*/  BAR.SYNC.DEFER_BLOCKING 0x8, 0x180 ;  /* 0x0206000000007b1d */ /* 0x000fe20000010000 */
[----:B------:R-:W-:-:S05]  /*c950*/  LOP3.LUT P0, RZ, R0, 0x3ff, RZ, 0xc0, !PT ;  /* 0x000003ff00ff7812 */ /* 0x000fca000780c0ff */
[----:B------:R-:W-:Y:S08]  /*c960*/  BSSY B6, `(.L_x_2302) ;  /* 0x0000012000067945 */ /* 0x000ff00003800000 */
        /* <DEDUP_REMOVED lines=17> */
.L_x_2303:
[----:B------:R-:W-:Y:S05]  /*ca80*/  BSYNC B6 ;  /* 0x0000000000067941 */ /* 0x000fea0003800000 */
.L_x_2302:
[----:B0-----:R-:W0:Y:S01]  /*ca90*/  LDC R7, c[0x0][0x448] ;  /* 0x00011200ff077b82 */ /* 0x001e220000000800 */
[----:B------:R-:W1:Y:S01]  /*caa0*/  S2R R0, SR_TID.X ;  /* 0x0000000000007919 */ /* 0x000e620000002100 */
[----:B------:R-:W-:Y:S01]  /*cab0*/  USHF.R.S32.HI UR4, URZ, 0x1f, UR36 ;  /* 0x0000001f3f047899 */ /* 0x000fe20008011424 */
[----:B------:R-:W-:Y:S01]  /*cac0*/  ULDC.64 UR8, c[0x0][0x2d8] ;  /* 0x0000b60000087ab9 */ /* 0x000fe20000000a00 */
[----:B------:R-:W2:Y:S02]  /*cad0*/  S2R R2, SR_TID.X ;  /* 0x0000000000027919 */ /* 0x000ea40000002100 */
[----:B------:R-:W-:Y:S02]  /*cae0*/  UIMAD UR6, UR4, UR8, URZ ;  /* 0x00000008040672a4 */ /* 0x000fe4000f8e023f */
[----:B------:R-:W-:Y:S01]  /*caf0*/  UIMAD.WIDE.U32 UR4, UR36, UR8, URZ ;  /* 0x00000008240472a5 */ /* 0x000fe2000f8e003f */
[----:B------:R-:W3:Y:S01]  /*cb00*/  S2R R8, SR_TID.X ;  /* 0x0000000000087919 */ /* 0x000ee20000002100 */
[----:B------:R-:W-:-:S02]  /*cb10*/  UIMAD UR6, UR36, UR9, UR6 ;  /* 0x00000009240672a4 */ /* 0x000fc4000f8e0206 */
[----:B------:R-:W-:Y:S01]  /*cb20*/  USHF.R.S32.HI UR7, URZ, 0x1f, UR40 ;  /* 0x0000001f3f077899 */ /* 0x000fe20008011428 */
[----:B------:R-:W4:Y:S01]  /*cb30*/  S2R R10, SR_TID.X ;  /* 0x00000000000a7919 */ /* 0x000f220000002100 */
[----:B------:R-:W-:Y:S01]  /*cb40*/  UIADD3 UR5, UR5, UR6, URZ ;  /* 0x0000000605057290 */ /* 0x000fe2000fffe03f */
[----:B------:R-:W-:-:S03]  /*cb50*/  ULDC.64 UR8, c[0x0][0x2e0] ;  /* 0x0000b80000087ab9 */ /* 0x000fc60000000a00 */
[----:B------:R-:W-:Y:S02]  /*cb60*/  UIMAD.WIDE.U32 UR4, UR40, UR8, UR4 ;  /* 0x00000008280472a5 */ /* 0x000fe4000f8e0004 */
[----:B------:R-:W-:Y:S01]  /*cb70*/  UIMAD UR6, UR7, UR8, URZ ;  /* 0x00000008070672a4 */ /* 0x000fe2000f8e023f */
[----:B0-----:R-:W-:-:S03]  /*cb80*/  ISETP.NE.AND P0, PT, R7, 0x1, PT ;  /* 0x000000010700780c */ /* 0x001fc60003f05270 */
[----:B------:R-:W-:Y:S01]  /*cb90*/  UIMAD UR6, UR40, UR9, UR6 ;  /* 0x00000009280672a4 */ /* 0x000fe2000f8e0206 */
[----:B------:R-:W-:-:S03]  /*cba0*/  IMAD.U32 R5, RZ, RZ, UR5 ;  /* 0x00000005ff057e24 */ /* 0x000fc6000f8e00ff */
[----:B------:R-:W-:Y:S01]  /*cbb0*/  UIADD3 UR6, UR5, UR6, URZ ;  /* 0x0000000605067290 */ /* 0x000fe2000fffe03f */
[----:B-1----:R-:W-:-:S05]  /*cbc0*/  IMAD.SHL.U32 R4, R0, 0x10, RZ ;  /* 0x0000001000047824 */ /* 0x002fca00078e00ff */
[----:B------:R-:W0:Y:S01]  /*cbd0*/  @P0 LDC R3, c[0x0][0x44c] ;  /* 0x00011300ff030b82 */ /* 0x000e220000000800 */
[----:B--2---:R-:W-:Y:S01]  /*cbe0*/  LOP3.LUT R2, R2, 0x7f, RZ, 0xc0, !PT ;  /* 0x0000007f02027812 */ /* 0x004fe200078ec0ff */
[----:B---3--:R-:W-:-:S03]  /*cbf0*/  IMAD.SHL.U32 R8, R8, 0x8, RZ ;  /* 0x0000000808087824 */ /* 0x008fc600078e00ff */
[----:B------:R-:W-:-:S03]  /*cc00*/  SHF.R.U32.HI R2, RZ, 0x3, R2 ;  /* 0x00000003ff027819 */ /* 0x000fc60000011602 */
[----:B------:R-:W1:Y:S01]  /*cc10*/  @P0 LDC R0, c[0x0][0x450] ;  /* 0x00011400ff000b82 */ /* 0x000e620000000800 */
[----:B------:R-:W-:Y:S01]  /*cc20*/  LOP3.LUT R4, R2, 0x70, R4, 0xf8, !PT ;  /* 0x0000007002047812 */ /* 0x000fe200078ef804 */
[----:B------:R-:W-:Y:S01]  /*cc30*/  IMAD.U32 R2, RZ, RZ, UR42 ;  /* 0x0000002aff027e24 */ /* 0x000fe2000f8e00ff */
[----:B------:R-:W-:Y:S01]  /*cc40*/  LOP3.LUT R8, R8, 0x38, RZ, 0xc0, !PT ;  /* 0x0000003808087812 */ /* 0x000fe200078ec0ff */
[----:B----4-:R-:W-:Y:S02]  /*cc50*/  IMAD.SHL.U32 R9, R10, 0x8, RZ ;  /* 0x000000080a097824 */ /* 0x010fe400078e00ff */
[----:B------:R-:W-:Y:S01]  /*cc60*/  IMAD R2, R2, 0x80, R4 ;  /* 0x0000008002027824 */ /* 0x000fe200078e0204 */
[C---:B------:R-:W-:Y:S01]  /*cc70*/  LOP3.LUT R11, R8.reuse, 0x40, RZ, 0xfc, !PT ;  /* 0x00000040080b7812 */ /* 0x040fe200078efcff */
[----:B------:R-:W-:Y:S01]  /*cc80*/  IMAD.U32 R4, RZ, RZ, UR4 ;  /* 0x00000004ff047e24 */ /* 0x000fe2000f8e00ff */
[----:B------:R-:W-:Y:S01]  /*cc90*/  ULDC.64 UR4, c[0x0][0x2d0] ;  /* 0x0000b40000047ab9 */ /* 0x000fe20000000a00 */
[----:B------:R-:W-:Y:S01]  /*cca0*/  IMAD.MOV.U32 R6, RZ, RZ, R2 ;  /* 0x000000ffff067224 */ /* 0x000fe200078e0002 */
[----:B------:R-:W-:-:S02]  /*ccb0*/  LOP3.LUT R8, R8, 0x80, RZ, 0xfc, !PT ;  /* 0x0000008008087812 */ /* 0x000fc400078efcff */
        /* <DEDUP_REMOVED lines=26> */
[----:B------:R-:W-:-:S02]  /*ce60*/  LOP3.LUT R10, R10, 0x7f, RZ, 0xc0, !PT ;  /* 0x0000007f0a0a7812 */ /* 0x000fc400078ec0ff */
[----:B------:R-:W-:Y:S02]  /*ce70*/  LEA.HI.X R4, R2, UR7, R4, 0x1, P3 ;  /* 0x0000000702047c11 */ /* 0x000fe400098f0c04 */
[----:B------:R-:W-:Y:S01]  /*ce80*/  SHF.R.U32.HI R10, RZ, 0x3, R10 ;  /* 0x00000003ff0a7819 */ /* 0x000fe2000001160a */
[----:B0-----:R-:W-:Y:S06]  /*ce90*/  BRA.DIV UR4, `(.L_x_2304) ;  /* 0x0000003604807947 */ /* 0x001fec000b800000 */
[----:B------:R-:W0:Y:S01]  /*cea0*/  SHFL.IDX PT, R6, R0, RZ, 0x181f ;  /* 0x00181fff00067589 */ /* 0x000e2200000e0000 */
[----:B------:R-:W-:Y:S01]  /*ceb0*/  IMAD.U32 R2, RZ, RZ, UR42 ;  /* 0x0000002aff027e24 */ /* 0x000fe2000f8e00ff */
[----:B------:R-:W-:Y:S01]  /*cec0*/  ULDC UR4, c[0x0][0x288] ;  /* 0x0000a20000047ab9 */ /* 0x000fe20000000800 */
[----:B------:R-:W-:Y:S01]  /*ced0*/  ULDC.64 UR6, c[0x0][0x208] ;  /* 0x0000820000067ab9 */ /* 0x000fe20000000a00 */
[----:B------:R-:W1:Y:S01]  /*cee0*/  SHFL.IDX PT, R5, R4, RZ, 0x181f ;  /* 0x00181fff04057589 */ /* 0x000e6200000e0000 */
[----:B------:R-:W-:Y:S02]  /*cef0*/  IMAD R3, R7, UR4, RZ ;  /* 0x0000000407037c24 */ /* 0x000fe4000f8e02ff */
[----:B------:R-:W-:-:S05]  /*cf00*/  IMAD R2, R2, 0x80, R10 ;  /* 0x0000008002027824 */ /* 0x000fca00078e020a */
[----:B------:R-:W-:-:S13]  /*cf10*/  ISETP.GE.AND P4, PT, R2, R3, PT ;  /* 0x000000030200720c */ /* 0x000fda0003f86270 */
[----:B0-----:R-:W-:-:S05]  /*cf20*/  @!P4 LEA R6, P3, R9, R6, 0x1 ;  /* 0x000000060906c211 */ /* 0x001fca00078608ff */
[----:B-1----:R-:W-:-:S04]  /*cf30*/  @!P4 IMAD.X R5, RZ, RZ, R5, P3 ;  /* 0x000000ffff05c224 */ /* 0x002fc800018e0605 */
[----:B------:R-:W-:Y:S02]  /*cf40*/  @!P4 IMAD.MOV.U32 R7, RZ, RZ, R5 ;  /* 0x000000ffff07c224 */ /* 0x000fe400078e0005 */
[----:B------:R-:W-:-:S03]  /*cf50*/  VIADD R5, R2, 0x10 ;  /* 0x0000001002057836 */ /* 0x000fc60000000000 */
[----:B------:R-:W-:Y:S01]  /*cf60*/  @!PT LDS RZ, [RZ] ;  /* 0x00000000fffff984 */ /* 0x000fe20000000800 */
[----:B-----5:R-:W-:Y:S04]  /*cf70*/  @!P4 LDGSTS.E.BYPASS.LTC128B.128 [R8+0x10400], desc[UR6][R6.64], !P0 ;  /* 0x104000000608cfae */ /* 0x020fe8000c101d46 */
        /* <DEDUP_REMOVED lines=63> */
.L_x_2411:
[----:B------:R-:W-:Y:S01]  /*d370*/  VIADD R2, R2, 0x70 ;  /* 0x0000007002027836 */ /* 0x000fe20000000000 */
[----:B------:R-:W-:Y:S04]  /*d380*/  BSSY B0, `(.L_x_2305) ;  /* 0x000000c000007945 */ /* 0x000fe80003800000 */
[----:B------:R-:W-:-:S13]  /*d390*/  ISETP.GE.AND P3, PT, R2, R3, PT ;  /* 0x000000030200720c */ /* 0x000fda0003f66270 */
[----:B------:R-:W-:Y:S05]  /*d3a0*/  @P3 BRA `(.L_x_2306) ;  /* 0x0000000000243947 */ /* 0x000fea0003800000 */
[----:B------:R-:W-:Y:S01]  /*d3b0*/  LEA R2, P3, R9, R0, 0x1 ;  /* 0x0000000009027211 */ /* 0x000fe200078608ff */
        /* <DEDUP_REMOVED lines=8> */
.L_x_2306:
[----:B------:R-:W-:Y:S05]  /*d440*/  BSYNC B0 ;  /* 0x0000000000007941 */ /* 0x000fea0003800000 */
.L_x_2305:
[----:B------:R-:W-:Y:S01]  /*d450*/  NOP ;  /* 0x0000000000007918 */ /* 0x000fe20000000000 */
[----:B------:R-:W-:Y:S01]  /*d460*/  PLOP3.LUT P0, PT, PT, PT, PT, 0x80, 0x0 ;  /* 0x000000000000781c */ /* 0x000fe20003f0f070 */
[----:B0-----:R-:W-:-:S12]  /*d470*/  VIADD R6, R17, 0x34800 ;  /* 0x0003480011067836 */ /* 0x001fd80000000000 */
.L_x_2307:
[----:B------:R-:W-:Y:S02]  /*d480*/  PLOP3.LUT P1, PT, P1, P0, PT, 0xa2, 0x0 ;  /* 0x000000000000781c */ /* 0x000fe40000f21472 */
[----:B------:R-:W-:-:S08]  /*d490*/  @P0 R2UR P1, UR4, R17 ;  /* 0x00000000110402ca */ /* 0x000fd00000020000 */
[----:B------:R-:W-:-:S05]  /*d4a0*/  @P0 PLOP3.LUT P0, PT, P1, PT, PT, 0x80, 0x0 ;  /* 0x000000000000081c */ /* 0x000fca0000f0f070 */
[----:B------:R-:W-:Y:S01]  /*d4b0*/  @!P1 SYNCS.ARRIVE.TRANS64.RED.A0T1 RZ, [UR4+0x34800], RZ ;  /* 0x034800ffffff99a7 */ /* 0x000fe20008200404 */
[----:B------:R-:W-:Y:S07]  /*d4c0*/  @!P1 ARRIVES.LDGSTSBAR.64.TRANSCNT [UR4+0x34800] ;  /* 0x03480000ff0099b0 */ /* 0x000fee0008000a84 */
[----:B------:R-:W-:Y:S05]  /*d4d0*/  @P0 BRA.U.ANY `(.L_x_2307) ;  /* 0xfffffffd00e80947 */ /* 0x000fea000393ffff */
[----:B-1----:R-:W2:Y:S02]  /*d4e0*/  LDL.LU R2, [R1+0x1c] ;  /* 0x00001c0001027983 */ /* 0x002ea40000300800 */
        /* <DEDUP_REMOVED lines=11> */
.L_x_2412:
[----:B------:R-:W-:Y:S05]  /*d5a0*/  BSYNC B0 ;  /* 0x0000000000007941 */ /* 0x000fea0003800000 */
.L_x_2308:
[----:B------:R-:W-:-:S06]  /*d5b0*/  UISETP.GE.AND UP0, UPT, UR41, 0x2, UPT ;  /* 0x000000022900788c */ /* 0x000fcc000bf06270 */
[----:B------:R-:W-:-:S13]  /*d5c0*/  PLOP3.LUT P0, PT, PT, PT, UP0, 0x80, 0x0 ;  /* 0x000000000000781c */ /* 0x000fda0003f0f008 */
[----:B------:R-:W-:Y:S05]  /*d5d0*/  @!P0 BRA `(.L_x_2310) ;  /* 0x0000001c00f88947 */ /* 0x000fea0003800000 */
[----:B------:R-:W-:Y:S02]  /*d5e0*/  ULOP3.LUT UR4, UR41, 0x1, URZ, 0xc0, !UPT ;  /* 0x0000000129047892 */ /* 0x000fe4000f8ec03f */
[----:B------:R-:W-:Y:S02]  /*d5f0*/  IMAD.U32 R7, RZ, RZ, UR41 ;  /* 0x00000029ff077e24 */ /* 0x000fe4000f8e00ff */
[----:B------:R-:W-:Y:S02]  /*d600*/  UISETP.NE.U32.AND UP0, UPT, UR4, 0x1, UPT ;  /* 0x000000010400788c */ /* 0x000fe4000bf05070 */
[----:B------:R-:W-:-:S04]  /*d610*/  VIADD R7, R7, 0xfffffffe ;  /* 0xfffffffe07077836 */ /* 0x000fc80000000000 */
[----:B0-----:R-:W-:Y:S01]  /*d620*/  IMAD.MOV.U32 R0, RZ, RZ, R7 ;  /* 0x000000ffff007224 */ /* 0x001fe200078e0007 */
[----:B------:R-:W-:-:S13]  /*d630*/  PLOP3.LUT P0, PT, PT, PT, UP0, 0x80, 0x0 ;  /* 0x000000000000781c */ /* 0x000fda0003f0f008 */
[----:B------:R-:W-:Y:S05]  /*d640*/  @!P0 BRA `(.L_x_2311) ;  /* 0x0000000800a08947 */ /* 0x000fea0003800000 */
[----:B------:R-:W2:Y:S04]  /*d650*/  LDL R3, [R1+0xc] ;  /* 0x00000c0001037983 */ /* 0x000ea80000100800 */
[----:B------:R-:W3:Y:S01]  /*d660*/  LDL R2, [R1+0x4] ;  /* 0x0000040001027983 */ /* 0x000ee20000100800 */
[----:B------:R-:W-:Y:S01]  /*d670*/  VIADD R0, R18, 0x1 ;  /* 0x0000000112007836 */ /* 0x000fe20000000000 */
[----:B------:R-:W-:Y:S04]  /*d680*/  BSSY B0, `(.L_x_2312) ;  /* 0x00000a0000007945 */ /* 0x000fe80003800000 */
[----:B------:R-:W-:-:S04]  /*d690*/  ISETP.NE.AND P0, PT, R0, 0x2, PT ;  /* 0x000000020000780c */ /* 0x000fc80003f05270 */
[----:B------:R-:W-:Y:S02]  /*d6a0*/  SEL R9, RZ, 0x1, P0 ;  /* 0x00000001ff097807 */ /* 0x000fe40000000000 */
[----:B------:R-:W-:Y:S02]  /*d6b0*/  SEL R0, R0, RZ, P0 ;  /* 0x000000ff00007207 */ /* 0x000fe40000000000 */
[----:B--2---:R-:W-:Y:S02]  /*d6c0*/  ISETP.NE.AND P1, PT, R3, RZ, PT ;  /* 0x000000ff0300720c */ /* 0x004fe40003f25270 */
[----:B---3--:R-:W-:-:S11]  /*d6d0*/  LOP3.LUT R9, R2, R9, RZ, 0x3c, !PT ;  /* 0x0000000902097212 */ /* 0x008fd600078e3cff */
[----:B------:R-:W-:Y:S05]  /*d6e0*/  @!P1 BRA `(.L_x_2313) ;  /* 0x0000000800649947 */ /* 0x000fea0003800000 */
[----:B------:R-:W2:Y:S01]  /*d6f0*/  LDL R2, [R1+0x10] ;  /* 0x0000100001027983 */ /* 0x000ea20000100800 */
[----:B------:R-:W-:Y:S02]  /*d700*/  IMAD.MOV.U32 R4, RZ, RZ, R16 ;  /* 0x000000ffff047224 */ /* 0x000fe400078e0010 */
[----:B------:R-:W-:Y:S01]  /*d710*/  IMAD.MOV.U32 R8, RZ, RZ, R7 ;  /* 0x000000ffff087224 */ /* 0x000fe200078e0007 */
[----:B--2---:R-:W-:-:S13]  /*d720*/  ISETP.NE.AND P1, PT, R2, RZ, PT ;  /* 0x000000ff0200720c */ /* 0x004fda0003f25270 */
        /* <DEDUP_REMOVED lines=10> */
[----:B------:R-:W-:Y:S02]  /*d7d0*/  @P0 SHF.R.U32.HI R4, RZ, R3, R2 ;  /* 0x00000003ff040219 */ /* 0x000fe40000011602 */
[----:B------:R-:W0:Y:S03]  /*d7e0*/  LDC.64 R2, c[0x0][0x418] ;  /* 0x00010600ff027b82 */ /* 0x000e260000000a00 */
[----:B------:R-:W-:-:S04]  /*d7f0*/  IMAD.MOV R8, RZ, RZ, -R4 ;  /* 0x000000ffff087224 */ /* 0x000fc800078e0a04 */
[----:B------:R-:W-:Y:S01]  /*d800*/  IMAD R8, R5, R8, R7 ;  /* 0x0000000805087224 */ /* 0x000fe200078e0207 */
[----:B------:R-:W-:Y:S01]  /*d810*/  SHF.R.S32.HI R5, RZ, 0x1f, R4 ;  /* 0x0000001fff057819 */ /* 0x000fe20000011404 */
[----:B--2---:R-:W-:-:S04]  /*d820*/  IMAD R10, R10, UR4, RZ ;  /* 0x000000040a0a7c24 */ /* 0x004fc8000f8e02ff */
[C---:B---3--:R-:W-:Y:S02]  /*d830*/  IMAD R10, R11.reuse, UR5, R10 ;  /* 0x000000050b0a7c24 */ /* 0x048fe4000f8e020a */
[----:B------:R-:W-:-:S04]  /*d840*/  IMAD.WIDE.U32 R4, R11, UR4, R4 ;  /* 0x000000040b047c25 */ /* 0x000fc8000f8e0004 */
[----:B------:R-:W-:Y:S01]  /*d850*/  IMAD.IADD R5, R10, 0x1, R5 ;  /* 0x000000010a057824 */ /* 0x000fe200078e0205 */
[----:B0-----:R-:W-:-:S04]  /*d860*/  LEA R2, P0, R4, R2, 0x2 ;  /* 0x0000000204027211 */ /* 0x001fc800078010ff */
[----:B------:R-:W-:-:S05]  /*d870*/  LEA.HI.X R3, R4, R3, R5, 0x2, P0 ;  /* 0x0000000304037211 */ /* 0x000fca00000f1405 */
[----:B------:R0:W5:Y:S04]  /*d880*/  LDG.E R4, desc[UR6][R2.64] ;  /* 0x0000000602047981 */ /* 0x000168000c1e1900 */
.L_x_2314:
[----:B0-----:R-:W-:Y:S01]  /*d890*/  IMAD R2, R0, 0x8, R17 ;  /* 0x0000000800027824 */ /* 0x001fe200078e0211 */
[----:B------:R-:W-:Y:S01]  /*d8a0*/  SHF.L.U32 R3, R9, 0x1f, RZ ;  /* 0x0000001f09037819 */ /* 0x000fe200000006ff */
[----:B------:R-:W-:Y:S03]  /*d8b0*/  BSSY B1, `(.L_x_2315) ;  /* 0x0000003000017945 */ /* 0x000fe60003800000 */
[----:B------:R-:W0:Y:S02]  /*d8c0*/  SYNCS.PHASECHK.TRANS64.TRYWAIT P0, [R2+URZ+0x34840], R3 ;  /* 0x03484003020075a7 */ /* 0x000e24000800017f */
[----:B0-----:R-:W-:Y:S05]  /*d8d0*/  @!P0 BRA `(.L_x_2316) ;  /* 0x0000003400cc8947 */ /* 0x001fea0003800000 */
.L_x_2413:
[----:B------:R-:W-:Y:S05]  /*d8e0*/  BSYNC B1 ;  /* 0x0000000000017941 */ /* 0x000fea0003800000 */
.L_x_2315:
        /* <DEDUP_REMOVED lines=12> */
.L_x_2318:
[----:B------:R-:W-:Y:S05]  /*d9b0*/  BSYNC B1 ;  /* 0x0000000000017941 */ /* 0x000fea0003800000 */
.L_x_2317:
[----:B------:R-:W-:Y:S01]  /*d9c0*/  IMAD.MOV.U32 R10, RZ, RZ, RZ ;  /* 0x000000ffff0a7224 */ /* 0x000fe200078e00ff */
[----:B------:R-:W-:Y:S01]  /*d9d0*/  R2UR UR11, R8 ;  /* 0x00000000080b72ca */ /* 0x000fe200000e0000 */
[----:B0-----:R-:W-:Y:S01]  /*d9e0*/  IMAD R3, R0, 0xc000, R17 ;  /* 0x0000c00000037824 */ /* 0x001fe200078e0211 */
[----:B------:R-:W-:Y:S01]  /*d9f0*/  UIADD3 UR4, UP0, UR38, 0x370, URZ ;  /* 0x0000037026047890 */ /* 0x000fe2000ff1e03f */
[----:B------:R-:W-:Y:S01]  /*da00*/  PLOP3.LUT P0, PT, PT, PT, PT, 0x80, 0x0 ;  /* 0x000000000000781c */ /* 0x000fe20003f0f070 */
[----:B------:R-:W-:Y:S01]  /*da10*/  VIADD R2, R2, 0x34830 ;  /* 0x0003483002027836 */ /* 0x000fe20000000000 */
[----:B------:R-:W-:Y:S01]  /*da20*/  R2UR UR10, R10 ;  /* 0x000000000a0a72ca */ /* 0x000fe200000e0000 */
[----:B------:R-:W-:Y:S01]  /*da30*/  VIADD R5, R3, 0x1c400 ;  /* 0x0001c40003057836 */ /* 0x000fe20000000000 */
[----:B------:R-:W-:Y:S01]  /*da40*/  UIADD3.X UR5, URZ, UR39, URZ, UP0, !UPT ;  /* 0x000000273f057290 */ /* 0x000fe200087fe43f */
[----:B------:R-:W-:Y:S01]  /*da50*/  UMOV UR6, 0x0 ;  /* 0x0000000000067882 */ /* 0x000fe20000000000 */
[----:B------:R-:W-:-:S04]  /*da60*/  UMOV UR7, 0x14f00000 ;  /* 0x14f0000000077882 */ /* 0x000fc80000000000 */
[----:B------:R-:W-:-:S12]  /*da70*/  USHF.L.U32 UR11, UR11, 0x7, URZ ;  /* 0x000000070b0b7899 */ /* 0x000fd8000800063f */
.L_x_2319:
[----:B------:R-:W-:-:S13]  /*da80*/  @P0 ELECT P2, URZ, PT ;  /* 0x00000000003f082f */ /* 0x000fda0003840000 */
[----:B-----5:R-:W-:Y:S01]  /*da90*/  @P2 R2UR UR13, R4 ;  /* 0x00000000040d22ca */ /* 0x020fe200000e0000 */
[----:B------:R-:W-:Y:S01]  /*daa0*/  UMOV UR12, UR36 ;  /* 0x00000024000c7c82 */ /* 0x000fe20008000000 */
        /* <DEDUP_REMOVED lines=12> */
.L_x_2320:
[----:B------:R-:W-:-:S13]  /*db70*/  @P0 ELECT P2, URZ, PT ;  /* 0x00000000003f082f */ /* 0x000fda0003840000 */
[----:B------:R-:W-:Y:S01]  /*db80*/  @P2 R2UR UR13, R4 ;  /* 0x00000000040d22ca */ /* 0x000fe200000e0000 */
[----:B------:R-:W-:Y:S01]  /*db90*/  UMOV UR12, UR36 ;  /* 0x00000024000c7c82 */ /* 0x000fe20008000000 */
        /* <DEDUP_REMOVED lines=11> */
.L_x_2321:
        /* <DEDUP_REMOVED lines=15> */
.L_x_2414:
[----:B------:R-:W-:Y:S05]  /*dd40*/  BSYNC B1 ;  /* 0x0000000000017941 */ /* 0x000fea0003800000 */
.L_x_2322:
        /* <DEDUP_REMOVED lines=12> */
.L_x_2325:
[----:B------:R-:W-:Y:S05]  /*de10*/  BSYNC B1 ;  /* 0x0000000000017941 */ /* 0x000fea0003800000 */
.L_x_2324:
[----:B------:R-:W-:Y:S01]  /*de20*/  R2UR UR6, R12 ;  /* 0x000000000c0672ca */ /* 0x000fe200000e0000 */
[C-C-:B0-----:R-:W-:Y:S01]  /*de30*/  IMAD R2, R18.reuse, 0x8, R17.reuse ;  /* 0x0000000812027824 */ /* 0x141fe200078e0211 */
[----:B------:R-:W-:Y:S01]  /*de40*/  R2UR UR7, R13 ;  /* 0x000000000d0772ca */ /* 0x000fe200000e0000 */
[----:B------:R-:W-:Y:S01]  /*de50*/  IMAD R3, R18, 0x8000, R17 ;  /* 0x0000800012037824 */ /* 0x000fe200078e0211 */
[----:B------:R-:W-:Y:S01]  /*de60*/  R2UR UR10, R10 ;  /* 0x000000000a0a72ca */ /* 0x000fe200000e0000 */
[----:B------:R-:W-:Y:S01]  /*de70*/  UIADD3 UR4, UP0, UR38, 0x470, URZ ;  /* 0x0000047026047890 */ /* 0x000fe2000ff1e03f */
[----:B------:R-:W-:Y:S01]  /*de80*/  PLOP3.LUT P0, PT, PT, PT, PT, 0x80, 0x0 ;  /* 0x000000000000781c */ /* 0x000fe20003f0f070 */
[----:B------:R-:W-:Y:S02]  /*de90*/  IMAD.SHL.U32 R5, R19, 0x80, RZ ;  /* 0x0000008013057824 */ /* 0x000fe400078e00ff */
[----:B------:R-:W-:Y:S01]  /*dea0*/  VIADD R2, R2, 0x34850 ;  /* 0x0003485002027836 */ /* 0x000fe20000000000 */
[----:B------:R-:W-:Y:S01]  /*deb0*/  UIADD3.X UR5, URZ, UR39, URZ, UP0, !UPT ;  /* 0x000000273f057290 */ /* 0x000fe200087fe43f */
[----:B------:R-:W-:-:S11]  /*dec0*/  VIADD R10, R3, 0x400 ;  /* 0x00000400030a7836 */ /* 0x000fd60000000000 */
.L_x_2326:
        /* <DEDUP_REMOVED lines=15> */
.L_x_2327:
        /* <DEDUP_REMOVED lines=12> */
.L_x_2313:
[----:B------:R-:W-:Y:S05]  /*e080*/  BSYNC B0 ;  /* 0x0000000000007941 */ /* 0x000fea0003800000 */
.L_x_2312:
[----:B------:R0:W-:Y:S01]  /*e090*/  STL [R1+0x4], R9 ;  /* 0x0000040901007387 */ /* 0x0001e20000100800 */
[----:B------:R-:W-:Y:S01]  /*e0a0*/  UIADD3 UR4, UR41, -0x3, URZ ;  /* 0xfffffffd29047890 */ /* 0x000fe2000fffe03f */
[----:B------:R-:W-:-:S05]  /*e0b0*/  IMAD.MOV.U32 R18, RZ, RZ, R0 ;  /* 0x000000ffff127224 */ /* 0x000fca00078e0000 */
[----:B------:R-:W-:-:S07]  /*e0c0*/  IMAD.U32 R0, RZ, RZ, UR4 ;  /* 0x00000004ff007e24 */ /* 0x000fce000f8e00ff */
.L_x_2311:
[----:B------:R-:W-:Y:S01]  /*e0d0*/  ISETP.NE.AND P0, PT, R7, RZ, PT ;  /* 0x000000ff0700720c */ /* 0x000fe20003f05270 */
[----:B------:R-:W-:-:S12]  /*e0e0*/  BSSY B0, `(.L_x_2310) ;  /* 0x000014d000007945 */ /* 0x000fd80003800000 */
[----:B------:R-:W-:Y:S05]  /*e0f0*/  @!P0 BRA `(.L_x_2328) ;  /* 0x00000014002c8947 */ /* 0x000fea0003800000 */
[----:B------:R-:W-:-:S07]  /*e100*/  IMAD.MOV.U32 R8, RZ, RZ, R16 ;  /* 0x000000ffff087224 */ /* 0x000fce00078e0010 */
.L_x_2361:
        /* <DEDUP_REMOVED lines=8> */
[----:B--2---:R-:W-:Y:S02]  /*e190*/  ISETP.NE.AND P1, PT, R3, RZ, PT ;  /* 0x000000ff0300720c */ /* 0x004fe40003f25270 */
[----:B---3--:R-:W-:-:S11]  /*e1a0*/  LOP3.LUT R5, R2, R5, RZ, 0x3c, !PT ;  /* 0x0000000502057212 */ /* 0x008fd600078e3cff */
[----:B-1----:R-:W-:Y:S05]  /*e1b0*/  @!P1 BRA `(.L_x_2330) ;  /* 0x0000000800609947 */ /* 0x002fea0003800000 */
[----:B------:R-:W2:Y:S01]  /*e1c0*/  LDL R2, [R1+0x10] ;  /* 0x0000100001027983 */ /* 0x000ea20000100800 */
[----:B------:R-:W-:Y:S01]  /*e1d0*/  IMAD.MOV.U32 R7, RZ, RZ, R0 ;  /* 0x000000ffff077224 */ /* 0x000fe200078e0000 */
[----:B--2---:R-:W-:-:S13]  /*e1e0*/  ISETP.NE.AND P1, PT, R2, RZ, PT ;  /* 0x000000ff0200720c */ /* 0x004fda0003f25270 */
[----:B------:R-:W-:Y:S05]  /*e1f0*/  @!P1 BRA `(.L_x_2331) ;  /* 0x0000000000549947 */ /* 0x000fea0003800000 */
[----:B------:R-:W2:Y:S01]  /*e200*/  LDL R10, [R1+0x8] ;  /* 0x00000800010a7983 */ /* 0x000ea20000100800 */
[----:B------:R-:W1:Y:S01]  /*e210*/  LDC R8, c[0x0][0x43c] ;  /* 0x00010f00ff087b82 */ /* 0x000e620000000800 */
[----:B------:R-:W-:Y:S02]  /*e220*/  ULDC.64 UR4, c[0x0][0x428] ;  /* 0x00010a0000047ab9 */ /* 0x000fe40000000a00 */
[----:B0-----:R-:W3:Y:S01]  /*e230*/  LDL R9, [R1] ;  /* 0x0000000001097983 */ /* 0x001ee20000100800 */
[----:B------:R-:W-:Y:S01]  /*e240*/  ULDC.64 UR6, c[0x0][0x208] ;  /* 0x0000820000067ab9 */ /* 0x000fe20000000a00 */
[----:B-1----:R-:W-:-:S13]  /*e250*/  ISETP.NE.AND P0, PT, R8, 0x1, PT ;  /* 0x000000010800780c */ /* 0x002fda0003f05270 */
        /* <DEDUP_REMOVED lines=15> */
.L_x_2331:
[----:B------:R-:W-:Y:S01]  /*e350*/  IMAD R3, R4, 0x8, R17 ;  /* 0x0000000804037824 */ /* 0x000fe200078e0211 */
[----:B------:R-:W-:Y:S01]  /*e360*/  SHF.L.U32 R2, R5, 0x1f, RZ ;  /* 0x0000001f05027819 */ /* 0x000fe200000006ff */
[----:B------:R-:W-:Y:S03]  /*e370*/  BSSY B2, `(.L_x_2332) ;  /* 0x0000003000027945 */ /* 0x000fe60003800000 */
[----:B------:R-:W2:Y:S02]  /*e380*/  SYNCS.PHASECHK.TRANS64.TRYWAIT P0, [R3+URZ+0x34840], R2 ;  /* 0x03484002030075a7 */ /* 0x000ea4000800017f */
[----:B--2---:R-:W-:Y:S05]  /*e390*/  @!P0 BRA `(.L_x_2333) ;  /* 0x0000002c00448947 */ /* 0x004fea0003800000 */
.L_x_2415:
[----:B------:R-:W-:Y:S05]  /*e3a0*/  BSYNC B2 ;  /* 0x0000000000027941 */ /* 0x000fea0003800000 */
.L_x_2332:
[----:B01----:R-:W0:Y:S01]  /*e3b0*/  S2R R9, SR_TID.X ;  /* 0x0000000000097919 */ /* 0x003e220000002100 */
        /* <DEDUP_REMOVED lines=9> */
[----:B-1----:R-:W-:Y:S05]  /*e450*/  @!P0 BRA `(.L_x_2335) ;  /* 0x0000000000048947 */ /* 0x002fea0003800000 */
[----:B------:R-:W-:Y:S01]  /*e460*/  BPT.TRAP 0x1 ;  /* 0x000000040000795c */ /* 0x000fe20000300000 */
.L_x_2335:
[----:B------:R-:W-:Y:S05]  /*e470*/  BSYNC B2 ;  /* 0x0000000000027941 */ /* 0x000fea0003800000 */
.L_x_2334:
[----:B------:R-:W-:Y:S01]  /*e480*/  IMAD.MOV.U32 R12, RZ, RZ, RZ ;  /* 0x000000ffff0c7224 */ /* 0x000fe200078e00ff */
[----:B------:R-:W-:Y:S01]  /*e490*/  UIADD3 UR4, UP0, UR38, 0x370, URZ ;  /* 0x0000037026047890 */ /* 0x000fe2000ff1e03f */
[----:B------:R-:W-:Y:S01]  /*e4a0*/  IMAD R9, R4, 0xc000, R17 ;  /* 0x0000c00004097824 */ /* 0x000fe200078e0211 */
[----:B------:R-:W-:Y:S01]  /*e4b0*/  PLOP3.LUT P0, PT, PT, PT, PT, 0x80, 0x0 ;  /* 0x000000000000781c */ /* 0x000fe20003f0f070 */
[----:B--2---:R-:W-:Y:S01]  /*e4c0*/  VIADD R3, R3, 0x34830 ;  /* 0x0003483003037836 */ /* 0x004fe20000000000 */
[----:B------:R-:W-:Y:S01]  /*e4d0*/  R2UR UR10, R12 ;  /* 0x000000000c0a72ca */ /* 0x000fe200000e0000 */
[----:B------:R-:W-:Y:S01]  /*e4e0*/  IMAD.SHL.U32 R2, R7, 0x80, RZ ;  /* 0x0000008007027824 */ /* 0x000fe200078e00ff */
[----:B------:R-:W-:Y:S01]  /*e4f0*/  UIADD3.X UR5, URZ, UR39, URZ, UP0, !UPT ;  /* 0x000000273f057290 */ /* 0x000fe200087fe43f */
[----:B------:R-:W-:Y:S01]  /*e500*/  VIADD R10, R9, 0x1c400 ;  /* 0x0001c400090a7836 */ /* 0x000fe20000000000 */
[----:B------:R-:W-:Y:S01]  /*e510*/  UMOV UR6, 0x0 ;  /* 0x0000000000067882 */ /* 0x000fe20000000000 */
[----:B------:R-:W-:-:S10]  /*e520*/  UMOV UR7, 0x14f00000 ;  /* 0x14f0000000077882 */ /* 0x000fd40000000000 */
.L_x_2336:
        /* <DEDUP_REMOVED lines=16> */
.L_x_2337:
        /* <DEDUP_REMOVED lines=15> */
.L_x_2338:
        /* <DEDUP_REMOVED lines=16> */
.L_x_2416:
[----:B------:R-:W-:Y:S05]  /*e820*/  BSYNC B2 ;  /* 0x0000000000027941 */ /* 0x000fea0003800000 */
.L_x_2339:
        /* <DEDUP_REMOVED lines=11> */
.L_x_2342:
[----:B------:R-:W-:Y:S05]  /*e8e0*/  BSYNC B2 ;  /* 0x0000000000027941 */ /* 0x000fea0003800000 */
.L_x_2341:
[----:B------:R-:W-:Y:S01]  /*e8f0*/  R2UR UR10, R12 ;  /* 0x000000000c0a72ca */ /* 0x000fe200000e0000 */
[----:B------:R-:W-:Y:S01]  /*e900*/  IMAD R18, R18, 0x8000, R17 ;  /* 0x0000800012127824 */ /* 0x000fe200078e0211 */
[----:B------:R-:W-:Y:S01]  /*e910*/  R2UR UR6, R10 ;  /* 0x000000000a0672ca */ /* 0x000fe200000e0000 */
[----:B------:R-:W-:Y:S01]  /*e920*/  UIADD3 UR4, UP0, UR38, 0x470, URZ ;  /* 0x0000047026047890 */ /* 0x000fe2000ff1e03f */
[----:B------:R-:W-:Y:S01]  /*e930*/  R2UR UR7, R11 ;  /* 0x000000000b0772ca */ /* 0x000fe200000e0000 */
[----:B0-----:R-:W-:Y:S01]  /*e940*/  IMAD.SHL.U32 R3, R19, 0x80, RZ ;  /* 0x0000008013037824 */ /* 0x001fe200078e00ff */
[----:B------:R-:W-:Y:S01]  /*e950*/  PLOP3.LUT P0, PT, PT, PT, PT, 0x80, 0x0 ;  /* 0x000000000000781c */ /* 0x000fe20003f0f070 */
[----:B------:R-:W-:Y:S01]  /*e960*/  VIADD R2, R2, 0x50 ;  /* 0x0000005002027836 */ /* 0x000fe20000000000 */
[----:B------:R-:W-:Y:S01]  /*e970*/  UIADD3.X UR5, URZ, UR39, URZ, UP0, !UPT ;  /* 0x000000273f057290 */ /* 0x000fe200087fe43f */
[----:B------:R-:W-:-:S11]  /*e980*/  VIADD R9, R18, 0x400 ;  /* 0x0000040012097836 */ /* 0x000fd60000000000 */
.L_x_2343:
        /* <DEDUP_REMOVED lines=15> */
.L_x_2344:
        /* <DEDUP_REMOVED lines=12> */
.L_x_2330:
[----:B------:R-:W-:Y:S05]  /*eb40*/  BSYNC B1 ;  /* 0x0000000000017941 */ /* 0x000fea0003800000 */
.L_x_2329:
[----:B------:R-:W2:Y:S01]  /*eb50*/  LDL R2, [R1+0xc] ;  /* 0x00000c0001027983 */ /* 0x000ea20000100800 */
[----:B------:R-:W-:Y:S01]  /*eb60*/  VIADD R18, R4, 0x1 ;  /* 0x0000000104127836 */ /* 0x000fe20000000000 */
[----:B------:R-:W-:Y:S04]  /*eb70*/  BSSY B1, `(.L_x_2345) ;  /* 0x00000a0000017945 */ /* 0x000fe80003800000 */
[----:B------:R-:W-:-:S04]  /*eb80*/  ISETP.NE.AND P0, PT, R18, 0x2, PT ;  /* 0x000000021200780c */ /* 0x000fc80003f05270 */
[----:B------:R-:W-:Y:S02]  /*eb90*/  SEL R18, R18, RZ, P0 ;  /* 0x000000ff12127207 */ /* 0x000fe40000000000 */
[----:B--2---:R-:W-:Y:S02]  /*eba0*/  ISETP.NE.AND P1, PT, R2, RZ, PT ;  /* 0x000000ff0200720c */ /* 0x004fe40003f25270 */
[----:B------:R-:W-:-:S04]  /*ebb0*/  SEL R2, RZ, 0x1, P0 ;  /* 0x00000001ff027807 */ /* 0x000fc80000000000 */
[----:B------:R-:W-:-:S05]  /*ebc0*/  LOP3.LUT R10, R5, R2, RZ, 0x3c, !PT ;  /* 0x00000002050a7212 */ /* 0x000fca00078e3cff */
[----:B------:R1:W-:Y:S02]  /*ebd0*/  STL [R1+0x4], R10 ;  /* 0x0000040a01007387 */ /* 0x0003e40000100800 */
[----:B------:R-:W-:Y:S05]  /*ebe0*/  @!P1 BRA `(.L_x_2346) ;  /* 0x0000000800609947 */ /* 0x000fea0003800000 */
[----:B------:R-:W2:Y:S01]  /*ebf0*/  LDL R3, [R1+0x10] ;  /* 0x0000100001037983 */ /* 0x000ea20000100800 */
[----:B------:R-:W-:Y:S01]  /*ec00*/  VIADD R7, R0, 0xffffffff ;  /* 0xffffffff00077836 */ /* 0x000fe20000000000 */
[----:B--2---:R-:W-:-:S13]  /*ec10*/  ISETP.NE.AND P1, PT, R3, RZ, PT ;  /* 0x000000ff0300720c */ /* 0x004fda0003f25270 */
[----:B------:R-:W-:Y:S05]  /*ec20*/  @!P1 BRA `(.L_x_2347) ;  /* 0x0000000000549947 */ /* 0x000fea0003800000 */
[----:B------:R-:W2:Y:S01]  /*ec30*/  LDL R12, [R1+0x8] ;  /* 0x00000800010c7983 */ /* 0x000ea20000100800 */
[----:B0-----:R-:W0:Y:S01]  /*ec40*/  LDC R9, c[0x0][0x43c] ;  /* 0x00010f00ff097b82 */ /* 0x001e220000000800 */
[----:B------:R-:W-:Y:S02]  /*ec50*/  ULDC.64 UR4, c[0x0][0x428] ;  /* 0x00010a0000047ab9 */ /* 0x000fe40000000a00 */
[----:B------:R-:W3:Y:S01]  /*ec60*/  LDL R11, [R1] ;  /* 0x00000000010b7983 */ /* 0x000ee20000100800 */
        /* <DEDUP_REMOVED lines=17> */
.L_x_2347:
[----:B------:R-:W-:Y:S01]  /*ed80*/  IMAD R2, R18, 0x8, R17 ;  /* 0x0000000812027824 */ /* 0x000fe200078e0211 */
[----:B------:R-:W-:Y:S01]  /*ed90*/  SHF.L.U32 R3, R10, 0x1f, RZ ;  /* 0x0000001f0a037819 */ /* 0x000fe200000006ff */
[----:B------:R-:W-:Y:S03]  /*eda0*/  BSSY B2, `(.L_x_2348) ;  /* 0x0000003000027945 */ /* 0x000fe60003800000 */
[----:B------:R-:W3:Y:S02]  /*edb0*/  SYNCS.PHASECHK.TRANS64.TRYWAIT P0, [R2+URZ+0x34840], R3 ;  /* 0x03484003020075a7 */ /* 0x000ee4000800017f */
[----:B---3--:R-:W-:Y:S05]  /*edc0*/  @!P0 BRA `(.L_x_2349) ;  /* 0x0000002000e08947 */ /* 0x008fea0003800000 */
.L_x_2417:
[----:B------:R-:W-:Y:S05]  /*edd0*/  BSYNC B2 ;  /* 0x0000000000027941 */ /* 0x000fea0003800000 */
.L_x_2348:
[----:B0-2---:R-:W0:Y:S01]  /*ede0*/  S2R R9, SR_TID.X ;  /* 0x0000000000097919 */ /* 0x005e220000002100 */
[----:B------:R-:W-:Y:S01]  /*edf0*/  BSSY B2, `(.L_x_2350) ;  /* 0x000000b000027945 */ /* 0x000fe20003800000 */
[----:B0-----:R-:W-:-:S04]  /*ee00*/  LOP3.LUT R9, R9, 0x7f, RZ, 0xc0, !PT ;  /* 0x0000007f09097812 */ /* 0x001fc800078ec0ff */
[----:B------:R-:W-:-:S13]  /*ee10*/  ISETP.NE.AND P1, PT, R9, RZ, PT ;  /* 0x000000ff0900720c */ /* 0x000fda0003f25270 */
[----:B------:R-:W-:Y:S05]  /*ee20*/  @P1 BRA `(.L_x_2351) ;  /* 0x00000000001c1947 */ /* 0x000fea0003800000 */
[----:B------:R-:W0:Y:S01]  /*ee30*/  S2R R9, SR_TID.X ;  /* 0x0000000000097919 */ /* 0x000e220000002100 */
[----:B---3--:R-:W-:-:S04]  /*ee40*/  IMAD.MOV.U32 R3, RZ, RZ, 0xc000 ;  /* 0x0000c000ff037424 */ /* 0x008fc800078e00ff */
[----:B------:R2:W-:Y:S01]  /*ee50*/  SYNCS.ARRIVE.TRANS64 RZ, [R2+URZ+0x34830], R3 ;  /* 0x0348300302ff79a7 */ /* 0x0005e2000800003f */
[----:B0-----:R-:W-:-:S04]  /*ee60*/  LOP3.LUT R9, R9, 0x1f, RZ, 0xc0, !PT ;  /* 0x0000001f09097812 */ /* 0x001fc800078ec0ff */
[----:B------:R-:W-:-:S13]  /*ee70*/  ISETP.NE.AND P0, PT, R9, RZ, PT ;  /* 0x000000ff0900720c */ /* 0x000fda0003f05270 */
[----:B--2---:R-:W-:Y:S05]  /*ee80*/  @!P0 BRA `(.L_x_2351) ;  /* 0x0000000000048947 */ /* 0x004fea0003800000 */
[----:B------:R-:W-:Y:S01]  /*ee90*/  BPT.TRAP 0x1 ;  /* 0x000000040000795c */ /* 0x000fe20000300000 */
.L_x_2351:
[----:B------:R-:W-:Y:S05]  /*eea0*/  BSYNC B2 ;  /* 0x0000000000027941 */ /* 0x000fea0003800000 */
.L_x_2350:
[----:B------:R-:W-:Y:S01]  /*eeb0*/  IMAD.MOV.U32 R12, RZ, RZ, RZ ;  /* 0x000000ffff0c7224 */ /* 0x000fe200078e00ff */
[----:B------:R-:W-:Y:S01]  /*eec0*/  UIADD3 UR4, UP0, UR38, 0x370, URZ ;  /* 0x0000037026047890 */ /* 0x000fe2000ff1e03f */
[C---:B---3--:R-:W-:Y:S01]  /*eed0*/  IMAD R3, R18.reuse, 0x8, R6 ;  /* 0x0000000812037824 */ /* 0x048fe200078e0206 */
        /* <DEDUP_REMOVED lines=9> */
.L_x_2352:
        /* <DEDUP_REMOVED lines=16> */
.L_x_2353:
        /* <DEDUP_REMOVED lines=15> */
.L_x_2354:
        /* <DEDUP_REMOVED lines=15> */
.L_x_2418:
[----:B------:R-:W-:Y:S05]  /*f250*/  BSYNC B2 ;  /* 0x0000000000027941 */ /* 0x000fea0003800000 */
.L_x_2355:
        /* <DEDUP_REMOVED lines=11> */
.L_x_2358:
[----:B------:R-:W-:Y:S05]  /*f310*/  BSYNC B2 ;  /* 0x0000000000027941 */ /* 0x000fea0003800000 */
.L_x_2357:
[----:B------:R-:W-:Y:S01]  /*f320*/  R2UR UR10, R12 ;  /* 0x000000000c0a72ca */ /* 0x000fe200000e0000 */
[----:B------:R-:W-:Y:S01]  /*f330*/  IMAD R4, R4, 0x8000, R17 ;  /* 0x0000800004047824 */ /* 0x000fe200078e0211 */
[----:B------:R-:W-:Y:S01]  /*f340*/  R2UR UR6, R10 ;  /* 0x000000000a0672ca */ /* 0x000fe200000e0000 */
[----:B------:R-:W-:Y:S01]  /*f350*/  UIADD3 UR4, UP0, UR38, 0x470, URZ ;  /* 0x0000047026047890 */ /* 0x000fe2000ff1e03f */
[----:B------:R-:W-:Y:S01]  /*f360*/  R2UR UR7, R11 ;  /* 0x000000000b0772ca */ /* 0x000fe200000e0000 */
[----:B------:R-:W-:Y:S01]  /*f370*/  IMAD.SHL.U32 R3, R19, 0x80, RZ ;  /* 0x0000008013037824 */ /* 0x000fe200078e00ff */
[----:B------:R-:W-:Y:S01]  /*f380*/  PLOP3.LUT P0, PT, PT, PT, PT, 0x80, 0x0 ;  /* 0x000000000000781c */ /* 0x000fe20003f0f070 */
[----:B0-----:R-:W-:Y:S01]  /*f390*/  VIADD R2, R2, 0x50 ;  /* 0x0000005002027836 */ /* 0x001fe20000000000 */
[----:B------:R-:W-:Y:S01]  /*f3a0*/  UIADD3.X UR5, URZ, UR39, URZ, UP0, !UPT ;  /* 0x000000273f057290 */ /* 0x000fe200087fe43f */
[----:B------:R-:W-:-:S11]  /*f3b0*/  VIADD R5, R4, 0x400 ;  /* 0x0000040004057836 */ /* 0x000fd60000000000 */
.L_x_2359:
        /* <DEDUP_REMOVED lines=15> */
.L_x_2360:
        /* <DEDUP_REMOVED lines=12> */
.L_x_2346:
[----:B------:R-:W-:Y:S05]  /*f570*/  BSYNC B1 ;  /* 0x0000000000017941 */ /* 0x000fea0003800000 */
.L_x_2345:
[C---:B------:R-:W-:Y:S01]  /*f580*/  ISETP.GT.AND P0, PT, R0.reuse, 0x1, PT ;  /* 0x000000010000780c */ /* 0x040fe20003f04270 */
[----:B------:R-:W-:-:S12]  /*f590*/  VIADD R0, R0, 0xfffffffe ;  /* 0xfffffffe00007836 */ /* 0x000fd80000000000 */
[----:B------:R-:W-:Y:S05]  /*f5a0*/  @P0 BRA `(.L_x_2361) ;  /* 0xffffffe800d80947 */ /* 0x000fea000383ffff */
.L_x_2328:
[----:B------:R-:W-:Y:S05]  /*f5b0*/  BSYNC B0 ;  /* 0x0000000000007941 */ /* 0x000fea0003800000 */
.L_x_2310:
[----:B0-----:R-:W0:Y:S01]  /*f5c0*/  S2R R0, SR_TID.X ;  /* 0x0000000000007919 */ /* 0x001e220000002100 */
[----:B------:R-:W-:Y:S01]  /*f5d0*/  BSSY B0, `(.L_x_2362) ;  /* 0x0000012000007945 */ /* 0x000fe20003800000 */
[----:B0-----:R-:W-:-:S04]  /*f5e0*/  LOP3.LUT R6, R0, 0x7f, RZ, 0xc0, !PT ;  /* 0x0000007f00067812 */ /* 0x001fc800078ec0ff */
[----:B------:R-:W-:-:S13]  /*f5f0*/  ISETP.NE.AND P1, PT, R6, RZ, PT ;  /* 0x000000ff0600720c */ /* 0x000fda0003f25270 */
[----:B------:R-:W-:Y:S05]  /*f600*/  @P1 BRA `(.L_x_2363) ;  /* 0x0000000000381947 */ /* 0x000fea0003800000 */
[----:B------:R-:W0:Y:S01]  /*f610*/  S2R R3, SR_LANEID ;  /* 0x0000000000037919 */ /* 0x000e220000000000 */
[----:B------:R-:W-:Y:S01]  /*f620*/  VOTEU.ANY UR4, UPT, PT ;  /* 0x0000000000047886 */ /* 0x000fe200038e0100 */
[----:B------:R-:W2:Y:S01]  /*f630*/  LDC.64 R4, c[0x0][0xc80] ;  /* 0x00032000ff047b82 */ /* 0x000ea20000000a00 */
[----:B------:R-:W0:Y:S01]  /*f640*/  FLO.U32 R0, UR4 ;  /* 0x0000000400007d00 */ /* 0x000e2200080e0000 */
[----:B------:R-:W-:-:S07]  /*f650*/  ULDC.64 UR6, c[0x0][0x208] ;  /* 0x0000820000067ab9 */ /* 0x000fce0000000a00 */
[----:B------:R-:W2:Y:S01]  /*f660*/  POPC R2, UR4 ;  /* 0x0000000400027d09 */ /* 0x000ea20008000000 */
[----:B0-----:R-:W-:-:S13]  /*f670*/  ISETP.EQ.U32.AND P0, PT, R0, R3, PT ;  /* 0x000000030000720c */ /* 0x001fda0003f02070 */
[----:B--2---:R-:W2:Y:S01]  /*f680*/  @P0 ATOMG.E.ADD.STRONG.GPU PT, R5, desc[UR6][R4.64], R2 ;  /* 0x00000002040509a8 */ /* 0x004ea200081ee1c6 */
[----:B------:R-:W0:Y:S02]  /*f690*/  S2R R3, SR_LTMASK ;  /* 0x0000000000037919 */ /* 0x000e240000003900 */
[----:B0-----:R-:W-:-:S06]  /*f6a0*/  LOP3.LUT R3, R3, UR4, RZ, 0xc0, !PT ;  /* 0x0000000403037c12 */ /* 0x001fcc000f8ec0ff */
[----:B------:R-:W0:Y:S01]  /*f6b0*/  POPC R3, R3 ;  /* 0x0000000300037309 */ /* 0x000e220000000000 */
[----:B--2---:R-:W0:Y:S02]  /*f6c0*/  SHFL.IDX PT, R0, R5, R0, 0x1f ;  /* 0x00001f0005007589 */ /* 0x004e2400000e0000 */
[----:B0-----:R-:W-:-:S05]  /*f6d0*/  IADD3 R0, R0, UR43, R3 ;  /* 0x0000002b00007c10 */ /* 0x001fca000fffe003 */
[----:B------:R0:W-:Y:S02]  /*f6e0*/  STL [R1+0x18], R0 ;  /* 0x0000180001007387 */ /* 0x0001e40000100800 */
.L_x_2363:
[----:B------:R-:W-:Y:S05]  /*f6f0*/  BSYNC B0 ;  /* 0x0000000000007941 */ /* 0x000fea0003800000 */
.L_x_2362:
[----:B0-----:R-:W2:Y:S01]  /*f700*/  LDL.LU R0, [R1+0xc] ;  /* 0x00000c0001007983 */ /* 0x001ea20000300800 */
[----:B------:R-:W-:Y:S01]  /*f710*/  BSSY B0, `(.L_x_2364) ;  /* 0x0000038000007945 */ /* 0x000fe20003800000 */
[----:B--2---:R-:W-:-:S13]  /*f720*/  ISETP.NE.AND P0, PT, R0, RZ, PT ;  /* 0x000000ff0000720c */ /* 0x004fda0003f05270 */
        /* <DEDUP_REMOVED lines=8> */
.L_x_2419:
[----:B------:R-:W-:Y:S05]  /*f7b0*/  BSYNC B1 ;  /* 0x0000000000017941 */ /* 0x000fea0003800000 */
.L_x_2366:
        /* <DEDUP_REMOVED lines=9> */
.L_x_2369:
[----:B------:R-:W-:Y:S05]  /*f850*/  BSYNC B1 ;  /* 0x0000000000017941 */ /* 0x000fea0003800000 */
.L_x_2368:
[----:B------:R-:W-:Y:S01]  /*f860*/  IMAD R2, R18, 0x8000, R17 ;  /* 0x0000800012027824 */ /* 0x000fe200078e0211 */
[----:B------:R-:W-:Y:S01]  /*f870*/  UIADD3 UR4, UP0, UR38, 0x470, URZ ;  /* 0x0000047026047890 */ /* 0x000fe2000ff1e03f */
[----:B------:R-:W-:Y:S01]  /*f880*/  IMAD.SHL.U32 R19, R19, 0x80, RZ ;  /* 0x0000008013137824 */ /* 0x000fe200078e00ff */
[----:B------:R-:W-:Y:S01]  /*f890*/  PLOP3.LUT P0, PT, PT, PT, PT, 0x80, 0x0 ;  /* 0x000000000000781c */ /* 0x000fe20003f0f070 */
[----:B0-----:R-:W-:Y:S01]  /*f8a0*/  VIADD R0, R0, 0x34850 ;  /* 0x0003485000007836 */ /* 0x001fe20000000000 */
[----:B------:R-:W-:Y:S01]  /*f8b0*/  UIADD3.X UR5, URZ, UR39, URZ, UP0, !UPT ;  /* 0x000000273f057290 */ /* 0x000fe200087fe43f */
[----:B------:R-:W-:Y:S01]  /*f8c0*/  VIADD R3, R2, 0x400 ;  /* 0x0000040002037836 */ /* 0x000fe20000000000 */
[----:B------:R-:W-:Y:S01]  /*f8d0*/  UMOV UR6, 0x0 ;  /* 0x0000000000067882 */ /* 0x000fe20000000000 */
[----:B------:R-:W-:Y:S01]  /*f8e0*/  UMOV UR7, 0x14f00000 ;  /* 0x14f0000000077882 */ /* 0x000fe20000000000 */
[----:B------:R-:W-:-:S08]  /*f8f0*/  UMOV UR10, URZ ;  /* 0x0000003f000a7c82 */ /* 0x000fd00008000000 */
.L_x_2370:
        /* <DEDUP_REMOVED lines=15> */
.L_x_2371:
        /* <DEDUP_REMOVED lines=10> */
.L_x_2365:
[----:B------:R-:W-:Y:S05]  /*fa90*/  BSYNC B0 ;  /* 0x0000000000007941 */ /* 0x000fea0003800000 */
.L_x_2364:
[----:B------:R-:W2:Y:S01]  /*faa0*/  LDL.LU R3, [R1+0x4] ;  /* 0x0000040001037983 */ /* 0x000ea20000300800 */
[----:B------:R-:W-:-:S05]  /*fab0*/  VIADD R18, R18, 0x1 ;  /* 0x0000000112127836 */ /* 0x000fca0000000000 */
[----:B------:R-:W-:-:S04]  /*fac0*/  ISETP.NE.AND P0, PT, R18, 0x2, PT ;  /* 0x000000021200780c */ /* 0x000fc80003f05270 */
[----:B------:R-:W-:Y:S02]  /*fad0*/  SEL R0, RZ, 0x1, P0 ;  /* 0x00000001ff007807 */ /* 0x000fe40000000000 */
[----:B------:R-:W-:Y:S02]  /*fae0*/  SEL R18, R18, RZ, P0 ;  /* 0x000000ff12127207 */ /* 0x000fe40000000000 */
[----:B--2---:R-:W-:-:S05]  /*faf0*/  LOP3.LUT R3, R3, R0, RZ, 0x3c, !PT ;  /* 0x0000000003037212 */ /* 0x004fca00078e3cff */
[----:B------:R2:W-:Y:S02]  /*fb00*/  STL [R1+0x4], R3 ;  /* 0x0000040301007387 */ /* 0x0005e40000100800 */
.L_x_2290:
[----:B------:R-:W-:Y:S05]  /*fb10*/  BSYNC B7 ;  /* 0x0000000000077941 */ /* 0x000fea0003800000 */
.L_x_2288:
[----:B0-----:R-:W3:Y:S04]  /*fb20*/  LDL R0, [R1+0x20] ;  /* 0x0000200001007983 */ /* 0x001ee80000100800 */
[----:B------:R0:W5:Y:S01]  /*fb30*/  LDL R2, [R1+0x18] ;  /* 0x0000180001027983 */ /* 0x0001620000100800 */
[----:B---3--:R-:W-:-:S13]  /*fb40*/  ISETP.NE.AND P0, PT, R0, RZ, PT ;  /* 0x000000ff0000720c */ /* 0x008fda0003f05270 */
[----:B0-----:R-:W-:Y:S05]  /*fb50*/  @!P0 BRA `(.L_x_2372) ;  /* 0x0000000000288947 */ /* 0x001fea0003800000 */
[----:B------:R-:W-:Y:S05]  /*fb60*/  WARPSYNC.ALL ;  /* 0x0000000000007948 */ /* 0x000fea0003800000 */
[----:B------:R-:W0:Y:S08]  /*fb70*/  S2UR UR5, SR_CgaCtaId ;  /* 0x00000000000579c3 */ /* 0x000e300000008800 */
[----:B------:R-:W-:Y:S06]  /*fb80*/  BAR.SYNC.DEFER_BLOCKING 0x5, 0x180 ;  /* 0x0146000000007b1d */ /* 0x000fec0000010000 */
[----:B------:R-:W-:-:S02]  /*fb90*/  UMOV UR4, 0x400 ;  /* 0x0000040000047882 */ /* 0x000fc40000000000 */
[----:B0-----:R-:W-:-:S06]  /*fba0*/  ULEA UR4, UR5, UR4, 0x18 ;  /* 0x0000000405047291 */ /* 0x001fcc000f8ec03f */
[----:B------:R-:W-:-:S05]  /*fbb0*/  IMAD.U32 R17, RZ, RZ, UR4 ;  /* 0x00000004ff117e24 */ /* 0x000fca000f8e00ff */
[----:B-----5:R-:W0:Y:S04]  /*fbc0*/  LDS R2, [R17+0x348d0] ;  /* 0x0348d00011027984 */ /* 0x020e280000000800 */
[----:B0-----:R0:W-:Y:S01]  /*fbd0*/  STL [R1+0x18], R2 ;  /* 0x0000180201007387 */ /* 0x0011e20000100800 */
[----:B------:R-:W-:Y:S06]  /*fbe0*/  BAR.ARV 0x4, 0x180 ;  /* 0x0106000000007b1d */ /* 0x000fec0000002000 */
[----:B------:R-:W-:Y:S05]  /*fbf0*/  BRA `(.L_x_2373) ;  /* 0x00000000002c7947 */ /* 0x000fea0003800000 */
.L_x_2372:
[----:B------:R-:W-:-:S03]  /*fc00*/  UMOV UR4, 0xffffffff ;  /* 0xffffffff00047882 */ /* 0x000fc60000000000 */
[----:B------:R-:W-:Y:S05]  /*fc10*/  BRA.DIV UR4, `(.L_x_2374) ;  /* 0x0000001604887947 */ /* 0x000fea000b800000 */
[----:B-----5:R0:W3:Y:S02]  /*fc20*/  SHFL.IDX PT, R14, R2, RZ, 0x1f ;  /* 0x00001fff020e7589 */ /* 0x0200e400000e0000 */
.L_x_2422:
[----:B--2---:R-:W2:Y:S01]  /*fc30*/  @!P1 S2R R3, SR_CgaCtaId ;  /* 0x0000000000039919 */ /* 0x004ea20000008800 */
[----:B------:R-:W-:Y:S05]  /*fc40*/  WARPSYNC.ALL ;  /* 0x0000000000007948 */ /* 0x000fea0003800000 */
[----:B------:R-:W-:Y:S01]  /*fc50*/  BAR.SYNC.DEFER_BLOCKING 0x4, 0x180 ;  /* 0x0106000000007b1d */ /* 0x000fe20000010000 */
[----:B------:R-:W-:-:S05]  /*fc60*/  @!P1 MOV R0, 0x400 ;  /* 0x0000040000009802 */ /* 0x000fca0000000f00 */
[----:B---3--:R3:W-:Y:S01]  /*fc70*/  STL [R1+0x18], R14 ;  /* 0x0000180e01007387 */ /* 0x0087e20000100800 */
[----:B--2---:R-:W-:-:S05]  /*fc80*/  @!P1 LEA R17, R3, R0, 0x18 ;  /* 0x0000000003119211 */ /* 0x004fca00078ec0ff */
[----:B------:R3:W-:Y:S01]  /*fc90*/  @!P1 STS [R17+0x348d0], R2 ;  /* 0x0348d00211009388 */ /* 0x0007e20000000800 */
[----:B------:R-:W-:Y:S06]  /*fca0*/  BAR.ARV 0x5, 0x180 ;  /* 0x0146000000007b1d */ /* 0x000fec0000002000 */
.L_x_2373:
[----:B------:R-:W4:Y:S01]  /*fcb0*/  LDL R0, [R1+0x18] ;  /* 0x0000180001007983 */ /* 0x000f220000100800 */
[----:B------:R-:W-:Y:S02]  /*fcc0*/  ULDC UR4, c[0x0][0xc38] ;  /* 0x00030e0000047ab9 */ /* 0x000fe40000000800 */
[----:B----4-:R-:W-:-:S13]  /*fcd0*/  ISETP.GE.AND P0, PT, R0, UR4, PT ;  /* 0x0000000400007c0c */ /* 0x010fda000bf06270 */
[----:B------:R-:W-:Y:S05]  /*fce0*/  @!P0 BRA `(.L_x_2375) ;  /* 0xffffffbc000c8947 */ /* 0x000fea000383ffff */
.L_x_2285:
[----:B-1----:R-:W4:Y:S01]  /*fcf0*/  LDL.LU R0, [R1+0x1c] ;  /* 0x00001c0001007983 */ /* 0x002f220000300800 */
[----:B------:R-:W-:Y:S01]  /*fd00*/  BSSY B0, `(.L_x_2376) ;  /* 0x000000b000007945 */ /* 0x000fe20003800000 */
[----:B------:R-:W1:Y:S01]  /*fd10*/  S2R R5, SR_CgaCtaId ;  /* 0x0000000000057919 */ /* 0x000e620000008800 */
[----:B----4-:R-:W-:-:S05]  /*fd20*/  VIADD R0, R0, 0x1 ;  /* 0x0000000100007836 */ /* 0x010fca0000000000 */
[----:B0--3--:R-:W-:-:S04]  /*fd30*/  LEA.HI R2, R0, R0, RZ, 0x1 ;  /* 0x0000000000027211 */ /* 0x009fc800078f08ff */
[----:B--2---:R-:W-:-:S05]  /*fd40*/  LOP3.LUT R3, R2, 0xfffffffe, RZ, 0xc0, !PT ;  /* 0xfffffffe02037812 */ /* 0x004fca00078ec0ff */
[----:B------:R-:W-:Y:S01]  /*fd50*/  IMAD.IADD R3, R0, 0x1, -R3 ;  /* 0x0000000100037824 */ /* 0x000fe200078e0a03 */
[----:B------:R-:W-:-:S04]  /*fd60*/  MOV R0, 0x400 ;  /* 0x0000040000007802 */ /* 0x000fc80000000f00 */
[----:B-1----:R-:W-:Y:S02]  /*fd70*/  LEA R0, R5, R0, 0x18 ;  /* 0x0000000005007211 */ /* 0x002fe400078ec0ff */
[----:B------:R-:W-:-:S04]  /*fd80*/  SHF.L.U32 R3, R3, 0x1f, RZ ;  /* 0x0000001f03037819 */ /* 0x000fc800000006ff */
[----:B------:R-:W0:Y:S02]  /*fd90*/  SYNCS.PHASECHK.TRANS64.TRYWAIT P0, [R0+URZ+0x34820], R3 ;  /* 0x03482003000075a7 */ /* 0x000e24000800017f */
[----:B0-----:R-:W-:Y:S05]  /*fda0*/  @!P0 BRA `(.L_x_2377) ;  /* 0x00000014004c8947 */ /* 0x001fea0003800000 */
.L_x_2423:
[----:B------:R-:W-:Y:S05]  /*fdb0*/  BSYNC B0 ;  /* 0x0000000000007941 */ /* 0x000fea0003800000 */
.L_x_2376:
[----:B------:R-:W-:-:S03]  /*fdc0*/  UMOV UR4, 0xffffffff ;  /* 0xffffffff00047882 */ /* 0x000fc60000000000 */
[----:B------:R-:W-:Y:S05]  /*fdd0*/  BRA.DIV UR4, `(.L_x_2378) ;  /* 0x0000001604547947 */ /* 0x000fea000b800000 */
[----:B------:R-:W1:Y:S02]  /*fde0*/  S2R R2, SR_TID.X ;  /* 0x0000000000027919 */ /* 0x000e640000002100 */
[----:B-1----:R-:W-:-:S04]  /*fdf0*/  SHF.R.U32.HI R2, RZ, 0x5, R2 ;  /* 0x00000005ff027819 */ /* 0x002fc80000011602 */
[----:B------:R-:W-:-:S05]  /*fe00*/  LOP3.LUT R2, R2, 0x3, RZ, 0xc0, !PT ;  /* 0x0000000302027812 */ /* 0x000fca00078ec0ff */
[----:B------:R1:W2:Y:S02]  /*fe10*/  SHFL.IDX PT, R14, R2, RZ, 0x1f ;  /* 0x00001fff020e7589 */ /* 0x0002a400000e0000 */
.L_x_2426:
[----:B--2---:R-:W-:Y:S01]  /*fe20*/  ISETP.NE.AND P0, PT, R14, RZ, PT ;  /* 0x000000ff0e00720c */ /* 0x004fe20003f05270 */
[----:B------:R-:W-:-:S12]  /*fe30*/  BSSY B0, `(.L_x_2379) ;  /* 0x0000027000007945 */ /* 0x000fd80003800000 */
[----:B------:R-:W-:Y:S05]  /*fe40*/  @P0 BRA `(.L_x_2380) ;  /* 0x0000000000940947 */ /* 0x000fea0003800000 */
[----:B------:R-:W-:-:S03]  /*fe50*/  UMOV UR4, 0xffffffff ;  /* 0xffffffff00047882 */ /* 0x000fc60000000000 */
[----:B------:R-:W-:Y:S05]  /*fe60*/  BRA.DIV UR4, `(.L_x_2381) ;  /* 0x0000001604647947 */ /* 0x000fea000b800000 */
[----:B------:R-:W-:-:S13]  /*fe70*/  ELECT P6, URZ, PT ;  /* 0x00000000003f782f */ /* 0x000fda00038c0000 */
.L_x_2429:
        /* <DEDUP_REMOVED lines=8> */
.L_x_2382:
        /* <DEDUP_REMOVED lines=13> */
.L_x_2430:
[----:B------:R-:W1:Y:S02]  /*ffd0*/  SYNCS.PHASECHK.TRANS64.TRYWAIT P0, [R3+URZ], R2 ;  /* 0x00000002030075a7 */ /* 0x000e64000800017f */
[----:B-1----:R-:W-:Y:S05]  /*ffe0*/  @!P0 BRA `(.L_x_2384) ;  /* 0x0000001400388947 */ /* 0x002fea0003800000 */
.L_x_2431:
[----:B------:R-:W-:Y:S05]  /*fff0*/  @!P2 BRA `(.L_x_2385) ;  /* 0x000000000004a947 */ /* 0x000fea0003800000 */
[----:B------:R-:W-:Y:S01]  /*10000*/  BPT.TRAP 0x1 ;  /* 0x000000040000795c */ /* 0x000fe20000300000 */
.L_x_2385:
[----:B-1----:R-:W-:-:S04]  /*10010*/  VIADD R3, R0, 0x34860 ;  /* 0x0003486000037836 */ /* 0x002fc80000000000 */
[----:B------:R-:W-:-:S04]  /*10020*/  IMAD R18, R18, 0x8, R3 ;  /* 0x0000000812127824 */ /* 0x000fc800078e0203 */
[----:B------:R-:W1:Y:S02]  /*10030*/  SYNCS.PHASECHK.TRANS64.TRYWAIT P0, [R18+URZ], R5 ;  /* 0x00000005120075a7 */ /* 0x000e64000800017f */
[----:B-1----:R-:W-:Y:S05]  /*10040*/  @!P0 BRA `(.L_x_2386) ;  /* 0x0000001400348947 */ /* 0x002fea0003800000 */
.L_x_2432:
[----:B------:R-:W-:-:S07]  /*10050*/  IMAD R3, R4, 0x8, R3 ;  /* 0x0000000804037824 */ /* 0x000fce00078e0203 */
.L_x_2387:
[----:B--2---:R2:W3:Y:S02]  /*10060*/  SYNCS.PHASECHK.TRANS64.TRYWAIT P0, [R3+URZ], R2 ;  /* 0x00000002030075a7 */ /* 0x0044e4000800017f */
[----:B---3--:R-:W-:Y:S05]  /*10070*/  @!P0 NANOSLEEP.SYNCS 0x989680 ;  /* 0x009896800000895d */ /* 0x008fea0003900000 */
[----:B------:R-:W3:Y:S02]  /*10080*/  @!P0 SYNCS.PHASECHK.TRANS64 P0, [R3+URZ], R2 ;  /* 0x00000002030085a7 */ /* 0x000ee4000800007f */
[----:B---3--:R-:W-:Y:S05]  /*10090*/  @!P0 BRA `(.L_x_2387) ;  /* 0xfffffffc00f08947 */ /* 0x008fea000383ffff */
.L_x_2380:
[----:B------:R-:W-:Y:S05]  /*100a0*/  BSYNC B0 ;  /* 0x0000000000007941 */ /* 0x000fea0003800000 */
.L_x_2379:
[----:B------:R-:W-:Y:S05]  /*100b0*/  EXIT ;  /* 0x000000000000794d */ /* 0x000fea0003800000 */
.L_x_2238:
[----:B0-----:R-:W-:-:S04]  /*100c0*/  IMAD.U32 R3, RZ, RZ, UR38 ;  /* 0x00000026ff037e24 */ /* 0x001fc8000f8e00ff */
[----:B------:R0:W1:Y:S03]  /*100d0*/  SYNCS.PHASECHK.TRANS64.TRYWAIT P1, [R3+URZ+0x34800], R0 ;  /* 0x03480000030075a7 */ /* 0x000066000802017f */
[----:B-1----:R-:W-:Y:S05]  /*100e0*/  @!P1 NANOSLEEP.SYNCS 0x989680 ;  /* 0x009896800000995d */ /* 0x002fea0003900000 */
[----:B------:R-:W1:Y:S02]  /*100f0*/  @!P1 SYNCS.PHASECHK.TRANS64 P1, [R3+URZ+0x34800], R0 ;  /* 0x03480000030095a7 */ /* 0x000e64000802007f */
[----:B-1----:R-:W-:Y:S05]  /*10100*/  @!P1 BRA `(.L_x_2238) ;  /* 0xfffffffc00ec9947 */ /* 0x002fea000383ffff */
[----:B------:R-:W-:Y:S05]  /*10110*/  BRA `(.L_x_2388) ;  /* 0xffffff1400887947 */ /* 0x000fea000383ffff */
.L_x_2242:
[----:B-1----:R1:W2:Y:S02]  /*10120*/  SYNCS.PHASECHK.TRANS64.TRYWAIT P2, [R2+URZ+0x34830], R3 ;  /* 0x03483003020075a7 */ /* 0x0022a4000804017f */
[----:B--2---:R-:W-:Y:S05]  /*10130*/  @!P2 NANOSLEEP.SYNCS 0x989680 ;  /* 0x009896800000a95d */ /* 0x004fea0003900000 */
[----:B------:R-:W2:Y:S02]  /*10140*/  @!P2 SYNCS.PHASECHK.TRANS64 P2, [R2+URZ+0x34830], R3 ;  /* 0x034830030200a5a7 */ /* 0x000ea4000804007f */
[----:B--2---:R-:W-:Y:S05]  /*10150*/  @!P2 BRA `(.L_x_2242) ;  /* 0xfffffffc00f0a947 */ /* 0x004fea000383ffff */
[----:B------:R-:W-:Y:S05]  /*10160*/  BRA `(.L_x_2241) ;  /* 0xffffff1400ac7947 */ /* 0x000fea000383ffff */
.L_x_2247:
[----:B-1----:R-:W-:-:S04]  /*10170*/  IMAD.U32 R7, RZ, RZ, UR7 ;  /* 0x00000007ff077e24 */ /* 0x002fc8000f8e00ff */
[----:B------:R1:W2:Y:S03]  /*10180*/  SYNCS.PHASECHK.TRANS64.TRYWAIT P3, [R7+URZ+0x34830], R0 ;  /* 0x03483000070075a7 */ /* 0x0002a6000806017f */
[----:B--2---:R-:W-:Y:S05]  /*10190*/  @!P3 NANOSLEEP.SYNCS 0x989680 ;  /* 0x009896800000b95d */ /* 0x004fea0003900000 */
[----:B------:R-:W2:Y:S02]  /*101a0*/  @!P3 SYNCS.PHASECHK.TRANS64 P3, [R7+URZ+0x34830], R0 ;  /* 0x034830000700b5a7 */ /* 0x000ea4000806007f */
[----:B--2---:R-:W-:Y:S05]  /*101b0*/  @!P3 BRA `(.L_x_2247) ;  /* 0xfffffffc00ecb947 */ /* 0x004fea000383ffff */
[----:B------:R-:W-:Y:S05]  /*101c0*/  BRA `(.L_x_2246) ;  /* 0xffffff3c00587947 */ /* 0x000fea000383ffff */
.L_x_2251:
[----:B-1----:R-:W-:-:S04]  /*101d0*/  IMAD.U32 R3, RZ, RZ, UR10 ;  /* 0x0000000aff037e24 */ /* 0x002fc8000f8e00ff */
[----:B------:R1:W2:Y:S03]  /*101e0*/  SYNCS.PHASECHK.TRANS64.TRYWAIT P3, [R3+URZ+0x34850], R0 ;  /* 0x03485000030075a7 */ /* 0x0002a6000806017f */
[----:B--2---:R-:W-:Y:S05]  /*101f0*/  @!P3 NANOSLEEP.SYNCS 0x989680 ;  /* 0x009896800000b95d */ /* 0x004fea0003900000 */
[----:B------:R-:W2:Y:S02]  /*10200*/  @!P3 SYNCS.PHASECHK.TRANS64 P3, [R3+URZ+0x34850], R0 ;  /* 0x034850000300b5a7 */ /* 0x000ea4000806007f */
[----:B--2---:R-:W-:Y:S05]  /*10210*/  @!P3 BRA `(.L_x_2251) ;  /* 0xfffffffc00ecb947 */ /* 0x004fea000383ffff */
[----:B------:R-:W-:Y:S05]  /*10220*/  BRA `(.L_x_2250) ;  /* 0xffffff4400987947 */ /* 0x000fea000383ffff */
.L_x_2257:
[----:B-1----:R-:W-:-:S04]  /*10230*/  IMAD.U32 R7, RZ, RZ, UR7 ;  /* 0x00000007ff077e24 */ /* 0x002fc8000f8e00ff */
[----:B------:R1:W2:Y:S03]  /*10240*/  SYNCS.PHASECHK.TRANS64.TRYWAIT P2, [R7+URZ+0x34830], R0 ;  /* 0x03483000070075a7 */ /* 0x0002a6000804017f */
[----:B--2---:R-:W-:Y:S05]  /*10250*/  @!P2 NANOSLEEP.SYNCS 0x989680 ;  /* 0x009896800000a95d */ /* 0x004fea0003900000 */
[----:B------:R-:W2:Y:S02]  /*10260*/  @!P2 SYNCS.PHASECHK.TRANS64 P2, [R7+URZ+0x34830], R0 ;  /* 0x034830000700a5a7 */ /* 0x000ea4000804007f */
[----:B--2---:R-:W-:Y:S05]  /*10270*/  @!P2 BRA `(.L_x_2257) ;  /* 0xfffffffc00eca947 */ /* 0x004fea000383ffff */
[----:B------:R-:W-:Y:S05]  /*10280*/  BRA `(.L_x_2256) ;  /* 0xffffff6400e87947 */ /* 0x000fea000383ffff */
.L_x_2261:
[----:B-1----:R-:W-:-:S04]  /*10290*/  IMAD.U32 R3, RZ, RZ, UR11 ;  /* 0x0000000bff037e24 */ /* 0x002fc8000f8e00ff */
[----:B------:R1:W2:Y:S03]  /*102a0*/  SYNCS.PHASECHK.TRANS64.TRYWAIT P2, [R3+URZ+0x34850], R0 ;  /* 0x03485000030075a7 */ /* 0x0002a6000804017f */
[----:B--2---:R-:W-:Y:S05]  /*102b0*/  @!P2 NANOSLEEP.SYNCS 0x989680 ;  /* 0x009896800000a95d */ /* 0x004fea0003900000 */
[----:B------:R-:W2:Y:S02]  /*102c0*/  @!P2 SYNCS.PHASECHK.TRANS64 P2, [R3+URZ+0x34850], R0 ;  /* 0x034850000300a5a7 */ /* 0x000ea4000804007f */
[----:B--2---:R-:W-:Y:S05]  /*102d0*/  @!P2 BRA `(.L_x_2261) ;  /* 0xfffffffc00eca947 */ /* 0x004fea000383ffff */
[----:B------:R-:W-:Y:S05]  /*102e0*/  BRA `(.L_x_2260) ;  /* 0xffffff7000287947 */ /* 0x000fea000383ffff */
.L_x_2266:
[----:B-1----:R-:W-:-:S04]  /*102f0*/  IMAD.U32 R3, RZ, RZ, UR5 ;  /* 0x00000005ff037e24 */ /* 0x002fc8000f8e00ff */
[----:B------:R1:W2:Y:S03]  /*10300*/  SYNCS.PHASECHK.TRANS64.TRYWAIT P0, [R3+URZ+0x34850], R2 ;  /* 0x03485002030075a7 */ /* 0x0002a6000800017f */
[----:B--2---:R-:W-:Y:S05]  /*10310*/  @!P0 NANOSLEEP.SYNCS 0x989680 ;  /* 0x009896800000895d */ /* 0x004fea0003900000 */
[----:B------:R-:W2:Y:S02]  /*10320*/  @!P0 SYNCS.PHASECHK.TRANS64 P0, [R3+URZ+0x34850], R2 ;  /* 0x03485002030085a7 */ /* 0x000ea4000800007f */
[----:B--2---:R-:W-:Y:S05]  /*10330*/  @!P0 BRA `(.L_x_2266) ;  /* 0xfffffffc00ec8947 */ /* 0x004fea000383ffff */
[----:B------:R-:W-:Y:S05]  /*10340*/  BRA `(.L_x_2265) ;  /* 0xffffff8800fc7947 */ /* 0x000fea000383ffff */
.L_x_2296:
[----:B------:R-:W-:Y:S02]  /*10350*/  IMAD.MOV.U32 R13, RZ, RZ, R0 ;  /* 0x000000ffff0d7224 */ /* 0x000fe400078e0000 */
[----:B------:R-:W-:Y:S02]  /*10360*/  IMAD.MOV.U32 R12, RZ, RZ, RZ ;  /* 0x000000ffff0c7224 */ /* 0x000fe400078e00ff */
[----:B------:R-:W-:Y:S02]  /*10370*/  IMAD.MOV.U32 R11, RZ, RZ, 0x1f ;  /* 0x0000001fff0b7424 */ /* 0x000fe400078e00ff */
[----:B------:R-:W-:-:S07]  /*10380*/  IMAD.MOV.U32 R15, RZ, RZ, -0x1 ;  /* 0xffffffffff0f7424 */ /* 0x000fce00078e00ff */
[----:B0-----:R-:W-:Y:S05]  /*10390*/  WARPSYNC.COLLECTIVE R15, `(.L_x_2389) ;  /* 0x000000000f087348 */ /* 0x001fea0003c00000 */
[----:B------:R1:W2:Y:S02]  /*103a0*/  SHFL.IDX P6, R14, R13, R12, R11 ;  /* 0x0000000c0d0e7389 */ /* 0x0002a400000c000b */
[----:B012---:R-:W-:Y:S01]  /*103b0*/  ENDCOLLECTIVE ;  /* 0x000000000000791b */ /* 0x007fe20003800000 */
.L_x_2389:
[----:B------:R-:W-:Y:S05]  /*103c0*/  BRA `(.L_x_2390) ;  /* 0xffffffc000207947 */ /* 0x000fea000383ffff */
.L_x_2298:
[----:B------:R-:W-:Y:S01]  /*103d0*/  BSSY B0, `(.L_x_2391) ;  /* 0x0000006000007945 */ /* 0x000fe20003800000 */
[----:B------:R-:W-:-:S07]  /*103e0*/  IMAD.MOV.U32 R15, RZ, RZ, -0x1 ;  /* 0xffffffffff0f7424 */ /* 0x000fce00078e00ff */
[----:B01----:R-:W-:Y:S05]  /*103f0*/  WARPSYNC.COLLECTIVE R15, `(.L_x_2392) ;  /* 0x000000000f0c7348 */ /* 0x003fea0003c00000 */
[----:B------:R-:W-:Y:S02]  /*10400*/  ELECT P6, UR62, PT ;  /* 0x00000000003e782f */ /* 0x000fe400038c0000 */
[----:B------:R-:W-:Y:S01]  /*10410*/  MOV R14, UR62 ;  /* 0x0000003e000e7c02 */ /* 0x000fe20008000f00 */
[----:B01----:R-:W-:Y:S10]  /*10420*/  ENDCOLLECTIVE ;  /* 0x000000000000791b */ /* 0x003ff40003800000 */
.L_x_2392:
[----:B------:R-:W-:Y:S05]  /*10430*/  BSYNC B0 ;  /* 0x0000000000007941 */ /* 0x000fea0003800000 */
.L_x_2391:
[----:B------:R-:W-:Y:S05]  /*10440*/  BRA `(.L_x_2393) ;  /* 0xffffffc000207947 */ /* 0x000fea000383ffff */
.L_x_2300:
[----:B-1----:R1:W2:Y:S02]  /*10450*/  SYNCS.PHASECHK.TRANS64.TRYWAIT P0, [R0+URZ+0x34840], R2 ;  /* 0x03484002000075a7 */ /* 0x0022a4000800017f */
[----:B--2---:R-:W-:Y:S05]  /*10460*/  @!P0 NANOSLEEP.SYNCS 0x989680 ;  /* 0x009896800000895d */ /* 0x004fea0003900000 */
[----:B------:R-:W2:Y:S02]  /*10470*/  @!P0 SYNCS.PHASECHK.TRANS64 P0, [R0+URZ+0x34840], R2 ;  /* 0x03484002000085a7 */ /* 0x000ea4000800007f */
[----:B--2---:R-:W-:Y:S05]  /*10480*/  @!P0 BRA `(.L_x_2300) ;  /* 0xfffffffc00f08947 */ /* 0x004fea000383ffff */
[----:B------:R-:W-:Y:S05]  /*10490*/  BRA `(.L_x_2394) ;  /* 0xffffffc000747947 */ /* 0x000fea000383ffff */
.L_x_2304:
[----:B------:R-:W-:Y:S02]  /*104a0*/  IMAD.MOV.U32 R13, RZ, RZ, R4 ;  /* 0x000000ffff0d7224 */ /* 0x000fe400078e0004 */
[----:B------:R-:W-:Y:S02]  /*104b0*/  IMAD.MOV.U32 R12, RZ, RZ, RZ ;  /* 0x000000ffff0c7224 */ /* 0x000fe400078e00ff */
[----:B------:R-:W-:Y:S02]  /*104c0*/  IMAD.MOV.U32 R11, RZ, RZ, 0x181f ;  /* 0x0000181fff0b7424 */ /* 0x000fe400078e00ff */
[----:B------:R-:W-:Y:S02]  /*104d0*/  IMAD.MOV.U32 R15, RZ, RZ, -0x1 ;  /* 0xffffffffff0f7424 */ /* 0x000fe400078e00ff */
[----:B------:R-:W-:-:S07]  /*104e0*/  IMAD.U32 R2, RZ, RZ, UR42 ;  /* 0x0000002aff027e24 */ /* 0x000fce000f8e00ff */
[----:B-----5:R-:W-:Y:S05]  /*104f0*/  WARPSYNC.COLLECTIVE R15, `(.L_x_2395) ;  /* 0x000000000f087348 */ /* 0x020fea0003c00000 */
[----:B------:R0:W1:Y:S02]  /*10500*/  SHFL.IDX P6, R14, R13, R12, R11 ;  /* 0x0000000c0d0e7389 */ /* 0x00006400000c000b */
[----:B01---5:R-:W-:Y:S01]  /*10510*/  ENDCOLLECTIVE ;  /* 0x000000000000791b */ /* 0x023fe20003800000 */
.L_x_2395:
[----:B------:R-:W-:Y:S02]  /*10520*/  IMAD R2, R2, 0x80, R10 ;  /* 0x0000008002027824 */ /* 0x000fe400078e020a */
[----:B------:R-:W-:Y:S02]  /*10530*/  IMAD.MOV.U32 R13, RZ, RZ, R0 ;  /* 0x000000ffff0d7224 */ /* 0x000fe400078e0000 */
[----:B------:R-:W-:-:S07]  /*10540*/  IMAD.MOV.U32 R5, RZ, RZ, R14 ;  /* 0x000000ffff057224 */ /* 0x000fce00078e000e */
[----:B------:R-:W-:Y:S05]  /*10550*/  WARPSYNC.COLLECTIVE R15, `(.L_x_2396) ;  /* 0x000000000f087348 */ /* 0x000fea0003c00000 */
[----:B------:R0:W1:Y:S02]  /*10560*/  SHFL.IDX P6, R14, R13, R12, R11 ;  /* 0x0000000c0d0e7389 */ /* 0x00006400000c000b */
[----:B01----:R-:W-:Y:S01]  /*10570*/  ENDCOLLECTIVE ;  /* 0x000000000000791b */ /* 0x003fe20003800000 */
.L_x_2396:
        /* <DEDUP_REMOVED lines=8> */
[----:B------:R-:W-:-:S04]  /*10600*/  @!P4 IMAD.X R5, RZ, RZ, R5, P3 ;  /* 0x000000ffff05c224 */ /* 0x000fc800018e0605 */
        /* <DEDUP_REMOVED lines=12> */
.L_x_2397:
[----:B------:R-:W-:Y:S02]  /*106d0*/  IMAD.MOV.U32 R13, RZ, RZ, R0 ;  /* 0x000000ffff0d7224 */ /* 0x000fe400078e0000 */
[----:B------:R-:W-:-:S07]  /*106e0*/  IMAD.MOV.U32 R5, RZ, RZ, R14 ;  /* 0x000000ffff057224 */ /* 0x000fce00078e000e */
[----:B------:R-:W-:Y:S05]  /*106f0*/  WARPSYNC.COLLECTIVE R15, `(.L_x_2398) ;  /* 0x000000000f087348 */ /* 0x000fea0003c00000 */
[----:B------:R0:W1:Y:S02]  /*10700*/  SHFL.IDX P6, R14, R13, R12, R11 ;  /* 0x0000000c0d0e7389 */ /* 0x00006400000c000b */
[----:B01----:R-:W-:Y:S01]  /*10710*/  ENDCOLLECTIVE ;  /* 0x000000000000791b */ /* 0x003fe20003800000 */
.L_x_2398:
[----:B------:R-:W-:Y:S01]  /*10720*/  ULDC.64 UR4, c[0x0][0x208] ;  /* 0x0000820000047ab9 */ /* 0x000fe20000000a00 */
[----:B------:R-:W-:Y:S02]  /*10730*/  IMAD.MOV.U32 R13, RZ, RZ, R4 ;  /* 0x000000ffff0d7224 */ /* 0x000fe400078e0004 */
[----:B------:R-:W-:Y:S02]  /*10740*/  IMAD.MOV.U32 R12, RZ, RZ, 0x2 ;  /* 0x00000002ff0c7424 */ /* 0x000fe400078e00ff */
[----:B------:R-:W-:-:S05]  /*10750*/  IMAD.MOV.U32 R6, RZ, RZ, R14 ;  /* 0x000000ffff067224 */ /* 0x000fca00078e000e */
        /* <DEDUP_REMOVED lines=14> */
.L_x_2399:
[----:B------:R-:W-:Y:S02]  /*10840*/  IMAD.MOV.U32 R13, RZ, RZ, R0 ;  /* 0x000000ffff0d7224 */ /* 0x000fe400078e0000 */
[----:B------:R-:W-:-:S07]  /*10850*/  IMAD.MOV.U32 R5, RZ, RZ, R14 ;  /* 0x000000ffff057224 */ /* 0x000fce00078e000e */
[----:B------:R-:W-:Y:S05]  /*10860*/  WARPSYNC.COLLECTIVE R15, `(.L_x_2400) ;  /* 0x000000000f087348 */ /* 0x000fea0003c00000 */
[----:B------:R0:W1:Y:S02]  /*10870*/  SHFL.IDX P6, R14, R13, R12, R11 ;  /* 0x0000000c0d0e7389 */ /* 0x00006400000c000b */
[----:B01----:R-:W-:Y:S01]  /*10880*/  ENDCOLLECTIVE ;  /* 0x000000000000791b */ /* 0x003fe20003800000 */
.L_x_2400:
        /* <DEDUP_REMOVED lines=18> */
.L_x_2401:
[----:B------:R-:W-:Y:S02]  /*109b0*/  IMAD.MOV.U32 R13, RZ, RZ, R0 ;  /* 0x000000ffff0d7224 */ /* 0x000fe400078e0000 */
[----:B------:R-:W-:-:S07]  /*109c0*/  IMAD.MOV.U32 R5, RZ, RZ, R14 ;  /* 0x000000ffff057224 */ /* 0x000fce00078e000e */
[----:B------:R-:W-:Y:S05]  /*109d0*/  WARPSYNC.COLLECTIVE R15, `(.L_x_2402) ;  /* 0x000000000f087348 */ /* 0x000fea0003c00000 */
[----:B------:R0:W1:Y:S02]  /*109e0*/  SHFL.IDX P6, R14, R13, R12, R11 ;  /* 0x0000000c0d0e7389 */ /* 0x00006400000c000b */
[----:B01----:R-:W-:Y:S01]  /*109f0*/  ENDCOLLECTIVE ;  /* 0x000000000000791b */ /* 0x003fe20003800000 */
.L_x_2402:
        /* <DEDUP_REMOVED lines=18> */
.L_x_2403:
[----:B------:R-:W-:Y:S02]  /*10b20*/  IMAD.MOV.U32 R13, RZ, RZ, R0 ;  /* 0x000000ffff0d7224 */ /* 0x000fe400078e0000 */
[----:B------:R-:W-:-:S07]  /*10b30*/  IMAD.MOV.U32 R5, RZ, RZ, R14 ;  /* 0x000000ffff057224 */ /* 0x000fce00078e000e */
[----:B------:R-:W-:Y:S05]  /*10b40*/  WARPSYNC.COLLECTIVE R15, `(.L_x_2404) ;  /* 0x000000000f087348 */ /* 0x000fea0003c00000 */
[----:B------:R0:W1:Y:S02]  /*10b50*/  SHFL.IDX P6, R14, R13, R12, R11 ;  /* 0x0000000c0d0e7389 */ /* 0x00006400000c000b */
[----:B01----:R-:W-:Y:S01]  /*10b60*/  ENDCOLLECTIVE ;  /* 0x000000000000791b */ /* 0x003fe20003800000 */
.L_x_2404:
        /* <DEDUP_REMOVED lines=18> */
.L_x_2405:
[----:B------:R-:W-:Y:S02]  /*10c90*/  IMAD.MOV.U32 R13, RZ, RZ, R0 ;  /* 0x000000ffff0d7224 */ /* 0x000fe400078e0000 */
[----:B------:R-:W-:-:S07]  /*10ca0*/  IMAD.MOV.U32 R5, RZ, RZ, R14 ;  /* 0x000000ffff057224 */ /* 0x000fce00078e000e */
[----:B------:R-:W-:Y:S05]  /*10cb0*/  WARPSYNC.COLLECTIVE R15, `(.L_x_2406) ;  /* 0x000000000f087348 */ /* 0x000fea0003c00000 */
[----:B------:R0:W1:Y:S02]  /*10cc0*/  SHFL.IDX P6, R14, R13, R12, R11 ;  /* 0x0000000c0d0e7389 */ /* 0x00006400000c000b */
[----:B01----:R-:W-:Y:S01]  /*10cd0*/  ENDCOLLECTIVE ;  /* 0x000000000000791b */ /* 0x003fe20003800000 */
.L_x_2406:
        /* <DEDUP_REMOVED lines=18> */
.L_x_2407:
[----:B------:R-:W-:Y:S02]  /*10e00*/  IMAD.MOV.U32 R13, RZ, RZ, R0 ;  /* 0x000000ffff0d7224 */ /* 0x000fe400078e0000 */
[----:B------:R-:W-:-:S07]  /*10e10*/  IMAD.MOV.U32 R5, RZ, RZ, R14 ;  /* 0x000000ffff057224 */ /* 0x000fce00078e000e */
[----:B------:R-:W-:Y:S05]  /*10e20*/  WARPSYNC.COLLECTIVE R15, `(.L_x_2408) ;  /* 0x000000000f087348 */ /* 0x000fea0003c00000 */
[----:B------:R0:W1:Y:S02]  /*10e30*/  SHFL.IDX P6, R14, R13, R12, R11 ;  /* 0x0000000c0d0e7389 */ /* 0x00006400000c000b */
[----:B01----:R-:W-:Y:S01]  /*10e40*/  ENDCOLLECTIVE ;  /* 0x000000000000791b */ /* 0x003fe20003800000 */
.L_x_2408:
[----:B------:R-:W-:Y:S01]  /*10e50*/  ULDC.64 UR4, c[0x0][0x208] ;  /* 0x0000820000047ab9 */ /* 0x000fe20000000a00 */
[----:B------:R-:W-:Y:S02]  /*10e60*/  IMAD.MOV.U32 R13, RZ, RZ, R4 ;  /* 0x000000ffff0d7224 */ /* 0x000fe400078e0004 */
[----:B------:R-:W-:Y:S02]  /*10e70*/  IMAD.MOV.U32 R12, RZ, RZ, 0x7 ;  /* 0x00000007ff0c7424 */ /* 0x000fe400078e00ff */
[----:B------:R-:W-:-:S05]  /*10e80*/  IMAD.MOV.U32 R6, RZ, RZ, R14 ;  /* 0x000000ffff067224 */ /* 0x000fca00078e000e */
[----:B------:R-:W-:-:S05]  /*10e90*/  @!P4 LEA R6, P3, R9, R6, 0x1 ;  /* 0x000000060906c211 */ /* 0x000fca00078608ff */
[----:B------:R-:W-:-:S04]  /*10ea0*/  @!P4 IMAD.X R5, RZ, RZ, R5, P3 ;  /* 0x000000ffff05c224 */ /* 0x000fc800018e0605 */
        /* <DEDUP_REMOVED lines=10> */
.L_x_2409:
[----:B------:R-:W-:Y:S02]  /*10f50*/  IMAD.MOV.U32 R13, RZ, RZ, R0 ;  /* 0x000000ffff0d7224 */ /* 0x000fe400078e0000 */
[----:B------:R-:W-:-:S07]  /*10f60*/  IMAD.MOV.U32 R4, RZ, RZ, R14 ;  /* 0x000000ffff047224 */ /* 0x000fce00078e000e */
[----:B------:R-:W-:Y:S05]  /*10f70*/  WARPSYNC.COLLECTIVE R15, `(.L_x_2410) ;  /* 0x000000000f087348 */ /* 0x000fea0003c00000 */
[----:B------:R0:W1:Y:S02]  /*10f80*/  SHFL.IDX P6, R14, R13, R12, R11 ;  /* 0x0000000c0d0e7389 */ /* 0x00006400000c000b */
[----:B01----:R-:W-:Y:S01]  /*10f90*/  ENDCOLLECTIVE ;  /* 0x000000000000791b */ /* 0x003fe20003800000 */
.L_x_2410:
[----:B------:R-:W-:Y:S01]  /*10fa0*/  IMAD.MOV.U32 R0, RZ, RZ, R14 ;  /* 0x000000ffff007224 */ /* 0x000fe200078e000e */
[----:B------:R-:W-:Y:S06]  /*10fb0*/  BRA `(.L_x_2411) ;  /* 0xffffffc000ec7947 */ /* 0x000fec000383ffff */
.L_x_2309:
[----:B0-----:R0:W1:Y:S02]  /*10fc0*/  SYNCS.PHASECHK.TRANS64.TRYWAIT P0, [R17+URZ+0x34820], R0 ;  /* 0x03482000110075a7 */ /* 0x001064000800017f */
[----:B-1----:R-:W-:Y:S05]  /*10fd0*/  @!P0 NANOSLEEP.SYNCS 0x989680 ;  /* 0x009896800000895d */ /* 0x002fea0003900000 */
[----:B------:R-:W1:Y:S02]  /*10fe0*/  @!P0 SYNCS.PHASECHK.TRANS64 P0, [R17+URZ+0x34820], R0 ;  /* 0x03482000110085a7 */ /* 0x000e64000800007f */
[----:B-1----:R-:W-:Y:S05]  /*10ff0*/  @!P0 BRA `(.L_x_2309) ;  /* 0xfffffffc00f08947 */ /* 0x002fea000383ffff */
[----:B------:R-:W-:Y:S05]  /*11000*/  BRA `(.L_x_2412) ;  /* 0xffffffc400647947 */ /* 0x000fea000383ffff */
.L_x_2316:
[----:B0-----:R0:W1:Y:S02]  /*11010*/  SYNCS.PHASECHK.TRANS64.TRYWAIT P0, [R2+URZ+0x34840], R3 ;  /* 0x03484003020075a7 */ /* 0x001064000800017f */
[----:B-1----:R-:W-:Y:S05]  /*11020*/  @!P0 NANOSLEEP.SYNCS 0x989680 ;  /* 0x009896800000895d */ /* 0x002fea0003900000 */
[----:B------:R-:W1:Y:S02]  /*11030*/  @!P0 SYNCS.PHASECHK.TRANS64 P0, [R2+URZ+0x34840], R3 ;  /* 0x03484003020085a7 */ /* 0x000e64000800007f */
[----:B-1----:R-:W-:Y:S05]  /*11040*/  @!P0 BRA `(.L_x_2316) ;  /* 0xfffffffc00f08947 */ /* 0x002fea000383ffff */
[----:B------:R-:W-:Y:S05]  /*11050*/  BRA `(.L_x_2413) ;  /* 0xffffffc800207947 */ /* 0x000fea000383ffff */
.L_x_2323:
[----:B0-----:R0:W1:Y:S02]  /*11060*/  SYNCS.PHASECHK.TRANS64.TRYWAIT P0, [R3+URZ+0x60], R2 ;  /* 0x00006002030075a7 */ /* 0x001064000800017f */
[----:B-1----:R-:W-:Y:S05]  /*11070*/  @!P0 NANOSLEEP.SYNCS 0x989680 ;  /* 0x009896800000895d */ /* 0x002fea0003900000 */
[----:B------:R-:W1:Y:S02]  /*11080*/  @!P0 SYNCS.PHASECHK.TRANS64 P0, [R3+URZ+0x60], R2 ;  /* 0x00006002030085a7 */ /* 0x000e64000800007f */
[----:B-1----:R-:W-:Y:S05]  /*11090*/  @!P0 BRA `(.L_x_2323) ;  /* 0xfffffffc00f08947 */ /* 0x002fea000383ffff */
[----:B------:R-:W-:Y:S05]  /*110a0*/  BRA `(.L_x_2414) ;  /* 0xffffffcc00247947 */ /* 0x000fea000383ffff */
.L_x_2333:
[----:B--2---:R2:W3:Y:S02]  /*110b0*/  SYNCS.PHASECHK.TRANS64.TRYWAIT P0, [R3+URZ+0x34840], R2 ;  /* 0x03484002030075a7 */ /* 0x0044e4000800017f */
[----:B---3--:R-:W-:Y:S05]  /*110c0*/  @!P0 NANOSLEEP.SYNCS 0x989680 ;  /* 0x009896800000895d */ /* 0x008fea0003900000 */
[----:B------:R-:W3:Y:S02]  /*110d0*/  @!P0 SYNCS.PHASECHK.TRANS64 P0, [R3+URZ+0x34840], R2 ;  /* 0x03484002030085a7 */ /* 0x000ee4000800007f */
[----:B---3--:R-:W-:Y:S05]  /*110e0*/  @!P0 BRA `(.L_x_2333) ;  /* 0xfffffffc00f08947 */ /* 0x008fea000383ffff */
[----:B------:R-:W-:Y:S05]  /*110f0*/  BRA `(.L_x_2415) ;  /* 0xffffffd000a87947 */ /* 0x000fea000383ffff */
.L_x_2340:
[----:B0-----:R0:W1:Y:S02]  /*11100*/  SYNCS.PHASECHK.TRANS64.TRYWAIT P0, [R2+URZ+0x60], R3 ;  /* 0x00006003020075a7 */ /* 0x001064000800017f */
[----:B-1----:R-:W-:Y:S05]  /*11110*/  @!P0 NANOSLEEP.SYNCS 0x989680 ;  /* 0x009896800000895d */ /* 0x002fea0003900000 */
[----:B------:R-:W1:Y:S02]  /*11120*/  @!P0 SYNCS.PHASECHK.TRANS64 P0, [R2+URZ+0x60], R3 ;  /* 0x00006003020085a7 */ /* 0x000e64000800007f */
[----:B-1----:R-:W-:Y:S05]  /*11130*/  @!P0 BRA `(.L_x_2340) ;  /* 0xfffffffc00f08947 */ /* 0x002fea000383ffff */
[----:B------:R-:W-:Y:S05]  /*11140*/  BRA `(.L_x_2416) ;  /* 0xffffffd400b47947 */ /* 0x000fea000383ffff */
.L_x_2349:
[----:B---3--:R3:W4:Y:S02]  /*11150*/  SYNCS.PHASECHK.TRANS64.TRYWAIT P0, [R2+URZ+0x34840], R3 ;  /* 0x03484003020075a7 */ /* 0x008724000800017f */
[----:B----4-:R-:W-:Y:S05]  /*11160*/  @!P0 NANOSLEEP.SYNCS 0x989680 ;  /* 0x009896800000895d */ /* 0x010fea0003900000 */
[----:B------:R-:W4:Y:S02]  /*11170*/  @!P0 SYNCS.PHASECHK.TRANS64 P0, [R2+URZ+0x34840], R3 ;  /* 0x03484003020085a7 */ /* 0x000f24000800007f */
[----:B----4-:R-:W-:Y:S05]  /*11180*/  @!P0 BRA `(.L_x_2349) ;  /* 0xfffffffc00f08947 */ /* 0x010fea000383ffff */
[----:B------:R-:W-:Y:S05]  /*11190*/  BRA `(.L_x_2417) ;  /* 0xffffffdc000c7947 */ /* 0x000fea000383ffff */
.L_x_2356:
[----:B0-----:R0:W1:Y:S02]  /*111a0*/  SYNCS.PHASECHK.TRANS64.TRYWAIT P0, [R2+URZ+0x60], R5 ;  /* 0x00006005020075a7 */ /* 0x001064000800017f */
[----:B-1----:R-:W-:Y:S05]  /*111b0*/  @!P0 NANOSLEEP.SYNCS 0x989680 ;  /* 0x009896800000895d */ /* 0x002fea0003900000 */
[----:B------:R-:W1:Y:S02]  /*111c0*/  @!P0 SYNCS.PHASECHK.TRANS64 P0, [R2+URZ+0x60], R5 ;  /* 0x00006005020085a7 */ /* 0x000e64000800007f */
[----:B-1----:R-:W-:Y:S05]  /*111d0*/  @!P0 BRA `(.L_x_2356) ;  /* 0xfffffffc00f08947 */ /* 0x002fea000383ffff */
[----:B------:R-:W-:Y:S05]  /*111e0*/  BRA `(.L_x_2418) ;  /* 0xffffffe000187947 */ /* 0x000fea000383ffff */
.L_x_2367:
[----:B0-----:R0:W2:Y:S02]  /*111f0*/  SYNCS.PHASECHK.TRANS64.TRYWAIT P0, [R0+URZ+0x34860], R3 ;  /* 0x03486003000075a7 */ /* 0x0010a4000800017f */
[----:B--2---:R-:W-:Y:S05]  /*11200*/  @!P0 NANOSLEEP.SYNCS 0x989680 ;  /* 0x009896800000895d */ /* 0x004fea0003900000 */
[----:B------:R-:W2:Y:S02]  /*11210*/  @!P0 SYNCS.PHASECHK.TRANS64 P0, [R0+URZ+0x34860], R3 ;  /* 0x03486003000085a7 */ /* 0x000ea4000800007f */
[----:B--2---:R-:W-:Y:S05]  /*11220*/  @!P0 BRA `(.L_x_2367) ;  /* 0xfffffffc00f08947 */ /* 0x004fea000383ffff */
[----:B------:R-:W-:Y:S05]  /*11230*/  BRA `(.L_x_2419) ;  /* 0xffffffe4005c7947 */ /* 0x000fea000383ffff */
.L_x_2374:
[----:B------:R-:W-:Y:S01]  /*11240*/  BSSY B0, `(.L_x_2420) ;  /* 0x0000008000007945 */ /* 0x000fe20003800000 */
[----:B-----5:R-:W-:Y:S02]  /*11250*/  IMAD.MOV.U32 R13, RZ, RZ, R2 ;  /* 0x000000ffff0d7224 */ /* 0x020fe400078e0002 */
[----:B------:R-:W-:Y:S02]  /*11260*/  IMAD.MOV.U32 R12, RZ, RZ, RZ ;  /* 0x000000ffff0c7224 */ /* 0x000fe400078e00ff */
[----:B------:R-:W-:Y:S02]  /*11270*/  IMAD.MOV.U32 R11, RZ, RZ, 0x1f ;  /* 0x0000001fff0b7424 */ /* 0x000fe400078e00ff */
[----:B------:R-:W-:-:S07]  /*11280*/  IMAD.MOV.U32 R15, RZ, RZ, -0x1 ;  /* 0xffffffffff0f7424 */ /* 0x000fce00078e00ff */
[----:B-12---:R-:W-:Y:S05]  /*11290*/  WARPSYNC.COLLECTIVE R15, `(.L_x_2421) ;  /* 0x000000000f087348 */ /* 0x006fea0003c00000 */
[----:B------:R0:W3:Y:S02]  /*112a0*/  SHFL.IDX P6, R14, R13, R12, R11 ;  /* 0x0000000c0d0e7389 */ /* 0x0000e400000c000b */
[----:B0123--:R-:W-:Y:S01]  /*112b0*/  ENDCOLLECTIVE ;  /* 0x000000000000791b */ /* 0x00ffe20003800000 */
.L_x_2421:
[----:B------:R-:W-:Y:S05]  /*112c0*/  BSYNC B0 ;  /* 0x0000000000007941 */ /* 0x000fea0003800000 */
.L_x_2420:
[----:B------:R-:W-:Y:S05]  /*112d0*/  BRA `(.L_x_2422) ;  /* 0xffffffe800547947 */ /* 0x000fea000383ffff */
.L_x_2377:
[----:B0-----:R0:W1:Y:S02]  /*112e0*/  SYNCS.PHASECHK.TRANS64.TRYWAIT P0, [R0+URZ+0x34820], R3 ;  /* 0x03482003000075a7 */ /* 0x001064000800017f */
[----:B-1----:R-:W-:Y:S05]  /*112f0*/  @!P0 NANOSLEEP.SYNCS 0x989680 ;  /* 0x009896800000895d */ /* 0x002fea0003900000 */
[----:B------:R-:W1:Y:S02]  /*11300*/  @!P0 SYNCS.PHASECHK.TRANS64 P0, [R0+URZ+0x34820], R3 ;  /* 0x03482003000085a7 */ /* 0x000e64000800007f */
[----:B-1----:R-:W-:Y:S05]  /*11310*/  @!P0 BRA `(.L_x_2377) ;  /* 0xfffffffc00f08947 */ /* 0x002fea000383ffff */
[----:B------:R-:W-:Y:S05]  /*11320*/  BRA `(.L_x_2423) ;  /* 0xffffffe800a07947 */ /* 0x000fea000383ffff */
.L_x_2378:
        /* <DEDUP_REMOVED lines=11> */
.L_x_2425:
[----:B------:R-:W-:Y:S05]  /*113e0*/  BSYNC B0 ;  /* 0x0000000000007941 */ /* 0x000fea0003800000 */
.L_x_2424:
[----:B------:R-:W-:Y:S05]  /*113f0*/  BRA `(.L_x_2426) ;  /* 0xffffffe800887947 */ /* 0x000fea000383ffff */
.L_x_2381:
[----:B------:R-:W-:Y:S01]  /*11400*/  BSSY B1, `(.L_x_2427) ;  /* 0x0000006000017945 */ /* 0x000fe20003800000 */
[----:B------:R-:W-:-:S07]  /*11410*/  IMAD.MOV.U32 R15, RZ, RZ, -0x1 ;  /* 0xffffffffff0f7424 */ /* 0x000fce00078e00ff */
[----:B01----:R-:W-:Y:S05]  /*11420*/  WARPSYNC.COLLECTIVE R15, `(.L_x_2428) ;  /* 0x000000000f0c7348 */ /* 0x003fea0003c00000 */
[----:B------:R-:W-:Y:S02]  /*11430*/  ELECT P6, UR62, PT ;  /* 0x00000000003e782f */ /* 0x000fe400038c0000 */
[----:B------:R-:W-:Y:S01]  /*11440*/  MOV R14, UR62 ;  /* 0x0000003e000e7c02 */ /* 0x000fe20008000f00 */
[----:B01----:R-:W-:Y:S10]  /*11450*/  ENDCOLLECTIVE ;  /* 0x000000000000791b */ /* 0x003ff40003800000 */
.L_x_2428:
[----:B------:R-:W-:Y:S05]  /*11460*/  BSYNC B1 ;  /* 0x0000000000017941 */ /* 0x000fea0003800000 */
.L_x_2427:
[----:B------:R-:W-:Y:S05]  /*11470*/  BRA `(.L_x_2429) ;  /* 0xffffffe800807947 */ /* 0x000fea000383ffff */
.L_x_2383:
[----:B0-----:R0:W1:Y:S02]  /*11480*/  SYNCS.PHASECHK.TRANS64.TRYWAIT P0, [R6+URZ], R5 ;  /* 0x00000005060075a7 */ /* 0x001064000800017f */
[----:B-1----:R-:W-:Y:S05]  /*11490*/  @!P0 NANOSLEEP.SYNCS 0x989680 ;  /* 0x009896800000895d */ /* 0x002fea0003900000 */
[----:B------:R-:W1:Y:S02]  /*114a0*/  @!P0 SYNCS.PHASECHK.TRANS64 P0, [R6+URZ], R5 ;  /* 0x00000005060085a7 */ /* 0x000e64000800007f */
[----:B-1----:R-:W-:Y:S05]  /*114b0*/  @!P0 BRA `(.L_x_2383) ;  /* 0xfffffffc00f08947 */ /* 0x002fea000383ffff */
[----:B------:R-:W-:Y:S05]  /*114c0*/  BRA `(.L_x_2430) ;  /* 0xffffffe800c07947 */ /* 0x000fea000383ffff */
.L_x_2384:
[----:B-1----:R1:W2:Y:S02]  /*114d0*/  SYNCS.PHASECHK.TRANS64.TRYWAIT P0, [R3+URZ], R2 ;  /* 0x00000002030075a7 */ /* 0x0022a4000800017f */
[----:B--2---:R-:W-:Y:S05]  /*114e0*/  @!P0 NANOSLEEP.SYNCS 0x989680 ;  /* 0x009896800000895d */ /* 0x004fea0003900000 */
[----:B------:R-:W2:Y:S02]  /*114f0*/  @!P0 SYNCS.PHASECHK.TRANS64 P0, [R3+URZ], R2 ;  /* 0x00000002030085a7 */ /* 0x000ea4000800007f */
[----:B--2---:R-:W-:Y:S05]  /*11500*/  @!P0 BRA `(.L_x_2384) ;  /* 0xfffffffc00f08947 */ /* 0x004fea000383ffff */
[----:B------:R-:W-:Y:S05]  /*11510*/  BRA `(.L_x_2431) ;  /* 0xffffffe800b47947 */ /* 0x000fea000383ffff */
.L_x_2386:
[----:B-1----:R1:W2:Y:S02]  /*11520*/  SYNCS.PHASECHK.TRANS64.TRYWAIT P0, [R18+URZ], R5 ;  /* 0x00000005120075a7 */ /* 0x0022a4000800017f */
[----:B--2---:R-:W-:Y:S05]  /*11530*/  @!P0 NANOSLEEP.SYNCS 0x989680 ;  /* 0x009896800000895d */ /* 0x004fea0003900000 */
[----:B------:R-:W2:Y:S02]  /*11540*/  @!P0 SYNCS.PHASECHK.TRANS64 P0, [R18+URZ], R5 ;  /* 0x00000005120085a7 */ /* 0x000ea4000800007f */
[----:B--2---:R-:W-:Y:S05]  /*11550*/  @!P0 BRA `(.L_x_2386) ;  /* 0xfffffffc00f08947 */ /* 0x004fea000383ffff */
[----:B------:R-:W-:Y:S05]  /*11560*/  BRA `(.L_x_2432) ;  /* 0xffffffe800b87947 */ /* 0x000fea000383ffff */
.L_x_2433:
        /* <DEDUP_REMOVED lines=9> */
.L_x_3200:


//--------------------- .text._ZN7cutlass13device_kernelIN5flash11enable_sm90INS1_16FlashAttnFwdSm90INS1_25CollectiveMainloopFwdSm90ILi2EN4cute5tupleIJNS5_1CILi1EEES8_S8_EEENS6_IJNS7_ILi128EEESA_NS7_ILi192EEEEEELi128ENS_10bfloat16_tEfNS_4arch4Sm90ELb1ELb0ELb0ELb1ELb0ELb0ELb0ELb1ELb1ELb1ELb0ELb0EEENS1_21CollectiveEpilogueFwdINS6_IJSA_SA_SA_EEES9_SD_SF_Li256ELb1ELb1ELb0ELb0EEENS1_36VarlenDynamicPersistentTileSchedulerILi128ELi128ELi256ELi128ELb0ELb1ELb1ELb1ELb1ELb1EEEEEEEEEvNT_6ParamsE --------------------------
	.section	.text._ZN7cutlass13device_kernelIN5flash11enable_sm90INS1_16FlashAttnFwdSm90INS1_25CollectiveMainloopFwdSm90ILi2EN4cute5tupleIJNS5_1CILi1EEES8_S8_EEENS6_IJNS7_ILi128EEESA_NS7_ILi192EEEEEELi128ENS_10bfloat16_tEfNS_4arch4Sm90ELb1ELb0ELb0ELb1ELb0ELb0ELb0ELb1ELb1ELb1ELb0ELb0EEENS1_21CollectiveEpilogueFwdINS6_IJSA_SA_SA_EEES9_SD_SF_Li256ELb1ELb1ELb0ELb0EEENS1_36VarlenDynamicPersistentTileSchedulerILi128ELi128ELi256ELi128ELb0ELb1ELb1ELb1ELb1ELb1EEEEEEEEEvNT_6ParamsE,"ax",@progbits
	.align	128
.text._ZN7cutlass13device_kernelIN5flash11enable_sm90INS1_16FlashAttnFwdSm90INS1_25CollectiveMainloopFwdSm90ILi2EN4cute5tupleIJNS5_1CILi1EEES8_S8_EEENS6_IJNS7_ILi128EEESA_NS7_ILi192EEEEEELi128ENS_10bfloat16_tEfNS_4arch4Sm90ELb1ELb0ELb0ELb1ELb0ELb0ELb0ELb1ELb1ELb1ELb0ELb0EEENS1_21CollectiveEpilogueFwdINS6_IJSA_SA_SA_EEES9_SD_SF_Li256ELb1ELb1ELb0ELb0EEENS1_36VarlenDynamicPersistentTileSchedulerILi128ELi128ELi256ELi128ELb0ELb1ELb1ELb1ELb1ELb1EEEEEEEEEvNT_6ParamsE:
        .type           _ZN7cutlass13device_kernelIN5flash11enable_sm90INS1_16FlashAttnFwdSm90INS1_25CollectiveMainloopFwdSm90ILi2EN4cute5tupleIJNS5_1CILi1EEES8_S8_EEENS6_IJNS7_ILi128EEESA_NS7_ILi192EEEEEELi128ENS_10bfloat16_tEfNS_4arch4Sm90ELb1ELb0ELb0ELb1ELb0ELb0ELb0ELb1ELb1ELb1ELb0ELb0EEENS1_21CollectiveEpilogueFwdINS6_IJSA_SA_SA_EEES9_SD_SF_Li256ELb1ELb1ELb0ELb0EEENS1_36VarlenDynamicPersistentTileSchedulerILi128ELi128ELi256ELi128ELb0ELb1ELb1ELb1ELb1ELb1EEEEEEEEEvNT_6ParamsE,@function
        .size           _ZN7cutlass13device_kernelIN5flash11enable_sm90INS1_16FlashAttnFwdSm90INS1_25CollectiveMainloopFwdSm90ILi2EN4cute5tupleIJNS5_1CILi1EEES8_S8_EEENS6_IJNS7_ILi128EEESA_NS7_ILi192EEEEEELi128ENS_10bfloat16_tEfNS_4arch4Sm90ELb1ELb0ELb0ELb1ELb0ELb0ELb0ELb1ELb1ELb1ELb0ELb0EEENS1_21CollectiveEpilogueFwdINS6_IJSA_SA_SA_EEES9_SD_SF_Li256ELb1ELb1ELb0ELb0EEENS1_36VarlenDynamicPersistentTileSchedulerILi128ELi128ELi256ELi128ELb0ELb1ELb1ELb1ELb1ELb1EEEEEEEEEvNT_6ParamsE,(.L_x_3201 - _ZN7cutlass13device_kernelIN5flash11enable_sm90INS1_16FlashAttnFwdSm90INS1_25CollectiveMainloopFwdSm90ILi2EN4cute5tupleIJNS5_1CILi1EEES8_S8_EEENS6_IJNS7_ILi128EEESA_NS7_ILi192EEEEEELi128ENS_10bfloat16_tEfNS_4arch4Sm90ELb1ELb0ELb0ELb1ELb0ELb0ELb0ELb1ELb1ELb1ELb0ELb0EEENS1_21CollectiveEpilogueFwdINS6_IJSA_SA_SA_EEES9_SD_SF_Li256ELb1ELb1ELb0ELb0EEENS1_36VarlenDynamicPersistentTileSchedulerILi128ELi128ELi256ELi128ELb0ELb1ELb1ELb1ELb1ELb1EEEEEEEEEvNT_6ParamsE)
        .other          _ZN7cutlass13device_kernelIN5flash11enable_sm90INS1_16FlashAttnFwdSm90INS1_25CollectiveMainloopFwdSm90ILi2EN4cute5tupleIJNS5_1CILi1EEES8_S8_EEENS6_IJNS7_ILi128EEESA_NS7_ILi192EEEEEELi128ENS_10bfloat16_tEfNS_4arch4Sm90ELb1ELb0ELb0ELb1ELb0ELb0ELb0ELb1ELb1ELb1ELb0ELb0EEENS1_21CollectiveEpilogueFwdINS6_IJSA_SA_SA_EEES9_SD_SF_Li256ELb1ELb1ELb0ELb0EEENS1_36VarlenDynamicPersistentTileSchedulerILi128ELi128ELi256ELi128ELb0ELb1ELb1ELb1ELb1ELb1EEEEEEEEEvNT_6ParamsE,@"STO_CUDA_ENTRY STV_DEFAULT"
_ZN7cutlass13device_kernelIN5flash11enable_sm90INS1_16FlashAttnFwdSm90INS1_25CollectiveMainloopFwdSm90ILi2EN4cute5tupleIJNS5_1CILi1EEES8_S8_EEENS6_IJNS7_ILi128EEESA_NS7_ILi192EEEEEELi128ENS_10bfloat16_tEfNS_4arch4Sm90ELb1ELb0ELb0ELb1ELb0ELb0ELb0ELb1ELb1ELb1ELb0ELb0EEENS1_21CollectiveEpilogueFwdINS6_IJSA_SA_SA_EEES9_SD_SF_Li256ELb1ELb1ELb0ELb0EEENS1_36VarlenDynamicPersistentTileSchedulerILi128ELi128ELi256ELi128ELb0ELb1ELb1ELb1ELb1ELb1EEEEEEEEEvNT_6ParamsE:
        /* <DEDUP_REMOVED lines=17> */
.L_x_2435:
[----:B------:R-:W-:Y:S05]  /*0110*/  BSYNC B0 ;  /* 0x0000000000007941 */ /* 0x000fea0003800000 */
.L_x_2434:
        /* <DEDUP_REMOVED lines=40> */
.L_x_2436:
        /* <DEDUP_REMOVED lines=22> */
.L_x_2437:
        /* <DEDUP_REMOVED lines=18> */
.L_x_2438:
        /* <DEDUP_REMOVED lines=22> */
.L_x_2439:
        /* <DEDUP_REMOVED lines=22> */
.L_x_2440:
        /* <DEDUP_REMOVED lines=8> */
.L_x_2442:
        /* <DEDUP_REMOVED lines=14> */
[----:B------:R-:W2:Y:S01]  /*0a40*/  LDL.LU R12, [R1+0x54] ;  /* 0x00005400010c7983 */ /* 0x000ea20000300800 */
[----:B------:R-:W1:Y:S02]  /*0a50*/  S2R R0, SR_TID.X ;  /* 0x0000000000007919 */ /* 0x000e640000002100 */
[----:B-1----:R-:W-:-:S05]  /*0a60*/  VIADD R198, R0, 0xffffff80 ;  /* 0xffffff8000c67836 */ /* 0x002fca0000000000 */
[----:B------:R-:W-:-:S04]  /*0a70*/  SHF.R.S32.HI R3, RZ, 0x1f, R198 ;  /* 0x0000001fff037819 */ /* 0x000fc800000114c6 */
[CC--:B------:R-:W-:Y:S02]  /*0a80*/  LEA.HI R0, R3.reuse, R198.reuse, RZ, 0x7 ;  /* 0x000000c603007211 */ /* 0x0c0fe400078f38ff */
[----:B0-----:R-:W-:Y:S02]  /*0a90*/  LEA.HI R2, R3, R198, RZ, 0x4 ;  /* 0x000000c603027211 */ /* 0x001fe400078f20ff */
[----:B------:R-:W-:Y:S02]  /*0aa0*/  LOP3.LUT R5, R0, 0xffffff80, RZ, 0xc0, !PT ;  /* 0xffffff8000057812 */ /* 0x000fe400078ec0ff */
[----:B------:R-:W-:-:S03]  /*0ab0*/  SHF.R.S32.HI R7, RZ, 0x4, R2 ;  /* 0x00000004ff077819 */ /* 0x000fc60000011402 */
[----:B------:R-:W-:Y:S01]  /*0ac0*/  IMAD.IADD R192, R198, 0x1, -R5 ;  /* 0x00000001c6c07824 */ /* 0x000fe200078e0a05 */
[C---:B------:R-:W-:Y:S02]  /*0ad0*/  LOP3.LUT R5, R2.reuse, 0x3fffff0, RZ, 0xc0, !PT ;  /* 0x03fffff002057812 */ /* 0x040fe400078ec0ff */
[----:B------:R-:W-:Y:S02]  /*0ae0*/  LEA.HI R2, R2, R7, RZ, 0x1 ;  /* 0x0000000702027211 */ /* 0x000fe400078f08ff */
[----:B------:R-:W-:Y:S02]  /*0af0*/  SHF.R.S32.HI R9, RZ, 0x1f, R192 ;  /* 0x0000001fff097819 */ /* 0x000fe400000114c0 */
[----:B------:R-:W-:Y:S02]  /*0b00*/  LEA.HI R4, R3, R198, RZ, 0x5 ;  /* 0x000000c603047211 */ /* 0x000fe400078f28ff */
[----:B------:R-:W-:Y:S02]  /*0b10*/  LEA.HI R6, R9, R192, RZ, 0x2 ;  /* 0x000000c009067211 */ /* 0x000fe400078f10ff */
[----:B------:R-:W-:-:S02]  /*0b20*/  LOP3.LUT R2, R2, 0x1ffffffe, RZ, 0xc0, !PT ;  /* 0x1ffffffe02027812 */ /* 0x000fc400078ec0ff */
[-C--:B------:R-:W-:Y:S01]  /*0b30*/  LEA.HI R10, R3, R198.reuse, RZ, 0x2 ;  /* 0x000000c6030a7211 */ /* 0x080fe200078f10ff */
[----:B------:R-:W-:Y:S01]  /*0b40*/  IMAD.SHL.U32 R4, R4, 0x20, RZ ;  /* 0x0000002004047824 */ /* 0x000fe200078e00ff */
[----:B------:R-:W-:Y:S01]  /*0b50*/  SHF.R.S32.HI R8, RZ, 0x2, R6 ;  /* 0x00000002ff087819 */ /* 0x000fe20000011406 */
[----:B------:R-:W-:Y:S01]  /*0b60*/  IMAD.IADD R2, R7, 0x1, -R2 ;  /* 0x0000000107027824 */ /* 0x000fe200078e0a02 */
[----:B------:R-:W-:Y:S02]  /*0b70*/  SHF.R.S32.HI R11, RZ, 0x1f, R6 ;  /* 0x0000001fff0b7819 */ /* 0x000fe40000011406 */
[----:B------:R-:W-:Y:S02]  /*0b80*/  LOP3.LUT R7, R10, 0xfffffffc, RZ, 0xc0, !PT ;  /* 0xfffffffc0a077812 */ /* 0x000fe400078ec0ff */
[----:B------:R-:W-:Y:S02]  /*0b90*/  LEA.HI R3, R3, R198, RZ, 0x3 ;  /* 0x000000c603037211 */ /* 0x000fe400078f18ff */
[----:B------:R-:W-:-:S02]  /*0ba0*/  LEA.HI R11, R11, R8, RZ, 0x3 ;  /* 0x000000080b0b7211 */ /* 0x000fc400078f18ff */
[----:B------:R-:W-:Y:S01]  /*0bb0*/  SHF.R.S32.HI R193, RZ, 0x7, R0 ;  /* 0x00000007ffc17819 */ /* 0x000fe20000011400 */
[----:B------:R-:W-:Y:S01]  /*0bc0*/  IMAD.IADD R5, R198, 0x1, -R5 ;  /* 0x00000001c6057824 */ /* 0x000fe200078e0a05 */
[----:B------:R-:W-:Y:S01]  /*0bd0*/  LOP3.LUT R4, R4, 0xfffffc00, RZ, 0xc0, !PT ;  /* 0xfffffc0004047812 */ /* 0x000fe200078ec0ff */
[----:B------:R-:W-:Y:S01]  /*0be0*/  IMAD.IADD R7, R198, 0x1, -R7 ;  /* 0x00000001c6077824 */ /* 0x000fe200078e0a07 */
[----:B------:R-:W-:Y:S02]  /*0bf0*/  LOP3.LUT R187, R3, 0xfffffff8, RZ, 0xc0, !PT ;  /* 0xfffffff803bb7812 */ /* 0x000fe400078ec0ff */
[----:B------:R-:W-:Y:S02]  /*0c00*/  LOP3.LUT R11, R11, 0xfffffff8, RZ, 0xc0, !PT ;  /* 0xfffffff80b0b7812 */ /* 0x000fe400078ec0ff */
[----:B------:R-:W-:Y:S02]  /*0c10*/  LEA.HI R9, R9, R192, RZ, 0x5 ;  /* 0x000000c009097211 */ /* 0x000fe400078f28ff */
[----:B------:R-:W-:Y:S01]  /*0c20*/  LEA.HI R0, R0, R193, RZ, 0x1 ;  /* 0x000000c100007211 */ /* 0x000fe200078f08ff */
[----:B------:R-:W-:Y:S01]  /*0c30*/  IMAD R5, R5, 0x40, R4 ;  /* 0x0000004005057824 */ /* 0x000fe200078e0204 */
[----:B------:R-:W-:Y:S01]  /*0c40*/  SHF.R.S32.HI R9, RZ, 0x5, R9 ;  /* 0x00000005ff097819 */ /* 0x000fe20000011409 */
[----:B------:R-:W-:Y:S01]  /*0c50*/  IMAD.IADD R187, R198, 0x1, -R187 ;  /* 0x00000001c6bb7824 */ /* 0x000fe200078e0abb */
[----:B------:R-:W-:Y:S01]  /*0c60*/  LEA.HI R4, R7, R7, RZ, 0x1 ;  /* 0x0000000707047211 */ /* 0x000fe200078f08ff */
[----:B------:R-:W-:Y:S01]  /*0c70*/  IMAD.IADD R8, R8, 0x1, -R11 ;  /* 0x0000000108087824 */ /* 0x000fe200078e0a0b */
[----:B------:R-:W-:Y:S01]  /*0c80*/  LOP3.LUT R0, R0, 0x3fffffe, RZ, 0xc0, !PT ;  /* 0x03fffffe00007812 */ /* 0x000fe200078ec0ff */
[----:B------:R-:W-:Y:S01]  /*0c90*/  IMAD.SHL.U32 R22, R187, 0x8, RZ ;  /* 0x00000008bb167824 */ /* 0x000fe200078e00ff */
[----:B------:R-:W-:Y:S01]  /*0ca0*/  LOP3.LUT R4, R4, 0x1ffffffe, RZ, 0xc0, !PT ;  /* 0x1ffffffe04047812 */ /* 0x000fe200078ec0ff */
[----:B------:R-:W-:-:S02]  /*0cb0*/  IMAD R9, R9, 0x10, R8 ;  /* 0x0000001009097824 */ /* 0x000fc400078e0208 */
[----:B------:R-:W-:Y:S01]  /*0cc0*/  IMAD.IADD R0, R193, 0x1, -R0 ;  /* 0x00000001c1007824 */ /* 0x000fe200078e0a00 */
[----:B------:R-:W-:Y:S01]  /*0cd0*/  LOP3.LUT R23, R6, 0x7ffffffc, RZ, 0xc0, !PT ;  /* 0x7ffffffc06177812 */ /* 0x000fe200078ec0ff */
[----:B------:R-:W-:Y:S02]  /*0ce0*/  VIADD R186, R22, 0x40 ;  /* 0x0000004016ba7836 */ /* 0x000fe40000000000 */
[----:B------:R-:W-:Y:S02]  /*0cf0*/  IMAD.IADD R7, R7, 0x1, -R4 ;  /* 0x0000000107077824 */ /* 0x000fe400078e0a04 */
[----:B------:R-:W-:Y:S01]  /*0d00*/  IMAD R194, R0, 0x40, R9 ;  /* 0x0000004000c27824 */ /* 0x000fe200078e0209 */
[----:B------:R-:W-:Y:S01]  /*0d10*/  SHF.R.S32.HI R190, RZ, 0x3, R3 ;  /* 0x00000003ffbe7819 */ /* 0x000fe20000011403 */
[----:B------:R-:W-:Y:S01]  /*0d20*/  IMAD R195, R2, 0x8, R5 ;  /* 0x0000000802c37824 */ /* 0x000fe200078e0205 */
[----:B------:R-:W-:Y:S01]  /*0d30*/  SHF.R.S32.HI R197, RZ, 0x1f, R22 ;  /* 0x0000001fffc57819 */ /* 0x000fe20000011416 */
[----:B------:R-:W-:Y:S01]  /*0d40*/  IMAD.MOV.U32 R191, RZ, RZ, RZ ;  /* 0x000000ffffbf7224 */ /* 0x000fe200078e00ff */
[----:B------:R-:W-:Y:S01]  /*0d50*/  SHF.R.S32.HI R196, RZ, 0x1f, R186 ;  /* 0x0000001fffc47819 */ /* 0x000fe200000114ba */
[----:B------:R-:W-:-:S02]  /*0d60*/  IMAD.IADD R23, R192, 0x1, -R23 ;  /* 0x00000001c0177824 */ /* 0x000fc400078e0a17 */
[----:B------:R-:W-:Y:S01]  /*0d70*/  IMAD R184, R7, 0x8, R194 ;  /* 0x0000000807b87824 */ /* 0x000fe200078e02c2 */
[----:B------:R-:W-:Y:S01]  /*0d80*/  UMOV UR38, URZ ;  /* 0x0000003f00267c82 */ /* 0x000fe20008000000 */
[----:B------:R-:W-:Y:S01]  /*0d90*/  UMOV UR36, URZ ;  /* 0x0000003f00247c82 */ /* 0x000fe20008000000 */
[----:B--2---:R-:W-:-:S07]  /*0da0*/  LOP3.LUT R19, R12, 0x1, RZ, 0xfc, !PT ;  /* 0x000000010c137812 */ /* 0x004fce00078efcff */
.L_x_2496:
[----:B0--3--:R-:W0:Y:S01]  /*0db0*/  LDC.64 R2, c[0x0][0xc88] ;  /* 0x00032200ff027b82 */ /* 0x009e220000000a00 */
[----:B------:R-:W-:Y:S01]  /*0dc0*/  ULDC.64 UR4, c[0x0][0xa28] ;  /* 0x00028a0000047ab9 */ /* 0x000fe20000000a00 */
[----:B------:R-:W-:Y:S01]  /*0dd0*/  ULDC.64 UR6, c[0x0][0xa18] ;  /* 0x0002860000067ab9 */ /* 0x000fe20000000a00 */
[----:B------:R-:W-:Y:S01]  /*0de0*/  IMAD.MOV.U32 R7, RZ, RZ, RZ ;  /* 0x000000ffff077224 */ /* 0x000fe200078e00ff */
[----:B------:R-:W-:Y:S01]  /*0df0*/  ULDC.64 UR8, c[0x0][0xa20] ;  /* 0x0002880000087ab9 */ /* 0x000fe20000000a00 */
[----:B0-----:R-:W-:-:S05]  /*0e00*/  IMAD.WIDE R2, R47, 0x4, R2 ;  /* 0x000000042f027825 */ /* 0x001fca00078e0202 */
[----:B--2---:R-:W2:Y:S01]  /*0e10*/  LDG.E R185, desc[UR56][R2.64] ;  /* 0x0000003802b97981 */ /* 0x004ea2000c1e1900 */
[----:B------:R-:W-:Y:S02]  /*0e20*/  ISETP.NE.U32.AND P0, PT, RZ, UR4, PT ;  /* 0x00000004ff007c0c */ /* 0x000fe4000bf05070 */
[----:B------:R-:W-:Y:S02]  /*0e30*/  ISETP.NE.U32.AND P1, PT, RZ, UR6, PT ;  /* 0x00000006ff007c0c */ /* 0x000fe4000bf25070 */
[----:B------:R-:W-:Y:S02]  /*0e40*/  ISETP.NE.AND.EX P0, PT, RZ, UR5, PT, P0 ;  /* 0x00000005ff007c0c */ /* 0x000fe4000bf05300 */
[----:B------:R-:W-:Y:S02]  /*0e50*/  ISETP.NE.AND.EX P1, PT, RZ, UR7, PT, P1 ;  /* 0x00000007ff007c0c */ /* 0x000fe4000bf25310 */
[----:B--2---:R-:W-:-:S09]  /*0e60*/  SHF.R.S32.HI R189, RZ, 0x1f, R185 ;  /* 0x0000001fffbd7819 */ /* 0x004fd200000114b9 */
[----:B------:R-:W-:Y:S01]  /*0e70*/  @P0 LEA R4, P2, R185, UR4, 0x2 ;  /* 0x00000004b9040c11 */ /* 0x000fe2000f8410ff */
[----:B------:R-:W-:-:S03]  /*0e80*/  ULDC UR4, c[0x0][0x288] ;  /* 0x0000a20000047ab9 */ /* 0x000fc60000000800 */
[C-C-:B------:R-:W-:Y:S02]  /*0e90*/  @P0 LEA.HI.X R5, R185.reuse, UR5, R189.reuse, 0x2, P2 ;  /* 0x00000005b9050c11 */ /* 0x140fe400090f14bd */
[C---:B------:R-:W-:Y:S01]  /*0ea0*/  @P1 LEA R2, P2, R185.reuse, UR6, 0x2 ;  /* 0x00000006b9021c11 */ /* 0x040fe2000f8410ff */
[----:B------:R-:W-:Y:S01]  /*0eb0*/  IMAD.U32 R17, RZ, RZ, UR4 ;  /* 0x00000004ff117e24 */ /* 0x000fe2000f8e00ff */
[----:B------:R-:W-:Y:S01]  /*0ec0*/  ULDC.64 UR4, c[0x0][0x418] ;  /* 0x0001060000047ab9 */ /* 0x000fe20000000a00 */
[----:B------:R0:W5:Y:S01]  /*0ed0*/  @P0 LDG.E R7, desc[UR56][R4.64] ;  /* 0x0000003804070981 */ /* 0x000162000c1e1900 */
[----:B------:R-:W-:-:S05]  /*0ee0*/  @P1 LEA.HI.X R3, R185, UR7, R189, 0x2, P2 ;  /* 0x00000007b9031c11 */ /* 0x000fca00090f14bd */
[----:B------:R0:W5:Y:S01]  /*0ef0*/  @P1 LDG.E R17, desc[UR56][R2.64] ;  /* 0x0000003802111981 */ /* 0x000162000c1e1900 */
[----:B------:R-:W-:Y:S01]  /*0f00*/  UISETP.NE.U32.AND UP0, UPT, UR4, URZ, UPT ;  /* 0x0000003f0400728c */ /* 0x000fe2000bf05070 */
[----:B------:R-:W-:Y:S02]  /*0f10*/  ISETP.NE.U32.AND P2, PT, RZ, UR8, PT ;  /* 0x00000008ff007c0c */ /* 0x000fe4000bf45070 */
[----:B------:R-:W-:Y:S01]  /*0f20*/  ULDC UR4, c[0x0][0x424] ;  /* 0x0001090000047ab9 */ /* 0x000fe20000000800 */
[----:B------:R-:W-:Y:S01]  /*0f30*/  UISETP.NE.AND.EX UP0, UPT, UR5, URZ, UPT, UP0 ;  /* 0x0000003f0500728c */ /* 0x000fe2000bf05300 */
[----:B------:R-:W-:Y:S02]  /*0f40*/  ISETP.NE.AND.EX P2, PT, RZ, UR9, PT, P2 ;  /* 0x00000009ff007c0c */ /* 0x000fe4000bf45320 */
[----:B------:R-:W-:Y:S01]  /*0f50*/  ULDC UR5, c[0x0][0x2f0] ;  /* 0x0000bc0000057ab9 */ /* 0x000fe20000000800 */
[----:B------:R-:W-:-:S04]  /*0f60*/  USEL UR4, UR4, 0x1, UP0 ;  /* 0x0000000104047887 */ /* 0x000fc80008000000 */
[----:B------:R-:W-:Y:S01]  /*0f70*/  UIMAD UR4, UR4, UR5, URZ ;  /* 0x00000005040472a4 */ /* 0x000fe2000f8e023f */
[----:B0---4-:R-:W-:Y:S11]  /*0f80*/  @P1 BRA `(.L_x_2443) ;  /* 0x0000000000241947 */ /* 0x011ff60003800000 */
        /* <DEDUP_REMOVED lines=9> */
.L_x_2443:
[----:B------:R-:W-:Y:S02]  /*1020*/  IMAD.U32 R16, RZ, RZ, UR4 ;  /* 0x00000004ff107e24 */ /* 0x000fe4000f8e00ff */
[----:B------:R-:W-:Y:S01]  /*1030*/  IMAD.MOV.U32 R188, RZ, RZ, R46 ;  /* 0x000000ffffbc7224 */ /* 0x000fe200078e002e */
[----:B------:R-:W-:Y:S06]  /*1040*/  @!P2 BRA `(.L_x_2444) ;  /* 0x000000000010a947 */ /* 0x000fec0003800000 */
[----:B------:R-:W-:-:S04]  /*1050*/  LEA R2, P0, R185, UR8, 0x2 ;  /* 0x00000008b9027c11 */ /* 0x000fc8000f8010ff */
[----:B------:R-:W-:-:S05]  /*1060*/  LEA.HI.X R3, R185, UR9, R189, 0x2, P0 ;  /* 0x00000009b9037c11 */ /* 0x000fca00080f14bd */
[----:B------:R0:W5:Y:S01]  /*1070*/  LDG.E R16, desc[UR56][R2.64] ;  /* 0x0000003802107981 */ /* 0x000162000c1e1900 */
[----:B------:R-:W-:Y:S05]  /*1080*/  BRA `(.L_x_2445) ;  /* 0x0000000000247947 */ /* 0x000fea0003800000 */
.L_x_2444:
        /* <DEDUP_REMOVED lines=9> */
.L_x_2445:
[----:B------:R-:W1:Y:S01]  /*1120*/  LDC R0, c[0x0][0x448] ;  /* 0x00011200ff007b82 */ /* 0x000e620000000800 */
[----:B------:R-:W-:Y:S01]  /*1130*/  IMAD.SHL.U32 R18, R45, 0x80, RZ ;  /* 0x000000802d127824 */ /* 0x000fe200078e00ff */
[----:B------:R-:W-:Y:S01]  /*1140*/  CS2R R86, SRZ ;  /* 0x0000000000567805 */ /* 0x000fe2000001ff00 */
[----:B-----5:R-:W-:Y:S01]  /*1150*/  IMAD.IADD R16, R16, 0x1, -R7 ;  /* 0x0000000110107824 */ /* 0x020fe200078e0a07 */
        /* <DEDUP_REMOVED lines=20> */
[----:B-1----:R-:W-:Y:S01]  /*12a0*/  ISETP.NE.AND P0, PT, R0, 0x1, PT ;  /* 0x000000010000780c */ /* 0x002fe20003f05270 */
[----:B------:R-:W-:Y:S01]  /*12b0*/  VIADD R0, R18, 0x7f ;  /* 0x0000007f12007836 */ /* 0x000fe20000000000 */
[----:B------:R-:W-:-:S02]  /*12c0*/  CS2R R32, SRZ ;  /* 0x0000000000207805 */ /* 0x000fc4000001ff00 */
[----:B------:R-:W-:Y:S02]  /*12d0*/  CS2R R42, SRZ ;  /* 0x00000000002a7805 */ /* 0x000fe4000001ff00 */
[----:B------:R-:W-:Y:S02]  /*12e0*/  CS2R R40, SRZ ;  /* 0x0000000000287805 */ /* 0x000fe4000001ff00 */
[----:B------:R-:W-:Y:S02]  /*12f0*/  CS2R R38, SRZ ;  /* 0x0000000000267805 */ /* 0x000fe4000001ff00 */
[----:B------:R-:W-:Y:S02]  /*1300*/  CS2R R36, SRZ ;  /* 0x0000000000247805 */ /* 0x000fe4000001ff00 */
[----:B------:R-:W-:Y:S01]  /*1310*/  CS2R R34, SRZ ;  /* 0x0000000000227805 */ /* 0x000fe2000001ff00 */
[----:B------:R-:W-:Y:S01]  /*1320*/  IMAD.MOV.U32 R89, RZ, RZ, RZ ;  /* 0x000000ffff597224 */ /* 0x000fe200078e00ff */
[----:B------:R-:W-:-:S02]  /*1330*/  CS2R R90, SRZ ;  /* 0x00000000005a7805 */ /* 0x000fc4000001ff00 */
[----:B------:R-:W-:Y:S01]  /*1340*/  CS2R R6, SRZ ;  /* 0x0000000000067805 */ /* 0x000fe2000001ff00 */
[----:B------:R-:W-:Y:S01]  /*1350*/  IMAD.MOV.U32 R30, RZ, RZ, RZ ;  /* 0x000000ffff1e7224 */ /* 0x000fe200078e00ff */
[----:B0-----:R-:W0:Y:S01]  /*1360*/  @P0 LDC R3, c[0x0][0x44c] ;  /* 0x00011300ff030b82 */ /* 0x001e220000000800 */
[----:B------:R-:W-:Y:S02]  /*1370*/  IMAD.MOV.U32 R8, RZ, RZ, RZ ;  /* 0x000000ffff087224 */ /* 0x000fe400078e00ff */
[----:B------:R-:W-:Y:S02]  /*1380*/  IMAD.MOV.U32 R93, RZ, RZ, RZ ;  /* 0x000000ffff5d7224 */ /* 0x000fe400078e00ff */
[----:B------:R-:W-:Y:S02]  /*1390*/  IMAD.MOV.U32 R10, RZ, RZ, RZ ;  /* 0x000000ffff0a7224 */ /* 0x000fe400078e00ff */
[----:B------:R-:W-:Y:S01]  /*13a0*/  IMAD.MOV.U32 R95, RZ, RZ, RZ ;  /* 0x000000ffff5f7224 */ /* 0x000fe200078e00ff */
[----:B------:R-:W1:Y:S01]  /*13b0*/  @P0 LDC R5, c[0x0][0x450] ;  /* 0x00011400ff050b82 */ /* 0x000e620000000800 */
[----:B0-----:R-:W-:Y:S01]  /*13c0*/  @P0 IMAD.HI.U32 R2, R0, R3, RZ ;  /* 0x0000000300020227 */ /* 0x001fe200078e00ff */
[----:B------:R-:W-:-:S04]  /*13d0*/  IADD3 R3, R16, 0x80, -R17 ;  /* 0x0000008010037810 */ /* 0x000fc80007ffe811 */
[----:B-1----:R-:W-:Y:S01]  /*13e0*/  @P0 SHF.R.U32.HI R0, RZ, R5, R2 ;  /* 0x00000005ff000219 */ /* 0x002fe20000011602 */
[----:B------:R-:W-:Y:S01]  /*13f0*/  VIADD R2, R16, 0x7f ;  /* 0x0000007f10027836 */ /* 0x000fe20000000000 */
[----:B------:R-:W-:-:S03]  /*1400*/  PLOP3.LUT P0, PT, PT, PT, PT, 0x80, 0x0 ;  /* 0x000000000000781c */ /* 0x000fc60003f0f070 */
[----:B------:R-:W-:Y:S01]  /*1410*/  IMAD.IADD R0, R3, 0x1, R0 ;  /* 0x0000000103007824 */ /* 0x000fe200078e0200 */
[----:B------:R-:W-:-:S04]  /*1420*/  SHF.R.S32.HI R3, RZ, 0x1f, R2 ;  /* 0x0000001fff037819 */ /* 0x000fc80000011402 */
[----:B------:R-:W-:Y:S02]  /*1430*/  SHF.R.S32.HI R5, RZ, 0x1f, R0 ;  /* 0x0000001fff057819 */ /* 0x000fe40000011400 */
[----:B------:R-:W-:Y:S02]  /*1440*/  LEA.HI R3, R3, R2, RZ, 0x7 ;  /* 0x0000000203037211 */ /* 0x000fe400078f38ff */
[----:B------:R-:W-:Y:S02]  /*1450*/  LEA.HI R5, R5, R0, RZ, 0x7 ;  /* 0x0000000005057211 */ /* 0x000fe400078f38ff */
[----:B------:R-:W-:Y:S02]  /*1460*/  SHF.R.S32.HI R3, RZ, 0x7, R3 ;  /* 0x00000007ff037819 */ /* 0x000fe40000011403 */
[----:B------:R-:W-:-:S04]  /*1470*/  SHF.R.S32.HI R88, RZ, 0x7, R5 ;  /* 0x00000007ff587819 */ /* 0x000fc80000011405 */
[----:B------:R-:W-:Y:S02]  /*1480*/  VIMNMX R88, R3, R88, PT ;  /* 0x0000005803587248 */ /* 0x000fe40003fe0100 */
[----:B------:R-:W-:Y:S02]  /*1490*/  CS2R R2, SRZ ;  /* 0x0000000000027805 */ /* 0x000fe4000001ff00 */
[----:B------:R-:W-:-:S13]  /*14a0*/  ISETP.GE.AND P1, PT, R88, 0x1, PT ;  /* 0x000000015800780c */ /* 0x000fda0003f26270 */
[----:B------:R-:W-:Y:S05]  /*14b0*/  @!P1 BRA `(.L_x_2446) ;  /* 0x0000008000089947 */ /* 0x000fea0003800000 */
        /* <DEDUP_REMOVED lines=31> */
.L_x_2447:
[----:B------:R-:W-:Y:S02]  /*16b0*/  LEA.HI R0, R191, R191, RZ, 0x1 ;  /* 0x000000bfbf007211 */ /* 0x000fe400078f08ff */
[----:B------:R-:W-:Y:S02]  /*16c0*/  ISETP.NE.AND P0, PT, R19, 0x3, PT ;  /* 0x000000031300780c */ /* 0x000fe40003f05270 */
[----:B------:R-:W-:-:S05]  /*16d0*/  LOP3.LUT R0, R0, 0xfffffffe, RZ, 0xc0, !PT ;  /* 0xfffffffe00007812 */ /* 0x000fca00078ec0ff */
[----:B------:R-:W-:-:S05]  /*16e0*/  IMAD.IADD R0, R191, 0x1, -R0 ;  /* 0x00000001bf007824 */ /* 0x000fca00078e0a00 */
[----:B------:R-:W-:-:S04]  /*16f0*/  SHF.L.U32 R0, R0, 0x1f, RZ ;  /* 0x0000001f00007819 */ /* 0x000fc800000006ff */
[----:B------:R-:W0:Y:S02]  /*1700*/  SYNCS.PHASECHK.TRANS64.TRYWAIT P1, [UR37+0x34800], R0 ;  /* 0x03480000ff0075a7 */ /* 0x000e240008020165 */
[----:B0-----:R-:W-:Y:S05]  /*1710*/  @!P1 BRA `(.L_x_2448) ;  /* 0x0000010000c89947 */ /* 0x001fea0003800000 */
.L_x_2621:
[----:B------:R-:W-:Y:S05]  /*1720*/  @!P0 BRA `(.L_x_2449) ;  /* 0x0000000000048947 */ /* 0x000fea0003800000 */
[----:B------:R-:W-:Y:S01]  /*1730*/  BPT.TRAP 0x1 ;  /* 0x000000040000795c */ /* 0x000fe20000300000 */
.L_x_2449:
[----:B------:R-:W-:Y:S02]  /*1740*/  IMAD.U32 R2, RZ, RZ, UR36 ;  /* 0x00000024ff027e24 */ /* 0x000fe4000f8e00ff */
[----:B0-----:R-:W-:-:S03]  /*1750*/  IMAD.U32 R3, RZ, RZ, UR38 ;  /* 0x00000026ff037e24 */ /* 0x001fc6000f8e00ff */
[----:B------:R-:W-:Y:S02]  /*1760*/  LEA R2, R2, UR37, 0x3 ;  /* 0x0000002502027c11 */ /* 0x000fe4000f8e18ff */
[----:B------:R-:W-:-:S04]  /*1770*/  SHF.L.U32 R3, R3, 0x1f, RZ ;  /* 0x0000001f03037819 */ /* 0x000fc800000006ff */
[----:B------:R0:W1:Y:S01]  /*1780*/  SYNCS.PHASECHK.TRANS64.TRYWAIT P2, [R2+URZ+0x34830], R3 ;  /* 0x03483003020075a7 */ /* 0x000062000804017f */
[----:B------:R-:W-:Y:S05]  /*1790*/  @!P0 BRA `(.L_x_2450) ;  /* 0x0000000000048947 */ /* 0x000fea0003800000 */
[----:B------:R-:W-:Y:S01]  /*17a0*/  BPT.TRAP 0x1 ;  /* 0x000000040000795c */ /* 0x000fe20000300000 */
.L_x_2450:
[----:B------:R-:W2:Y:S02]  /*17b0*/  S2R R0, SR_TID.X ;  /* 0x0000000000007919 */ /* 0x000ea40000002100 */
[----:B--2---:R-:W-:Y:S01]  /*17c0*/  LOP3.LUT P1, RZ, R0, 0x7f, RZ, 0xc0, !PT ;  /* 0x0000007f00ff7812 */ /* 0x004fe2000782c0ff */
[----:B-1----:R-:W-:-:S12]  /*17d0*/  @P2 BRA `(.L_x_2451) ;  /* 0x0000000000082947 */ /* 0x002fd80003800000 */
[----:B------:R-:W1:Y:S02]  /*17e0*/  SYNCS.PHASECHK.TRANS64.TRYWAIT P2, [R2+URZ+0x34830], R3 ;  /* 0x03483003020075a7 */ /* 0x000e64000804017f */
[----:B-1----:R-:W-:Y:S05]  /*17f0*/  @!P2 BRA `(.L_x_2452) ;  /* 0x0000010000a8a947 */ /* 0x002fea0003800000 */
.L_x_2451:
[----:B------:R-:W-:Y:S05]  /*1800*/  WARPSYNC.ALL ;  /* 0x0000000000007948 */ /* 0x000fea0003800000 */
[----:B------:R-:W-:Y:S01]  /*1810*/  UIADD3 UR4, UR37, 0x1c400, URZ ;  /* 0x0001c40025047890 */ /* 0x000fe2000fffe03f */
[----:B------:R-:W-:Y:S01]  /*1820*/  WARPGROUP.ARRIVE ;  /* 0x00000000000079c5 */ /* 0x000fe20000000000 */
[----:B------:R-:W-:Y:S01]  /*1830*/  ULOP3.LUT UR52, UR52, 0x10000, URZ, 0xfc, !UPT ;  /* 0x0001000034347892 */ /* 0x000fe2000f8efc3f */
[----:B------:R-:W2:Y:S01]  /*1840*/  LDC R0, c[0x0][0x448] ;  /* 0x00011200ff007b82 */ /* 0x000ea20000000800 */
[----:B------:R-:W-:Y:S01]  /*1850*/  USHF.R.U32.HI UR4, URZ, 0x4, UR4 ;  /* 0x000000043f047899 */ /* 0x000fe20008011604 */
[----:B01----:R-:W-:Y:S01]  /*1860*/  @!P1 VIADD R2, R2, 0x34840 ;  /* 0x0003484002029836 */ /* 0x003fe20000000000 */
[----:B------:R-:W-:Y:S01]  /*1870*/  UMOV UR53, 0x40000040 ;  /* 0x4000004000357882 */ /* 0x000fe20000000000 */
[----:B------:R-:W-:Y:S01]  /*1880*/  UMOV UR55, 0x40000040 ;  /* 0x4000004000377882 */ /* 0x000fe20000000000 */
[----:B------:R-:W-:Y:S01]  /*1890*/  ULOP3.LUT UR4, UR4, 0x3fff, URZ, 0xc0, !UPT ;  /* 0x00003fff04047892 */ /* 0x000fe2000f8ec03f */
[----:B------:R-:W-:Y:S01]  /*18a0*/  CS2R R150, SRZ ;  /* 0x0000000000967805 */ /* 0x000fe2000001ff00 */
[----:B------:R-:W-:Y:S01]  /*18b0*/  UMOV UR5, 0x40000040 ;  /* 0x4000004000057882 */ /* 0x000fe20000000000 */
[----:B------:R-:W-:Y:S01]  /*18c0*/  UMOV UR7, 0x40000040 ;  /* 0x4000004000077882 */ /* 0x000fe20000000000 */
[----:B------:R-:W-:Y:S01]  /*18d0*/  ULOP3.LUT UR39, UR4, 0x10000, URZ, 0xfc, !UPT ;  /* 0x0001000004277892 */ /* 0x000fe2000f8efc3f */
[----:B------:R-:W-:Y:S01]  /*18e0*/  @!P1 PRMT R2, RZ, 0x654, R2 ;  /* 0x00000654ff029816 */ /* 0x000fe20000000002 */
[----:B------:R-:W-:Y:S01]  /*18f0*/  UIADD3 UR4, UR52, 0x2, URZ ;  /* 0x0000000234047890 */ /* 0x000fe2000fffe03f */
[----:B------:R-:W-:Y:S01]  /*1900*/  CS2R R148, SRZ ;  /* 0x0000000000947805 */ /* 0x000fe2000001ff00 */
[----:B------:R-:W-:Y:S01]  /*1910*/  UIMAD UR54, UR36, 0xc00, UR39 ;  /* 0x00000c00243678a4 */ /* 0x000fe2000f8e0227 */
[----:B------:R-:W-:Y:S01]  /*1920*/  CS2R R146, SRZ ;  /* 0x0000000000927805 */ /* 0x000fe2000001ff00 */
[----:B------:R-:W-:Y:S01]  /*1930*/  UIADD3 UR8, UR52, 0x4, URZ ;  /* 0x0000000434087890 */ /* 0x000fe2000fffe03f */
[----:B------:R-:W-:Y:S01]  /*1940*/  CS2R R144, SRZ ;  /* 0x0000000000907805 */ /* 0x000fe2000001ff00 */
[----:B------:R-:W-:Y:S01]  /*1950*/  UIADD3 UR6, UR54, 0x2, URZ ;  /* 0x0000000236067890 */ /* 0x000fe2000fffe03f */
[----:B------:R-:W-:Y:S01]  /*1960*/  CS2R R142, SRZ ;  /* 0x00000000008e7805 */ /* 0x000fe2000001ff00 */
[----:B------:R-:W-:Y:S01]  /*1970*/  UIADD3 UR10, UR54, 0x4, URZ ;  /* 0x00000004360a7890 */ /* 0x000fe2000fffe03f */
[----:B------:R-:W-:Y:S01]  /*1980*/  CS2R R140, SRZ ;  /* 0x00000000008c7805 */ /* 0x000fe2000001ff00 */
[----:B------:R-:W-:Y:S01]  /*1990*/  UMOV UR9, 0x40000040 ;  /* 0x4000004000097882 */ /* 0x000fe20000000000 */
[----:B------:R-:W-:Y:S01]  /*19a0*/  HGMMA.64x128x16.F32.BF16 R24, gdesc[UR52], RZ, !UPT, gsb0 ;  /* 0x01e00000341879f0 */ /* 0x000fe2000c0018ff */
[----:B------:R-:W-:Y:S01]  /*19b0*/  UMOV UR11, 0x40000040 ;  /* 0x40000040000b7882 */ /* 0x000fe20000000000 */
[----:B------:R-:W-:Y:S01]  /*19c0*/  UIADD3 UR12, UR52, 0x6, URZ ;  /* 0x00000006340c7890 */ /* 0x000fe2000fffe03f */
[----:B--2---:R-:W-:Y:S01]  /*19d0*/  ISETP.NE.AND P2, PT, R0, 0x1, PT ;  /* 0x000000010000780c */ /* 0x004fe20003f45270 */
[----:B------:R-:W-:Y:S01]  /*19e0*/  UIADD3 UR14, UR54, 0x6, URZ ;  /* 0x00000006360e7890 */ /* 0x000fe2000fffe03f */
[----:B------:R-:W-:Y:S01]  /*19f0*/  IMAD.IADD R0, R184, 0x1, R18 ;  /* 0x00000001b8007824 */ /* 0x000fe200078e0212 */
        /* <DEDUP_REMOVED lines=11> */
[----:B------:R-:W0:Y:S01]  /*1ab0*/  @P2 LDC R3, c[0x0][0x44c] ;  /* 0x00011300ff032b82 */ /* 0x000e220000000800 */
        /* <DEDUP_REMOVED lines=9> */
[----:B------:R-:W1:Y:S01]  /*1b50*/  @P2 LDC R4, c[0x0][0x450] ;  /* 0x00011400ff042b82 */ /* 0x000e620000000800 */
        /* <DEDUP_REMOVED lines=13> */
[----:B0-----:R-:W-:Y:S01]  /*1c30*/  @P2 IMAD.HI.U32 R3, R0, R3, RZ ;  /* 0x0000000300032227 */ /* 0x001fe200078e00ff */
        /* <DEDUP_REMOVED lines=9> */
[----:B-1----:R-:W-:Y:S01]  /*1cd0*/  @P2 SHF.R.U32.HI R0, RZ, R4, R3 ;  /* 0x00000004ff002219 */ /* 0x002fe20000011603 */
[----:B------:R-:W-:Y:S01]  /*1ce0*/  UIADD3 UR50, UR54, 0x806, URZ ;  /* 0x0000080636327890 */ /* 0x000fe2000fffe03f */
[----:B------:R-:W-:Y:S01]  /*1cf0*/  IMAD.MOV.U32 R3, RZ, RZ, -0x80 ;  /* 0xffffff80ff037424 */ /* 0x000fe200078e00ff */
[----:B------:R-:W-:Y:S01]  /*1d00*/  UMOV UR49, 0x40000040 ;  /* 0x4000004000317882 */ /* 0x000fe20000000000 */
[----:B------:R-:W-:Y:S01]  /*1d10*/  UMOV UR51, 0x40000040 ;  /* 0x4000004000337882 */ /* 0x000fe20000000000 */
[----:B------:R-:W0:Y:S01]  /*1d20*/  SHFL.IDX PT, R5, R0, 0x1, 0x1c1f ;  /* 0x003c1f0000057f89 */ /* 0x000e2200000e0000 */
[----:B------:R-:W-:Y:S01]  /*1d30*/  IMAD R3, R88, R3, 0x80 ;  /* 0x0000008058037424 */ /* 0x000fe200078e0203 */
[----:B------:R-:W-:-:S03]  /*1d40*/  CS2R R116, SRZ ;  /* 0x0000000000747805 */ /* 0x000fc6000001ff00 */
[----:B------:R-:W-:Y:S02]  /*1d50*/  VIADD R6, R3, 0x1 ;  /* 0x0000000103067836 */ /* 0x000fe40000000000 */
[----:B------:R-:W-:Y:S02]  /*1d60*/  IMAD.IADD R4, R16, 0x1, R3 ;  /* 0x0000000110047824 */ /* 0x000fe400078e0203 */
[C---:B------:R-:W-:Y:S02]  /*1d70*/  IMAD R6, R23.reuse, -0x2, R6 ;  /* 0xfffffffe17067824 */ /* 0x040fe400078e0206 */
[----:B------:R-:W-:-:S03]  /*1d80*/  IMAD R3, R23, -0x2, R4 ;  /* 0xfffffffe17037824 */ /* 0x000fc600078e0204 */
[----:B------:R-:W-:-:S04]  /*1d90*/  IADD3 R6, -R17, R6, R16 ;  /* 0x0000000611067210 */ /* 0x000fc80007ffe110 */
[----:B0-----:R-:W-:-:S04]  /*1da0*/  VIADDMNMX R5, R5, R6, R3, PT ;  /* 0x0000000605057246 */ /* 0x001fc80003800103 */
[C---:B------:R-:W-:Y:S02]  /*1db0*/  ISETP.GT.AND P3, PT, R5.reuse, RZ, PT ;  /* 0x000000ff0500720c */ /* 0x040fe40003f64270 */
[C---:B------:R-:W-:Y:S02]  /*1dc0*/  ISETP.GT.AND P4, PT, R5.reuse, 0x1, PT ;  /* 0x000000010500780c */ /* 0x040fe40003f84270 */
[----:B------:R-:W-:Y:S01]  /*1dd0*/  ISETP.GT.AND P5, PT, R5, 0x8, PT ;  /* 0x000000080500780c */ /* 0x000fe20003fa4270 */
        /* <DEDUP_REMOVED lines=70> */
[----:B------:R-:W-:Y:S01]  /*2240*/  FMNMX.FTZ R4, R47, R4, !PT ;  /* 0x000000042f047209 */ /* 0x000fe20007810000 */
[----:B------:R-:W1:Y:S01]  /*2250*/  @P2 LDC R50, c[0x0][0x450] ;  /* 0x00011400ff322b82 */ /* 0x000e620000000800 */
        /* <DEDUP_REMOVED lines=54> */
[----:B------:R-:W-:Y:S02]  /*25c0*/  FSEL R87, R87, -INF , P3 ;  /* 0xff80000057577808 */ /* 0x000fe40001800000 */
[----:B------:R-:W-:-:S04]  /*25d0*/  FMNMX.FTZ R4, R115, R4, !PT ;  /* 0x0000000473047209 */ /* 0x000fc80007810000 */
[----:B------:R-:W-:-:S05]  /*25e0*/  FMNMX.FTZ R8, R87, R4, !PT ;  /* 0x0000000457087209 */ /* 0x000fca0007810000 */
[----:B------:R-:W2:Y:S02]  /*25f0*/  SHFL.BFLY PT, R5, R8, 0x2, 0x1f ;  /* 0x0c401f0008057f89 */ /* 0x000ea400000e0000 */
[----:B--2---:R-:W-:Y:S02]  /*2600*/  FMNMX.FTZ R10, R8, R5, !PT ;  /* 0x00000005080a7209 */ /* 0x004fe40007810000 */
[----:B------:R2:W3:Y:S04]  /*2610*/  SHFL.IDX PT, R5, R0, RZ, 0x1c1f ;  /* 0x001c1fff00057589 */ /* 0x0004e800000e0000 */
[----:B------:R-:W4:Y:S01]  /*2620*/  SHFL.BFLY PT, R11, R10, 0x1, 0x1f ;  /* 0x0c201f000a0b7f89 */ /* 0x000f2200000e0000 */
[----:B--2---:R-:W-:Y:S01]  /*2630*/  IMAD.U32 R0, RZ, RZ, UR6 ;  /* 0x00000006ff007e24 */ /* 0x004fe2000f8e00ff */
[----:B---3--:R-:W-:-:S02]  /*2640*/  VIADDMNMX R5, R5, R6, R3, PT ;  /* 0x0000000605057246 */ /* 0x008fc40003800103 */
[----:B----4-:R-:W-:Y:S02]  /*2650*/  FMNMX.FTZ R4, R10, R11, !PT ;  /* 0x0000000b0a047209 */ /* 0x010fe40007810000 */
[C---:B------:R-:W-:Y:S02]  /*2660*/  ISETP.GT.AND P4, PT, R5.reuse, 0x1, PT ;  /* 0x000000010500780c */ /* 0x040fe40003f84270 */
[C---:B------:R-:W-:Y:S01]  /*2670*/  FSETP.NEU.FTZ.AND P3, PT, R4.reuse, -INF , PT ;  /* 0xff8000000400780b */ /* 0x040fe20003f7d000 */
[----:B------:R-:W-:Y:S01]  /*2680*/  FMUL.FTZ R11, R4, R0 ;  /* 0x00000000040b7220 */ /* 0x000fe20000410000 */
[----:B------:R-:W-:Y:S02]  /*2690*/  ISETP.GT.AND P5, PT, R5, 0x8, PT ;  /* 0x000000080500780c */ /* 0x000fe40003fa4270 */
[----:B------:R-:W-:Y:S02]  /*26a0*/  FSEL R25, R25, -INF , P4 ;  /* 0xff80000019197808 */ /* 0x000fe40002000000 */
[----:B------:R-:W-:-:S02]  /*26b0*/  FSEL R42, R11, RZ, P3 ;  /* 0x000000ff0b2a7208 */ /* 0x000fc40001800000 */
[C---:B------:R-:W-:Y:S02]  /*26c0*/  ISETP.GT.AND P3, PT, R5.reuse, RZ, PT ;  /* 0x000000ff0500720c */ /* 0x040fe40003f64270 */
[----:B------:R-:W-:Y:S01]  /*26d0*/  ISETP.GT.AND P4, PT, R5, 0x10, PT ;  /* 0x000000100500780c */ /* 0x000fe20003f84270 */
        /* <DEDUP_REMOVED lines=8> */
[--C-:B------:R-:W-:Y:S01]  /*2760*/  FFMA.FTZ R8, R31, R0, -R42.reuse ;  /* 0x000000001f087223 */ /* 0x100fe2000001082a */
[----:B------:R-:W-:Y:S01]  /*2770*/  FSEL R29, R29, -INF , P3 ;  /* 0xff8000001d1d7808 */ /* 0x000fe20001800000 */
[----:B------:R-:W-:Y:S01]  /*2780*/  MUFU.EX2 R6, R27 ;  /* 0x0000001b00067308 */ /* 0x000fe20000000800 */
[----:B------:R-:W-:Y:S01]  /*2790*/  FMNMX.FTZ R10, R9, R10, !PT ;  /* 0x0000000a090a7209 */ /* 0x000fe20007810000 */
[-CC-:B------:R-:W-:Y:S01]  /*27a0*/  FFMA.FTZ R35, R35, R0.reuse, -R42.reuse ;  /* 0x0000000023237223 */ /* 0x180fe2000001082a */
[----:B------:R-:W-:Y:S01]  /*27b0*/  ISETP.GT.AND P3, PT, R5, 0x11, PT ;  /* 0x000000110500780c */ /* 0x000fe20003f64270 */
[-CC-:B------:R-:W-:Y:S01]  /*27c0*/  FFMA.FTZ R39, R39, R0.reuse, -R42.reuse ;  /* 0x0000000027277223 */ /* 0x180fe2000001082a */
[----:B------:R-:W-:Y:S01]  /*27d0*/  FSEL R11, R32, -INF , P4 ;  /* 0xff800000200b7808 */ /* 0x000fe20002000000 */
[--C-:B------:R-:W-:Y:S01]  /*27e0*/  FFMA.FTZ R43, R43, R0, -R42.reuse ;  /* 0x000000002b2b7223 */ /* 0x100fe2000001082a */
        /* <DEDUP_REMOVED lines=31> */
[----:B------:R-:W3:Y:S01]  /*29e0*/  MUFU.EX2 R8, R8 ;  /* 0x0000000800087308 */ /* 0x000ee20000000800 */
[----:B------:R-:W-:Y:S01]  /*29f0*/  ISETP.GT.AND P3, PT, R5, 0x29, PT ;  /* 0x000000290500780c */ /* 0x000fe20003f64270 */
[-CC-:B------:R-:W-:Y:S01]  /*2a00*/  FFMA.FTZ R32, R67, R0.reuse, -R42.reuse ;  /* 0x0000000043207223 */ /* 0x180fe2000001082a */
[----:B------:R-:W-:Y:S01]  /*2a10*/  FSEL R21, R44, -INF , P4 ;  /* 0xff8000002c157808 */ /* 0x000fe20002000000 */
[--C-:B------:R-:W-:Y:S01]  /*2a20*/  FFMA.FTZ R163, R107, R0, -R42.reuse ;  /* 0x000000006ba37223 */ /* 0x100fe2000001082a */
[----:B------:R-:W-:Y:S01]  /*2a30*/  FMNMX.FTZ R14, R41, R12, !PT ;  /* 0x0000000c290e7209 */ /* 0x000fe20007810000 */
[----:B------:R-:W-:Y:S01]  /*2a40*/  FFMA.FTZ R34, R71, R0, -R42 ;  /* 0x0000000047227223 */ /* 0x000fe2000001082a */
[----:B------:R-:W-:Y:S01]  /*2a50*/  ISETP.GT.AND P4, PT, R5, 0x30, PT ;  /* 0x000000300500780c */ /* 0x000fe20003f84270 */
[----:B------:R4:W-:Y:S01]  /*2a60*/  MUFU.EX2 R12, R39 ;  /* 0x00000027000c7308 */ /* 0x0009e20000000800 */
[----:B------:R-:W-:Y:S01]  /*2a70*/  FSEL R45, R45, -INF , P3 ;  /* 0xff8000002d2d7808 */ /* 0x000fe20001800000 */
[----:B--2---:R-:W-:Y:S01]  /*2a80*/  FADD.FTZ R46, R181, R6 ;  /* 0x00000006b52e7221 */ /* 0x004fe20000010000 */
        /* <DEDUP_REMOVED lines=13> */
[----:B------:R-:W5:Y:S01]  /*2b60*/  MUFU.EX2 R179, R179 ;  /* 0x000000b300b37308 */ /* 0x000f620000000800 */
[----:B------:R-:W-:Y:S01]  /*2b70*/  ISETP.GT.AND P3, PT, R5, 0x39, PT ;  /* 0x000000390500780c */ /* 0x000fe20003f64270 */
[----:B------:R-:W-:Y:S01]  /*2b80*/  FFMA.FTZ R155, R115, R0, -R42 ;  /* 0x00000000739b7223 */ /* 0x000fe2000001082a */
[----:B------:R-:W-:-:S02]  /*2b90*/  FSEL R31, R52, -INF , P4 ;  /* 0xff800000341f7808 */ /* 0x000fc40002000000 */
[----:B------:R-:W-:Y:S02]  /*2ba0*/  CS2R R114, SRZ ;  /* 0x0000000000727805 */ /* 0x000fe4000001ff00 */
[----:B------:R-:W-:Y:S02]  /*2bb0*/  FMNMX.FTZ R20, R49, R14, !PT ;  /* 0x0000000e31147209 */ /* 0x000fe40007810000 */
[----:B------:R-:W-:Y:S02]  /*2bc0*/  CS2R R112, SRZ ;  /* 0x0000000000707805 */ /* 0x000fe4000001ff00 */
[----:B------:R-:W-:Y:S01]  /*2bd0*/  ISETP.GT.AND P4, PT, R5, 0x40, PT ;  /* 0x000000400500780c */ /* 0x000fe20003f84270 */
[----:B------:R0:W-:Y:S01]  /*2be0*/  MUFU.EX2 R14, R43 ;  /* 0x0000002b000e7308 */ /* 0x0001e20000000800 */
[----:B------:R-:W-:Y:S02]  /*2bf0*/  FSEL R53, R53, -INF , P3 ;  /* 0xff80000035357808 */ /* 0x000fe40001800000 */
[----:B------:R-:W-:-:S02]  /*2c00*/  CS2R R110, SRZ ;  /* 0x00000000006e7805 */ /* 0x000fc4000001ff00 */
[----:B------:R-:W-:Y:S02]  /*2c10*/  FMNMX.FTZ R20, R31, R20, !PT ;  /* 0x000000141f147209 */ /* 0x000fe40007810000 */
[----:B------:R-:W-:Y:S02]  /*2c20*/  CS2R R108, SRZ ;  /* 0x00000000006c7805 */ /* 0x000fe4000001ff00 */
[----:B------:R-:W-:Y:S02]  /*2c30*/  ISETP.GT.AND P3, PT, R5, 0x41, PT ;  /* 0x000000410500780c */ /* 0x000fe40003f64270 */
[----:B------:R-:W-:Y:S02]  /*2c40*/  CS2R R106, SRZ ;  /* 0x00000000006a7805 */ /* 0x000fe4000001ff00 */
[----:B------:R-:W-:Y:S01]  /*2c50*/  FSEL R35, R56, -INF , P4 ;  /* 0xff80000038237808 */ /* 0x000fe20002000000 */
[----:B------:R-:W-:Y:S01]  /*2c60*/  MUFU.EX2 R173, R173 ;  /* 0x000000ad00ad7308 */ /* 0x000fe20000000800 */
[----:B------:R-:W-:-:S02]  /*2c70*/  FMNMX.FTZ R20, R53, R20, !PT ;  /* 0x0000001435147209 */ /* 0x000fc40007810000 */
[----:B------:R-:W-:Y:S02]  /*2c80*/  CS2R R104, SRZ ;  /* 0x0000000000687805 */ /* 0x000fe4000001ff00 */
        /* <DEDUP_REMOVED lines=8> */
[----:B----4-:R-:W-:Y:S02]  /*2d10*/  FSEL R39, R60, -INF , P4 ;  /* 0xff8000003c277808 */ /* 0x010fe40002000000 */
[----:B------:R-:W-:Y:S02]  /*2d20*/  CS2R R92, SRZ ;  /* 0x00000000005c7805 */ /* 0x000fe4000001ff00 */
[----:B------:R-:W-:Y:S02]  /*2d30*/  FMNMX.FTZ R24, R57, R20, !PT ;  /* 0x0000001439187209 */ /* 0x000fe40007810000 */
[----:B------:R-:W-:Y:S02]  /*2d40*/  CS2R R90, SRZ ;  /* 0x00000000005a7805 */ /* 0x000fe4000001ff00 */
[----:B------:R-:W-:Y:S01]  /*2d50*/  ISETP.GT.AND P4, PT, R5, 0x50, PT ;  /* 0x000000500500780c */ /* 0x000fe20003f84270 */
[----:B------:R4:W-:Y:S01]  /*2d60*/  MUFU.EX2 R20, R47 ;  /* 0x0000002f00147308 */ /* 0x0009e20000000800 */
[----:B------:R-:W-:-:S02]  /*2d70*/  FSEL R61, R61, -INF , P3 ;  /* 0xff8000003d3d7808 */ /* 0x000fc40001800000 */
[----:B------:R-:W-:Y:S02]  /*2d80*/  FMNMX.FTZ R24, R39, R24, !PT ;  /* 0x0000001827187209 */ /* 0x000fe40007810000 */
[----:B------:R-:W-:Y:S02]  /*2d90*/  ISETP.GT.AND P3, PT, R5, 0x51, PT ;  /* 0x000000510500780c */ /* 0x000fe40003f64270 */
[----:B0-----:R-:W-:Y:S01]  /*2da0*/  FSEL R43, R64, -INF , P4 ;  /* 0xff800000402b7808 */ /* 0x001fe20002000000 */
[----:B------:R-:W-:Y:S01]  /*2db0*/  MUFU.EX2 R169, R169 ;  /* 0x000000a900a97308 */ /* 0x000fe20000000800 */
[----:B------:R-:W-:Y:S02]  /*2dc0*/  FMNMX.FTZ R24, R61, R24, !PT ;  /* 0x000000183d187209 */ /* 0x000fe40007810000 */
[----:B------:R-:W-:Y:S02]  /*2dd0*/  ISETP.GT.AND P4, PT, R5, 0x58, PT ;  /* 0x000000580500780c */ /* 0x000fe40003f84270 */
[----:B------:R-:W-:-:S02]  /*2de0*/  FSEL R65, R65, -INF , P3 ;  /* 0xff80000041417808 */ /* 0x000fc40001800000 */
[----:B------:R-:W-:Y:S01]  /*2df0*/  FMNMX.FTZ R24, R43, R24, !PT ;  /* 0x000000182b187209 */ /* 0x000fe20007810000 */
[----:B------:R-:W-:Y:S01]  /*2e00*/  MUFU.EX2 R171, R171 ;  /* 0x000000ab00ab7308 */ /* 0x000fe20000000800 */
[----:B------:R-:W-:Y:S02]  /*2e10*/  ISETP.GT.AND P3, PT, R5, 0x59, PT ;  /* 0x000000590500780c */ /* 0x000fe40003f64270 */
[----:B----4-:R-:W-:Y:S02]  /*2e20*/  FSEL R47, R68, -INF , P4 ;  /* 0xff800000442f7808 */ /* 0x010fe40002000000 */
[----:B------:R-:W-:Y:S02]  /*2e30*/  FMNMX.FTZ R26, R65, R24, !PT ;  /* 0x00000018411a7209 */ /* 0x000fe40007810000 */
[----:B------:R-:W-:Y:S01]  /*2e40*/  ISETP.GT.AND P4, PT, R5, 0x60, PT ;  /* 0x000000600500780c */ /* 0x000fe20003f84270 */
[----:B------:R-:W-:Y:S01]  /*2e50*/  MUFU.EX2 R24, R7 ;  /* 0x0000000700187308 */ /* 0x000fe20000000800 */
[----:B------:R-:W-:-:S02]  /*2e60*/  FSEL R69, R69, -INF , P3 ;  /* 0xff80000045457808 */ /* 0x000fc40001800000 */
[----:B------:R-:W-:Y:S02]  /*2e70*/  FMNMX.FTZ R26, R47, R26, !PT ;  /* 0x0000001a2f1a7209 */ /* 0x000fe40007810000 */
[----:B------:R-:W-:Y:S02]  /*2e80*/  ISETP.GT.AND P3, PT, R5, 0x61, PT ;  /* 0x000000610500780c */ /* 0x000fe40003f64270 */
[----:B------:R-:W-:Y:S01]  /*2e90*/  FSEL R51, R72, -INF , P4 ;  /* 0xff80000048337808 */ /* 0x000fe20002000000 */
[----:B------:R-:W-:Y:S01]  /*2ea0*/  MUFU.EX2 R165, R165 ;  /* 0x000000a500a57308 */ /* 0x000fe20000000800 */
[----:B------:R-:W-:Y:S02]  /*2eb0*/  FMNMX.FTZ R26, R69, R26, !PT ;  /* 0x0000001a451a7209 */ /* 0x000fe40007810000 */
[----:B------:R-:W-:Y:S02]  /*2ec0*/  ISETP.GT.AND P4, PT, R5, 0x68, PT ;  /* 0x000000680500780c */ /* 0x000fe40003f84270 */
[----:B------:R-:W-:-:S02]  /*2ed0*/  FSEL R73, R73, -INF , P3 ;  /* 0xff80000049497808 */ /* 0x000fc40001800000 */
        /* <DEDUP_REMOVED lines=13> */
[----:B0-----:R-:W-:Y:S02]  /*2fb0*/  CS2R R96, SRZ ;  /* 0x0000000000607805 */ /* 0x001fe4000001ff00 */
        /* <DEDUP_REMOVED lines=12> */
[--C-:B------:R-:W-:Y:S02]  /*3080*/  FFMA.FTZ R30, R63, R0, -R42.reuse ;  /* 0x000000003f1e7223 */ /* 0x100fe4000001082a */
[----:B------:R-:W-:Y:S01]  /*3090*/  MUFU.EX2 R163, R163 ;  /* 0x000000a300a37308 */ /* 0x000fe20000000800 */
[----:B0-----:R-:W-:Y:S01]  /*30a0*/  CS2R R100, SRZ ;  /* 0x0000000000647805 */ /* 0x001fe2000001ff00 */
        /* <DEDUP_REMOVED lines=14> */
[----:B------:R-:W-:-:S06]  /*3190*/  FMUL.FTZ R40, R7, R0 ;  /* 0x0000000007287220 */ /* 0x000fcc0000410000 */
[----:B------:R-:W-:Y:S01]  /*31a0*/  MUFU.EX2 R44, R83 ;  /* 0x00000053002c7308 */ /* 0x000fe20000000800 */
[----:B------:R-:W-:-:S05]  /*31b0*/  FSEL R40, R40, RZ, P3 ;  /* 0x000000ff28287208 */ /* 0x000fca0001800000 */
        /* <DEDUP_REMOVED lines=13> */
[----:B------:R-:W4:Y:S01]  /*3290*/  MUFU.EX2 R3, R3 ;  /* 0x0000000300037308 */ /* 0x000f220000000800 */
        /* <DEDUP_REMOVED lines=8> */
[----:B--2---:R-:W-:Y:S01]  /*3320*/  FADD.FTZ R25, R177, R46 ;  /* 0x0000002eb1197221 */ /* 0x004fe20000010000 */
[-CC-:B------:R-:W-:Y:S01]  /*3330*/  FFMA.FTZ R57, R57, R0.reuse, -R40.reuse ;  /* 0x0000000039397223 */ /* 0x180fe20000010828 */
[-CC-:B------:R-:W-:Y:S01]  /*3340*/  FFMA.FTZ R39, R39, R0.reuse, -R40.reuse ;  /* 0x0000000027277223 */ /* 0x180fe20000010828 */
[-CC-:B------:R-:W-:Y:S01]  /*3350*/  FFMA.FTZ R61, R61, R0.reuse, -R40.reuse ;  /* 0x000000003d3d7223 */ /* 0x180fe20000010828 */
[----:B------:R-:W-:Y:S01]  /*3360*/  FADD.FTZ R46, R10, R25 ;  /* 0x000000190a2e7221 */ /* 0x000fe20000010000 */
[-CC-:B------:R-:W-:Y:S01]  /*3370*/  FFMA.FTZ R43, R43, R0.reuse, -R40.reuse ;  /* 0x000000002b2b7223 */ /* 0x180fe20000010828 */
[-C--:B------:R-:W-:Y:S01]  /*3380*/  FFMA.FTZ R65, R65, R0.reuse, -R40 ;  /* 0x0000000041417223 */ /* 0x080fe20000010828 */
[----:B------:R2:W3:Y:S01]  /*3390*/  MUFU.EX2 R182, R29 ;  /* 0x0000001d00b67308 */ /* 0x0004e20000000800 */
[----:B-----5:R-:W-:Y:S01]  /*33a0*/  FADD.FTZ R25, R179, R46 ;  /* 0x0000002eb3197221 */ /* 0x020fe20000010000 */
[----:B----4-:R-:W-:Y:S01]  /*33b0*/  FADD.FTZ R46, R3, R180 ;  /* 0x000000b4032e7221 */ /* 0x010fe20000010000 */
[-CC-:B------:R-:W-:Y:S01]  /*33c0*/  FFMA.FTZ R47, R47, R0.reuse, -R40.reuse ;  /* 0x000000002f2f7223 */ /* 0x180fe20000010828 */
[----:B------:R-:W-:Y:S01]  /*33d0*/  F2FP.BF16.F32.PACK_AB R183, R8, R183 ;  /* 0x000000b708b7723e */ /* 0x000fe200000010ff */
[----:B------:R-:W-:Y:S01]  /*33e0*/  FADD.FTZ R48, R12, R25 ;  /* 0x000000190c307221 */ /* 0x000fe20000010000 */
[-CC-:B------:R-:W-:Y:S01]  /*33f0*/  FFMA.FTZ R69, R69, R0.reuse, -R40.reuse ;  /* 0x0000000045457223 */ /* 0x180fe20000010828 */
[-C--:B------:R-:W-:Y:S01]  /*3400*/  FFMA.FTZ R51, R51, R0.reuse, -R40 ;  /* 0x0000000033337223 */ /* 0x080fe20000010828 */
[----:B------:R-:W4:Y:S01]  /*3410*/  MUFU.EX2 R11, R11 ;  /* 0x0000000b000b7308 */ /* 0x000f220000000800 */
[----:B0-----:R-:W-:Y:S01]  /*3420*/  FADD.FTZ R25, R9, R46 ;  /* 0x0000002e09197221 */ /* 0x001fe20000010000 */
[----:B--2---:R-:W-:Y:S01]  /*3430*/  FADD.FTZ R29, R173, R48 ;  /* 0x00000030ad1d7221 */ /* 0x004fe20000010000 */
[-CC-:B------:R-:W-:Y:S01]  /*3440*/  FFMA.FTZ R73, R73, R0.reuse, -R40.reuse ;  /* 0x0000000049497223 */ /* 0x180fe20000010828 */
[-CC-:B------:R-:W-:Y:S01]  /*3450*/  FFMA.FTZ R55, R55, R0.reuse, -R40.reuse ;  /* 0x0000000037377223 */ /* 0x180fe20000010828 */
[-CC-:B------:R-:W-:Y:S01]  /*3460*/  FFMA.FTZ R77, R77, R0.reuse, -R40.reuse ;  /* 0x000000004d4d7223 */ /* 0x180fe20000010828 */
[----:B------:R-:W-:Y:S01]  /*3470*/  FADD.FTZ R46, R14, R29 ;  /* 0x0000001d0e2e7221 */ /* 0x000fe20000010000 */
[-C--:B------:R-:W-:Y:S01]  /*3480*/  FFMA.FTZ R59, R59, R0.reuse, -R40 ;  /* 0x000000003b3b7223 */ /* 0x080fe20000010828 */
[----:B------:R0:W2:Y:S01]  /*3490*/  MUFU.EX2 R176, R33 ;  /* 0x0000002100b07308 */ /* 0x0000a20000000800 */
[----:B---3--:R-:W-:Y:S01]  /*34a0*/  FADD.FTZ R2, R182, R25 ;  /* 0x00000019b6027221 */ /* 0x008fe20000010000 */
[----:B------:R-:W-:Y:S01]  /*34b0*/  FADD.FTZ R29, R175, R46 ;  /* 0x0000002eaf1d7221 */ /* 0x000fe20000010000 */
[----:B------:R-:W-:Y:S01]  /*34c0*/  FFMA.FTZ R81, R81, R0, -R40 ;  /* 0x0000000051517223 */ /* 0x000fe20000010828 */
[----:B------:R-:W-:-:S02]  /*34d0*/  F2FP.BF16.F32.PACK_AB R177, R10, R177 ;  /* 0x000000b10ab1723e */ /* 0x000fc400000010ff */
[----:B------:R-:W-:Y:S01]  /*34e0*/  FADD.FTZ R46, R20, R29 ;  /* 0x0000001d142e7221 */ /* 0x000fe20000010000 */
[----:B------:R-:W-:Y:S01]  /*34f0*/  F2FP.BF16.F32.PACK_AB R180, R180, R3 ;  /* 0x00000003b4b4723e */ /* 0x000fe200000010ff */
[----:B------:R-:W3:Y:S01]  /*3500*/  MUFU.EX2 R13, R13 ;  /* 0x0000000d000d7308 */ /* 0x000ee20000000800 */
[----:B----4-:R-:W-:Y:S01]  /*3510*/  FADD.FTZ R25, R11, R2 ;  /* 0x000000020b197221 */ /* 0x010fe20000010000 */
[----:B------:R-:W-:Y:S01]  /*3520*/  FADD.FTZ R29, R169, R46 ;  /* 0x0000002ea91d7221 */ /* 0x000fe20000010000 */
[----:B0-----:R-:W-:Y:S01]  /*3530*/  IMAD.MOV.U32 R33, RZ, RZ, R18 ;  /* 0x000000ffff217224 */ /* 0x001fe200078e0012 */
[----:B------:R-:W-:Y:S02]  /*3540*/  F2FP.BF16.F32.PACK_AB R182, R182, R9 ;  /* 0x00000009b6b6723e */ /* 0x000fe400000010ff */
[----:B------:R-:W-:Y:S01]  /*3550*/  FADD.FTZ R46, R24, R29 ;  /* 0x0000001d182e7221 */ /* 0x000fe20000010000 */
[----:B------:R-:W-:Y:S01]  /*3560*/  F2FP.BF16.F32.PACK_AB R179, R12, R179 ;  /* 0x000000b30cb3723e */ /* 0x000fe200000010ff */
[----:B------:R0:W4:Y:S01]  /*3570*/  MUFU.EX2 R178, R37 ;  /* 0x0000002500b27308 */ /* 0x0001220000000800 */
[C---:B--2---:R-:W-:Y:S01]  /*3580*/  FADD.FTZ R2, R176.reuse, R25 ;  /* 0x00000019b0027221 */ /* 0x044fe20000010000 */
[----:B------:R-:W-:Y:S01]  /*3590*/  FADD.FTZ R29, R171, R46 ;  /* 0x0000002eab1d7221 */ /* 0x000fe20000010000 */
[----:B------:R-:W-:Y:S01]  /*35a0*/  F2FP.BF16.F32.PACK_AB R176, R176, R11 ;  /* 0x0000000bb0b0723e */ /* 0x000fe200000010ff */
[----:B------:R-:W-:Y:S01]  /*35b0*/  VIADD R11, R88, 0xfffffffe ;  /* 0xfffffffe580b7836 */ /* 0x000fe20000000000 */
[----:B------:R-:W-:Y:S01]  /*35c0*/  F2FP.BF16.F32.PACK_AB R173, R14, R173 ;  /* 0x000000ad0ead723e */ /* 0x000fe200000010ff */
[----:B------:R-:W-:Y:S01]  /*35d0*/  FADD.FTZ R46, R26, R29 ;  /* 0x0000001d1a2e7221 */ /* 0x000fe20000010000 */
[----:B------:R-:W-:Y:S01]  /*35e0*/  F2FP.BF16.F32.PACK_AB R175, R20, R175 ;  /* 0x000000af14af723e */ /* 0x000fe200000010ff */
[----:B------:R-:W2:Y:S01]  /*35f0*/  MUFU.EX2 R15, R15 ;  /* 0x0000000f000f7308 */ /* 0x000ea20000000800 */
[----:B---3--:R-:W-:Y:S01]  /*3600*/  FADD.FTZ R25, R13, R2 ;  /* 0x000000020d197221 */ /* 0x008fe20000010000 */
[----:B------:R-:W-:Y:S01]  /*3610*/  FADD.FTZ R29, R165, R46 ;  /* 0x0000002ea51d7221 */ /* 0x000fe20000010000 */
[----:B0-----:R-:W0:Y:S01]  /*3620*/  @P2 LDC R37, c[0x0][0x44c] ;  /* 0x00011300ff252b82 */ /* 0x001e220000000800 */
[----:B------:R-:W-:-:S02]  /*3630*/  F2FP.BF16.F32.PACK_AB R169, R24, R169 ;  /* 0x000000a918a9723e */ /* 0x000fc400000010ff */
[----:B------:R-:W-:Y:S01]  /*3640*/  CS2R R88, SRZ ;  /* 0x0000000000587805 */ /* 0x000fe2000001ff00 */
[----:B------:R-:W-:Y:S01]  /*3650*/  FADD.FTZ R46, R28, R29 ;  /* 0x0000001d1c2e7221 */ /* 0x000fe20000010000 */
[----:B------:R-:W-:Y:S01]  /*3660*/  F2FP.BF16.F32.PACK_AB R171, R26, R171 ;  /* 0x000000ab1aab723e */ /* 0x000fe200000010ff */
[----:B------:R-:W3:Y:S01]  /*3670*/  MUFU.EX2 R172, R41 ;  /* 0x0000002900ac7308 */ /* 0x000ee20000000800 */
[----:B----4-:R-:W-:Y:S01]  /*3680*/  FADD.FTZ R2, R178, R25 ;  /* 0x00000019b2027221 */ /* 0x010fe20000010000 */
[----:B------:R-:W-:Y:S01]  /*3690*/  FADD.FTZ R29, R167, R46 ;  /* 0x0000002ea71d7221 */ /* 0x000fe20000010000 */
[----:B------:R-:W-:Y:S02]  /*36a0*/  F2FP.BF16.F32.PACK_AB R165, R28, R165 ;  /* 0x000000a51ca5723e */ /* 0x000fe400000010ff */
[C---:B------:R-:W-:Y:S01]  /*36b0*/  F2FP.BF16.F32.PACK_AB R167, R30.reuse, R167 ;  /* 0x000000a71ea7723e */ /* 0x040fe200000010ff */
[----:B------:R-:W-:Y:S01]  /*36c0*/  FADD.FTZ R48, R30, R29 ;  /* 0x0000001d1e307221 */ /* 0x000fe20000010000 */
[----:B------:R-:W-:Y:S01]  /*36d0*/  F2FP.BF16.F32.PACK_AB R178, R178, R13 ;  /* 0x0000000db2b2723e */ /* 0x000fe200000010ff */
[----:B------:R-:W4:Y:S01]  /*36e0*/  MUFU.EX2 R21, R21 ;  /* 0x0000001500157308 */ /* 0x000f220000000800 */
[----:B--2---:R-:W-:-:S07]  /*36f0*/  FADD.FTZ R25, R15, R2 ;  /* 0x000000020f197221 */ /* 0x004fce0000010000 */
[----:B------:R-:W2:Y:S01]  /*3700*/  MUFU.EX2 R174, R45 ;  /* 0x0000002d00ae7308 */ /* 0x000ea20000000800 */
[C---:B---3--:R-:W-:Y:S01]  /*3710*/  FADD.FTZ R2, R172.reuse, R25 ;  /* 0x00000019ac027221 */ /* 0x048fe20000010000 */
[----:B------:R-:W-:Y:S01]  /*3720*/  F2FP.BF16.F32.PACK_AB R172, R172, R15 ;  /* 0x0000000facac723e */ /* 0x000fe200000010ff */
[----:B0-----:R-:W-:-:S05]  /*3730*/  @P2 IMAD.HI.U32 R37, R18, R37, RZ ;  /* 0x0000002512252227 */ /* 0x001fca00078e00ff */
[----:B------:R-:W0:Y:S01]  /*3740*/  MUFU.EX2 R27, R27 ;  /* 0x0000001b001b7308 */ /* 0x000e220000000800 */
[----:B----4-:R-:W-:Y:S01]  /*3750*/  FADD.FTZ R25, R21, R2 ;  /* 0x0000000215197221 */ /* 0x010fe20000010000 */
[----:B-1----:R-:W-:-:S04]  /*3760*/  @P2 SHF.R.U32.HI R33, RZ, R50, R37 ;  /* 0x00000032ff212219 */ /* 0x002fc80000011625 */
[----:B------:R-:W-:Y:S02]  /*3770*/  IADD3 R33, R33, R16, -R17 ;  /* 0x0000001021217210 */ /* 0x000fe40007ffe811 */
[----:B------:R-:W1:Y:S01]  /*3780*/  MUFU.EX2 R168, R49 ;  /* 0x0000003100a87308 */ /* 0x000e620000000800 */
[C---:B--2---:R-:W-:Y:S01]  /*3790*/  FADD.FTZ R2, R174.reuse, R25 ;  /* 0x00000019ae027221 */ /* 0x044fe20000010000 */
[----:B------:R-:W-:Y:S02]  /*37a0*/  SHF.R.S32.HI R50, RZ, 0x1f, R33 ;  /* 0x0000001fff327819 */ /* 0x000fe40000011421 */
[----:B------:R-:W-:Y:S02]  /*37b0*/  F2FP.BF16.F32.PACK_AB R174, R174, R21 ;  /* 0x00000015aeae723e */ /* 0x000fe400000010ff */
[----:B------:R-:W-:Y:S02]  /*37c0*/  LEA.HI R50, R50, R33, RZ, 0x7 ;  /* 0x0000002132327211 */ /* 0x000fe400078f38ff */
[----:B------:R-:W2:Y:S01]  /*37d0*/  MUFU.EX2 R31, R31 ;  /* 0x0000001f001f7308 */ /* 0x000ea20000000800 */
[----:B0-----:R-:W-:Y:S01]  /*37e0*/  FADD.FTZ R25, R27, R2 ;  /* 0x000000021b197221 */ /* 0x001fe20000010000 */
[-C--:B------:R-:W-:Y:S01]  /*37f0*/  FFMA.FTZ R2, R5, R0.reuse, -R40 ;  /* 0x0000000005027223 */ /* 0x080fe20000010828 */
[----:B------:R-:W-:Y:S01]  /*3800*/  SHF.R.S32.HI R10, RZ, 0x7, R50 ;  /* 0x00000007ff0a7819 */ /* 0x000fe20000011432 */
[----:B------:R-:W-:-:S03]  /*3810*/  FFMA.FTZ R40, R85, R0, -R40 ;  /* 0x0000000055287223 */ /* 0x000fc60000010828 */
[----:B------:R-:W-:Y:S01]  /*3820*/  VIMNMX R10, RZ, R10, !PT ;  /* 0x0000000aff0a7248 */ /* 0x000fe20007fe0100 */
[----:B------:R-:W0:Y:S01]  /*3830*/  MUFU.EX2 R170, R53 ;  /* 0x0000003500aa7308 */ /* 0x000e220000000800 */
[----:B-1----:R-:W-:Y:S01]  /*3840*/  FADD.FTZ R46, R168, R25 ;  /* 0x00000019a82e7221 */ /* 0x002fe20000010000 */
[----:B------:R-:W-:Y:S01]  /*3850*/  FADD.FTZ R25, R161, R48 ;  /* 0x00000030a1197221 */ /* 0x000fe20000010000 */
[----:B------:R-:W-:Y:S02]  /*3860*/  ISETP.GE.AND P3, PT, R11, R10, PT ;  /* 0x0000000a0b00720c */ /* 0x000fe40003f66270 */
[C---:B------:R-:W-:Y:S01]  /*3870*/  F2FP.BF16.F32.PACK_AB R161, R32.reuse, R161 ;  /* 0x000000a120a1723e */ /* 0x040fe200000010ff */
[----:B------:R-:W-:Y:S01]  /*3880*/  FADD.FTZ R48, R32, R25 ;  /* 0x0000001920307221 */ /* 0x000fe20000010000 */
[----:B------:R-:W-:Y:S01]  /*3890*/  F2FP.BF16.F32.PACK_AB R168, R168, R27 ;  /* 0x0000001ba8a8723e */ /* 0x000fe200000010ff */
[----:B------:R-:W1:Y:S01]  /*38a0*/  MUFU.EX2 R35, R35 ;  /* 0x0000002300237308 */ /* 0x000e620000000800 */
[----:B--2---:R-:W-:Y:S01]  /*38b0*/  FADD.FTZ R5, R31, R46 ;  /* 0x0000002e1f057221 */ /* 0x004fe20000010000 */
[----:B------:R-:W-:Y:S01]  /*38c0*/  FADD.FTZ R25, R163, R48 ;  /* 0x00000030a3197221 */ /* 0x000fe20000010000 */
[----:B------:R-:W-:-:S03]  /*38d0*/  F2FP.BF16.F32.PACK_AB R163, R34, R163 ;  /* 0x000000a322a3723e */ /* 0x000fc600000010ff */
[----:B------:R-:W-:Y:S02]  /*38e0*/  FADD.FTZ R8, R34, R25 ;  /* 0x0000001922087221 */ /* 0x000fe40000010000 */
        /* <DEDUP_REMOVED lines=51> */
[----:B------:R-:W-:-:S03]  /*3c20*/  F2FP.BF16.F32.PACK_AB R152, R152, R59 ;  /* 0x0000003b9898723e */ /* 0x000fc600000010ff */
[----:B--2---:R-:W-:-:S04]  /*3c30*/  FADD.FTZ R6, R2, R9 ;  /* 0x0000000902067221 */ /* 0x004fc80000010000 */
        /* <DEDUP_REMOVED lines=9> */
[----:B------:R-:W-:Y:S02]  /*3cd0*/  IMAD.MOV.U32 R2, RZ, RZ, 0x3f800000 ;  /* 0x3f800000ff027424 */ /* 0x000fe400078e00ff */
[----:B------:R-:W-:-:S07]  /*3ce0*/  IMAD.MOV.U32 R151, RZ, RZ, RZ ;  /* 0x000000ffff977224 */ /* 0x000fce00078e00ff */
.L_x_2462:
[----:B------:R-:W-:-:S04]  /*3cf0*/  UIADD3 UR6, UR59, 0x1, URZ ;  /* 0x000000013b067890 */ /* 0x000fc8000fffe03f */
[----:B------:R-:W-:-:S04]  /*3d00*/  UISETP.NE.AND UP0, UPT, UR6, 0x2, UPT ;  /* 0x000000020600788c */ /* 0x000fc8000bf05270 */
[----:B------:R-:W-:Y:S02]  /*3d10*/  USEL UR38, URZ, 0x1, UP0 ;  /* 0x000000013f267887 */ /* 0x000fe40008000000 */
[----:B------:R-:W-:Y:S02]  /*3d20*/  USEL UR36, UR6, URZ, UP0 ;  /* 0x0000003f06247287 */ /* 0x000fe40008000000 */
[----:B------:R-:W-:Y:S01]  /*3d30*/  ULOP3.LUT UR38, UR60, UR38, URZ, 0x3c, !UPT ;  /* 0x000000263c267292 */ /* 0x000fe2000f8e3c3f */
[----:B------:R-:W-:Y:S11]  /*3d40*/  @!P0 BRA `(.L_x_2454) ;  /* 0x0000000000048947 */ /* 0x000ff60003800000 */
[----:B------:R-:W-:Y:S01]  /*3d50*/  BPT.TRAP 0x1 ;  /* 0x000000040000795c */ /* 0x000fe20000300000 */
.L_x_2454:
[----:B------:R-:W-:Y:S01]  /*3d60*/  ULEA UR58, UR36, UR37, 0x3 ;  /* 0x00000025243a7291 */ /* 0x000fe2000f8e183f */
[----:B------:R-:W-:-:S05]  /*3d70*/  IMAD.U32 R0, RZ, RZ, UR38 ;  /* 0x00000026ff007e24 */ /* 0x000fca000f8e00ff */
[----:B------:R-:W-:-:S04]  /*3d80*/  SHF.L.U32 R0, R0, 0x1f, RZ ;  /* 0x0000001f00007819 */ /* 0x000fc800000006ff */
[----:B------:R0:W1:Y:S01]  /*3d90*/  SYNCS.PHASECHK.TRANS64.TRYWAIT P3, [UR58+0x34830], R0 ;  /* 0x03483000ff0075a7 */ /* 0x000062000806017a */
[----:B------:R-:W-:Y:S05]  /*3da0*/  @!P0 BRA `(.L_x_2455) ;  /* 0x0000000000048947 */ /* 0x000fea0003800000 */
[----:B------:R-:W-:Y:S01]  /*3db0*/  BPT.TRAP 0x1 ;  /* 0x000000040000795c */ /* 0x000fe20000300000 */
.L_x_2455:
[----:B-1----:R-:W-:Y:S05]  /*3dc0*/  @P3 BRA `(.L_x_2456) ;  /* 0x0000000000083947 */ /* 0x002fea0003800000 */
[----:B------:R-:W1:Y:S02]  /*3dd0*/  SYNCS.PHASECHK.TRANS64.TRYWAIT P3, [UR58+0x34830], R0 ;  /* 0x03483000ff0075a7 */ /* 0x000e64000806017a */
[----:B-1----:R-:W-:Y:S05]  /*3de0*/  @!P3 BRA `(.L_x_2457) ;  /* 0x000000dc0040b947 */ /* 0x002fea0003800000 */
.L_x_2456:
[----:B------:R-:W-:Y:S01]  /*3df0*/  UIMAD UR54, UR36, 0xc00, UR39 ;  /* 0x00000c00243678a4 */ /* 0x000fe2000f8e0227 */
[----:B------:R-:W-:Y:S01]  /*3e00*/  WARPGROUP.ARRIVE ;  /* 0x00000000000079c5 */ /* 0x000fe20000000000 */
[----:B------:R-:W-:Y:S01]  /*3e10*/  UMOV UR55, 0x40000040 ;  /* 0x4000004000377882 */ /* 0x000fe20000000000 */
[----:B------:R-:W-:Y:S01]  /*3e20*/  UMOV UR7, 0x40000040 ;  /* 0x4000004000077882 */ /* 0x000fe20000000000 */
[----:B------:R-:W-:Y:S01]  /*3e30*/  UIADD3 UR6, UR54, 0x2, URZ ;  /* 0x0000000236067890 */ /* 0x000fe2000fffe03f */
[-C--:B------:R-:W-:Y:S01]  /*3e40*/  FMUL.FTZ R88, R88, R3.reuse ;  /* 0x0000000358587220 */ /* 0x080fe20000410000 */
[----:B------:R-:W-:Y:S01]  /*3e50*/  UIADD3 UR10, UR54, 0x4, URZ ;  /* 0x00000004360a7890 */ /* 0x000fe2000fffe03f */
[-C--:B------:R-:W-:Y:S01]  /*3e60*/  FMUL.FTZ R89, R89, R3.reuse ;  /* 0x0000000359597220 */ /* 0x080fe20000410000 */
[----:B------:R-:W-:Y:S01]  /*3e70*/  UMOV UR11, 0x40000040 ;  /* 0x40000040000b7882 */ /* 0x000fe20000000000 */
[----:B------:R-:W-:Y:S01]  /*3e80*/  HGMMA.64x128x16.F32.BF16 R24, gdesc[UR52], RZ, !UPT, gsb0 ;  /* 0x01e00000341879f0 */ /* 0x000fe2000c0018ff */
        /* <DEDUP_REMOVED lines=116> */
.L_x_2458:
[----:B------:R-:W-:Y:S01]  /*45d0*/  ULEA UR7, UR59, UR37, 0x3 ;  /* 0x000000253b077291 */ /* 0x000fe2000f8e183f */
[----:B01----:R-:W-:-:S05]  /*45e0*/  IMAD.U32 R0, RZ, RZ, UR60 ;  /* 0x0000003cff007e24 */ /* 0x003fca000f8e00ff */
[----:B------:R-:W-:-:S04]  /*45f0*/  SHF.L.U32 R0, R0, 0x1f, RZ ;  /* 0x0000001f00007819 */ /* 0x000fc800000006ff */
[----:B------:R0:W1:Y:S01]  /*4600*/  SYNCS.PHASECHK.TRANS64.TRYWAIT P3, [UR7+0x34850], R0 ;  /* 0x03485000ff0075a7 */ /* 0x0000620008060147 */
[----:B------:R-:W-:Y:S05]  /*4610*/  @!P0 BRA `(.L_x_2459) ;  /* 0x0000000000048947 */ /* 0x000fea0003800000 */
[----:B------:R-:W-:Y:S01]  /*4620*/  BPT.TRAP 0x1 ;  /* 0x000000040000795c */ /* 0x000fe20000300000 */
.L_x_2459:
[----:B-1----:R-:W-:Y:S05]  /*4630*/  @P3 BRA `(.L_x_2460) ;  /* 0x0000000000083947 */ /* 0x002fea0003800000 */
[----:B------:R-:W1:Y:S02]  /*4640*/  SYNCS.PHASECHK.TRANS64.TRYWAIT P3, [UR7+0x34850], R0 ;  /* 0x03485000ff0075a7 */ /* 0x000e640008060147 */
[----:B-1----:R-:W-:Y:S05]  /*4650*/  @!P3 BRA `(.L_x_2461) ;  /* 0x000000d4003cb947 */ /* 0x002fea0003800000 */
.L_x_2460:
[----:B------:R-:W-:Y:S01]  /*4660*/  UIADD3 UR6, UR37, 0x400, URZ ;  /* 0x0000040025067890 */ /* 0x000fe2000fffe03f */
[----:B------:R-:W-:Y:S01]  /*4670*/  WARPGROUP.ARRIVE ;  /* 0x00000000000079c5 */ /* 0x000fe20000000000 */
[----:B------:R-:W-:Y:S01]  /*4680*/  UMOV UR11, 0x40000040 ;  /* 0x40000040000b7882 */ /* 0x000fe20000000000 */
[----:B-1----:R-:W1:Y:S01]  /*4690*/  @P2 LDC R3, c[0x0][0x44c] ;  /* 0x00011300ff032b82 */ /* 0x002e620000000800 */
[----:B------:R-:W-:Y:S01]  /*46a0*/  USHF.R.U32.HI UR6, URZ, 0x4, UR6 ;  /* 0x000000043f067899 */ /* 0x000fe20008011606 */
[----:B------:R-:W-:Y:S01]  /*46b0*/  IMAD.IADD R2, R184, 0x1, R18 ;  /* 0x00000001b8027824 */ /* 0x000fe200078e0212 */
[----:B------:R-:W-:Y:S02]  /*46c0*/  UMOV UR60, UR38 ;  /* 0x00000026003c7c82 */ /* 0x000fe40008000000 */
[----:B------:R-:W-:-:S03]  /*46d0*/  ULOP3.LUT UR6, UR6, 0x3fff, URZ, 0xc0, !UPT ;  /* 0x00003fff06067892 */ /* 0x000fc6000f8ec03f */
[----:B0-----:R-:W0:Y:S01]  /*46e0*/  @P2 LDC R0, c[0x0][0x450] ;  /* 0x00011400ff002b82 */ /* 0x001e220000000800 */
[----:B------:R-:W-:-:S04]  /*46f0*/  ULOP3.LUT UR6, UR6, 0x4000000, URZ, 0xfc, !UPT ;  /* 0x0400000006067892 */ /* 0x000fc8000f8efc3f */
[----:B------:R-:W-:-:S03]  /*4700*/  ULEA UR6, UR59, UR6, 0xb ;  /* 0x000000063b067291 */ /* 0x000fc6000f8e583f */
[----:B------:R-:W-:-:S04]  /*4710*/  UMOV UR59, UR36 ;  /* 0x00000024003b7c82 */ /* 0x000fc80008000000 */
[----:B------:R-:W-:Y:S02]  /*4720*/  UMOV UR10, UR6 ;  /* 0x00000006000a7c82 */ /* 0x000fe40008000000 */
[----:B------:R-:W-:Y:S01]  /*4730*/  HGMMA.64x128x16.F32.BF16 R88, R180, gdesc[UR8].tnspB, R88, gsb0 ;  /* 0x41e00008b4587df0 */ /* 0x000fe20008001858 */
[----:B------:R-:W-:Y:S01]  /*4740*/  UIADD3 UR10, UR6, 0x80, URZ ;  /* 0x00000080060a7890 */ /* 0x000fe2000fffe03f */
[----:B-1----:R-:W-:Y:S01]  /*4750*/  @P2 IMAD.HI.U32 R3, R2, R3, RZ ;  /* 0x0000000302032227 */ /* 0x002fe200078e00ff */
[----:B------:R-:W-:-:S04]  /*4760*/  UMOV UR11, 0x40000040 ;  /* 0x40000040000b7882 */ /* 0x000fc80000000000 */
[----:B0-----:R-:W-:Y:S01]  /*4770*/  @P2 SHF.R.U32.HI R2, RZ, R0, R3 ;  /* 0x00000000ff022219 */ /* 0x001fe20000011603 */
[----:B------:R-:W-:-:S04]  /*4780*/  IMAD.MOV.U32 R0, RZ, RZ, -0x80 ;  /* 0xffffff80ff007424 */ /* 0x000fc800078e00ff */
[----:B------:R-:W0:Y:S01]  /*4790*/  SHFL.IDX PT, R3, R2, 0x1, 0x1c1f ;  /* 0x003c1f0002037f89 */ /* 0x000e2200000e0000 */
[----:B------:R-:W-:-:S04]  /*47a0*/  IMAD R0, R11, R0, 0x1 ;  /* 0x000000010b007424 */ /* 0x000fc800078e0200 */
[----:B------:R-:W-:-:S05]  /*47b0*/  IMAD R0, R23, -0x2, R0 ;  /* 0xfffffffe17007824 */ /* 0x000fca00078e0200 */
[----:B------:R-:W-:-:S05]  /*47c0*/  IADD3 R12, -R17, R0, R16 ;  /* 0x00000000110c7210 */ /* 0x000fca0007ffe110 */
[----:B0-----:R-:W-:-:S05]  /*47d0*/  IMAD.IADD R0, R12, 0x1, R3 ;  /* 0x000000010c007824 */ /* 0x001fca00078e0203 */
        /* <DEDUP_REMOVED lines=65> */
[----:B------:R-:W-:Y:S01]  /*4bf0*/  FMNMX.FTZ R4, R51, R4, !PT ;  /* 0x0000000433047209 */ /* 0x000fe20007810000 */
[----:B------:R-:W-:Y:S01]  /*4c00*/  UMOV UR7, 0x40000040 ;  /* 0x4000004000077882 */ /* 0x000fe20000000000 */
        /* <DEDUP_REMOVED lines=57> */
[----:B------:R-:W-:Y:S01]  /*4fa0*/  UMOV UR11, 0x40000040 ;  /* 0x40000040000b7882 */ /* 0x000fe20000000000 */
[----:B------:R-:W-:Y:S01]  /*4fb0*/  UIADD3 UR6, UR6, 0x380, URZ ;  /* 0x0000038006067890 */ /* 0x000fe2000fffe03f */
[----:B-1----:R-:W-:-:S02]  /*4fc0*/  FMNMX.FTZ R20, R14, R165, !PT ;  /* 0x000000a50e147209 */ /* 0x002fc40007810000 */
[----:B------:R-:W1:Y:S04]  /*4fd0*/  SHFL.IDX PT, R165, R2, RZ, 0x1c1f ;  /* 0x001c1fff02a57589 */ /* 0x000e6800000e0000 */
[----:B------:R-:W2:Y:S01]  /*4fe0*/  SHFL.BFLY PT, R167, R20, 0x1, 0x1f ;  /* 0x0c201f0014a77f89 */ /* 0x000ea200000e0000 */
[----:B-1----:R-:W-:Y:S01]  /*4ff0*/  IMAD.IADD R30, R12, 0x1, R165 ;  /* 0x000000010c1e7824 */ /* 0x002fe200078e02a5 */
[----:B--2---:R-:W-:-:S04]  /*5000*/  FMNMX.FTZ R4, R20, R167, !PT ;  /* 0x000000a714047209 */ /* 0x004fc80007810000 */
[C---:B------:R-:W-:Y:S02]  /*5010*/  ISETP.GT.AND P4, PT, R30.reuse, RZ, PT ;  /* 0x000000ff1e00720c */ /* 0x040fe40003f84270 */
[----:B------:R-:W-:Y:S01]  /*5020*/  ISETP.GT.AND P5, PT, R30, 0x1, PT ;  /* 0x000000011e00780c */ /* 0x000fe20003fa4270 */
[----:B0-----:R-:W-:Y:S01]  /*5030*/  FMUL.FTZ R26, R4, R0 ;  /* 0x00000000041a7220 */ /* 0x001fe20000410000 */
        /* <DEDUP_REMOVED lines=8> */
[----:B------:R-:W-:Y:S02]  /*50c0*/  FSETP.NEU.FTZ.AND P3, PT, R4, -INF , PT ;  /* 0xff8000000400780b */ /* 0x000fe40003f7d000 */
[----:B------:R-:W-:-:S02]  /*50d0*/  FSEL R33, R33, -INF , P5 ;  /* 0xff80000021217808 */ /* 0x000fc40002800000 */
[----:B------:R-:W-:Y:S02]  /*50e0*/  ISETP.GT.AND P5, PT, R30, 0x19, PT ;  /* 0x000000191e00780c */ /* 0x000fe40003fa4270 */
[----:B------:R-:W-:Y:S02]  /*50f0*/  FSEL R12, R26, RZ, P3 ;  /* 0x000000ff1a0c7208 */ /* 0x000fe40001800000 */
[----:B------:R-:W-:Y:S02]  /*5100*/  FSEL R37, R37, -INF , P5 ;  /* 0xff80000025257808 */ /* 0x000fe40002800000 */
[C---:B------:R-:W-:Y:S01]  /*5110*/  ISETP.GT.AND P5, PT, R30.reuse, 0x21, PT ;  /* 0x000000211e00780c */ /* 0x040fe20003fa4270 */
[-CC-:B------:R-:W-:Y:S01]  /*5120*/  FFMA.FTZ R201, R201, R0.reuse, -R12.reuse ;  /* 0x00000000c9c97223 */ /* 0x180fe2000001080c */
[-CC-:B------:R-:W-:Y:S01]  /*5130*/  FFMA.FTZ R14, R203, R0.reuse, -R12.reuse ;  /* 0x00000000cb0e7223 */ /* 0x180fe2000001080c */
[-CC-:B------:R-:W-:Y:S01]  /*5140*/  FFMA.FTZ R34, R171, R0.reuse, -R12.reuse ;  /* 0x00000000ab227223 */ /* 0x180fe2000001080c */
[----:B------:R-:W-:Y:S01]  /*5150*/  FSEL R41, R41, -INF , P5 ;  /* 0xff80000029297808 */ /* 0x000fe20002800000 */
[-CC-:B------:R-:W-:Y:S01]  /*5160*/  FFMA.FTZ R175, R175, R0.reuse, -R12.reuse ;  /* 0x00000000afaf7223 */ /* 0x180fe2000001080c */
[----:B------:R-:W-:Y:S01]  /*5170*/  ISETP.GT.AND P5, PT, R30, 0x29, PT ;  /* 0x000000291e00780c */ /* 0x000fe20003fa4270 */
[-CC-:B------:R-:W-:Y:S01]  /*5180*/  FFMA.FTZ R38, R3, R0.reuse, -R12.reuse ;  /* 0x0000000003267223 */ /* 0x180fe2000001080c */
[----:B------:R-:W-:Y:S01]  /*5190*/  FSEL R3, R4, RZ, P3 ;  /* 0x000000ff04037208 */ /* 0x000fe20001800000 */
[-CC-:B------:R-:W-:Y:S01]  /*51a0*/  FFMA.FTZ R181, R181, R0.reuse, -R12.reuse ;  /* 0x00000000b5b57223 */ /* 0x180fe2000001080c */
[----:B------:R-:W-:Y:S01]  /*51b0*/  FSEL R45, R45, -INF , P5 ;  /* 0xff8000002d2d7808 */ /* 0x000fe20002800000 */
[-C--:B------:R-:W-:Y:S01]  /*51c0*/  FFMA.FTZ R183, R183, R0.reuse, -R12 ;  /* 0x00000000b7b77223 */ /* 0x080fe2000001080c */
[C---:B------:R-:W-:Y:S01]  /*51d0*/  ISETP.GT.AND P5, PT, R30.reuse, 0x31, PT ;  /* 0x000000311e00780c */ /* 0x040fe20003fa4270 */
[----:B------:R-:W-:Y:S01]  /*51e0*/  FADD.FTZ R3, -R3, R8 ;  /* 0x0000000803037221 */ /* 0x000fe20000010100 */
[----:B------:R-:W-:Y:S01]  /*51f0*/  IMAD.U32 R8, RZ, RZ, UR58 ;  /* 0x0000003aff087e24 */ /* 0x000fe2000f8e00ff */
[----:B------:R-:W-:Y:S01]  /*5200*/  MUFU.EX2 R181, R181 ;  /* 0x000000b500b57308 */ /* 0x000fe20000000800 */
[----:B------:R-:W-:Y:S01]  /*5210*/  FSEL R49, R49, -INF , P5 ;  /* 0xff80000031317808 */ /* 0x000fe20002800000 */
[----:B------:R-:W-:Y:S01]  /*5220*/  FFMA.FTZ R177, R177, R0, -R12 ;  /* 0x00000000b1b17223 */ /* 0x000fe2000001080c */
[----:B------:R-:W-:Y:S01]  /*5230*/  ISETP.GT.AND P5, PT, R30, 0x39, PT ;  /* 0x000000391e00780c */ /* 0x000fe20003fa4270 */
[----:B------:R-:W-:-:S02]  /*5240*/  @!P1 VIADD R8, R8, 0x34840 ;  /* 0x0003484008089836 */ /* 0x000fc40000000000 */
[-CC-:B------:R-:W-:Y:S01]  /*5250*/  FFMA.FTZ R179, R179, R0.reuse, -R12.reuse ;  /* 0x00000000b3b37223 */ /* 0x180fe2000001080c */
[-CC-:B------:R-:W-:Y:S01]  /*5260*/  FFMA.FTZ R173, R173, R0.reuse, -R12.reuse ;  /* 0x00000000adad7223 */ /* 0x180fe2000001080c */
[----:B------:R-:W-:Y:S01]  /*5270*/  FSEL R53, R53, -INF , P5 ;  /* 0xff80000035357808 */ /* 0x000fe20002800000 */
[----:B------:R-:W-:Y:S01]  /*5280*/  MUFU.EX2 R14, R14 ;  /* 0x0000000e000e7308 */ /* 0x000fe20000000800 */
[C---:B------:R-:W-:Y:S01]  /*5290*/  ISETP.GT.AND P5, PT, R30.reuse, 0x41, PT ;  /* 0x000000411e00780c */ /* 0x040fe20003fa4270 */
[-C--:B------:R-:W-:Y:S01]  /*52a0*/  FFMA.FTZ R51, R51, R0.reuse, -R12 ;  /* 0x0000000033337223 */ /* 0x080fe2000001080c */
[----:B------:R-:W-:Y:S01]  /*52b0*/  @!P1 PRMT R8, RZ, 0x654, R8 ;  /* 0x00000654ff089816 */ /* 0x000fe20000000008 */
        /* <DEDUP_REMOVED lines=9> */
[C---:B------:R-:W-:Y:S01]  /*5350*/  ISETP.GT.AND P5, PT, R30.reuse, 0x51, PT ;  /* 0x000000511e00780c */ /* 0x040fe20003fa4270 */
[-CC-:B------:R-:W-:Y:S01]  /*5360*/  FFMA.FTZ R31, R31, R0.reuse, -R12.reuse ;  /* 0x000000001f1f7223 */ /* 0x180fe2000001080c */
[-CC-:B------:R-:W-:Y:S01]  /*5370*/  FFMA.FTZ R46, R79, R0.reuse, -R12.reuse ;  /* 0x000000004f2e7223 */ /* 0x180fe2000001080c */
[----:B------:R-:W-:Y:S01]  /*5380*/  MUFU.EX2 R177, R177 ;  /* 0x000000b100b17308 */ /* 0x000fe20000000800 */
[----:B------:R-:W-:Y:S01]  /*5390*/  FSEL R65, R65, -INF , P5 ;  /* 0xff80000041417808 */ /* 0x000fe20002800000 */
[-CC-:B------:R-:W-:Y:S01]  /*53a0*/  FFMA.FTZ R35, R35, R0.reuse, -R12.reuse ;  /* 0x0000000023237223 */ /* 0x180fe2000001080c */
[C---:B------:R-:W-:Y:S01]  /*53b0*/  ISETP.GT.AND P5, PT, R30.reuse, 0x59, PT ;  /* 0x000000591e00780c */ /* 0x040fe20003fa4270 */
[----:B------:R-:W-:Y:S01]  /*53c0*/  FFMA.FTZ R39, R39, R0, -R12 ;  /* 0x0000000027277223 */ /* 0x000fe2000001080c */
[C---:B------:R-:W-:Y:S01]  /*53d0*/  ISETP.GT.AND P3, PT, R11.reuse, R10, PT ;  /* 0x0000000a0b00720c */ /* 0x040fe20003f64270 */
[----:B------:R-:W-:Y:S01]  /*53e0*/  VIADD R11, R11, 0xffffffff ;  /* 0xffffffff0b0b7836 */ /* 0x000fe20000000000 */
[----:B------:R-:W-:Y:S01]  /*53f0*/  FSEL R69, R69, -INF , P5 ;  /* 0xff80000045457808 */ /* 0x000fe20002800000 */
[----:B------:R-:W-:Y:S01]  /*5400*/  MUFU.EX2 R179, R179 ;  /* 0x000000b300b37308 */ /* 0x000fe20000000800 */
[----:B------:R-:W-:-:S04]  /*5410*/  ISETP.GT.AND P5, PT, R30, 0x61, PT ;  /* 0x000000611e00780c */ /* 0x000fc80003fa4270 */
[----:B------:R-:W-:Y:S02]  /*5420*/  FSEL R73, R73, -INF , P5 ;  /* 0xff80000049497808 */ /* 0x000fe40002800000 */
[C---:B------:R-:W-:Y:S01]  /*5430*/  ISETP.GT.AND P5, PT, R30.reuse, 0x69, PT ;  /* 0x000000691e00780c */ /* 0x040fe20003fa4270 */
[----:B------:R-:W-:Y:S03]  /*5440*/  MUFU.EX2 R173, R173 ;  /* 0x000000ad00ad7308 */ /* 0x000fe60000000800 */
[----:B------:R-:W-:Y:S02]  /*5450*/  FSEL R77, R77, -INF , P5 ;  /* 0xff8000004d4d7808 */ /* 0x000fe40002800000 */
[----:B------:R-:W-:Y:S01]  /*5460*/  ISETP.GT.AND P5, PT, R30, 0x71, PT ;  /* 0x000000711e00780c */ /* 0x000fe20003fa4270 */
[----:B------:R-:W-:Y:S02]  /*5470*/  WARPGROUP.DEPBAR.LE gsb0, 0x0 ;  /* 0x00008000000079c5 */ /* 0x000fe40000010000 */
[----:B------:R-:W-:Y:S01]  /*5480*/  FSEL R161, R28, -INF , P4 ;  /* 0xff8000001ca17808 */ /* 0x000fe20002000000 */
[----:B------:R-:W-:Y:S01]  /*5490*/  WARPGROUP.ARRIVE ;  /* 0x00000000000079c5 */ /* 0x000fe20000000000 */
[----:B------:R-:W-:Y:S01]  /*54a0*/  ISETP.GT.AND P4, PT, R30, 0x10, PT ;  /* 0x000000101e00780c */ /* 0x000fe20003f84270 */
[----:B------:R-:W-:Y:S01]  /*54b0*/  FFMA.FTZ R28, R199, R0, -R12 ;  /* 0x00000000c71c7223 */ /* 0x000fe2000001080c */
[----:B------:R-:W-:Y:S01]  /*54c0*/  FMNMX.FTZ R20, R161, R20, !PT ;  /* 0x00000014a1147209 */ /* 0x000fe20007810000 */
[----:B------:R-:W-:Y:S01]  /*54d0*/  MUFU.EX2 R21, R21 ;  /* 0x0000001500157308 */ /* 0x000fe20000000800 */
[----:B------:R-:W-:Y:S01]  /*54e0*/  FSEL R163, R32, -INF , P4 ;  /* 0xff80000020a37808 */ /* 0x000fe20002000000 */
[----:B------:R-:W-:Y:S01]  /*54f0*/  HGMMA.64x128x16.F32.BF16 R88, R156, gdesc[UR8].tnspB, R88, gsb0 ;  /* 0x41e000089c587df0 */ /* 0x000fe20008001858 */
[----:B------:R-:W-:-:S02]  /*5500*/  FMNMX.FTZ R20, R29, R20, !PT ;  /* 0x000000141d147209 */ /* 0x000fc40007810000 */
[----:B------:R-:W-:Y:S02]  /*5510*/  ISETP.GT.AND P4, PT, R30, 0x18, PT ;  /* 0x000000181e00780c */ /* 0x000fe40003f84270 */
[----:B------:R-:W-:Y:S01]  /*5520*/  FMNMX.FTZ R24, R163, R20, !PT ;  /* 0x00000014a3187209 */ /* 0x000fe20007810000 */
[----:B------:R-:W-:Y:S01]  /*5530*/  MUFU.EX2 R15, R15 ;  /* 0x0000000f000f7308 */ /* 0x000fe20000000800 */
[----:B------:R-:W-:Y:S01]  /*5540*/  FSEL R165, R36, -INF , P4 ;  /* 0xff80000024a57808 */ /* 0x000fe20002000000 */
[--C-:B------:R-:W-:Y:S01]  /*5550*/  FFMA.FTZ R36, R47, R0, -R12.reuse ;  /* 0x000000002f247223 */ /* 0x100fe2000001080c */
[----:B------:R-:W-:Y:S02]  /*5560*/  FMNMX.FTZ R24, R33, R24, !PT ;  /* 0x0000001821187209 */ /* 0x000fe40007810000 */
[----:B------:R-:W-:Y:S02]  /*5570*/  ISETP.GT.AND P4, PT, R30, 0x20, PT ;  /* 0x000000201e00780c */ /* 0x000fe40003f84270 */
[----:B------:R-:W-:Y:S01]  /*5580*/  FMNMX.FTZ R24, R165, R24, !PT ;  /* 0x00000018a5187209 */ /* 0x000fe20007810000 */
[----:B------:R0:W-:Y:S01]  /*5590*/  MUFU.EX2 R20, R201 ;  /* 0x000000c900147308 */ /* 0x0001e20000000800 */
[----:B------:R-:W-:Y:S01]  /*55a0*/  FSEL R167, R40, -INF , P4 ;  /* 0xff80000028a77808 */ /* 0x000fe20002000000 */
[----:B------:R-:W-:Y:S01]  /*55b0*/  FFMA.FTZ R40, R59, R0, -R12 ;  /* 0x000000003b287223 */ /* 0x000fe2000001080c */
[----:B------:R-:W-:-:S02]  /*55c0*/  FMNMX.FTZ R24, R37, R24, !PT ;  /* 0x0000001825187209 */ /* 0x000fc40007810000 */
[----:B------:R-:W-:Y:S02]  /*55d0*/  ISETP.GT.AND P4, PT, R30, 0x28, PT ;  /* 0x000000281e00780c */ /* 0x000fe40003f84270 */
[----:B------:R-:W-:Y:S01]  /*55e0*/  FMNMX.FTZ R26, R167, R24, !PT ;  /* 0x00000018a71a7209 */ /* 0x000fe20007810000 */
[----:B------:R-:W-:Y:S01]  /*55f0*/  MUFU.EX2 R40, R40 ;  /* 0x0000002800287308 */ /* 0x000fe20000000800 */
[----:B------:R-:W-:Y:S01]  /*5600*/  FSEL R199, R44, -INF , P4 ;  /* 0xff8000002cc77808 */ /* 0x000fe20002000000 */
[----:B------:R-:W-:Y:S01]  /*5610*/  FFMA.FTZ R44, R75, R0, -R12 ;  /* 0x000000004b2c7223 */ /* 0x000fe2000001080c */
[----:B------:R-:W-:Y:S02]  /*5620*/  FMNMX.FTZ R26, R41, R26, !PT ;  /* 0x0000001a291a7209 */ /* 0x000fe40007810000 */
[----:B------:R-:W-:Y:S02]  /*5630*/  ISETP.GT.AND P4, PT, R30, 0x30, PT ;  /* 0x000000301e00780c */ /* 0x000fe40003f84270 */
[----:B------:R-:W-:Y:S01]  /*5640*/  FMNMX.FTZ R26, R199, R26, !PT ;  /* 0x0000001ac71a7209 */ /* 0x000fe20007810000 */
[----:B------:R1:W-:Y:S01]  /*5650*/  MUFU.EX2 R24, R28 ;  /* 0x0000001c00187308 */ /* 0x0003e20000000800 */
[----:B0-----:R-:W-:-:S02]  /*5660*/  FSEL R201, R48, -INF , P4 ;  /* 0xff80000030c97808 */ /* 0x001fc40002000000 */
[----:B------:R-:W-:Y:S02]  /*5670*/  FMNMX.FTZ R26, R45, R26, !PT ;  /* 0x0000001a2d1a7209 */ /* 0x000fe40007810000 */
[----:B------:R-:W-:Y:S02]  /*5680*/  ISETP.GT.AND P4, PT, R30, 0x38, PT ;  /* 0x000000381e00780c */ /* 0x000fe40003f84270 */
[----:B------:R-:W-:Y:S01]  /*5690*/  FSEL R81, R81, -INF , P5 ;  /* 0xff80000051517808 */ /* 0x000fe20002800000 */
[----:B------:R-:W-:Y:S01]  /*56a0*/  MUFU.EX2 R38, R38 ;  /* 0x0000002600267308 */ /* 0x000fe20000000800 */
[----:B-1----:R-:W-:Y:S02]  /*56b0*/  FMNMX.FTZ R28, R201, R26, !PT ;  /* 0x0000001ac91c7209 */ /* 0x002fe40007810000 */
[----:B------:R-:W-:Y:S01]  /*56c0*/  FSEL R203, R52, -INF , P4 ;  /* 0xff80000034cb7808 */ /* 0x000fe20002000000 */
[----:B------:R-:W-:Y:S01]  /*56d0*/  FMUL.FTZ R52, R3, R0 ;  /* 0x0000000003347220 */ /* 0x000fe20000410000 */
        /* <DEDUP_REMOVED lines=8> */
[----:B------:R-:W-:Y:S01]  /*5760*/  FMNMX.FTZ R32, R205, R28, !PT ;  /* 0x0000001ccd207209 */ /* 0x000fe20007810000 */
[-CC-:B0-----:R-:W-:Y:S01]  /*5770*/  FFMA.FTZ R175, R169, R0.reuse, -R12.reuse ;  /* 0x00000000a9af7223 */ /* 0x181fe2000001080c */
[----:B------:R-:W-:Y:S01]  /*5780*/  FSEL R171, R60, -INF , P4 ;  /* 0xff8000003cab7808 */ /* 0x000fe20002000000 */
[----:B------:R-:W-:Y:S01]  /*5790*/  FFMA.FTZ R169, R43, R0, -R12 ;  /* 0x000000002ba97223 */ /* 0x000fe2000001080c */
        /* <DEDUP_REMOVED lines=17> */
[----:B------:R-:W-:Y:S01]  /*58b0*/  MUFU.EX2 R169, R169 ;  /* 0x000000a900a97308 */ /* 0x000fe20000000800 */
[----:B0-----:R-:W-:Y:S02]  /*58c0*/  FMNMX.FTZ R36, R43, R34, !PT ;  /* 0x000000222b247209 */ /* 0x001fe40007810000 */
[----:B------:R-:W-:Y:S02]  /*58d0*/  FSEL R209, R76, -INF , P4 ;  /* 0xff8000004cd17808 */ /* 0x000fe40002000000 */
[----:B------:R-:W-:Y:S02]  /*58e0*/  FMNMX.FTZ R36, R73, R36, !PT ;  /* 0x0000002449247209 */ /* 0x000fe40007810000 */
[----:B------:R-:W-:Y:S01]  /*58f0*/  ISETP.GT.AND P4, PT, R30, 0x70, PT ;  /* 0x000000701e00780c */ /* 0x000fe20003f84270 */
[----:B------:R0:W-:Y:S01]  /*5900*/  MUFU.EX2 R34, R51 ;  /* 0x0000003300227308 */ /* 0x0001e20000000800 */
[----:B------:R-:W-:-:S02]  /*5910*/  FMNMX.FTZ R36, R209, R36, !PT ;  /* 0x00000024d1247209 */ /* 0x000fc40007810000 */
[----:B------:R-:W-:Y:S02]  /*5920*/  FSEL R211, R80, -INF , P4 ;  /* 0xff80000050d37808 */ /* 0x000fe40002000000 */
[----:B------:R-:W-:Y:S02]  /*5930*/  FMNMX.FTZ R36, R77, R36, !PT ;  /* 0x000000244d247209 */ /* 0x000fe40007810000 */
[C---:B------:R-:W-:Y:S01]  /*5940*/  ISETP.GT.AND P4, PT, R30.reuse, 0x78, PT ;  /* 0x000000781e00780c */ /* 0x040fe20003f84270 */
[----:B------:R-:W-:Y:S01]  /*5950*/  MUFU.EX2 R27, R27 ;  /* 0x0000001b001b7308 */ /* 0x000fe20000000800 */
[----:B------:R-:W-:Y:S01]  /*5960*/  FMNMX.FTZ R36, R211, R36, !PT ;  /* 0x00000024d3247209 */ /* 0x000fe20007810000 */
[----:B0-----:R-:W-:Y:S01]  /*5970*/  FFMA.FTZ R51, R63, R0, -R12 ;  /* 0x000000003f337223 */ /* 0x001fe2000001080c */
[----:B------:R-:W-:Y:S02]  /*5980*/  ISETP.GT.AND P5, PT, R30, 0x79, PT ;  /* 0x000000791e00780c */ /* 0x000fe40003fa4270 */
[----:B------:R-:W-:-:S02]  /*5990*/  FSEL R213, R84, -INF , P4 ;  /* 0xff80000054d57808 */ /* 0x000fc40002000000 */
[----:B------:R-:W-:Y:S01]  /*59a0*/  FMNMX.FTZ R36, R81, R36, !PT ;  /* 0x0000002451247209 */ /* 0x000fe20007810000 */
[----:B------:R0:W-:Y:S01]  /*59b0*/  MUFU.EX2 R30, R55 ;  /* 0x00000037001e7308 */ /* 0x0001e20000000800 */
[----:B------:R-:W-:Y:S02]  /*59c0*/  FSEL R85, R85, -INF , P5 ;  /* 0xff80000055557808 */ /* 0x000fe40002800000 */
[----:B------:R-:W-:-:S04]  /*59d0*/  FMNMX.FTZ R36, R213, R36, !PT ;  /* 0x00000024d5247209 */ /* 0x000fc80007810000 */
[----:B------:R-:W-:Y:S01]  /*59e0*/  FMNMX.FTZ R42, R85, R36, !PT ;  /* 0x00000024552a7209 */ /* 0x000fe20007810000 */
[-CC-:B------:R-:W-:Y:S01]  /*59f0*/  FFMA.FTZ R36, R7, R0.reuse, -R12.reuse ;  /* 0x0000000007247223 */ /* 0x180fe2000001080c */
[----:B------:R-:W-:Y:S01]  /*5a00*/  MUFU.EX2 R51, R51 ;  /* 0x0000003300337308 */ /* 0x000fe20000000800 */
[----:B0-----:R-:W-:Y:S02]  /*5a10*/  FFMA.FTZ R55, R67, R0, -R12 ;  /* 0x0000000043377223 */ /* 0x001fe4000001080c */
[----:B------:R-:W0:Y:S05]  /*5a20*/  SHFL.BFLY PT, R59, R42, 0x2, 0x1f ;  /* 0x0c401f002a3b7f89 */ /* 0x000e2a00000e0000 */
[----:B------:R-:W-:Y:S08]  /*5a30*/  MUFU.EX2 R36, R36 ;  /* 0x0000002400247308 */ /* 0x000ff00000000800 */
[----:B------:R-:W-:Y:S01]  /*5a40*/  MUFU.EX2 R55, R55 ;  /* 0x0000003700377308 */ /* 0x000fe20000000800 */
[----:B------:R-:W-:-:S02]  /*5a50*/  WARPGROUP.DEPBAR.LE gsb0, 0x0 ;  /* 0x00008000000079c5 */ /* 0x000fc40000010000 */
[----:B------:R-:W-:-:S05]  /*5a60*/  WARPGROUP.ARRIVE ;  /* 0x00000000000079c5 */ /* 0x000fca0000000000 */
[----:B------:R-:W1:Y:S01]  /*5a70*/  MUFU.EX2 R44, R44 ;  /* 0x0000002c002c7308 */ /* 0x000e620000000800 */
[----:B0-----:R-:W-:Y:S01]  /*5a80*/  FMNMX.FTZ R59, R42, R59, !PT ;  /* 0x0000003b2a3b7209 */ /* 0x001fe20007810000 */
[----:B------:R-:W-:Y:S01]  /*5a90*/  FFMA.FTZ R42, R71, R0, -R12 ;  /* 0x00000000472a7223 */ /* 0x000fe2000001080c */
[----:B------:R-:W-:Y:S03]  /*5aa0*/  HGMMA.64x128x16.F32.BF16 R88, R152, gdesc[UR4].tnspB, R88, gsb0 ;  /* 0x41e0000498587df0 */ /* 0x000fe60008001858 */
[----:B------:R-:W0:Y:S02]  /*5ab0*/  SHFL.BFLY PT, R48, R59, 0x1, 0x1f ;  /* 0x0c201f003b307f89 */ /* 0x000e2400000e0000 */
[----:B------:R-:W-:Y:S08]  /*5ac0*/  MUFU.EX2 R42, R42 ;  /* 0x0000002a002a7308 */ /* 0x000ff00000000800 */
[----:B------:R-:W-:Y:S01]  /*5ad0*/  MUFU.EX2 R31, R31 ;  /* 0x0000001f001f7308 */ /* 0x000fe20000000800 */
[----:B-1----:R-:W-:-:S07]  /*5ae0*/  F2FP.BF16.F32.PACK_AB R157, R44, R27 ;  /* 0x0000001b2c9d723e */ /* 0x002fce00000010ff */
[----:B------:R-:W1:Y:S01]  /*5af0*/  MUFU.EX2 R46, R46 ;  /* 0x0000002e002e7308 */ /* 0x000e620000000800 */
[----:B0-----:R-:W-:Y:S01]  /*5b00*/  FMNMX.FTZ R7, R59, R48, !PT ;  /* 0x000000303b077209 */ /* 0x001fe20007810000 */
[----:B------:R-:W-:-:S06]  /*5b10*/  FFMA.FTZ R48, R83, R0, -R12 ;  /* 0x0000000053307223 */ /* 0x000fcc000001080c */
[----:B------:R-:W-:Y:S01]  /*5b20*/  MUFU.EX2 R35, R35 ;  /* 0x0000002300237308 */ /* 0x000fe20000000800 */
[-C--:B------:R-:W-:Y:S01]  /*5b30*/  FFMA.FTZ R12, R87, R0.reuse, -R12 ;  /* 0x00000000570c7223 */ /* 0x080fe2000001080c */
[C---:B------:R-:W-:Y:S01]  /*5b40*/  FSETP.NEU.FTZ.AND P4, PT, R7.reuse, -INF , PT ;  /* 0xff8000000700780b */ /* 0x040fe20003f9d000 */
[----:B------:R-:W-:-:S05]  /*5b50*/  FMUL.FTZ R50, R7, R0 ;  /* 0x0000000007327220 */ /* 0x000fca0000410000 */
[----:B------:R-:W-:Y:S01]  /*5b60*/  FSEL R50, R50, RZ, P4 ;  /* 0x000000ff32327208 */ /* 0x000fe20002000000 */
[----:B------:R-:W-:Y:S01]  /*5b70*/  MUFU.EX2 R48, R48 ;  /* 0x0000003000307308 */ /* 0x000fe20000000800 */
[----:B-1----:R-:W-:-:S03]  /*5b80*/  F2FP.BF16.F32.PACK_AB R159, R46, R31 ;  /* 0x0000001f2e9f723e */ /* 0x002fc600000010ff */
        /* <DEDUP_REMOVED lines=41> */
[----:B------:R-:W-:Y:S01]  /*5e20*/  FFMA.FTZ R50, R85, R0, -R50 ;  /* 0x0000000055327223 */ /* 0x000fe20000010832 */
[----:B------:R-:W-:-:S02]  /*5e30*/  F2FP.BF16.F32.PACK_AB R181, R14, R181 ;  /* 0x000000b50eb5723e */ /* 0x000fc400000010ff */
[----:B------:R-:W-:Y:S02]  /*5e40*/  F2FP.BF16.F32.PACK_AB R171, R30, R21 ;  /* 0x000000151eab723e */ /* 0x000fe400000010ff */
[----:B------:R-:W-:Y:S01]  /*5e50*/  F2FP.BF16.F32.PACK_AB R165, R40, R15 ;  /* 0x0000000f28a5723e */ /* 0x000fe200000010ff */
[----:B------:R-:W1:Y:S01]  /*5e60*/  MUFU.EX2 R29, R29 ;  /* 0x0000001d001d7308 */ /* 0x000e620000000800 */
[C---:B--2---:R-:W-:Y:S01]  /*5e70*/  FADD.FTZ R59, R25.reuse, R6 ;  /* 0x00000006193b7221 */ /* 0x044fe20000010000 */
[----:B------:R-:W-:Y:S01]  /*5e80*/  FADD.FTZ R6, R14, R57 ;  /* 0x000000390e067221 */ /* 0x000fe20000010000 */
[----:B------:R-:W-:Y:S02]  /*5e90*/  F2FP.BF16.F32.PACK_AB R180, R25, R180 ;  /* 0x000000b419b4723e */ /* 0x000fe400000010ff */
[----:B------:R-:W-:Y:S01]  /*5ea0*/  F2FP.BF16.F32.PACK_AB R167, R51, R36 ;  /* 0x0000002433a7723e */ /* 0x000fe200000010ff */
[----:B------:R-:W-:Y:S01]  /*5eb0*/  FADD.FTZ R57, R183, R6 ;  /* 0x00000006b7397221 */ /* 0x000fe20000010000 */
[C---:B------:R-:W-:Y:S01]  /*5ec0*/  F2FP.BF16.F32.PACK_AB R183, R20.reuse, R183 ;  /* 0x000000b714b7723e */ /* 0x040fe200000010ff */
[----:B------:R-:W2:Y:S01]  /*5ed0*/  MUFU.EX2 R176, R176 ;  /* 0x000000b000b07308 */ /* 0x000ea20000000800 */
[----:B------:R-:W-:Y:S01]  /*5ee0*/  F2FP.BF16.F32.PACK_AB R161, R55, R38 ;  /* 0x0000002637a1723e */ /* 0x000fe200000010ff */
[----:B------:R-:W-:Y:S01]  /*5ef0*/  FADD.FTZ R6, R20, R57 ;  /* 0x0000003914067221 */ /* 0x000fe20000010000 */
[----:B------:R-:W-:-:S03]  /*5f00*/  F2FP.BF16.F32.PACK_AB R163, R42, R13 ;  /* 0x0000000d2aa3723e */ /* 0x000fc600000010ff */
[----:B------:R-:W-:Y:S01]  /*5f10*/  FADD.FTZ R57, R177, R6 ;  /* 0x00000006b1397221 */ /* 0x000fe20000010000 */
[C---:B------:R-:W-:Y:S01]  /*5f20*/  F2FP.BF16.F32.PACK_AB R177, R24.reuse, R177 ;  /* 0x000000b118b1723e */ /* 0x040fe200000010ff */
[----:B------:R-:W3:Y:S02]  /*5f30*/  MUFU.EX2 R33, R33 ;  /* 0x0000002100217308 */ /* 0x000ee40000000800 */
[----:B------:R-:W-:-:S04]  /*5f40*/  FADD.FTZ R6, R24, R57 ;  /* 0x0000003918067221 */ /* 0x000fc80000010000 */
        /* <DEDUP_REMOVED lines=9> */
[----:B------:R-:W5:Y:S01]  /*5fe0*/  MUFU.EX2 R41, R41 ;  /* 0x0000002900297308 */ /* 0x000f620000000800 */
[----:B------:R-:W-:Y:S02]  /*5ff0*/  WARPGROUP.DEPBAR.LE gsb0, 0x0 ;  /* 0x00008000000079c5 */ /* 0x000fe40000010000 */
[----:B------:R0:W-:Y:S05]  /*6000*/  @!P1 SYNCS.ARRIVE.TRANS64.RED.A1T0 RZ, [R8+URZ], RZ ;  /* 0x000000ff08ff99a7 */ /* 0x0001ea000810043f */
[----:B------:R-:W5:Y:S01]  /*6010*/  MUFU.EX2 R174, R174 ;  /* 0x000000ae00ae7308 */ /* 0x000f620000000800 */
[----:B------:R-:W-:Y:S01]  /*6020*/  F2FP.BF16.F32.PACK_AB R153, R48, R35 ;  /* 0x000000233099723e */ /* 0x000fe200000010ff */
[----:B0-----:R-:W-:-:S06]  /*6030*/  @!P1 VIADD R8, R54, 0x34860 ;  /* 0x0003486036089836 */ /* 0x001fcc0000000000 */
[----:B------:R-:W0:Y:S01]  /*6040*/  MUFU.EX2 R45, R45 ;  /* 0x0000002d002d7308 */ /* 0x000e220000000800 */
[----:B------:R-:W-:-:S04]  /*6050*/  @!P1 PRMT R8, RZ, 0x654, R8 ;  /* 0x00000654ff089816 */ /* 0x000fc80000000008 */
[----:B------:R1:W-:Y:S03]  /*6060*/  @!P1 SYNCS.ARRIVE.TRANS64.RED.A1T0 RZ, [R8+URZ], RZ ;  /* 0x000000ff08ff99a7 */ /* 0x0003e6000810043f */
[----:B------:R-:W0:Y:S01]  /*6070*/  MUFU.EX2 R168, R168 ;  /* 0x000000a800a87308 */ /* 0x000e220000000800 */
[----:B-1----:R-:W-:-:S07]  /*6080*/  FADD.FTZ R8, R182, R59 ;  /* 0x0000003bb6087221 */ /* 0x002fce0000010000 */
[----:B------:R-:W1:Y:S01]  /*6090*/  MUFU.EX2 R49, R49 ;  /* 0x0000003100317308 */ /* 0x000e620000000800 */
[C---:B------:R-:W-:Y:S01]  /*60a0*/  F2FP.BF16.F32.PACK_AB R182, R29.reuse, R182 ;  /* 0x000000b61db6723e */ /* 0x040fe200000010ff */
[----:B------:R-:W-:-:S04]  /*60b0*/  FADD.FTZ R59, R29, R8 ;  /* 0x000000081d3b7221 */ /* 0x000fc80000010000 */
[----:B--2---:R-:W-:Y:S02]  /*60c0*/  FADD.FTZ R8, R176, R59 ;  /* 0x0000003bb0087221 */ /* 0x004fe40000010000 */
[----:B------:R-:W2:Y:S01]  /*60d0*/  MUFU.EX2 R170, R170 ;  /* 0x000000aa00aa7308 */ /* 0x000ea20000000800 */
[C---:B---3--:R-:W-:Y:S01]  /*60e0*/  F2FP.BF16.F32.PACK_AB R176, R33.reuse, R176 ;  /* 0x000000b021b0723e */ /* 0x048fe200000010ff */
[----:B------:R-:W-:-:S04]  /*60f0*/  FADD.FTZ R59, R33, R8 ;  /* 0x00000008213b7221 */ /* 0x000fc80000010000 */
[----:B----4-:R-:W-:Y:S02]  /*6100*/  FADD.FTZ R8, R178, R59 ;  /* 0x0000003bb2087221 */ /* 0x010fe40000010000 */
[----:B------:R3:W-:Y:S01]  /*6110*/  MUFU.EX2 R162, R47 ;  /* 0x0000002f00a27308 */ /* 0x0007e20000000800 */
[C---:B-----5:R-:W-:Y:S01]  /*6120*/  F2FP.BF16.F32.PACK_AB R178, R37.reuse, R178 ;  /* 0x000000b225b2723e */ /* 0x060fe200000010ff */
[----:B------:R-:W-:-:S04]  /*6130*/  FADD.FTZ R59, R37, R8 ;  /* 0x00000008253b7221 */ /* 0x000fc80000010000 */
[----:B------:R-:W-:Y:S02]  /*6140*/  FADD.FTZ R8, R172, R59 ;  /* 0x0000003bac087221 */ /* 0x000fe40000010000 */
[----:B------:R-:W4:Y:S01]  /*6150*/  MUFU.EX2 R53, R53 ;  /* 0x0000003500357308 */ /* 0x000f220000000800 */
[----:B---3--:R-:W-:Y:S01]  /*6160*/  FADD.FTZ R47, R175, R6 ;  /* 0x00000006af2f7221 */ /* 0x008fe20000010000 */
[C---:B------:R-:W-:Y:S01]  /*6170*/  F2FP.BF16.F32.PACK_AB R172, R41.reuse, R172 ;  /* 0x000000ac29ac723e */ /* 0x040fe200000010ff */
[----:B------:R-:W-:Y:S01]  /*6180*/  FADD.FTZ R59, R41, R8 ;  /* 0x00000008293b7221 */ /* 0x000fe20000010000 */
[C---:B------:R-:W-:Y:S01]  /*6190*/  F2FP.BF16.F32.PACK_AB R175, R32.reuse, R175 ;  /* 0x000000af20af723e */ /* 0x040fe200000010ff */
[----:B------:R-:W-:Y:S02]  /*61a0*/  FADD.FTZ R6, R32, R47 ;  /* 0x0000002f20067221 */ /* 0x000fe40000010000 */
[----:B------:R-:W-:Y:S01]  /*61b0*/  FADD.FTZ R8, R174, R59 ;  /* 0x0000003bae087221 */ /* 0x000fe20000010000 */
[----:B------:R-:W3:Y:S01]  /*61c0*/  MUFU.EX2 R164, R164 ;  /* 0x000000a400a47308 */ /* 0x000ee20000000800 */
[----:B------:R-:W-:Y:S01]  /*61d0*/  FADD.FTZ R47, R169, R6 ;  /* 0x00000006a92f7221 */ /* 0x000fe20000010000 */
[C---:B0-----:R-:W-:Y:S01]  /*61e0*/  F2FP.BF16.F32.PACK_AB R174, R45.reuse, R174 ;  /* 0x000000ae2dae723e */ /* 0x041fe200000010ff */
[----:B------:R-:W-:Y:S01]  /*61f0*/  FADD.FTZ R57, R45, R8 ;  /* 0x000000082d397221 */ /* 0x000fe20000010000 */
[C---:B------:R-:W-:Y:S01]  /*6200*/  F2FP.BF16.F32.PACK_AB R169, R34.reuse, R169 ;  /* 0x000000a922a9723e */ /* 0x040fe200000010ff */
[----:B------:R-:W-:-:S02]  /*6210*/  FADD.FTZ R6, R34, R47 ;  /* 0x0000002f22067221 */ /* 0x000fc40000010000 */
[----:B------:R-:W-:Y:S01]  /*6220*/  FADD.FTZ R8, R168, R57 ;  /* 0x00000039a8087221 */ /* 0x000fe20000010000 */
[----:B------:R-:W0:Y:S01]  /*6230*/  MUFU.EX2 R9, R9 ;  /* 0x0000000900097308 */ /* 0x000e220000000800 */
[C---:B-1----:R-:W-:Y:S02]  /*6240*/  F2FP.BF16.F32.PACK_AB R168, R49.reuse, R168 ;  /* 0x000000a831a8723e */ /* 0x042fe400000010ff */
[----:B------:R-:W-:-:S04]  /*6250*/  FADD.FTZ R25, R49, R8 ;  /* 0x0000000831197221 */ /* 0x000fc80000010000 */
[----:B--2---:R-:W-:Y:S01]  /*6260*/  FADD.FTZ R8, R170, R25 ;  /* 0x00000019aa087221 */ /* 0x004fe20000010000 */
[----:B------:R-:W1:Y:S01]  /*6270*/  MUFU.EX2 R166, R166 ;  /* 0x000000a600a67308 */ /* 0x000e620000000800 */
[----:B------:R-:W-:Y:S01]  /*6280*/  FADD.FTZ R25, R21, R6 ;  /* 0x0000000615197221 */ /* 0x000fe20000010000 */
[C---:B----4-:R-:W-:Y:S01]  /*6290*/  F2FP.BF16.F32.PACK_AB R170, R53.reuse, R170 ;  /* 0x000000aa35aa723e */ /* 0x050fe200000010ff */
[----:B------:R-:W-:Y:S02]  /*62a0*/  FADD.FTZ R29, R53, R8 ;  /* 0x00000008351d7221 */ /* 0x000fe40000010000 */
[----:B------:R-:W-:Y:S02]  /*62b0*/  FADD.FTZ R6, R30, R25 ;  /* 0x000000191e067221 */ /* 0x000fe40000010000 */
[----:B---3--:R-:W-:Y:S01]  /*62c0*/  FADD.FTZ R8, R164, R29 ;  /* 0x0000001da4087221 */ /* 0x008fe20000010000 */
[----:B------:R-:W2:Y:S01]  /*62d0*/  MUFU.EX2 R5, R61 ;  /* 0x0000003d00057308 */ /* 0x000ea20000000800 */
[----:B------:R-:W-:Y:S01]  /*62e0*/  FADD.FTZ R25, R15, R6 ;  /* 0x000000060f197221 */ /* 0x000fe20000010000 */
[C---:B0-----:R-:W-:Y:S01]  /*62f0*/  F2FP.BF16.F32.PACK_AB R164, R9.reuse, R164 ;  /* 0x000000a409a4723e */ /* 0x041fe200000010ff */
[----:B------:R-:W-:-:S02]  /*6300*/  FADD.FTZ R29, R9, R8 ;  /* 0x00000008091d7221 */ /* 0x000fc40000010000 */
[----:B------:R-:W-:-:S03]  /*6310*/  FADD.FTZ R25, R40, R25 ;  /* 0x0000001928197221 */ /* 0x000fc60000010000 */
[----:B------:R-:W0:Y:S01]  /*6320*/  MUFU.EX2 R160, R160 ;  /* 0x000000a000a07308 */ /* 0x000e220000000800 */
[----:B-1----:R-:W-:Y:S01]  /*6330*/  FADD.FTZ R6, R166, R29 ;  /* 0x0000001da6067221 */ /* 0x002fe20000010000 */
[----:B------:R-:W-:-:S04]  /*6340*/  FADD.FTZ R8, R36, R25 ;  /* 0x0000001924087221 */ /* 0x000fc80000010000 */
[----:B------:R-:W-:Y:S01]  /*6350*/  FADD.FTZ R29, R51, R8 ;  /* 0x00000008331d7221 */ /* 0x000fe20000010000 */
[----:B------:R-:W-:Y:S01]  /*6360*/  IMAD.MOV.U32 R8, RZ, RZ, R4 ;  /* 0x000000ffff087224 */ /* 0x000fe200078e0004 */
[----:B------:R-:W1:Y:S01]  /*6370*/  MUFU.EX2 R65, R65 ;  /* 0x0000004100417308 */ /* 0x000e620000000800 */
[C---:B--2---:R-:W-:Y:S01]  /*6380*/  FADD.FTZ R25, R5.reuse, R6 ;  /* 0x0000000605197221 */ /* 0x044fe20000010000 */
[----:B------:R-:W-:Y:S01]  /*6390*/  FADD.FTZ R6, R38, R29 ;  /* 0x0000001d26067221 */ /* 0x000fe20000010000 */
[----:B------:R-:W-:-:S03]  /*63a0*/  F2FP.BF16.F32.PACK_AB R166, R5, R166 ;  /* 0x000000a605a6723e */ /* 0x000fc600000010ff */
[----:B------:R-:W-:Y:S02]  /*63b0*/  FADD.FTZ R6, R55, R6 ;  /* 0x0000000637067221 */ /* 0x000fe40000010000 */
[----:B------:R-:W2:Y:S01]  /*63c0*/  MUFU.EX2 R69, R69 ;  /* 0x0000004500457308 */ /* 0x000ea20000000800 */
[----:B0-----:R-:W-:Y:S01]  /*63d0*/  FADD.FTZ R25, R160, R25 ;  /* 0x00000019a0197221 */ /* 0x001fe20000010000 */
[----:B------:R-:W-:-:S04]  /*63e0*/  FADD.FTZ R9, R13, R6 ;  /* 0x000000060d097221 */ /* 0x000fc80000010000 */
[----:B------:R-:W-:Y:S01]  /*63f0*/  FADD.FTZ R6, R42, R9 ;  /* 0x000000092a067221 */ /* 0x000fe20000010000 */
[----:B------:R-:W-:Y:S01]  /*6400*/  IMAD.MOV.U32 R9, RZ, RZ, R7 ;  /* 0x000000ffff097224 */ /* 0x000fe200078e0007 */
[----:B------:R-:W0:Y:S01]  /*6410*/  MUFU.EX2 R156, R43 ;  /* 0x0000002b009c7308 */ /* 0x000e220000000800 */
[----:B-1----:R-:W-:Y:S01]  /*6420*/  FADD.FTZ R25, R65, R25 ;  /* 0x0000001941197221 */ /* 0x002fe20000010000 */
[----:B------:R-:W-:Y:S01]  /*6430*/  FADD.FTZ R5, R27, R6 ;  /* 0x000000061b057221 */ /* 0x000fe20000010000 */
[----:B------:R-:W-:Y:S02]  /*6440*/  F2FP.BF16.F32.PACK_AB R160, R65, R160 ;  /* 0x000000a041a0723e */ /* 0x000fe400000010ff */
[----:B------:R-:W-:Y:S01]  /*6450*/  FADD.FTZ R25, R162, R25 ;  /* 0x00000019a2197221 */ /* 0x000fe20000010000 */
[----:B------:R-:W-:Y:S02]  /*6460*/  FADD.FTZ R6, R44, R5 ;  /* 0x000000052c067221 */ /* 0x000fe40000010000 */
[----:B------:R-:W1:Y:S01]  /*6470*/  MUFU.EX2 R73, R73 ;  /* 0x0000004900497308 */ /* 0x000e620000000800 */
[----:B--2---:R-:W-:Y:S01]  /*6480*/  FADD.FTZ R25, R69, R25 ;  /* 0x0000001945197221 */ /* 0x004fe20000010000 */
[----:B------:R-:W-:Y:S01]  /*6490*/  FADD.FTZ R5, R31, R6 ;  /* 0x000000061f057221 */ /* 0x000fe20000010000 */
[----:B------:R-:W-:-:S03]  /*64a0*/  F2FP.BF16.F32.PACK_AB R162, R69, R162 ;  /* 0x000000a245a2723e */ /* 0x000fc600000010ff */
[----:B------:R-:W-:Y:S02]  /*64b0*/  FADD.FTZ R6, R46, R5 ;  /* 0x000000052e067221 */ /* 0x000fe40000010000 */
[----:B------:R-:W2:Y:S01]  /*64c0*/  MUFU.EX2 R158, R209 ;  /* 0x000000d1009e7308 */ /* 0x000ea20000000800 */
[----:B0-----:R-:W-:Y:S01]  /*64d0*/  FADD.FTZ R25, R156, R25 ;  /* 0x000000199c197221 */ /* 0x001fe20000010000 */
[----:B------:R-:W-:-:S04]  /*64e0*/  FADD.FTZ R5, R35, R6 ;  /* 0x0000000623057221 */ /* 0x000fc80000010000 */
[----:B------:R-:W-:Y:S02]  /*64f0*/  FADD.FTZ R6, R48, R5 ;  /* 0x0000000530067221 */ /* 0x000fe40000010000 */
        /* <DEDUP_REMOVED lines=16> */
[----:B-1----:R-:W-:-:S04]  /*6600*/  FADD.FTZ R25, R154, R25 ;  /* 0x000000199a197221 */ /* 0x002fc80000010000 */
[C---:B--2---:R-:W-:Y:S01]  /*6610*/  FADD.FTZ R6, R50.reuse, R25 ;  /* 0x0000001932067221 */ /* 0x044fe20000010000 */
[----:B------:R-:W-:Y:S01]  /*6620*/  F2FP.BF16.F32.PACK_AB R154, R50, R154 ;  /* 0x0000009a329a723e */ /* 0x000fe200000010ff */
[C---:B0-----:R-:W-:Y:S01]  /*6630*/  FADD.FTZ R5, R12.reuse, R5 ;  /* 0x000000050c057221 */ /* 0x041fe20000010000 */
[----:B------:R-:W-:Y:S01]  /*6640*/  F2FP.BF16.F32.PACK_AB R155, R12, R39 ;  /* 0x000000270c9b723e */ /* 0x000fe200000010ff */
[----:B------:R-:W-:Y:S06]  /*6650*/  @P3 BRA `(.L_x_2462) ;  /* 0xffffffd400a43947 */ /* 0x000fec000383ffff */
.L_x_2453:
[----:B------:R-:W-:-:S13]  /*6660*/  ISETP.GE.AND P2, PT, R11, RZ, PT ;  /* 0x000000ff0b00720c */ /* 0x000fda0003f46270 */
[----:B------:R-:W-:Y:S05]  /*6670*/  @!P2 BRA `(.L_x_2463) ;  /* 0x000000200024a947 */ /* 0x000fea0003800000 */
[----:B------:R-:W-:Y:S01]  /*6680*/  IMAD.MOV.U32 R9, RZ, RZ, R4 ;  /* 0x000000ffff097224 */ /* 0x000fe200078e0004 */
[----:B------:R-:W-:Y:S01]  /*6690*/  UMOV UR59, UR38 ;  /* 0x00000026003b7c82 */ /* 0x000fe20008000000 */
[----:B------:R-:W-:Y:S01]  /*66a0*/  IMAD.MOV.U32 R8, RZ, RZ, R7 ;  /* 0x000000ffff087224 */ /* 0x000fe200078e0007 */
[----:B------:R-:W-:-:S06]  /*66b0*/  UMOV UR58, UR36 ;  /* 0x00000024003a7c82 */ /* 0x000fcc0008000000 */
.L_x_2472:
[----:B------:R-:W-:-:S04]  /*66c0*/  UIADD3 UR36, UR58, 0x1, URZ ;  /* 0x000000013a247890 */ /* 0x000fc8000fffe03f */
[----:B------:R-:W-:-:S04]  /*66d0*/  UISETP.NE.AND UP0, UPT, UR36, 0x2, UPT ;  /* 0x000000022400788c */ /* 0x000fc8000bf05270 */
[----:B------:R-:W-:Y:S02]  /*66e0*/  USEL UR38, URZ, 0x1, UP0 ;  /* 0x000000013f267887 */ /* 0x000fe40008000000 */
[----:B------:R-:W-:Y:S02]  /*66f0*/  USEL UR36, UR36, URZ, UP0 ;  /* 0x0000003f24247287 */ /* 0x000fe40008000000 */
[----:B------:R-:W-:Y:S01]  /*6700*/  ULOP3.LUT UR38, UR59, UR38, URZ, 0x3c, !UPT ;  /* 0x000000263b267292 */ /* 0x000fe2000f8e3c3f */
[----:B------:R-:W-:Y:S11]  /*6710*/  @!P0 BRA `(.L_x_2464) ;  /* 0x0000000000048947 */ /* 0x000ff60003800000 */
[----:B------:R-:W-:Y:S01]  /*6720*/  BPT.TRAP 0x1 ;  /* 0x000000040000795c */ /* 0x000fe20000300000 */
.L_x_2464:
[----:B------:R-:W-:Y:S01]  /*6730*/  ULEA UR6, UR36, UR37, 0x3 ;  /* 0x0000002524067291 */ /* 0x000fe2000f8e183f */
[----:B------:R-:W-:-:S05]  /*6740*/  IMAD.U32 R0, RZ, RZ, UR38 ;  /* 0x00000026ff007e24 */ /* 0x000fca000f8e00ff */
[----:B------:R-:W-:-:S04]  /*6750*/  SHF.L.U32 R0, R0, 0x1f, RZ ;  /* 0x0000001f00007819 */ /* 0x000fc800000006ff */
[----:B------:R0:W1:Y:S01]  /*6760*/  SYNCS.PHASECHK.TRANS64.TRYWAIT P2, [UR6+0x34830], R0 ;  /* 0x03483000ff0075a7 */ /* 0x0000620008040146 */
[----:B------:R-:W-:Y:S05]  /*6770*/  @!P0 BRA `(.L_x_2465) ;  /* 0x0000000000048947 */ /* 0x000fea0003800000 */
[----:B------:R-:W-:Y:S01]  /*6780*/  BPT.TRAP 0x1 ;  /* 0x000000040000795c */ /* 0x000fe20000300000 */
.L_x_2465:
[----:B-1----:R-:W-:Y:S05]  /*6790*/  @P2 BRA `(.L_x_2466) ;  /* 0x0000000000082947 */ /* 0x002fea0003800000 */
[----:B------:R-:W1:Y:S02]  /*67a0*/  SYNCS.PHASECHK.TRANS64.TRYWAIT P2, [UR6+0x34830], R0 ;  /* 0x03483000ff0075a7 */ /* 0x000e640008040146 */
[----:B-1----:R-:W-:Y:S05]  /*67b0*/  @!P2 BRA `(.L_x_2467) ;  /* 0x000000b000fca947 */ /* 0x002fea0003800000 */
.L_x_2466:
        /* <DEDUP_REMOVED lines=126> */
.L_x_2468:
[----:B------:R-:W-:Y:S01]  /*6fa0*/  ULEA UR7, UR58, UR37, 0x3 ;  /* 0x000000253a077291 */ /* 0x000fe2000f8e183f */
[----:B01----:R-:W-:-:S05]  /*6fb0*/  IMAD.U32 R0, RZ, RZ, UR59 ;  /* 0x0000003bff007e24 */ /* 0x003fca000f8e00ff */
[----:B------:R-:W-:-:S04]  /*6fc0*/  SHF.L.U32 R0, R0, 0x1f, RZ ;  /* 0x0000001f00007819 */ /* 0x000fc800000006ff */
[----:B------:R0:W1:Y:S01]  /*6fd0*/  SYNCS.PHASECHK.TRANS64.TRYWAIT P2, [UR7+0x34850], R0 ;  /* 0x03485000ff0075a7 */ /* 0x0000620008040147 */
[----:B------:R-:W-:Y:S05]  /*6fe0*/  @!P0 BRA `(.L_x_2469) ;  /* 0x0000000000048947 */ /* 0x000fea0003800000 */
[----:B------:R-:W-:Y:S01]  /*6ff0*/  BPT.TRAP 0x1 ;  /* 0x000000040000795c */ /* 0x000fe20000300000 */
.L_x_2469:
[----:B-1----:R-:W-:Y:S05]  /*7000*/  @P2 BRA `(.L_x_2470) ;  /* 0x0000000000082947 */ /* 0x002fea0003800000 */
[----:B------:R-:W1:Y:S02]  /*7010*/  SYNCS.PHASECHK.TRANS64.TRYWAIT P2, [UR7+0x34850], R0 ;  /* 0x03485000ff0075a7 */ /* 0x000e640008040147 */
[----:B-1----:R-:W-:Y:S05]  /*7020*/  @!P2 BRA `(.L_x_2471) ;  /* 0x000000a800f8a947 */ /* 0x002fea0003800000 */
.L_x_2470:
[----:B------:R-:W-:Y:S01]  /*7030*/  UIADD3 UR6, UR37, 0x400, URZ ;  /* 0x0000040025067890 */ /* 0x000fe2000fffe03f */
[----:B------:R-:W-:Y:S01]  /*7040*/  WARPGROUP.ARRIVE ;  /* 0x00000000000079c5 */ /* 0x000fe20000000000 */
[----:B------:R-:W-:Y:S01]  /*7050*/  UMOV UR11, 0x40000040 ;  /* 0x40000040000b7882 */ /* 0x000fe20000000000 */
[----:B01----:R-:W-:Y:S01]  /*7060*/  FMNMX.FTZ R0, R24, R8, !PT ;  /* 0x0000000818007209 */ /* 0x003fe20007810000 */
[----:B------:R-:W-:Y:S01]  /*7070*/  USHF.R.U32.HI UR6, URZ, 0x4, UR6 ;  /* 0x000000043f067899 */ /* 0x000fe20008011606 */
[----:B------:R-:W-:Y:S01]  /*7080*/  ISETP.GT.AND P2, PT, R11, RZ, PT ;  /* 0x000000ff0b00720c */ /* 0x000fe20003f44270 */
[----:B------:R-:W-:Y:S01]  /*7090*/  UMOV UR59, UR38 ;  /* 0x00000026003b7c82 */ /* 0x000fe20008000000 */
[----:B------:R-:W-:Y:S01]  /*70a0*/  FMNMX.FTZ R3, R25, R0, !PT ;  /* 0x0000000019037209 */ /* 0x000fe20007810000 */
[----:B------:R-:W-:Y:S01]  /*70b0*/  ULOP3.LUT UR6, UR6, 0x3fff, URZ, 0xc0, !UPT ;  /* 0x00003fff06067892 */ /* 0x000fe2000f8ec03f */
[----:B------:R-:W-:Y:S02]  /*70c0*/  VIADD R11, R11, 0xffffffff ;  /* 0xffffffff0b0b7836 */ /* 0x000fe40000000000 */
[----:B------:R-:W-:Y:S01]  /*70d0*/  FMNMX.FTZ R0, R28, R3, !PT ;  /* 0x000000031c007209 */ /* 0x000fe20007810000 */
[----:B------:R-:W-:-:S03]  /*70e0*/  ULOP3.LUT UR6, UR6, 0x4000000, URZ, 0xfc, !UPT ;  /* 0x0400000006067892 */ /* 0x000fc6000f8efc3f */
[----:B------:R-:W-:Y:S01]  /*70f0*/  FMNMX.FTZ R3, R29, R0, !PT ;  /* 0x000000001d037209 */ /* 0x000fe20007810000 */
[----:B------:R-:W-:-:S03]  /*7100*/  ULEA UR6, UR58, UR6, 0xb ;  /* 0x000000063a067291 */ /* 0x000fc6000f8e583f */
[----:B------:R-:W-:Y:S01]  /*7110*/  FMNMX.FTZ R0, R32, R3, !PT ;  /* 0x0000000320007209 */ /* 0x000fe20007810000 */
[----:B------:R-:W-:-:S03]  /*7120*/  UMOV UR58, UR36 ;  /* 0x00000024003a7c82 */ /* 0x000fc60008000000 */
        /* <DEDUP_REMOVED lines=39> */
[----:B------:R-:W-:-:S04]  /*73a0*/  FMNMX.FTZ R2, R30, R17, !PT ;  /* 0x000000111e027209 */ /* 0x000fc80007810000 */
[----:B------:R-:W-:Y:S01]  /*73b0*/  FMNMX.FTZ R21, R31, R2, !PT ;  /* 0x000000021f157209 */ /* 0x000fe20007810000 */
[----:B------:R-:W-:Y:S01]  /*73c0*/  HGMMA.64x128x16.F32.BF16 R88, R176, gdesc[UR8].tnspB, R88, gsb0 ;  /* 0x41e00008b0587df0 */ /* 0x000fe20008001858 */
[----:B------:R-:W-:Y:S01]  /*73d0*/  UIADD3 UR10, UR6, 0x100, URZ ;  /* 0x00000100060a7890 */ /* 0x000fe2000fffe03f */
[----:B------:R-:W-:Y:S01]  /*73e0*/  UMOV UR11, 0x40000040 ;  /* 0x40000040000b7882 */ /* 0x000fe20000000000 */
[----:B------:R-:W-:-:S04]  /*73f0*/  FMNMX.FTZ R2, R34, R21, !PT ;  /* 0x0000001522027209 */ /* 0x000fc80007810000 */
[----:B------:R-:W-:Y:S02]  /*7400*/  FMNMX.FTZ R21, R35, R2, !PT ;  /* 0x0000000223157209 */ /* 0x000fe40007810000 */
[----:B-1----:R-:W-:Y:S02]  /*7410*/  FMNMX.FTZ R7, R4, R7, !PT ;  /* 0x0000000704077209 */ /* 0x002fe40007810000 */
[----:B------:R-:W-:-:S03]  /*7420*/  FMNMX.FTZ R2, R38, R21, !PT ;  /* 0x0000001526027209 */ /* 0x000fc60007810000 */
        /* <DEDUP_REMOVED lines=54> */
[-CC-:B------:R-:W-:Y:S01]  /*7790*/  FFMA.FTZ R14, R84, R0.reuse, -R169.reuse ;  /* 0x00000000540e7223 */ /* 0x180fe200000108a9 */
[----:B------:R-:W-:Y:S01]  /*77a0*/  FMNMX.FTZ R2, R58, R33, !PT ;  /* 0x000000213a027209 */ /* 0x000fe20007810000 */
[----:B------:R-:W-:-:S02]  /*77b0*/  FFMA.FTZ R85, R85, R0, -R169 ;  /* 0x0000000055557223 */ /* 0x000fc400000108a9 */
[----:B------:R-:W0:Y:S01]  /*77c0*/  MUFU.EX2 R180, R180 ;  /* 0x000000b400b47308 */ /* 0x000e220000000800 */
[----:B------:R-:W-:-:S04]  /*77d0*/  FMNMX.FTZ R33, R59, R2, !PT ;  /* 0x000000023b217209 */ /* 0x000fc80007810000 */
[----:B------:R-:W-:-:S03]  /*77e0*/  FMNMX.FTZ R2, R62, R33, !PT ;  /* 0x000000213e027209 */ /* 0x000fc60007810000 */
[----:B------:R-:W2:Y:S01]  /*77f0*/  MUFU.EX2 R13, R13 ;  /* 0x0000000d000d7308 */ /* 0x000ea20000000800 */
[----:B-1----:R-:W-:-:S04]  /*7800*/  FMNMX.FTZ R37, R63, R2, !PT ;  /* 0x000000023f257209 */ /* 0x002fc80007810000 */
[----:B------:R-:W-:-:S03]  /*7810*/  FMNMX.FTZ R2, R66, R37, !PT ;  /* 0x0000002542027209 */ /* 0x000fc60007810000 */
[----:B------:R-:W-:Y:S01]  /*7820*/  MUFU.EX2 R182, R182 ;  /* 0x000000b600b67308 */ /* 0x000fe20000000800 */
[----:B------:R-:W-:Y:S01]  /*7830*/  FMNMX.FTZ R37, R67, R2, !PT ;  /* 0x0000000243257209 */ /* 0x000fe20007810000 */
[----:B0-----:R-:W-:-:S03]  /*7840*/  FFMA.FTZ R6, R3, R6, R180 ;  /* 0x0000000603067223 */ /* 0x001fc600000100b4 */
[----:B------:R-:W-:-:S03]  /*7850*/  FMNMX.FTZ R2, R70, R37, !PT ;  /* 0x0000002546027209 */ /* 0x000fc60007810000 */
[----:B------:R0:W-:Y:S01]  /*7860*/  MUFU.EX2 R37, R53 ;  /* 0x0000003500257308 */ /* 0x0001e20000000800 */
[----:B------:R-:W-:Y:S02]  /*7870*/  FMNMX.FTZ R41, R71, R2, !PT ;  /* 0x0000000247297209 */ /* 0x000fe40007810000 */
[----:B--2---:R-:W-:Y:S02]  /*7880*/  F2FP.BF16.F32.PACK_AB R180, R13, R180 ;  /* 0x000000b40db4723e */ /* 0x004fe400000010ff */
[----:B------:R-:W-:-:S03]  /*7890*/  FMNMX.FTZ R2, R74, R41, !PT ;  /* 0x000000294a027209 */ /* 0x000fc60007810000 */
[----:B------:R-:W-:Y:S01]  /*78a0*/  MUFU.EX2 R15, R15 ;  /* 0x0000000f000f7308 */ /* 0x000fe20000000800 */
[----:B------:R-:W-:Y:S01]  /*78b0*/  FMNMX.FTZ R41, R75, R2, !PT ;  /* 0x000000024b297209 */ /* 0x000fe20007810000 */
[----:B0-----:R-:W-:-:S03]  /*78c0*/  FFMA.FTZ R53, R69, R0, -R169 ;  /* 0x0000000045357223 */ /* 0x001fc600000108a9 */
        /* <DEDUP_REMOVED lines=8> */
[----:B------:R-:W-:-:S05]  /*7950*/  FMNMX.FTZ R2, R87, R2, !PT ;  /* 0x0000000257027209 */ /* 0x000fca0007810000 */
[----:B0-----:R-:W0:Y:S02]  /*7960*/  SHFL.BFLY PT, R57, R2, 0x2, 0x1f ;  /* 0x0c401f0002397f89 */ /* 0x001e2400000e0000 */
[----:B------:R-:W-:Y:S08]  /*7970*/  MUFU.EX2 R172, R172 ;  /* 0x000000ac00ac7308 */ /* 0x000ff00000000800 */
[----:B------:R-:W-:Y:S08]  /*7980*/  MUFU.EX2 R174, R174 ;  /* 0x000000ae00ae7308 */ /* 0x000ff00000000800 */
[----:B------:R1:W-:Y:S01]  /*7990*/  MUFU.EX2 R33, R49 ;  /* 0x0000003100217308 */ /* 0x0003e20000000800 */
[----:B0-----:R-:W-:-:S07]  /*79a0*/  FMNMX.FTZ R16, R2, R57, !PT ;  /* 0x0000003902107209 */ /* 0x001fce0007810000 */
[----:B------:R0:W-:Y:S01]  /*79b0*/  MUFU.EX2 R45, R61 ;  /* 0x0000003d002d7308 */ /* 0x0001e20000000800 */
[-CC-:B-1----:R-:W-:Y:S01]  /*79c0*/  FFMA.FTZ R49, R65, R0.reuse, -R169.reuse ;  /* 0x0000000041317223 */ /* 0x182fe200000108a9 */
[-CC-:B------:R-:W-:Y:S01]  /*79d0*/  FFMA.FTZ R65, R81, R0.reuse, -R169.reuse ;  /* 0x0000000051417223 */ /* 0x180fe200000108a9 */
[----:B------:R-:W1:Y:S05]  /*79e0*/  SHFL.BFLY PT, R69, R16, 0x1, 0x1f ;  /* 0x0c201f0010457f89 */ /* 0x000e6a00000e0000 */
[----:B------:R-:W-:Y:S01]  /*79f0*/  MUFU.EX2 R168, R168 ;  /* 0x000000a800a87308 */ /* 0x000fe20000000800 */
[----:B0-----:R-:W-:Y:S01]  /*7a00*/  FFMA.FTZ R61, R77, R0, -R169 ;  /* 0x000000004d3d7223 */ /* 0x001fe200000108a9 */
[----:B------:R-:W-:-:S02]  /*7a10*/  WARPGROUP.DEPBAR.LE gsb0, 0x0 ;  /* 0x00008000000079c5 */ /* 0x000fc40000010000 */
[----:B------:R-:W-:Y:S01]  /*7a20*/  WARPGROUP.ARRIVE ;  /* 0x00000000000079c5 */ /* 0x000fe20000000000 */
[-CC-:B------:R-:W-:Y:S01]  /*7a30*/  FFMA.FTZ R164, R56, R0.reuse, -R169.reuse ;  /* 0x0000000038a47223 */ /* 0x180fe200000108a9 */
[----:B------:R-:W-:Y:S02]  /*7a40*/  FFMA.FTZ R166, R60, R0, -R169 ;  /* 0x000000003ca67223 */ /* 0x000fe400000108a9 */
[----:B------:R-:W-:Y:S02]  /*7a50*/  MUFU.EX2 R170, R170 ;  /* 0x000000aa00aa7308 */ /* 0x000fe40000000800 */
[----:B------:R-:W-:Y:S01]  /*7a60*/  HGMMA.64x128x16.F32.BF16 R88, R160, gdesc[UR8].tnspB, R88, gsb0 ;  /* 0x41e00008a0587df0 */ /* 0x000fe20008001858 */
[----:B------:R-:W-:Y:S01]  /*7a70*/  UIADD3 UR10, UR6, 0x300, URZ ;  /* 0x00000300060a7890 */ /* 0x000fe2000fffe03f */
[----:B------:R-:W-:Y:S01]  /*7a80*/  UMOV UR11, 0x40000040 ;  /* 0x40000040000b7882 */ /* 0x000fe20000000000 */
[----:B------:R-:W-:-:S03]  /*7a90*/  UIADD3 UR6, UR6, 0x380, URZ ;  /* 0x0000038006067890 */ /* 0x000fc6000fffe03f */
[----:B------:R-:W-:Y:S01]  /*7aa0*/  MUFU.EX2 R164, R164 ;  /* 0x000000a400a47308 */ /* 0x000fe20000000800 */
[----:B-1----:R-:W-:-:S05]  /*7ab0*/  FMNMX.FTZ R4, R16, R69, !PT ;  /* 0x0000004510047209 */ /* 0x002fca0007810000 */
[C---:B------:R-:W-:Y:S02]  /*7ac0*/  FADD.FTZ R69, -R4.reuse, R9 ;  /* 0x0000000904457221 */ /* 0x040fe40000010100 */
[----:B------:R-:W-:Y:S02]  /*7ad0*/  MUFU.EX2 R166, R166 ;  /* 0x000000a600a67308 */ /* 0x000fe40000000800 */
[-C--:B------:R-:W-:Y:S01]  /*7ae0*/  FMUL.FTZ R2, R69, R0.reuse ;  /* 0x0000000045027220 */ /* 0x080fe20000410000 */
[----:B------:R-:W-:-:S04]  /*7af0*/  FMUL.FTZ R69, R4, R0 ;  /* 0x0000000004457220 */ /* 0x000fc80000410000 */
[-CC-:B------:R-:W-:Y:S01]  /*7b00*/  FFMA.FTZ R20, R31, R0.reuse, -R69.reuse ;  /* 0x000000001f147223 */ /* 0x180fe20000010845 */
[----:B------:R-:W-:Y:S01]  /*7b10*/  IMAD.U32 R31, RZ, RZ, UR7 ;  /* 0x00000007ff1f7e24 */ /* 0x000fe2000f8e00ff */
[----:B------:R-:W-:Y:S01]  /*7b20*/  UMOV UR7, 0x40000040 ;  /* 0x4000004000077882 */ /* 0x000fe20000000000 */
[-CC-:B------:R-:W-:Y:S01]  /*7b30*/  FFMA.FTZ R16, R27, R0.reuse, -R69.reuse ;  /* 0x000000001b107223 */ /* 0x180fe20000010845 */
[-CC-:B------:R-:W-:Y:S01]  /*7b40*/  FFMA.FTZ R181, R26, R0.reuse, -R69.reuse ;  /* 0x000000001ab57223 */ /* 0x180fe20000010845 */
[----:B------:R-:W-:Y:S01]  /*7b50*/  IMAD.U32 R27, RZ, RZ, UR36 ;  /* 0x00000024ff1b7e24 */ /* 0x000fe2000f8e00ff */
[----:B------:R-:W-:Y:S01]  /*7b60*/  MUFU.EX2 R2, R2 ;  /* 0x0000000200027308 */ /* 0x000fe20000000800 */
[-CC-:B------:R-:W-:Y:S01]  /*7b70*/  FFMA.FTZ R183, R30, R0.reuse, -R69.reuse ;  /* 0x000000001eb77223 */ /* 0x180fe20000010845 */
[-CC-:B------:R-:W-:Y:S01]  /*7b80*/  FFMA.FTZ R177, R34, R0.reuse, -R69.reuse ;  /* 0x0000000022b17223 */ /* 0x180fe20000010845 */
[-CC-:B------:R-:W-:Y:S01]  /*7b90*/  FFMA.FTZ R24, R35, R0.reuse, -R69.reuse ;  /* 0x0000000023187223 */ /* 0x180fe20000010845 */
[----:B------:R-:W-:Y:S01]  /*7ba0*/  @!P1 LEA R27, R27, UR37, 0x3 ;  /* 0x000000251b1b9c11 */ /* 0x000fe2000f8e18ff */
[-CC-:B------:R-:W-:Y:S01]  /*7bb0*/  FFMA.FTZ R179, R38, R0.reuse, -R69.reuse ;  /* 0x0000000026b37223 */ /* 0x180fe20000010845 */
[-CC-:B------:R-:W-:Y:S01]  /*7bc0*/  FFMA.FTZ R26, R39, R0.reuse, -R69.reuse ;  /* 0x00000000271a7223 */ /* 0x180fe20000010845 */
[----:B------:R-:W-:Y:S01]  /*7bd0*/  FFMA.FTZ R173, R42, R0, -R69 ;  /* 0x000000002aad7223 */ /* 0x000fe20000010845 */
[----:B------:R-:W0:Y:S01]  /*7be0*/  MUFU.EX2 R181, R181 ;  /* 0x000000b500b57308 */ /* 0x000e220000000800 */
[----:B------:R-:W-:-:S02]  /*7bf0*/  @!P1 VIADD R27, R27, 0x34840 ;  /* 0x000348401b1b9836 */ /* 0x000fc40000000000 */
[-CC-:B------:R-:W-:Y:S01]  /*7c00*/  FFMA.FTZ R28, R43, R0.reuse, -R69.reuse ;  /* 0x000000002b1c7223 */ /* 0x180fe20000010845 */
[-CC-:B------:R-:W-:Y:S01]  /*7c10*/  FFMA.FTZ R175, R46, R0.reuse, -R69.reuse ;  /* 0x000000002eaf7223 */ /* 0x180fe20000010845 */
[-CC-:B------:R-:W-:Y:S01]  /*7c20*/  FFMA.FTZ R30, R47, R0.reuse, -R69.reuse ;  /* 0x000000002f1e7223 */ /* 0x180fe20000010845 */
[-C--:B------:R-:W-:Y:S01]  /*7c30*/  FFMA.FTZ R32, R51, R0.reuse, -R69 ;  /* 0x0000000033207223 */ /* 0x080fe20000010845 */
[----:B------:R-:W-:Y:S01]  /*7c40*/  @!P1 PRMT R27, RZ, 0x654, R27 ;  /* 0x00000654ff1b9816 */ /* 0x000fe2000000001b */
        /* <DEDUP_REMOVED lines=42> */
[----:B------:R-:W-:Y:S01]  /*7ef0*/  MUFU.EX2 R32, R32 ;  /* 0x0000002000207308 */ /* 0x000fe20000000800 */
[----:B-1----:R-:W-:-:S07]  /*7f00*/  FADD.FTZ R5, R175, R38 ;  /* 0x00000026af057221 */ /* 0x002fce0000010000 */
[----:B------:R-:W-:Y:S01]  /*7f10*/  MUFU.EX2 R171, R171 ;  /* 0x000000ab00ab7308 */ /* 0x000fe20000000800 */
[C---:B--2---:R-:W-:Y:S01]  /*7f20*/  FADD.FTZ R38, R30.reuse, R5 ;  /* 0x000000051e267221 */ /* 0x044fe20000010000 */
[----:B------:R-:W-:Y:S01]  /*7f30*/  F2FP.BF16.F32.PACK_AB R175, R30, R175 ;  /* 0x000000af1eaf723e */ /* 0x000fe200000010ff */
[----:B------:R-:W-:Y:S02]  /*7f40*/  WARPGROUP.DEPBAR.LE gsb0, 0x0 ;  /* 0x00008000000079c5 */ /* 0x000fe40000010000 */
[----:B------:R-:W-:Y:S01]  /*7f50*/  WARPGROUP.ARRIVE ;  /* 0x00000000000079c5 */ /* 0x000fe20000000000 */
[-CC-:B------:R-:W-:Y:S01]  /*7f60*/  FFMA.FTZ R160, R64, R0.reuse, -R169.reuse ;  /* 0x0000000040a07223 */ /* 0x180fe200000108a9 */
[-C--:B------:R-:W-:Y:S01]  /*7f70*/  FFMA.FTZ R162, R68, R0.reuse, -R169 ;  /* 0x0000000044a27223 */ /* 0x080fe200000108a9 */
[----:B------:R-:W-:Y:S01]  /*7f80*/  FFMA.FTZ R169, R50, R0, -R69 ;  /* 0x0000000032a97223 */ /* 0x000fe20000010845 */
[----:B------:R-:W-:Y:S02]  /*7f90*/  MUFU.EX2 R34, R34 ;  /* 0x0000002200227308 */ /* 0x000fe40000000800 */
[----:B------:R-:W-:Y:S06]  /*7fa0*/  HGMMA.64x128x16.F32.BF16 R88, R156, gdesc[UR8].tnspB, R88, gsb0 ;  /* 0x41e000089c587df0 */ /* 0x000fec0008001858 */
[----:B------:R-:W0:Y:S08]  /*7fb0*/  MUFU.EX2 R169, R169 ;  /* 0x000000a900a97308 */ /* 0x000e300000000800 */
[----:B------:R-:W1:Y:S08]  /*7fc0*/  MUFU.EX2 R165, R165 ;  /* 0x000000a500a57308 */ /* 0x000e700000000800 */
[----:B------:R-:W2:Y:S01]  /*7fd0*/  MUFU.EX2 R36, R36 ;  /* 0x0000002400247308 */ /* 0x000ea20000000800 */
[----:B0-----:R-:W-:Y:S01]  /*7fe0*/  FADD.FTZ R5, R169, R38 ;  /* 0x00000026a9057221 */ /* 0x001fe20000010000 */
[----:B------:R-:W-:-:S03]  /*7ff0*/  F2FP.BF16.F32.PACK_AB R169, R32, R169 ;  /* 0x000000a920a9723e */ /* 0x000fc600000010ff */
[----:B------:R-:W-:-:S03]  /*8000*/  FADD.FTZ R16, R32, R5 ;  /* 0x0000000520107221 */ /* 0x000fc60000010000 */
[----:B------:R-:W0:Y:S01]  /*8010*/  MUFU.EX2 R167, R167 ;  /* 0x000000a700a77308 */ /* 0x000e220000000800 */
[----:B------:R-:W-:Y:S01]  /*8020*/  FADD.FTZ R5, R171, R16 ;  /* 0x00000010ab057221 */ /* 0x000fe20000010000 */
[----:B------:R-:W-:-:S03]  /*8030*/  F2FP.BF16.F32.PACK_AB R171, R34, R171 ;  /* 0x000000ab22ab723e */ /* 0x000fc600000010ff */
[----:B------:R-:W-:-:S03]  /*8040*/  FADD.FTZ R16, R34, R5 ;  /* 0x0000000522107221 */ /* 0x000fc60000010000 */
[----:B------:R-:W-:Y:S01]  /*8050*/  MUFU.EX2 R160, R160 ;  /* 0x000000a000a07308 */ /* 0x000fe20000000800 */
[----:B-1----:R-:W-:Y:S01]  /*8060*/  FADD.FTZ R5, R165, R16 ;  /* 0x00000010a5057221 */ /* 0x002fe20000010000 */
[----:B--2---:R-:W-:-:S03]  /*8070*/  F2FP.BF16.F32.PACK_AB R165, R36, R165 ;  /* 0x000000a524a5723e */ /* 0x004fc600000010ff */
[----:B------:R-:W-:-:S03]  /*8080*/  FADD.FTZ R16, R36, R5 ;  /* 0x0000000524107221 */ /* 0x000fc60000010000 */
[----:B------:R-:W-:Y:S01]  /*8090*/  MUFU.EX2 R66, R66 ;  /* 0x0000004200427308 */ /* 0x000fe20000000800 */
[----:B0-----:R-:W-:-:S07]  /*80a0*/  FADD.FTZ R5, R167, R16 ;  /* 0x00000010a7057221 */ /* 0x001fce0000010000 */
[----:B------:R-:W-:Y:S08]  /*80b0*/  MUFU.EX2 R49, R49 ;  /* 0x0000003100317308 */ /* 0x000ff00000000800 */
[----:B------:R-:W0:Y:S08]  /*80c0*/  MUFU.EX2 R67, R67 ;  /* 0x0000004300437308 */ /* 0x000e300000000800 */
[----:B------:R-:W-:Y:S08]  /*80d0*/  MUFU.EX2 R162, R162 ;  /* 0x000000a200a27308 */ /* 0x000ff00000000800 */
[----:B------:R-:W-:Y:S01]  /*80e0*/  MUFU.EX2 R70, R70 ;  /* 0x0000004600467308 */ /* 0x000fe20000000800 */
[----:B0-----:R-:W-:-:S07]  /*80f0*/  F2FP.BF16.F32.PACK_AB R161, R67, R66 ;  /* 0x0000004243a1723e */ /* 0x001fce00000010ff */
[----:B------:R-:W-:Y:S08]  /*8100*/  MUFU.EX2 R53, R53 ;  /* 0x0000003500357308 */ /* 0x000ff00000000800 */
[----:B------:R-:W0:Y:S08]  /*8110*/  MUFU.EX2 R71, R71 ;  /* 0x0000004700477308 */ /* 0x000e300000000800 */
[----:B------:R-:W-:Y:S08]  /*8120*/  MUFU.EX2 R8, R8 ;  /* 0x0000000800087308 */ /* 0x000ff00000000800 */
[----:B------:R-:W-:Y:S01]  /*8130*/  MUFU.EX2 R74, R74 ;  /* 0x0000004a004a7308 */ /* 0x000fe20000000800 */
[----:B0-----:R-:W-:-:S07]  /*8140*/  F2FP.BF16.F32.PACK_AB R163, R71, R70 ;  /* 0x0000004647a3723e */ /* 0x001fce00000010ff */
[----:B------:R-:W0:Y:S08]  /*8150*/  MUFU.EX2 R57, R73 ;  /* 0x0000004900397308 */ /* 0x000e300000000800 */
[----:B------:R-:W1:Y:S08]  /*8160*/  MUFU.EX2 R75, R75 ;  /* 0x0000004b004b7308 */ /* 0x000e700000000800 */
[----:B------:R-:W-:Y:S01]  /*8170*/  MUFU.EX2 R10, R10 ;  /* 0x0000000a000a7308 */ /* 0x000fe20000000800 */
[----:B------:R-:W-:-:S02]  /*8180*/  WARPGROUP.DEPBAR.LE gsb0, 0x0 ;  /* 0x00008000000079c5 */ /* 0x000fc40000010000 */
[----:B------:R-:W-:-:S05]  /*8190*/  WARPGROUP.ARRIVE ;  /* 0x00000000000079c5 */ /* 0x000fca0000000000 */
[----:B------:R-:W-:Y:S01]  /*81a0*/  MUFU.EX2 R78, R78 ;  /* 0x0000004e004e7308 */ /* 0x000fe20000000800 */
[----:B0-----:R-:W-:Y:S02]  /*81b0*/  F2FP.BF16.F32.PACK_AB R156, R57, R8 ;  /* 0x00000008399c723e */ /* 0x001fe400000010ff */
[----:B-1----:R-:W-:Y:S01]  /*81c0*/  F2FP.BF16.F32.PACK_AB R157, R75, R74 ;  /* 0x0000004a4b9d723e */ /* 0x002fe200000010ff */
[----:B------:R-:W-:Y:S04]  /*81d0*/  HGMMA.64x128x16.F32.BF16 R88, R152, gdesc[UR4].tnspB, R88, gsb0 ;  /* 0x41e0000498587df0 */ /* 0x000fe80008001858 */
[----:B------:R-:W0:Y:S08]  /*81e0*/  MUFU.EX2 R61, R61 ;  /* 0x0000003d003d7308 */ /* 0x000e300000000800 */
[----:B------:R-:W1:Y:S08]  /*81f0*/  MUFU.EX2 R79, R79 ;  /* 0x0000004f004f7308 */ /* 0x000e700000000800 */
[----:B------:R-:W-:Y:S01]  /*8200*/  MUFU.EX2 R12, R12 ;  /* 0x0000000c000c7308 */ /* 0x000fe20000000800 */
[----:B0-----:R-:W-:-:S07]  /*8210*/  F2FP.BF16.F32.PACK_AB R158, R61, R10 ;  /* 0x0000000a3d9e723e */ /* 0x001fce00000010ff */
[----:B------:R-:W-:Y:S01]  /*8220*/  MUFU.EX2 R82, R82 ;  /* 0x0000005200527308 */ /* 0x000fe20000000800 */
[----:B-1----:R-:W-:-:S07]  /*8230*/  F2FP.BF16.F32.PACK_AB R159, R79, R78 ;  /* 0x0000004e4f9f723e */ /* 0x002fce00000010ff */
        /* <DEDUP_REMOVED lines=77> */
.L_x_2463:
        /* <DEDUP_REMOVED lines=67> */
.L_x_2473:
[----:B------:R-:W-:Y:S01]  /*8b40*/  ULEA UR5, UR36, UR37, 0x3 ;  /* 0x0000002524057291 */ /* 0x000fe2000f8e183f */
[----:B------:R-:W-:-:S05]  /*8b50*/  IMAD.U32 R2, RZ, RZ, UR38 ;  /* 0x00000026ff027e24 */ /* 0x000fca000f8e00ff */
[----:B------:R-:W-:-:S04]  /*8b60*/  SHF.L.U32 R2, R2, 0x1f, RZ ;  /* 0x0000001f02027819 */ /* 0x000fc800000006ff */
[----:B------:R0:W1:Y:S01]  /*8b70*/  SYNCS.PHASECHK.TRANS64.TRYWAIT P2, [UR5+0x34850], R2 ;  /* 0x03485002ff0075a7 */ /* 0x0000620008040145 */
[----:B------:R-:W-:Y:S05]  /*8b80*/  @!P0 BRA `(.L_x_2474) ;  /* 0x0000000000048947 */ /* 0x000fea0003800000 */
[----:B------:R-:W-:Y:S01]  /*8b90*/  BPT.TRAP 0x1 ;  /* 0x000000040000795c */ /* 0x000fe20000300000 */
.L_x_2474:
[----:B-1----:R-:W-:Y:S05]  /*8ba0*/  @P2 BRA `(.L_x_2475) ;  /* 0x0000000000082947 */ /* 0x002fea0003800000 */
[----:B------:R-:W1:Y:S02]  /*8bb0*/  SYNCS.PHASECHK.TRANS64.TRYWAIT P0, [UR5+0x34850], R2 ;  /* 0x03485002ff0075a7 */ /* 0x000e640008000145 */
[----:B-1----:R-:W-:Y:S05]  /*8bc0*/  @!P0 BRA `(.L_x_2476) ;  /* 0x0000009000288947 */ /* 0x002fea0003800000 */
.L_x_2475:
[----:B------:R-:W-:Y:S01]  /*8bd0*/  UIADD3 UR37, UR37, 0x400, URZ ;  /* 0x0000040025257890 */ /* 0x000fe2000fffe03f */
[----:B------:R-:W-:Y:S01]  /*8be0*/  WARPGROUP.ARRIVE ;  /* 0x00000000000079c5 */ /* 0x000fe20000000000 */
[----:B------:R-:W-:Y:S01]  /*8bf0*/  UMOV UR7, 0x40000040 ;  /* 0x4000004000077882 */ /* 0x000fe20000000000 */
[----:B-1----:R-:W1:Y:S01]  /*8c00*/  SHFL.BFLY PT, R3, R6, 0x2, 0x1f ;  /* 0x0c401f0006037f89 */ /* 0x002e6200000e0000 */
[----:B------:R-:W-:Y:S01]  /*8c10*/  USHF.R.U32.HI UR37, URZ, 0x4, UR37 ;  /* 0x000000043f257899 */ /* 0x000fe20008011625 */
[----:B------:R-:W-:Y:S02]  /*8c20*/  IMAD.U32 R15, RZ, RZ, UR5 ;  /* 0x00000005ff0f7e24 */ /* 0x000fe4000f8e00ff */
[----:B0-----:R-:W0:Y:S01]  /*8c30*/  SHFL.BFLY PT, R2, R5, 0x2, 0x1f ;  /* 0x0c401f0005027f89 */ /* 0x001e2200000e0000 */
[----:B------:R-:W-:Y:S01]  /*8c40*/  ULOP3.LUT UR37, UR37, 0x3fff, URZ, 0xc0, !UPT ;  /* 0x00003fff25257892 */ /* 0x000fe2000f8ec03f */
[----:B------:R-:W-:Y:S02]  /*8c50*/  IMAD.MOV.U32 R11, RZ, RZ, RZ ;  /* 0x000000ffff0b7224 */ /* 0x000fe400078e00ff */
[----:B------:R-:W-:Y:S01]  /*8c60*/  VIADD R191, R191, 0x1 ;  /* 0x00000001bfbf7836 */ /* 0x000fe20000000000 */
[----:B------:R-:W-:-:S04]  /*8c70*/  ULOP3.LUT UR4, UR37, 0x4000000, URZ, 0xfc, !UPT ;  /* 0x0400000025047892 */ /* 0x000fc8000f8efc3f */
[----:B------:R-:W-:Y:S02]  /*8c80*/  ULEA UR4, UR36, UR4, 0xb ;  /* 0x0000000424047291 */ /* 0x000fe4000f8e583f */
        /* <DEDUP_REMOVED lines=8> */
[----:B0-----:R-:W-:Y:S01]  /*8d10*/  FADD.FTZ R8, R2, R5 ;  /* 0x0000000502087221 */ /* 0x001fe20000010000 */
[----:B------:R-:W-:Y:S01]  /*8d20*/  IMAD.MOV.U32 R5, RZ, RZ, RZ ;  /* 0x000000ffff057224 */ /* 0x000fe200078e00ff */
[----:B------:R-:W0:Y:S04]  /*8d30*/  SHFL.BFLY PT, R2, R3, 0x1, 0x1f ;  /* 0x0c201f0003027f89 */ /* 0x000e2800000e0000 */
[----:B------:R-:W1:Y:S01]  /*8d40*/  SHFL.BFLY PT, R9, R8, 0x1, 0x1f ;  /* 0x0c201f0008097f89 */ /* 0x000e6200000e0000 */
[----:B0-----:R-:W-:Y:S01]  /*8d50*/  FADD.FTZ R12, R3, R2 ;  /* 0x00000002030c7221 */ /* 0x001fe20000010000 */
[----:B------:R-:W-:-:S02]  /*8d60*/  IMAD.MOV.U32 R3, RZ, RZ, -0x800000 ;  /* 0xff800000ff037424 */ /* 0x000fc400078e00ff */
[----:B------:R-:W-:Y:S02]  /*8d70*/  IMAD.MOV.U32 R2, RZ, RZ, -0x800000 ;  /* 0xff800000ff027424 */ /* 0x000fe400078e00ff */
[----:B-1----:R-:W-:Y:S01]  /*8d80*/  FADD.FTZ R14, R8, R9 ;  /* 0x00000009080e7221 */ /* 0x002fe20000010000 */
[----:B------:R-:W-:-:S04]  /*8d90*/  FSETP.NE.FTZ.AND P0, PT, R12, RZ, PT ;  /* 0x000000ff0c00720b */ /* 0x000fc80003f15000 */
        /* <DEDUP_REMOVED lines=116> */
.L_x_2446:
        /* <DEDUP_REMOVED lines=24> */
[----:B------:R-:W-:Y:S02]  /*9660*/  MOV R16, R0 ;  /* 0x0000000000107202 */ /* 0x000fe40000000f00 */
[----:B--2---:R-:W-:-:S03]  /*9670*/  MOV R17, R5 ;  /* 0x0000000500117202 */ /* 0x004fc60000000f00 */
[----:B------:R-:W-:-:S03]  /*9680*/  IMAD.WIDE R4, R195, 0x2, R16 ;  /* 0x00000002c3047825 */ /* 0x000fc600078e0210 */
[C---:B------:R-:W-:Y:S02]  /*9690*/  LOP3.LUT R9, R4.reuse, 0x380, RZ, 0xc0, !PT ;  /* 0x0000038004097812 */ /* 0x040fe400078ec0ff */
[C---:B------:R-:W-:Y:S02]  /*96a0*/  IADD3 R97, P5, R4.reuse, 0x40, RZ ;  /* 0x0000004004617810 */ /* 0x040fe40007fbe0ff */
[C---:B------:R-:W-:Y:S02]  /*96b0*/  IADD3 R99, P4, R4.reuse, 0x60, RZ ;  /* 0x0000006004637810 */ /* 0x040fe40007f9e0ff */
[----:B------:R-:W-:Y:S01]  /*96c0*/  SHF.R.U64 R9, R9, 0x3, RZ ;  /* 0x0000000309097819 */ /* 0x000fe200000012ff */
[--C-:B------:R-:W-:Y:S01]  /*96d0*/  IMAD.X R25, RZ, RZ, R5.reuse, P5 ;  /* 0x000000ffff197224 */ /* 0x100fe200028e0605 */
[----:B------:R-:W-:Y:S01]  /*96e0*/  LOP3.LUT R14, R97, 0x380, RZ, 0xc0, !PT ;  /* 0x00000380610e7812 */ /* 0x000fe200078ec0ff */
[----:B------:R-:W-:Y:S01]  /*96f0*/  IMAD.X R15, RZ, RZ, R5, P4 ;  /* 0x000000ffff0f7224 */ /* 0x000fe200020e0605 */
[----:B------:R-:W-:Y:S01]  /*9700*/  LOP3.LUT R20, R99, 0x380, RZ, 0xc0, !PT ;  /* 0x0000038063147812 */ /* 0x000fe200078ec0ff */
[----:B------:R-:W-:Y:S01]  /*9710*/  BAR.SYNC.DEFER_BLOCKING 0x1, 0x100 ;  /* 0x0044000000007b1d */ /* 0x000fe20000010000 */
[----:B------:R-:W-:-:S02]  /*9720*/  IADD3 R31, P6, R4, 0x20, RZ ;  /* 0x00000020041f7810 */ /* 0x000fc40007fde0ff */
        /* <DEDUP_REMOVED lines=12> */
[----:B------:R-:W-:Y:S02]  /*97f0*/  MOV R94, R4 ;  /* 0x00000004005e7202 */ /* 0x000fe40000000f00 */
[----:B------:R-:W-:Y:S02]  /*9800*/  LOP3.LUT R24, R14, R97, RZ, 0x3c, !PT ;  /* 0x000000610e187212 */ /* 0x000fe400078e3cff */
[----:B------:R-:W-:Y:S02]  /*9810*/  F2FP.BF16.F32.PACK_AB R5, R8, R93 ;  /* 0x0000005d0805723e */ /* 0x000fe400000010ff */
[----:B------:R-:W-:Y:S02]  /*9820*/  LOP3.LUT R14, R20, R99, RZ, 0x3c, !PT ;  /* 0x00000063140e7212 */ /* 0x000fe400078e3cff */
[----:B------:R-:W-:Y:S02]  /*9830*/  LOP3.LUT R8, R103, 0x380, RZ, 0xc0, !PT ;  /* 0x0000038067087812 */ /* 0x000fe400078ec0ff */
[----:B------:R-:W-:-:S02]  /*9840*/  LOP3.LUT R12, R31, 0x380, RZ, 0xc0, !PT ;  /* 0x000003801f0c7812 */ /* 0x000fc400078ec0ff */
[----:B------:R-:W-:Y:S02]  /*9850*/  LOP3.LUT R20, R105, 0x380, RZ, 0xc0, !PT ;  /* 0x0000038069147812 */ /* 0x000fe400078ec0ff */
[----:B------:R-:W-:Y:S02]  /*9860*/  SHF.R.U64 R8, R8, 0x3, RZ ;  /* 0x0000000308087819 */ /* 0x000fe400000012ff */
[----:B------:R-:W-:Y:S02]  /*9870*/  SHF.R.U64 R12, R12, 0x3, RZ ;  /* 0x000000030c0c7819 */ /* 0x000fe400000012ff */
[----:B------:R-:W-:Y:S02]  /*9880*/  SHF.R.U64 R20, R20, 0x3, RZ ;  /* 0x0000000314147819 */ /* 0x000fe400000012ff */
[----:B------:R-:W-:Y:S02]  /*9890*/  F2FP.BF16.F32.PACK_AB R4, R10, R95 ;  /* 0x0000005f0a04723e */ /* 0x000fe400000010ff */
[----:B------:R-:W-:-:S02]  /*98a0*/  LOP3.LUT R10, R8, R103, RZ, 0x3c, !PT ;  /* 0x00000067080a7212 */ /* 0x000fc400078e3cff */
[----:B-1----:R-:W-:Y:S01]  /*98b0*/  LOP3.LUT R44, R101, 0x380, RZ, 0xc0, !PT ;  /* 0x00000380652c7812 */ /* 0x002fe200078ec0ff */
[----:B------:R1:W-:Y:S01]  /*98c0*/  STSM.16.M88.4 [R94], R4 ;  /* 0x000000045e007844 */ /* 0x0003e20000000200 */
[----:B------:R-:W-:Y:S02]  /*98d0*/  LOP3.LUT R26, R12, R31, RZ, 0x3c, !PT ;  /* 0x0000001f0c1a7212 */ /* 0x000fe400078e3cff */
[----:B------:R-:W-:Y:S02]  /*98e0*/  LOP3.LUT R8, R20, R105, RZ, 0x3c, !PT ;  /* 0x0000006914087212 */ /* 0x000fe400078e3cff */
[----:B------:R-:W-:Y:S02]  /*98f0*/  LOP3.LUT R31, R88, 0x380, RZ, 0xc0, !PT ;  /* 0x00000380581f7812 */ /* 0x000fe400078ec0ff */
[----:B------:R-:W-:Y:S02]  /*9900*/  SHF.R.U64 R44, R44, 0x3, RZ ;  /* 0x000000032c2c7819 */ /* 0x000fe400000012ff */
[----:B------:R-:W-:-:S02]  /*9910*/  MOV R30, R8 ;  /* 0x00000008001e7202 */ /* 0x000fc40000000f00 */
[----:B------:R-:W-:Y:S02]  /*9920*/  SHF.R.U64 R31, R31, 0x3, RZ ;  /* 0x000000031f1f7819 */ /* 0x000fe400000012ff */
[----:B------:R-:W-:Y:S02]  /*9930*/  F2FP.BF16.F32.PACK_AB R9, R35, R34 ;  /* 0x000000222309723e */ /* 0x000fe400000010ff */
[----:B------:R-:W2:Y:S01]  /*9940*/  LDC.64 R34, c[0x0][0xc00] ;  /* 0x00030000ff227b82 */ /* 0x000ea20000000a00 */
[----:B------:R-:W-:Y:S02]  /*9950*/  LOP3.LUT R12, R44, R101, RZ, 0x3c, !PT ;  /* 0x000000652c0c7212 */ /* 0x000fe400078e3cff */
[----:B------:R-:W-:Y:S02]  /*9960*/  LOP3.LUT R20, R31, R88, RZ, 0x3c, !PT ;  /* 0x000000581f147212 */ /* 0x000fe400078e3cff */
[----:B------:R-:W-:Y:S02]  /*9970*/  MOV R31, R10 ;  /* 0x0000000a001f7202 */ /* 0x000fe40000000f00 */
[----:B------:R-:W-:-:S02]  /*9980*/  MOV R92, R26 ;  /* 0x0000001a005c7202 */ /* 0x000fc40000000f00 */
[----:B------:R-:W-:Y:S02]  /*9990*/  F2FP.BF16.F32.PACK_AB R8, R89, R90 ;  /* 0x0000005a5908723e */ /* 0x000fe400000010ff */
[----:B------:R-:W-:Y:S02]  /*99a0*/  F2FP.BF16.F32.PACK_AB R10, R37, R36 ;  /* 0x00000024250a723e */ /* 0x000fe400000010ff */
[----:B------:R-:W-:Y:S02]  /*99b0*/  F2FP.BF16.F32.PACK_AB R11, R39, R38 ;  /* 0x00000026270b723e */ /* 0x000fe400000010ff */
[----:B------:R-:W-:Y:S02]  /*99c0*/  MOV R91, R24 ;  /* 0x00000018005b7202 */ /* 0x000fe40000000f00 */
[----:B------:R-:W-:Y:S01]  /*99d0*/  MOV R88, R14 ;  /* 0x0000000e00587202 */ /* 0x000fe20000000f00 */
[----:B------:R-:W-:Y:S01]  /*99e0*/  STSM.16.M88.4 [R92], R8 ;  /* 0x000000085c007844 */ /* 0x000fe20000000200 */
[----:B------:R-:W-:-:S02]  /*99f0*/  MOV R44, R12 ;  /* 0x0000000c002c7202 */ /* 0x000fc40000000f00 */
[----:B-1----:R-:W-:Y:S02]  /*9a00*/  F2FP.BF16.F32.PACK_AB R4, R41, R40 ;  /* 0x000000282904723e */ /* 0x002fe400000010ff */
[----:B------:R-:W-:Y:S02]  /*9a10*/  F2FP.BF16.F32.PACK_AB R5, R43, R42 ;  /* 0x0000002a2b05723e */ /* 0x000fe400000010ff */
[----:B------:R-:W-:Y:S02]  /*9a20*/  F2FP.BF16.F32.PACK_AB R6, R32, R33 ;  /* 0x000000212006723e */ /* 0x000fe400000010ff */
[----:B------:R-:W-:Y:S02]  /*9a30*/  F2FP.BF16.F32.PACK_AB R7, R28, R29 ;  /* 0x0000001d1c07723e */ /* 0x000fe400000010ff */
[----:B------:R-:W-:Y:S02]  /*9a40*/  F2FP.BF16.F32.PACK_AB R12, R49, R48 ;  /* 0x00000030310c723e */ /* 0x000fe400000010ff */
[----:B------:R-:W-:Y:S01]  /*9a50*/  F2FP.BF16.F32.PACK_AB R13, R51, R50 ;  /* 0x00000032330d723e */ /* 0x000fe200000010ff */
[----:B------:R1:W-:Y:S01]  /*9a60*/  STSM.16.M88.4 [R91], R4 ;  /* 0x000000045b007844 */ /* 0x0003e20000000200 */
[----:B------:R-:W-:-:S02]  /*9a70*/  F2FP.BF16.F32.PACK_AB R14, R53, R52 ;  /* 0x00000034350e723e */ /* 0x000fc400000010ff */
[----:B------:R-:W-:Y:S02]  /*9a80*/  F2FP.BF16.F32.PACK_AB R15, R55, R54 ;  /* 0x00000036370f723e */ /* 0x000fe400000010ff */
[----:B------:R-:W-:Y:S02]  /*9a90*/  F2FP.BF16.F32.PACK_AB R24, R57, R56 ;  /* 0x000000383918723e */ /* 0x000fe400000010ff */
[----:B------:R-:W-:Y:S01]  /*9aa0*/  F2FP.BF16.F32.PACK_AB R25, R59, R58 ;  /* 0x0000003a3b19723e */ /* 0x000fe200000010ff */
[----:B------:R-:W-:Y:S01]  /*9ab0*/  STSM.16.M88.4 [R88], R12 ;  /* 0x0000000c58007844 */ /* 0x000fe20000000200 */
[----:B------:R-:W-:Y:S02]  /*9ac0*/  F2FP.BF16.F32.PACK_AB R26, R61, R60 ;  /* 0x0000003c3d1a723e */ /* 0x000fe400000010ff */
[----:B------:R-:W-:Y:S02]  /*9ad0*/  F2FP.BF16.F32.PACK_AB R27, R63, R62 ;  /* 0x0000003e3f1b723e */ /* 0x000fe400000010ff */
[----:B------:R-:W-:Y:S01]  /*9ae0*/  MOV R21, R20 ;  /* 0x0000001400157202 */ /* 0x000fe20000000f00 */
[----:B------:R-:W-:Y:S01]  /*9af0*/  IMAD.MOV.U32 R20, RZ, RZ, RZ ;  /* 0x000000ffff147224 */ /* 0x000fe200078e00ff */
[----:B------:R-:W-:Y:S01]  /*9b00*/  ISETP.NE.U32.AND P2, PT, RZ, UR4, PT ;  /* 0x00000004ff007c0c */ /* 0x000fe2000bf45070 */
[----:B------:R3:W-:Y:S01]  /*9b10*/  STSM.16.M88.4 [R44], R24 ;  /* 0x000000182c007844 */ /* 0x0007e20000000200 */
[----:B--2---:R-:W-:Y:S01]  /*9b20*/  ISETP.NE.U32.AND P0, PT, R34, RZ, PT ;  /* 0x000000ff2200720c */ /* 0x004fe20003f05070 */
[C---:B-1----:R-:W-:Y:S01]  /*9b30*/  IMAD.SHL.U32 R5, R185.reuse, 0x4, RZ ;  /* 0x00000004b9057824 */ /* 0x042fe200078e00ff */
[----:B------:R-:W-:Y:S01]  /*9b40*/  SHF.L.U64.HI R10, R185, 0x2, R189 ;  /* 0x00000002b90a7819 */ /* 0x000fe200000102bd */
[----:B------:R1:W-:Y:S01]  /*9b50*/  STSM.16.M88.4 [R31], R64 ;  /* 0x000000401f007844 */ /* 0x0003e20000000200 */
[----:B------:R-:W-:-:S02]  /*9b60*/  ISETP.NE.AND.EX P2, PT, RZ, UR5, PT, P2 ;  /* 0x00000005ff007c0c */ /* 0x000fc4000bf45320 */
[----:B------:R-:W-:Y:S01]  /*9b70*/  ISETP.NE.AND.EX P0, PT, R35, RZ, PT, P0 ;  /* 0x000000ff2300720c */ /* 0x000fe20003f05300 */
[----:B------:R1:W-:Y:S01]  /*9b80*/  STSM.16.M88.4 [R30], R72 ;  /* 0x000000481e007844 */ /* 0x0003e20000000200 */
[----:B------:R-:W-:-:S03]  /*9b90*/  IADD3 R6, P1, R5, R34, RZ ;  /* 0x0000002205067210 */ /* 0x000fc60007f3e0ff */
[----:B------:R1:W-:Y:S02]  /*9ba0*/  STSM.16.M88.4 [R21], R80 ;  /* 0x0000005015007844 */ /* 0x0003e40000000200 */
[----:B------:R-:W-:Y:S01]  /*9bb0*/  IMAD.X R7, R10, 0x1, R35, P1 ;  /* 0x000000010a077824 */ /* 0x000fe200008e0623 */
[----:B------:R-:W-:Y:S03]  /*9bc0*/  BAR.SYNC.DEFER_BLOCKING 0x1, 0x100 ;  /* 0x0044000000007b1d */ /* 0x000fe60000010000 */
[----:B------:R-:W-:-:S03]  /*9bd0*/  @P2 IADD3 R4, P3, R5, UR4, RZ ;  /* 0x0000000405042c10 */ /* 0x000fc6000ff7e0ff */
[----:B------:R-:W-:Y:S01]  /*9be0*/  ULDC UR4, c[0x0][0xa88] ;  /* 0x0002a20000047ab9 */ /* 0x000fe20000000800 */
[----:B------:R-:W-:Y:S01]  /*9bf0*/  @P2 IADD3.X R5, R10, UR5, RZ, P3, !PT ;  /* 0x000000050a052c10 */ /* 0x000fe20009ffe4ff */
[----:B------:R-:W-:Y:S01]  /*9c00*/  IMAD.U32 R9, RZ, RZ, UR4 ;  /* 0x00000004ff097e24 */ /* 0x000fe2000f8e00ff */
[----:B---3--:R-:W2:Y:S01]  /*9c10*/  LDC R44, c[0x0][0xbe8] ;  /* 0x0002fa00ff2c7b82 */ /* 0x008ea20000000800 */
[----:B------:R1:W5:Y:S04]  /*9c20*/  @P0 LDG.E R20, desc[UR56][R6.64] ;  /* 0x0000003806140981 */ /* 0x000368000c1e1900 */
[----:B------:R1:W5:Y:S01]  /*9c30*/  @P2 LDG.E R9, desc[UR56][R4.64] ;  /* 0x0000003804092981 */ /* 0x000362000c1e1900 */
[----:B--2---:R-:W-:-:S13]  /*9c40*/  ISETP.NE.AND P1, PT, R44, 0x1, PT ;  /* 0x000000012c00780c */ /* 0x004fda0003f25270 */
[----:B------:R-:W2:Y:S08]  /*9c50*/  @P1 LDC R8, c[0x0][0xbec] ;  /* 0x0002fb00ff081b82 */ /* 0x000eb00000000800 */
[----:B------:R-:W3:Y:S01]  /*9c60*/  @P1 LDC R11, c[0x0][0xbf0] ;  /* 0x0002fc00ff0b1b82 */ /* 0x000ee20000000800 */
[----:B-1----:R-:W-:Y:S05]  /*9c70*/  @P2 BRA `(.L_x_2479) ;  /* 0x0000000000102947 */ /* 0x002fea0003800000 */
[----:B------:R-:W-:Y:S05]  /*9c80*/  @!P0 BRA `(.L_x_2479) ;  /* 0x00000000000c8947 */ /* 0x000fea0003800000 */
[----:B------:R-:W4:Y:S04]  /*9c90*/  LDG.E R4, desc[UR56][R6.64] ;  /* 0x0000003806047981 */ /* 0x000f28000c1e1900 */
[----:B-----5:R-:W4:Y:S02]  /*9ca0*/  LDG.E R9, desc[UR56][R6.64+0x4] ;  /* 0x0000043806097981 */ /* 0x020f24000c1e1900 */
[----:B----4-:R-:W-:-:S07]  /*9cb0*/  IMAD.IADD R9, R9, 0x1, -R4 ;  /* 0x0000000109097824 */ /* 0x010fce00078e0a04 */
.L_x_2479:
[----:B------:R-:W-:Y:S01]  /*9cc0*/  SHF.R.S32.HI R52, RZ, 0x1f, R188 ;  /* 0x0000001fff347819 */ /* 0x000fe200000114bc */
[----:B------:R-:W-:Y:S01]  /*9cd0*/  IMAD.IADD R15, R184, 0x1, R18 ;  /* 0x00000001b80f7824 */ /* 0x000fe200078e0212 */
[----:B------:R-:W-:Y:S01]  /*9ce0*/  ULDC.64 UR4, c[0x0][0xb90] ;  /* 0x0002e40000047ab9 */ /* 0x000fe20000000a00 */
[----:B-----5:R-:W-:Y:S01]  /*9cf0*/  SHF.R.S32.HI R21, RZ, 0x1f, R20 ;  /* 0x0000001fff157819 */ /* 0x020fe20000011414 */
[----:B------:R-:W-:Y:S01]  /*9d00*/  IMAD.IADD R24, R194, 0x1, R18 ;  /* 0x00000001c2187824 */ /* 0x000fe200078e0212 */
[----:B------:R-:W-:Y:S01]  /*9d10*/  SEL R189, R189, RZ, !P0 ;  /* 0x000000ffbdbd7207 */ /* 0x000fe20004000000 */
[----:B------:R-:W-:Y:S01]  /*9d20*/  IMAD R5, R52, UR4, RZ ;  /* 0x0000000434057c24 */ /* 0x000fe2000f8e02ff */
[----:B------:R-:W-:Y:S01]  /*9d30*/  SEL R185, R185, RZ, !P0 ;  /* 0x000000ffb9b97207 */ /* 0x000fe20004000000 */
[----:B--2---:R-:W-:-:S04]  /*9d40*/  @P1 IMAD.HI.U32 R6, R15, R8, RZ ;  /* 0x000000080f061227 */ /* 0x004fc800078e00ff */
[----:B------:R-:W-:Y:S01]  /*9d50*/  IMAD.MOV.U32 R7, RZ, RZ, R15 ;  /* 0x000000ffff077224 */ /* 0x000fe200078e000f */
[----:B---3--:R-:W-:Y:S01]  /*9d60*/  @P1 SHF.R.U32.HI R7, RZ, R11, R6 ;  /* 0x0000000bff071219 */ /* 0x008fe20000011606 */
[C---:B------:R-:W-:Y:S02]  /*9d70*/  IMAD R13, R188.reuse, UR5, R5 ;  /* 0x00000005bc0d7c24 */ /* 0x040fe4000f8e0205 */
[----:B------:R-:W-:Y:S01]  /*9d80*/  IMAD.WIDE.U32 R4, R188, UR4, R20 ;  /* 0x00000004bc047c25 */ /* 0x000fe2000f8e0014 */
[----:B------:R-:W-:-:S03]  /*9d90*/  ULDC.64 UR4, c[0x0][0xb98] ;  /* 0x0002e60000047ab9 */ /* 0x000fc60000000a00 */
[----:B------:R-:W-:Y:S02]  /*9da0*/  IMAD R11, R190, 0x40, R22 ;  /* 0x00000040be0b7824 */ /* 0x000fe400078e0216 */
[----:B------:R-:W-:Y:S02]  /*9db0*/  IMAD.IADD R5, R5, 0x1, R13 ;  /* 0x0000000105057824 */ /* 0x000fe400078e020d */
        /* <DEDUP_REMOVED lines=13> */
[----:B------:R-:W-:Y:S01]  /*9e90*/  IMAD R53, R9, R44, RZ ;  /* 0x0000002c09357224 */ /* 0x000fe200078e02ff */
[----:B------:R-:W-:-:S02]  /*9ea0*/  IADD3.X R5, R13, R5, R8, P2, !PT ;  /* 0x000000050d057210 */ /* 0x000fc400017fe408 */
[----:B------:R-:W-:Y:S01]  /*9eb0*/  IADD3 R7, P3, R16, 0x2000, RZ ;  /* 0x0000200010077810 */ /* 0x000fe20007f7e0ff */
[----:B------:R-:W-:Y:S01]  /*9ec0*/  IMAD R6, R6, UR4, RZ ;  /* 0x0000000406067c24 */ /* 0x000fe2000f8e02ff */
[----:B------:R-:W-:Y:S01]  /*9ed0*/  IADD3 R15, P0, R16, 0x1000, RZ ;  /* 0x00001000100f7810 */ /* 0x000fe20007f1e0ff */
[----:B------:R-:W-:Y:S01]  /*9ee0*/  IMAD.WIDE.U32 R4, R11, UR4, R4 ;  /* 0x000000040b047c25 */ /* 0x000fe2000f8e0004 */
[----:B------:R-:W-:Y:S02]  /*9ef0*/  LOP3.LUT R8, R7, 0x380, RZ, 0xc0, !PT ;  /* 0x0000038007087812 */ /* 0x000fe400078ec0ff */
[----:B------:R-:W-:Y:S01]  /*9f00*/  LOP3.LUT R36, R37, 0x380, RZ, 0xc0, !PT ;  /* 0x0000038025247812 */ /* 0x000fe200078ec0ff */
[----:B------:R-:W-:Y:S01]  /*9f10*/  IMAD R13, R11, UR5, R6 ;  /* 0x000000050b0d7c24 */ /* 0x000fe2000f8e0206 */
[----:B------:R-:W-:Y:S01]  /*9f20*/  ULDC.64 UR4, c[0x0][0xb50] ;  /* 0x0002d40000047ab9 */ /* 0x000fe20000000a00 */
[----:B------:R-:W-:Y:S01]  /*9f30*/  SHF.R.U64 R8, R8, 0x3, RZ ;  /* 0x0000000308087819 */ /* 0x000fe200000012ff */
[----:B------:R-:W-:Y:S01]  /*9f40*/  VIADD R6, R24, 0x8 ;  /* 0x0000000818067836 */ /* 0x000fe20000000000 */
[----:B------:R-:W-:Y:S01]  /*9f50*/  LEA R10, P4, R4, UR4, 0x2 ;  /* 0x00000004040a7c11 */ /* 0x000fe2000f8810ff */
[----:B------:R-:W-:Y:S01]  /*9f60*/  IMAD.IADD R11, R5, 0x1, R13 ;  /* 0x00000001050b7824 */ /* 0x000fe200078e020d */
[----:B------:R-:W-:Y:S01]  /*9f70*/  LOP3.LUT R8, R8, R7, RZ, 0x3c, !PT ;  /* 0x0000000708087212 */ /* 0x000fe200078e3cff */
[----:B------:R-:W-:Y:S01]  /*9f80*/  IMAD.X R13, RZ, RZ, R17, P0 ;  /* 0x000000ffff0d7224 */ /* 0x000fe200000e0611 */
[----:B------:R-:W-:Y:S01]  /*9f90*/  IADD3 R7, P2, R16, 0x3000, RZ ;  /* 0x0000300010077810 */ /* 0x000fe20007f5e0ff */
[----:B------:R-:W-:Y:S01]  /*9fa0*/  SHFL.IDX PT, R48, R10, RZ, 0x1c1f ;  /* 0x001c1fff0a307589 */ /* 0x000fe200000e0000 */
[----:B------:R-:W-:Y:S01]  /*9fb0*/  LEA.HI.X R14, R4, UR5, R11, 0x2, P4 ;  /* 0x00000005040e7c11 */ /* 0x000fe2000a0f140b */
[--C-:B------:R-:W-:Y:S01]  /*9fc0*/  IMAD.X R9, RZ, RZ, R17.reuse, P3 ;  /* 0x000000ffff097224 */ /* 0x100fe200018e0611 */
[----:B------:R-:W-:Y:S01]  /*9fd0*/  LOP3.LUT R5, R7, 0x380, RZ, 0xc0, !PT ;  /* 0x0000038007057812 */ /* 0x000fe200078ec0ff */
[----:B------:R-:W-:Y:S01]  /*9fe0*/  SHFL.IDX PT, R50, R10, 0x1, 0x1c1f ;  /* 0x003c1f000a327f89 */ /* 0x000fe200000e0000 */
[----:B------:R-:W-:Y:S01]  /*9ff0*/  LOP3.LUT P0, RZ, R192, 0x3, RZ, 0xc0, !PT ;  /* 0x00000003c0ff7812 */ /* 0x000fe2000780c0ff */
[----:B------:R-:W-:Y:S01]  /*a000*/  ULDC.64 UR4, c[0x0][0xaa0] ;  /* 0x0002a80000047ab9 */ /* 0x000fe20000000a00 */
[----:B------:R-:W-:Y:S01]  /*a010*/  SHF.R.U64 R4, R5, 0x3, RZ ;  /* 0x0000000305047819 */ /* 0x000fe200000012ff */
[----:B------:R-:W1:Y:S01]  /*a020*/  SHFL.IDX PT, R49, R14, RZ, 0x1c1f ;  /* 0x001c1fff0e317589 */ /* 0x000e6200000e0000 */
[----:B------:R-:W-:Y:S01]  /*a030*/  IMAD.X R5, RZ, RZ, R17, P2 ;  /* 0x000000ffff057224 */ /* 0x000fe200010e0611 */
[----:B------:R-:W-:-:S02]  /*a040*/  ISETP.GE.OR P2, PT, R24, R53, P0 ;  /* 0x000000351800720c */ /* 0x000fc40000746670 */
[----:B------:R-:W2:Y:S01]  /*a050*/  SHFL.IDX PT, R51, R14, 0x1, 0x1c1f ;  /* 0x003c1f000e337f89 */ /* 0x000ea200000e0000 */
[----:B------:R-:W-:Y:S02]  /*a060*/  ISETP.GE.OR P0, PT, R6, R53, P0 ;  /* 0x000000350600720c */ /* 0x000fe40000706670 */
[C---:B------:R-:W-:Y:S02]  /*a070*/  IADD3 R33, P4, R16.reuse, 0x6000, RZ ;  /* 0x0000600010217810 */ /* 0x040fe40007f9e0ff */
[----:B------:R-:W-:Y:S02]  /*a080*/  LOP3.LUT R11, R16, 0x380, RZ, 0xc0, !PT ;  /* 0x00000380100b7812 */ /* 0x000fe400078ec0ff */
[----:B------:R-:W-:Y:S02]  /*a090*/  LOP3.LUT R32, R33, 0x380, RZ, 0xc0, !PT ;  /* 0x0000038021207812 */ /* 0x000fe400078ec0ff */
[----:B------:R-:W-:Y:S02]  /*a0a0*/  SHF.R.U64 R11, R11, 0x3, RZ ;  /* 0x000000030b0b7819 */ /* 0x000fe400000012ff */
[----:B------:R-:W-:-:S02]  /*a0b0*/  LOP3.LUT R4, R4, R7, RZ, 0x3c, !PT ;  /* 0x0000000704047212 */ /* 0x000fc400078e3cff */
[----:B------:R-:W-:Y:S02]  /*a0c0*/  IADD3 R7, P3, R16, 0x7000, RZ ;  /* 0x0000700010077810 */ /* 0x000fe40007f7e0ff */
[----:B------:R-:W-:Y:S02]  /*a0d0*/  SHF.R.U64 R40, R40, 0x3, RZ ;  /* 0x0000000328287819 */ /* 0x000fe400000012ff */
[----:B------:R-:W-:Y:S01]  /*a0e0*/  SHF.R.U64 R36, R36, 0x3, RZ ;  /* 0x0000000324247819 */ /* 0x000fe200000012ff */
[--C-:B------:R-:W-:Y:S01]  /*a0f0*/  IMAD.X R29, RZ, RZ, R17.reuse, P3 ;  /* 0x000000ffff1d7224 */ /* 0x100fe200018e0611 */
[----:B------:R-:W-:Y:S01]  /*a100*/  SHF.R.U64 R32, R32, 0x3, RZ ;  /* 0x0000000320207819 */ /* 0x000fe200000012ff */
[----:B-1----:R1:W-:Y:S01]  /*a110*/  @!P2 ST.E desc[UR56][R48.64], R3 ;  /* 0x000000033000a985 */ /* 0x0023e2000c101938 */
[----:B------:R-:W-:Y:S02]  /*a120*/  LOP3.LUT R16, R11, R16, RZ, 0x3c, !PT ;  /* 0x000000100b107212 */ /* 0x000fe400078e3cff */
[----:B------:R-:W-:Y:S01]  /*a130*/  LOP3.LUT R40, R40, R41, RZ, 0x3c, !PT ;  /* 0x0000002928287212 */ /* 0x000fe200078e3cff */
[----:B--2---:R2:W-:Y:S01]  /*a140*/  @!P0 ST.E desc[UR56][R50.64], R2 ;  /* 0x0000000232008985 */ /* 0x0045e2000c101938 */
[----:B------:R-:W-:Y:S01]  /*a150*/  LOP3.LUT R36, R36, R37, RZ, 0x3c, !PT ;  /* 0x0000002524247212 */ /* 0x000fe200078e3cff */
[--C-:B------:R-:W-:Y:S01]  /*a160*/  IMAD.X R41, RZ, RZ, R17.reuse, P6 ;  /* 0x000000ffff297224 */ /* 0x100fe200030e0611 */
[----:B------:R-:W-:Y:S01]  /*a170*/  LOP3.LUT R32, R32, R33, RZ, 0x3c, !PT ;  /* 0x0000002120207212 */ /* 0x000fe200078e3cff */
[--C-:B------:R-:W-:Y:S01]  /*a180*/  IMAD.X R37, RZ, RZ, R17.reuse, P5 ;  /* 0x000000ffff257224 */ /* 0x100fe200028e0611 */
[----:B------:R3:W5:Y:S01]  /*a190*/  LD.E.128 R24, desc[UR56][R16.64] ;  /* 0x0000003810187980 */ /* 0x000762000c101d00 */
[----:B------:R-:W-:Y:S01]  /*a1a0*/  IMAD.X R33, RZ, RZ, R17, P4 ;  /* 0x000000ffff217224 */ /* 0x000fe200020e0611 */
[----:B------:R-:W-:Y:S01]  /*a1b0*/  LOP3.LUT R12, R15, 0x380, RZ, 0xc0, !PT ;  /* 0x000003800f0c7812 */ /* 0x000fe200078ec0ff */
[----:B-1----:R-:W1:Y:S01]  /*a1c0*/  @P1 LDC R49, c[0x0][0xbec] ;  /* 0x0002fb00ff311b82 */ /* 0x002e620000000800 */
[----:B------:R-:W-:Y:S01]  /*a1d0*/  IMAD R3, R21, UR4, RZ ;  /* 0x0000000415037c24 */ /* 0x000fe2000f8e02ff */
[----:B------:R-:W-:Y:S01]  /*a1e0*/  LOP3.LUT R6, R7, 0x380, RZ, 0xc0, !PT ;  /* 0x0000038007067812 */ /* 0x000fe200078ec0ff */
[----:B------:R-:W5:Y:S01]  /*a1f0*/  LD.E.128 R8, desc[UR56][R8.64] ;  /* 0x0000003808087980 */ /* 0x000f62000c101d00 */
[----:B------:R-:W-:-:S02]  /*a200*/  SHF.R.U64 R12, R12, 0x3, RZ ;  /* 0x000000030c0c7819 */ /* 0x000fc400000012ff */
[----:B------:R-:W-:Y:S02]  /*a210*/  SHF.R.U64 R6, R6, 0x3, RZ ;  /* 0x0000000306067819 */ /* 0x000fe400000012ff */
[----:B--2---:R-:W2:Y:S01]  /*a220*/  @P1 LDC R51, c[0x0][0xbf0] ;  /* 0x0002fc00ff331b82 */ /* 0x004ea20000000800 */
[----:B---3--:R-:W-:Y:S01]  /*a230*/  IMAD R17, R20, UR5, R3 ;  /* 0x0000000514117c24 */ /* 0x008fe2000f8e0203 */
[----:B------:R-:W-:Y:S01]  /*a240*/  LOP3.LUT R12, R12, R15, RZ, 0x3c, !PT ;  /* 0x0000000f0c0c7212 */ /* 0x000fe200078e3cff */
[----:B------:R-:W-:Y:S01]  /*a250*/  IMAD.WIDE.U32 R2, R20, UR4, RZ ;  /* 0x0000000414027c25 */ /* 0x000fe2000f8e00ff */
[----:B------:R-:W-:Y:S01]  /*a260*/  ULDC.64 UR4, c[0x0][0xae8] ;  /* 0x0002ba0000047ab9 */ /* 0x000fe20000000a00 */
[----:B------:R-:W-:Y:S01]  /*a270*/  LOP3.LUT R28, R6, R7, RZ, 0x3c, !PT ;  /* 0x00000007061c7212 */ /* 0x000fe200078e3cff */
[----:B------:R-:W5:Y:S01]  /*a280*/  LD.E.128 R40, desc[UR56][R40.64] ;  /* 0x0000003828287980 */ /* 0x000f62000c101d00 */
[----:B------:R-:W-:Y:S02]  /*a290*/  IMAD.IADD R3, R3, 0x1, R17 ;  /* 0x0000000103037824 */ /* 0x000fe400078e0211 */
[----:B------:R-:W-:Y:S01]  /*a2a0*/  IMAD R17, R187, 0x20, R190 ;  /* 0x00000020bb117824 */ /* 0x000fe200078e02be */
[----:B------:R-:W5:Y:S01]  /*a2b0*/  LD.E.128 R12, desc[UR56][R12.64] ;  /* 0x000000380c0c7980 */ /* 0x000f62000c101d00 */
[----:B------:R-:W-:-:S02]  /*a2c0*/  IMAD R21, R52, UR4, RZ ;  /* 0x0000000434157c24 */ /* 0x000fc4000f8e02ff */
[----:B------:R-:W-:Y:S01]  /*a2d0*/  IMAD.IADD R48, R18, 0x1, R17 ;  /* 0x0000000112307824 */ /* 0x000fe200078e0211 */
[----:B------:R-:W5:Y:S01]  /*a2e0*/  LD.E.128 R4, desc[UR56][R4.64] ;  /* 0x0000003804047980 */ /* 0x000f62000c101d00 */
[----:B------:R-:W-:Y:S02]  /*a2f0*/  IMAD R21, R188, UR5, R21 ;  /* 0x00000005bc157c24 */ /* 0x000fe4000f8e0215 */
[----:B-1----:R-:W-:Y:S01]  /*a300*/  @P1 IMAD.HI.U32 R16, R48, R49, RZ ;  /* 0x0000003130101227 */ /* 0x002fe200078e00ff */
[----:B------:R-:W5:Y:S03]  /*a310*/  LD.E.128 R36, desc[UR56][R36.64] ;  /* 0x0000003824247980 */ /* 0x000f66000c101d00 */
[----:B------:R-:W-:Y:S01]  /*a320*/  IMAD.WIDE.U32 R2, R188, UR4, R2 ;  /* 0x00000004bc027c25 */ /* 0x000fe2000f8e0002 */
[----:B------:R-:W-:Y:S01]  /*a330*/  ULDC.64 UR4, c[0x0][0xaf0] ;  /* 0x0002bc0000047ab9 */ /* 0x000fe20000000a00 */
[----:B------:R-:W5:Y:S02]  /*a340*/  LD.E.128 R32, desc[UR56][R32.64] ;  /* 0x0000003820207980 */ /* 0x000f64000c101d00 */
[----:B------:R-:W-:Y:S01]  /*a350*/  IMAD.MOV.U32 R17, RZ, RZ, R48 ;  /* 0x000000ffff117224 */ /* 0x000fe200078e0030 */
[----:B--2---:R-:W-:Y:S01]  /*a360*/  @P1 SHF.R.U32.HI R17, RZ, R51, R16 ;  /* 0x00000033ff111219 */ /* 0x004fe20000011610 */
[----:B------:R-:W-:Y:S01]  /*a370*/  IMAD.IADD R3, R3, 0x1, R21 ;  /* 0x0000000103037824 */ /* 0x000fe200078e0215 */
[----:B------:R-:W5:Y:S01]  /*a380*/  LD.E.128 R28, desc[UR56][R28.64] ;  /* 0x000000381c1c7980 */ /* 0x000f62000c101d00 */
[----:B------:R-:W-:Y:S01]  /*a390*/  IMAD R20, R189, UR4, RZ ;  /* 0x00000004bd147c24 */ /* 0x000fe2000f8e02ff */
[----:B------:R-:W-:Y:S01]  /*a3a0*/  SHF.R.S32.HI R16, RZ, 0x1f, R17 ;  /* 0x0000001fff107819 */ /* 0x000fe20000011411 */
[C---:B------:R-:W-:Y:S01]  /*a3b0*/  IMAD.WIDE.U32 R2, R185.reuse, UR4, R2 ;  /* 0x00000004b9027c25 */ /* 0x040fe2000f8e0002 */
[----:B------:R-:W-:Y:S01]  /*a3c0*/  @!PT LDS RZ, [RZ] ;  /* 0x00000000fffff984 */ /* 0x000fe20000000800 */
[----:B------:R-:W-:Y:S01]  /*a3d0*/  @!PT LDS RZ, [RZ] ;  /* 0x00000000fffff984 */ /* 0x000fe20000000800 */
[----:B------:R-:W-:Y:S01]  /*a3e0*/  @!PT LDS RZ, [RZ] ;  /* 0x00000000fffff984 */ /* 0x000fe20000000800 */
[----:B------:R-:W-:Y:S01]  /*a3f0*/  @!PT LDS RZ, [RZ] ;  /* 0x00000000fffff984 */ /* 0x000fe20000000800 */
[----:B------:R1:W-:Y:S06]  /*a400*/  MEMBAR.ALL.CTA ;  /* 0x0000000000007992 */ /* 0x0003ec0000008000 */
[----:B-1----:R-:W1:Y:S01]  /*a410*/  FENCE.VIEW.ASYNC.S ;  /* 0x00000000000073c6 */ /* 0x002e620000000000 */
[----:B------:R-:W-:Y:S01]  /*a420*/  IMAD R21, R185, UR5, R20 ;  /* 0x00000005b9157c24 */ /* 0x000fe2000f8e0214 */
[----:B------:R-:W-:Y:S01]  /*a430*/  ULDC.64 UR4, c[0x0][0xae0] ;  /* 0x0002b80000047ab9 */ /* 0x000fe20000000a00 */
[----:B------:R-:W-:-:S02]  /*a440*/  IMAD.MOV R49, RZ, RZ, -R17 ;  /* 0x000000ffff317224 */ /* 0x000fc400078e0a11 */
        /* <DEDUP_REMOVED lines=10> */
[----:B------:R-:W-:Y:S01]  /*a4f0*/  IMAD.WIDE.U32 R2, R21, UR4, R2 ;  /* 0x0000000415027c25 */ /* 0x000fe2000f8e0002 */
[----:B------:R-:W-:-:S03]  /*a500*/  ISETP.GE.AND P2, PT, R44, R53, PT ;  /* 0x000000352c00720c */ /* 0x000fc60003f46270 */
[----:B------:R-:W-:Y:S01]  /*a510*/  IMAD R17, R21, UR5, R18 ;  /* 0x0000000515117c24 */ /* 0x000fe2000f8e0212 */
[----:B------:R-:W-:Y:S01]  /*a520*/  ULDC.64 UR4, c[0x0][0xa80] ;  /* 0x0002a00000047ab9 */ /* 0x000fe20000000a00 */
[----:B0-----:R-:W-:Y:S01]  /*a530*/  VIADD R0, R0, 0x34820 ;  /* 0x0003482000007836 */ /* 0x001fe20000000000 */
[----:B------:R-:W-:Y:S01]  /*a540*/  LEA R18, P3, R2, UR4, 0x1 ;  /* 0x0000000402127c11 */ /* 0x000fe2000f8608ff */
[----:B------:R-:W-:Y:S02]  /*a550*/  IMAD.IADD R3, R3, 0x1, R17 ;  /* 0x0000000103037824 */ /* 0x000fe400078e0211 */
[----:B------:R-:W-:Y:S01]  /*a560*/  VIADD R16, R44, 0x20 ;  /* 0x000000202c107836 */ /* 0x000fe20000000000 */
[----:B------:R-:W-:Y:S02]  /*a570*/  PRMT R0, RZ, 0x654, R0 ;  /* 0x00000654ff007816 */ /* 0x000fe40000000000 */
[----:B------:R-:W-:Y:S02]  /*a580*/  LEA.HI.X R20, R2, UR5, R3, 0x1, P3 ;  /* 0x0000000502147c11 */ /* 0x000fe400098f0c03 */
[-C--:B------:R-:W-:Y:S01]  /*a590*/  ISETP.GE.AND P0, PT, R16, R53.reuse, PT ;  /* 0x000000351000720c */ /* 0x080fe20003f06270 */
[----:B------:R-:W-:Y:S01]  /*a5a0*/  VIADD R16, R44, 0x40 ;  /* 0x000000402c107836 */ /* 0x000fe20000000000 */
[----:B-1----:R0:W-:Y:S01]  /*a5b0*/  SYNCS.ARRIVE.TRANS64.RED.A1T0 RZ, [R0+URZ], RZ ;  /* 0x000000ff00ff79a7 */ /* 0x0021e2000810043f */
[----:B------:R0:W1:Y:S01]  /*a5c0*/  SHFL.IDX PT, R3, R18, RZ, 0x181f ;  /* 0x00181fff12037589 */ /* 0x00006200000e0000 */
[----:B------:R-:W-:Y:S03]  /*a5d0*/  BSSY B1, `(.L_x_2480) ;  /* 0x000000d000017945 */ /* 0x000fe60003800000 */
[----:B------:R0:W2:Y:S01]  /*a5e0*/  SHFL.IDX PT, R17, R20, RZ, 0x181f ;  /* 0x00181fff14117589 */ /* 0x0000a200000e0000 */
[----:B------:R-:W-:Y:S01]  /*a5f0*/  ISETP.GE.AND P1, PT, R16, R53, PT ;  /* 0x000000351000720c */ /* 0x000fe20003f26270 */
[----:B------:R-:W-:-:S12]  /*a600*/  @P2 BRA `(.L_x_2481) ;  /* 0x0000000000242947 */ /* 0x000fd80003800000 */
[----:B------:R-:W-:Y:S02]  /*a610*/  ULDC UR4, c[0x0][0xac8] ;  /* 0x0002b20000047ab9 */ /* 0x000fe40000000800 */
[----:B------:R-:W-:Y:S02]  /*a620*/  ISETP.GE.AND P2, PT, R22, UR4, PT ;  /* 0x0000000416007c0c */ /* 0x000fe4000bf46270 */
[----:B------:R-:W-:-:S11]  /*a630*/  ISETP.GE.AND P3, PT, R186, UR4, PT ;  /* 0x00000004ba007c0c */ /* 0x000fd6000bf66270 */
[-C--:B-1----:R-:W-:Y:S02]  /*a640*/  @!P2 LEA R2, P4, R22, R3.reuse, 0x1 ;  /* 0x000000031602a211 */ /* 0x082fe400078808ff */
[----:B------:R-:W-:Y:S02]  /*a650*/  @!P3 LEA R16, P5, R186, R3, 0x1 ;  /* 0x00000003ba10b211 */ /* 0x000fe400078a08ff */
[-C--:B--2---:R-:W-:Y:S02]  /*a660*/  @!P2 LEA.HI.X R3, R22, R17.reuse, R197, 0x1, P4 ;  /* 0x000000111603a211 */ /* 0x084fe400020f0cc5 */
[----:B------:R-:W-:-:S03]  /*a670*/  @!P3 LEA.HI.X R17, R186, R17, R196, 0x1, P5 ;  /* 0x00000011ba11b211 */ /* 0x000fc600028f0cc4 */
[----:B-----5:R3:W-:Y:S04]  /*a680*/  @!P2 ST.E.128 desc[UR56][R2.64], R24 ;  /* 0x000000180200a985 */ /* 0x0207e8000c101d38 */
[----:B------:R3:W-:Y:S02]  /*a690*/  @!P3 ST.E.128 desc[UR56][R16.64], R40 ;  /* 0x000000281000b985 */ /* 0x0007e4000c101d38 */
.L_x_2481:
[----:B------:R-:W-:Y:S05]  /*a6a0*/  BSYNC B1 ;  /* 0x0000000000017941 */ /* 0x000fea0003800000 */
.L_x_2480:
[----:B--23--:R2:W3:Y:S01]  /*a6b0*/  SHFL.IDX PT, R17, R20, 0x1, 0x181f ;  /* 0x00381f0014117f89 */ /* 0x00c4e200000e0000 */
[----:B------:R-:W-:Y:S03]  /*a6c0*/  BSSY B1, `(.L_x_2482) ;  /* 0x000000c000017945 */ /* 0x000fe60003800000 */
[----:B-1----:R2:W1:Y:S01]  /*a6d0*/  SHFL.IDX PT, R3, R18, 0x1, 0x181f ;  /* 0x00381f0012037f89 */ /* 0x00246200000e0000 */
[----:B------:R-:W-:Y:S05]  /*a6e0*/  @P0 BRA `(.L_x_2483) ;  /* 0x0000000000240947 */ /* 0x000fea0003800000 */
[----:B------:R-:W-:Y:S02]  /*a6f0*/  ULDC UR4, c[0x0][0xac8] ;  /* 0x0002b20000047ab9 */ /* 0x000fe40000000800 */
[----:B------:R-:W-:Y:S02]  /*a700*/  ISETP.GE.AND P3, PT, R22, UR4, PT ;  /* 0x0000000416007c0c */ /* 0x000fe4000bf66270 */
[----:B------:R-:W-:-:S11]  /*a710*/  ISETP.GE.AND P4, PT, R186, UR4, PT ;  /* 0x00000004ba007c0c */ /* 0x000fd6000bf86270 */
[-C--:B-1----:R-:W-:Y:S02]  /*a720*/  @!P3 LEA R2, P0, R22, R3.reuse, 0x1 ;  /* 0x000000031602b211 */ /* 0x082fe400078008ff */
[----:B------:R-:W-:Y:S02]  /*a730*/  @!P4 LEA R16, P2, R186, R3, 0x1 ;  /* 0x00000003ba10c211 */ /* 0x000fe400078408ff */
[-C--:B---3--:R-:W-:Y:S02]  /*a740*/  @!P3 LEA.HI.X R3, R22, R17.reuse, R197, 0x1, P0 ;  /* 0x000000111603b211 */ /* 0x088fe400000f0cc5 */
[----:B------:R-:W-:-:S03]  /*a750*/  @!P4 LEA.HI.X R17, R186, R17, R196, 0x1, P2 ;  /* 0x00000011ba11c211 */ /* 0x000fc600010f0cc4 */
[----:B-----5:R4:W-:Y:S04]  /*a760*/  @!P3 ST.E.128 desc[UR56][R2.64], R12 ;  /* 0x0000000c0200b985 */ /* 0x0209e8000c101d38 */
[----:B------:R4:W-:Y:S02]  /*a770*/  @!P4 ST.E.128 desc[UR56][R16.64], R36 ;  /* 0x000000241000c985 */ /* 0x0009e4000c101d38 */
.L_x_2483:
[----:B------:R-:W-:Y:S05]  /*a780*/  BSYNC B1 ;  /* 0x0000000000017941 */ /* 0x000fea0003800000 */
.L_x_2482:
[----:B----45:R4:W0:Y:S01]  /*a790*/  SHFL.IDX PT, R13, R20, 0x2, 0x181f ;  /* 0x00581f00140d7f89 */ /* 0x03082200000e0000 */
        /* <DEDUP_REMOVED lines=8> */
[-C--:B0-----:R-:W-:Y:S02]  /*a820*/  @!P2 LEA.HI.X R3, R22, R13.reuse, R197, 0x1, P0 ;  /* 0x0000000d1603a211 */ /* 0x081fe400000f0cc5 */
[----:B------:R-:W-:-:S03]  /*a830*/  @!P3 LEA.HI.X R13, R186, R13, R196, 0x1, P1 ;  /* 0x0000000dba0db211 */ /* 0x000fc600008f0cc4 */
[----:B------:R0:W-:Y:S04]  /*a840*/  @!P2 ST.E.128 desc[UR56][R2.64], R8 ;  /* 0x000000080200a985 */ /* 0x0001e8000c101d38 */
[----:B------:R0:W-:Y:S02]  /*a850*/  @!P3 ST.E.128 desc[UR56][R12.64], R32 ;  /* 0x000000200c00b985 */ /* 0x0001e4000c101d38 */
.L_x_2485:
[----:B------:R-:W-:Y:S05]  /*a860*/  BSYNC B1 ;  /* 0x0000000000017941 */ /* 0x000fea0003800000 */
.L_x_2484:
[----:B0-----:R-:W-:Y:S01]  /*a870*/  VIADD R0, R44, 0x60 ;  /* 0x000000602c007836 */ /* 0x001fe20000000000 */
[----:B------:R0:W0:Y:S04]  /*a880*/  SHFL.IDX PT, R9, R20, 0x3, 0x181f ;  /* 0x00781f0014097f89 */ /* 0x00002800000e0000 */
[----:B------:R-:W-:Y:S01]  /*a890*/  ISETP.GE.AND P0, PT, R0, R53, PT ;  /* 0x000000350000720c */ /* 0x000fe20003f06270 */
[----:B------:R0:W0:-:S12]  /*a8a0*/  SHFL.IDX PT, R11, R18, 0x3, 0x181f ;  /* 0x00781f00120b7f89 */ /* 0x00001800000e0000 */
[----:B------:R-:W-:Y:S05]  /*a8b0*/  @P0 BRA `(.L_x_2486) ;  /* 0x0000000800d80947 */ /* 0x000fea0003800000 */
[----:B------:R-:W-:Y:S02]  /*a8c0*/  ULDC UR4, c[0x0][0xac8] ;  /* 0x0002b20000047ab9 */ /* 0x000fe40000000800 */
[----:B------:R-:W-:-:S13]  /*a8d0*/  ISETP.GE.AND P1, PT, R22, UR4, PT ;  /* 0x0000000416007c0c */ /* 0x000fda000bf26270 */
[----:B0-----:R-:W-:-:S04]  /*a8e0*/  @!P1 LEA R2, P0, R22, R11, 0x1 ;  /* 0x0000000b16029211 */ /* 0x001fc800078008ff */
[----:B-1----:R-:W-:Y:S02]  /*a8f0*/  @!P1 LEA.HI.X R3, R22, R9, R197, 0x1, P0 ;  /* 0x0000000916039211 */ /* 0x002fe400000f0cc5 */
[----:B------:R-:W-:-:S03]  /*a900*/  ISETP.GE.AND P0, PT, R186, UR4, PT ;  /* 0x00000004ba007c0c */ /* 0x000fc6000bf06270 */
[----:B------:R0:W-:Y:S10]  /*a910*/  @!P1 ST.E.128 desc[UR56][R2.64], R4 ;  /* 0x0000000402009985 */ /* 0x0001f4000c101d38 */
[----:B------:R-:W-:Y:S05]  /*a920*/  @P0 BRA `(.L_x_2486) ;  /* 0x0000000800bc0947 */ /* 0x000fea0003800000 */
[----:B0-----:R-:W-:-:S04]  /*a930*/  LEA R2, P0, R186, R11, 0x1 ;  /* 0x0000000bba027211 */ /* 0x001fc800078008ff */
[----:B------:R-:W-:-:S05]  /*a940*/  LEA.HI.X R3, R186, R9, R196, 0x1, P0 ;  /* 0x00000009ba037211 */ /* 0x000fca00000f0cc4 */
[----:B------:R0:W-:Y:S01]  /*a950*/  ST.E.128 desc[UR56][R2.64], R28 ;  /* 0x0000001c02007985 */ /* 0x0001e2000c101d38 */
[----:B------:R-:W-:Y:S05]  /*a960*/  BRA `(.L_x_2486) ;  /* 0x0000000800ac7947 */ /* 0x000fea0003800000 */
.L_x_2478:
[----:B------:R-:W2:Y:S01]  /*a970*/  LDC.64 R4, c[0x0][0xc00] ;  /* 0x00030000ff047b82 */ /* 0x000ea20000000a00 */
[----:B------:R-:W-:Y:S01]  /*a980*/  ULDC.64 UR4, c[0x0][0xc08] ;  /* 0x0003020000047ab9 */ /* 0x000fe20000000a00 */
[----:B------:R-:W-:-:S06]  /*a990*/  IMAD.MOV.U32 R6, RZ, RZ, RZ ;  /* 0x000000ffff067224 */ /* 0x000fcc00078e00ff */
[----:B------:R-:W3:Y:S01]  /*a9a0*/  LDC.64 R2, c[0x0][0xc00] ;  /* 0x00030000ff027b82 */ /* 0x000ee20000000a00 */
[----:B------:R-:W-:-:S04]  /*a9b0*/  ISETP.NE.U32.AND P1, PT, RZ, UR4, PT ;  /* 0x00000004ff007c0c */ /* 0x000fc8000bf25070 */
[----:B------:R-:W-:-:S03]  /*a9c0*/  ISETP.NE.AND.EX P1, PT, RZ, UR5, PT, P1 ;  /* 0x00000005ff007c0c */ /* 0x000fc6000bf25310 */
[----:B------:R-:W4:Y:S01]  /*a9d0*/  LDC R17, c[0x0][0xbe8] ;  /* 0x0002fa00ff117b82 */ /* 0x000f220000000800 */
[----:B--2---:R-:W-:-:S04]  /*a9e0*/  ISETP.NE.U32.AND P0, PT, R4, RZ, PT ;  /* 0x000000ff0400720c */ /* 0x004fc80003f05070 */
[----:B------:R-:W-:Y:S01]  /*a9f0*/  ISETP.NE.AND.EX P0, PT, R5, RZ, PT, P0 ;  /* 0x000000ff0500720c */ /* 0x000fe20003f05300 */
[----:B---3--:R-:W-:-:S04]  /*aa00*/  IMAD.WIDE R4, R185, 0x4, R2 ;  /* 0x00000004b9047825 */ /* 0x008fc800078e0202 */
[----:B------:R-:W2:Y:S01]  /*aa10*/  @P1 LDC.64 R2, c[0x0][0xc08] ;  /* 0x00030200ff021b82 */ /* 0x000ea20000000a00 */
[----:B------:R-:W-:Y:S02]  /*aa20*/  ULDC UR4, c[0x0][0xa88] ;  /* 0x0002a20000047ab9 */ /* 0x000fe40000000800 */
[----:B0-----:R-:W-:-:S05]  /*aa30*/  IMAD.U32 R0, RZ, RZ, UR4 ;  /* 0x00000004ff007e24 */ /* 0x001fca000f8e00ff */
[----:B------:R0:W5:Y:S01]  /*aa40*/  @P0 LDG.E R6, desc[UR56][R4.64] ;  /* 0x0000003804060981 */ /* 0x000162000c1e1900 */
[----:B--2---:R-:W-:-:S05]  /*aa50*/  @P1 IMAD.WIDE R2, R185, 0x4, R2 ;  /* 0x00000004b9021825 */ /* 0x004fca00078e0202 */
[----:B------:R0:W5:Y:S01]  /*aa60*/  @P1 LDG.E R0, desc[UR56][R2.64] ;  /* 0x0000003802001981 */ /* 0x000162000c1e1900 */
[----:B----4-:R-:W-:Y:S02]  /*aa70*/  ISETP.NE.AND P2, PT, R17, 0x1, PT ;  /* 0x000000011100780c */ /* 0x010fe40003f45270 */
[----:B------:R-:W-:-:S11]  /*aa80*/  ISETP.GE.AND P3, PT, R198, 0x80, PT ;  /* 0x00000080c600780c */ /* 0x000fd60003f66270 */
[----:B------:R-:W2:Y:S08]  /*aa90*/  @P2 LDC R12, c[0x0][0xbec] ;  /* 0x0002fb00ff0c2b82 */ /* 0x000eb00000000800 */
[----:B------:R-:W3:Y:S01]  /*aaa0*/  @P2 LDC R21, c[0x0][0xbf0] ;  /* 0x0002fc00ff152b82 */ /* 0x000ee20000000800 */
[----:B0-----:R-:W-:Y:S05]  /*aab0*/  @P1 BRA `(.L_x_2487) ;  /* 0x0000000000101947 */ /* 0x001fea0003800000 */
[----:B------:R-:W-:Y:S05]  /*aac0*/  @!P0 BRA `(.L_x_2487) ;  /* 0x00000000000c8947 */ /* 0x000fea0003800000 */
[----:B------:R-:W4:Y:S04]  /*aad0*/  LDG.E R3, desc[UR56][R4.64] ;  /* 0x0000003804037981 */ /* 0x000f28000c1e1900 */
[----:B-----5:R-:W4:Y:S02]  /*aae0*/  LDG.E R0, desc[UR56][R4.64+0x4] ;  /* 0x0000043804007981 */ /* 0x020f24000c1e1900 */
[----:B----4-:R-:W-:-:S07]  /*aaf0*/  IMAD.IADD R0, R0, 0x1, -R3 ;  /* 0x0000000100007824 */ /* 0x010fce00078e0a03 */
.L_x_2487:
        /* <DEDUP_REMOVED lines=45> */
.L_x_2489:
[----:B------:R-:W-:Y:S05]  /*add0*/  BSYNC B1 ;  /* 0x0000000000017941 */ /* 0x000fea0003800000 */
.L_x_2488:
        /* <DEDUP_REMOVED lines=38> */
[----:B------:R-:W-:Y:S01]  /*b040*/  IMAD.IADD R3, R3, 0x1, R5 ;  /* 0x0000000103037824 */ /* 0x000fe200078e0205 */
[----:B------:R-:W-:Y:S01]  /*b050*/  LEA R4, P3, R2, UR4, 0x1 ;  /* 0x0000000402047c11 */ /* 0x000fe2000f8608ff */
[----:B------:R-:W-:-:S03]  /*b060*/  VIADD R0, R18, 0x20 ;  /* 0x0000002012007836 */ /* 0x000fc60000000000 */
[----:B------:R-:W-:Y:S01]  /*b070*/  LEA.HI.X R5, R2, UR5, R3, 0x1, P3 ;  /* 0x0000000502057c11 */ /* 0x000fe200098f0c03 */
[----:B------:R0:W2:Y:S01]  /*b080*/  SHFL.IDX PT, R7, R4, RZ, 0x181f ;  /* 0x00181fff04077589 */ /* 0x0000a200000e0000 */
[-C--:B------:R-:W-:Y:S01]  /*b090*/  ISETP.GE.AND P1, PT, R0, R17.reuse, PT ;  /* 0x000000110000720c */ /* 0x080fe20003f26270 */
[----:B------:R-:W-:Y:S02]  /*b0a0*/  VIADD R0, R18, 0x40 ;  /* 0x0000004012007836 */ /* 0x000fe40000000000 */
[----:B------:R0:W3:Y:S03]  /*b0b0*/  SHFL.IDX PT, R3, R5, RZ, 0x181f ;  /* 0x00181fff05037589 */ /* 0x0000e600000e0000 */
[----:B------:R-:W-:Y:S01]  /*b0c0*/  ISETP.GE.AND P0, PT, R0, R17, PT ;  /* 0x000000110000720c */ /* 0x000fe20003f06270 */
[----:B------:R-:W-:-:S12]  /*b0d0*/  @P2 BRA `(.L_x_2491) ;  /* 0x0000000000242947 */ /* 0x000fd80003800000 */
[----:B------:R-:W-:Y:S02]  /*b0e0*/  ULDC UR4, c[0x0][0xac8] ;  /* 0x0002b20000047ab9 */ /* 0x000fe40000000800 */
[----:B------:R-:W-:Y:S02]  /*b0f0*/  ISETP.GE.AND P4, PT, R22, UR4, PT ;  /* 0x0000000416007c0c */ /* 0x000fe4000bf86270 */
[----:B------:R-:W-:-:S11]  /*b100*/  ISETP.GE.AND P5, PT, R186, UR4, PT ;  /* 0x00000004ba007c0c */ /* 0x000fd6000bfa6270 */
[-C--:B--2---:R-:W-:Y:S02]  /*b110*/  @!P4 LEA R6, P2, R22, R7.reuse, 0x1 ;  /* 0x000000071606c211 */ /* 0x084fe400078408ff */
[----:B------:R-:W-:Y:S02]  /*b120*/  @!P5 LEA R2, P3, R186, R7, 0x1 ;  /* 0x00000007ba02d211 */ /* 0x000fe400078608ff */
[-C--:B---3--:R-:W-:Y:S02]  /*b130*/  @!P4 LEA.HI.X R7, R22, R3.reuse, R197, 0x1, P2 ;  /* 0x000000031607c211 */ /* 0x088fe400010f0cc5 */
[----:B------:R-:W-:-:S03]  /*b140*/  @!P5 LEA.HI.X R3, R186, R3, R196, 0x1, P3 ;  /* 0x00000003ba03d211 */ /* 0x000fc600018f0cc4 */
[----:B------:R4:W-:Y:S04]  /*b150*/  @!P4 ST.E.128 desc[UR56][R6.64], RZ ;  /* 0x000000ff0600c985 */ /* 0x0009e8000c101d38 */
[----:B------:R4:W-:Y:S02]  /*b160*/  @!P5 ST.E.128 desc[UR56][R2.64], RZ ;  /* 0x000000ff0200d985 */ /* 0x0009e4000c101d38 */
.L_x_2491:
[----:B------:R-:W-:Y:S05]  /*b170*/  BSYNC B1 ;  /* 0x0000000000017941 */ /* 0x000fea0003800000 */
.L_x_2490:
[----:B---34-:R3:W4:Y:S01]  /*b180*/  SHFL.IDX PT, R3, R5, 0x1, 0x181f ;  /* 0x00381f0005037f89 */ /* 0x01872200000e0000 */
[----:B------:R-:W-:Y:S03]  /*b190*/  BSSY B1, `(.L_x_2492) ;  /* 0x000000c000017945 */ /* 0x000fe60003800000 */
[----:B--2---:R3:W2:Y:S01]  /*b1a0*/  SHFL.IDX PT, R7, R4, 0x1, 0x181f ;  /* 0x00381f0004077f89 */ /* 0x0046a200000e0000 */
[----:B------:R-:W-:Y:S05]  /*b1b0*/  @P1 BRA `(.L_x_2493) ;  /* 0x0000000000241947 */ /* 0x000fea0003800000 */
[----:B------:R-:W-:Y:S02]  /*b1c0*/  ULDC UR4, c[0x0][0xac8] ;  /* 0x0002b20000047ab9 */ /* 0x000fe40000000800 */
[----:B------:R-:W-:Y:S02]  /*b1d0*/  ISETP.GE.AND P3, PT, R22, UR4, PT ;  /* 0x0000000416007c0c */ /* 0x000fe4000bf66270 */
[----:B------:R-:W-:-:S11]  /*b1e0*/  ISETP.GE.AND P4, PT, R186, UR4, PT ;  /* 0x00000004ba007c0c */ /* 0x000fd6000bf86270 */
[-C--:B--2---:R-:W-:Y:S02]  /*b1f0*/  @!P3 LEA R6, P1, R22, R7.reuse, 0x1 ;  /* 0x000000071606b211 */ /* 0x084fe400078208ff */
[----:B------:R-:W-:Y:S02]  /*b200*/  @!P4 LEA R2, P2, R186, R7, 0x1 ;  /* 0x00000007ba02c211 */ /* 0x000fe400078408ff */
[-C--:B----4-:R-:W-:Y:S02]  /*b210*/  @!P3 LEA.HI.X R7, R22, R3.reuse, R197, 0x1, P1 ;  /* 0x000000031607b211 */ /* 0x090fe400008f0cc5 */
[----:B------:R-:W-:-:S03]  /*b220*/  @!P4 LEA.HI.X R3, R186, R3, R196, 0x1, P2 ;  /* 0x00000003ba03c211 */ /* 0x000fc600010f0cc4 */
[----:B------:R2:W-:Y:S04]  /*b230*/  @!P3 ST.E.128 desc[UR56][R6.64], RZ ;  /* 0x000000ff0600b985 */ /* 0x0005e8000c101d38 */
[----:B------:R2:W-:Y:S02]  /*b240*/  @!P4 ST.E.128 desc[UR56][R2.64], RZ ;  /* 0x000000ff0200c985 */ /* 0x0005e4000c101d38 */
.L_x_2493:
[----:B------:R-:W-:Y:S05]  /*b250*/  BSYNC B1 ;  /* 0x0000000000017941 */ /* 0x000fea0003800000 */
.L_x_2492:
[----:B--2-4-:R2:W4:Y:S01]  /*b260*/  SHFL.IDX PT, R3, R5, 0x2, 0x181f ;  /* 0x00581f0005037f89 */ /* 0x01452200000e0000 */
[----:B------:R-:W-:Y:S03]  /*b270*/  BSSY B1, `(.L_x_2494) ;  /* 0x000000c000017945 */ /* 0x000fe60003800000 */
[----:B------:R2:W0:Y:S01]  /*b280*/  SHFL.IDX PT, R7, R4, 0x2, 0x181f ;  /* 0x00581f0004077f89 */ /* 0x00042200000e0000 */
[----:B------:R-:W-:Y:S05]  /*b290*/  @P0 BRA `(.L_x_2495) ;  /* 0x0000000000240947 */ /* 0x000fea0003800000 */
[----:B------:R-:W-:Y:S02]  /*b2a0*/  ULDC UR4, c[0x0][0xac8] ;  /* 0x0002b20000047ab9 */ /* 0x000fe40000000800 */
[----:B------:R-:W-:Y:S02]  /*b2b0*/  ISETP.GE.AND P2, PT, R22, UR4, PT ;  /* 0x0000000416007c0c */ /* 0x000fe4000bf46270 */
[----:B------:R-:W-:-:S11]  /*b2c0*/  ISETP.GE.AND P3, PT, R186, UR4, PT ;  /* 0x00000004ba007c0c */ /* 0x000fd6000bf66270 */
[-C--:B0-----:R-:W-:Y:S02]  /*b2d0*/  @!P2 LEA R6, P0, R22, R7.reuse, 0x1 ;  /* 0x000000071606a211 */ /* 0x081fe400078008ff */
[----:B------:R-:W-:Y:S02]  /*b2e0*/  @!P3 LEA R2, P1, R186, R7, 0x1 ;  /* 0x00000007ba02b211 */ /* 0x000fe400078208ff */
[-C--:B----4-:R-:W-:Y:S02]  /*b2f0*/  @!P2 LEA.HI.X R7, R22, R3.reuse, R197, 0x1, P0 ;  /* 0x000000031607a211 */ /* 0x090fe400000f0cc5 */
[----:B------:R-:W-:-:S03]  /*b300*/  @!P3 LEA.HI.X R3, R186, R3, R196, 0x1, P1 ;  /* 0x00000003ba03b211 */ /* 0x000fc600008f0cc4 */
[----:B------:R0:W-:Y:S04]  /*b310*/  @!P2 ST.E.128 desc[UR56][R6.64], RZ ;  /* 0x000000ff0600a985 */ /* 0x0001e8000c101d38 */
[----:B------:R0:W-:Y:S02]  /*b320*/  @!P3 ST.E.128 desc[UR56][R2.64], RZ ;  /* 0x000000ff0200b985 */ /* 0x0001e4000c101d38 */
.L_x_2495:
[----:B------:R-:W-:Y:S05]  /*b330*/  BSYNC B1 ;  /* 0x0000000000017941 */ /* 0x000fea0003800000 */
.L_x_2494:
[----:B------:R-:W-:Y:S01]  /*b340*/  VIADD R0, R18, 0x60 ;  /* 0x0000006012007836 */ /* 0x000fe20000000000 */
[----:B0-23--:R-:W0:Y:S04]  /*b350*/  SHFL.IDX PT, R5, R5, 0x3, 0x181f ;  /* 0x00781f0005057f89 */ /* 0x00de2800000e0000 */
[----:B------:R-:W-:Y:S01]  /*b360*/  ISETP.GE.AND P0, PT, R0, R17, PT ;  /* 0x000000110000720c */ /* 0x000fe20003f06270 */
[----:B----4-:R2:W3:-:S12]  /*b370*/  SHFL.IDX PT, R3, R4, 0x3, 0x181f ;  /* 0x00781f0004037f89 */ /* 0x0104d800000e0000 */
[----:B--2---:R-:W-:Y:S05]  /*b380*/  @P0 BRA `(.L_x_2486) ;  /* 0x0000000000240947 */ /* 0x004fea0003800000 */
[----:B------:R-:W-:Y:S02]  /*b390*/  ULDC UR4, c[0x0][0xac8] ;  /* 0x0002b20000047ab9 */ /* 0x000fe40000000800 */
[----:B------:R-:W-:Y:S02]  /*b3a0*/  ISETP.GE.AND P2, PT, R22, UR4, PT ;  /* 0x0000000416007c0c */ /* 0x000fe4000bf46270 */
[----:B------:R-:W-:-:S11]  /*b3b0*/  ISETP.GE.AND P3, PT, R186, UR4, PT ;  /* 0x00000004ba007c0c */ /* 0x000fd6000bf66270 */
[-C--:B---3--:R-:W-:Y:S02]  /*b3c0*/  @!P2 LEA R6, P0, R22, R3.reuse, 0x1 ;  /* 0x000000031606a211 */ /* 0x088fe400078008ff */
[----:B------:R-:W-:Y:S02]  /*b3d0*/  @!P3 LEA R2, P1, R186, R3, 0x1 ;  /* 0x00000003ba02b211 */ /* 0x000fe400078208ff */
[-C--:B0-----:R-:W-:Y:S02]  /*b3e0*/  @!P2 LEA.HI.X R7, R22, R5.reuse, R197, 0x1, P0 ;  /* 0x000000051607a211 */ /* 0x081fe400000f0cc5 */
[----:B------:R-:W-:-:S03]  /*b3f0*/  @!P3 LEA.HI.X R3, R186, R5, R196, 0x1, P1 ;  /* 0x00000005ba03b211 */ /* 0x000fc600008f0cc4 */
[----:B------:R0:W-:Y:S04]  /*b400*/  @!P2 ST.E.128 desc[UR56][R6.64], RZ ;  /* 0x000000ff0600a985 */ /* 0x0001e8000c101d38 */
[----:B------:R0:W-:Y:S02]  /*b410*/  @!P3 ST.E.128 desc[UR56][R2.64], RZ ;  /* 0x000000ff0200b985 */ /* 0x0001e4000c101d38 */
.L_x_2486:
[----:B------:R-:W-:Y:S05]  /*b420*/  BSYNC B0 ;  /* 0x0000000000007941 */ /* 0x000fea0003800000 */
.L_x_2477:
[----:B------:R-:W-:Y:S02]  /*b430*/  ULDC UR4, c[0x0][0xc3c] ;  /* 0x00030f0000047ab9 */ /* 0x000fe40000000800 */
[----:B-1----:R-:W-:-:S13]  /*b440*/  ISETP.GE.AND P0, PT, R47, UR4, PT ;  /* 0x000000042f007c0c */ /* 0x002fda000bf06270 */
[----:B------:R-:W-:Y:S05]  /*b450*/  @!P0 BRA `(.L_x_2496) ;  /* 0xffffff5800548947 */ /* 0x000fea000383ffff */
[----:B------:R-:W-:Y:S05]  /*b460*/  EXIT ;  /* 0x000000000000794d */ /* 0x000fea0003800000 */
.L_x_2441:
[----:B------:R-:W-:-:S08]  /*b470*/  NOP ;  /* 0x0000000000007918 */ /* 0x000fd00000000000 */
[----:B0-----:R-:W0:-:S00]  /*b480*/  USETMAXREG.DEALLOC.CTAPOOL 0x18 ;  /* 0x00000018000079c8 */ /* 0x001e0000080e0500 */
[----:B0-----:R-:W-:Y:S01]  /*b490*/  LOP3.LUT R0, R0, 0x3, RZ, 0xc0, !PT ;  /* 0x0000000300007812 */ /* 0x001fe200078ec0ff */
[----:B------:R-:W-:-:S05]  /*b4a0*/  IMAD.MOV.U32 R5, RZ, RZ, RZ ;  /* 0x000000ffff057224 */ /* 0x000fca00078e00ff */
[----:B------:R-:W0:Y:S02]  /*b4b0*/  SHFL.IDX PT, R0, R0, RZ, 0x1f ;  /* 0x00001fff00007589 */ /* 0x000e2400000e0000 */
[----:B0-----:R-:W-:-:S04]  /*b4c0*/  ISETP.NE.AND P0, PT, R0, RZ, PT ;  /* 0x000000ff0000720c */ /* 0x001fc80003f05270 */
[----:B------:R-:W-:-:S05]  /*b4d0*/  P2R R0, PR, RZ, 0x1 ;  /* 0x00000001ff007803 */ /* 0x000fca0000000000 */
[----:B------:R0:W-:Y:S04]  /*b4e0*/  STL [R1+0x50], R0 ;  /* 0x0000500001007387 */ /* 0x0001e80000100800 */
        /* <DEDUP_REMOVED lines=8> */
.L_x_2497:
[----:B0-----:R-:W0:Y:S01]  /*b570*/  S2R R0, SR_TID.X ;  /* 0x0000000000007919 */ /* 0x001e220000002100 */
[----:B------:R-:W-:Y:S01]  /*b580*/  ULDC UR4, c[0x0][0xc3c] ;  /* 0x00030f0000047ab9 */ /* 0x000fe20000000800 */
[----:B------:R-:W1:Y:S01]  /*b590*/  S2UR UR6, SR_CTAID.X ;  /* 0x00000000000679c3 */ /* 0x000e620000002500 */
        /* <DEDUP_REMOVED lines=39> */
.L_x_2503:
        /* <DEDUP_REMOVED lines=12> */
.L_x_2502:
[----:B------:R-:W-:Y:S05]  /*b8d0*/  BSYNC B0 ;  /* 0x0000000000007941 */ /* 0x000fea0003800000 */
.L_x_2501:
        /* <DEDUP_REMOVED lines=21> */
.L_x_2499:
        /* <DEDUP_REMOVED lines=20> */
.L_x_2504:
        /* <DEDUP_REMOVED lines=57> */
.L_x_2500:
[----:B------:R-:W-:Y:S02]  /*bf00*/  IMAD.MOV.U32 R17, RZ, RZ, RZ ;  /* 0x000000ffff117224 */ /* 0x000fe400078e00ff */
[----:B------:R-:W-:Y:S02]  /*bf10*/  IMAD.U32 R16, RZ, RZ, UR6 ;  /* 0x00000006ff107e24 */ /* 0x000fe4000f8e00ff */
[----:B------:R-:W-:-:S07]  /*bf20*/  IMAD.MOV.U32 R18, RZ, RZ, RZ ;  /* 0x000000ffff127224 */ /* 0x000fce00078e00ff */
.L_x_2505:
[----:B------:R-:W-:-:S13]  /*bf30*/  ISETP.NE.AND P0, PT, R0, RZ, PT ;  /* 0x000000ff0000720c */ /* 0x000fda0003f05270 */
[----:B------:R-:W1:Y:S01]  /*bf40*/  @!P0 S2R R3, SR_CgaCtaId ;  /* 0x0000000000038919 */ /* 0x000e620000008800 */
[----:B------:R-:W-:-:S04]  /*bf50*/  @!P0 MOV R0, 0x400 ;  /* 0x0000040000008802 */ /* 0x000fc80000000f00 */
[----:B-1----:R-:W-:-:S05]  /*bf60*/  @!P0 LEA R0, R3, R0, 0x18 ;  /* 0x0000000003008211 */ /* 0x002fca00078ec0ff */
[----:B------:R1:W-:Y:S01]  /*bf70*/  @!P0 STS.128 [R0+0x348d0], R16 ;  /* 0x0348d01000008388 */ /* 0x0003e20000000c00 */
[----:B------:R-:W-:Y:S06]  /*bf80*/  BAR.ARV 0x5, 0x180 ;  /* 0x0146000000007b1d */ /* 0x000fec0000002000 */
.L_x_2498:
[----:B01----:R-:W-:Y:S01]  /*bf90*/  IMAD.MOV.U32 R0, RZ, RZ, 0x1 ;  /* 0x00000001ff007424 */ /* 0x003fe200078e00ff */
[----:B------:R0:W-:Y:S01]  /*bfa0*/  STL [R1+0x48], RZ ;  /* 0x000048ff01007387 */ /* 0x0001e20000100800 */
[----:B------:R-:W-:Y:S02]  /*bfb0*/  ULDC UR4, c[0x0][0xc3c] ;  /* 0x00030f0000047ab9 */ /* 0x000fe40000000800 */
[----:B--2---:R-:W-:Y:S01]  /*bfc0*/  ISETP.GE.AND P0, PT, R19, UR4, PT ;  /* 0x0000000413007c0c */ /* 0x004fe2000bf06270 */
        /* <DEDUP_REMOVED lines=30> */
.L_x_2608:
[----:B0-----:R-:W0:Y:S02]  /*c1b0*/  LDC.64 R2, c[0x0][0xc88] ;  /* 0x00032200ff027b82 */ /* 0x001e240000000a00 */
[----:B0-----:R-:W-:-:S05]  /*c1c0*/  IMAD.WIDE R2, R19, 0x4, R2 ;  /* 0x0000000413027825 */ /* 0x001fca00078e0202 */
[----:B--2---:R-:W2:Y:S01]  /*c1d0*/  LDG.E R12, desc[UR56][R2.64] ;  /* 0x00000038020c7981 */ /* 0x004ea2000c1e1900 */
[----:B------:R-:W-:Y:S05]  /*c1e0*/  YIELD ;  /* 0x0000000000007946 */ /* 0x000fea0003800000 */
[----:B------:R-:W-:Y:S01]  /*c1f0*/  ULDC.64 UR4, c[0x0][0xa28] ;  /* 0x00028a0000047ab9 */ /* 0x000fe20000000a00 */
[----:B------:R-:W-:Y:S01]  /*c200*/  IMAD.MOV.U32 R0, RZ, RZ, RZ ;  /* 0x000000ffff007224 */ /* 0x000fe200078e00ff */
[----:B------:R-:W-:Y:S01]  /*c210*/  ISETP.NE.U32.AND P0, PT, RZ, UR4, PT ;  /* 0x00000004ff007c0c */ /* 0x000fe2000bf05070 */
[----:B------:R-:W-:Y:S01]  /*c220*/  IMAD.MOV.U32 R6, RZ, RZ, RZ ;  /* 0x000000ffff067224 */ /* 0x000fe200078e00ff */
[----:B------:R-:W-:Y:S01]  /*c230*/  ULDC.64 UR8, c[0x0][0xa18] ;  /* 0x0002860000087ab9 */ /* 0x000fe20000000a00 */
[----:B------:R-:W-:Y:S01]  /*c240*/  ULDC.64 UR6, c[0x0][0xa08] ;  /* 0x0002820000067ab9 */ /* 0x000fe20000000a00 */
[----:B------:R-:W-:-:S02]  /*c250*/  ISETP.NE.AND.EX P0, PT, RZ, UR5, PT, P0 ;  /* 0x00000005ff007c0c */ /* 0x000fc4000bf05300 */
        /* <DEDUP_REMOVED lines=45> */
.L_x_2507:
[----:B------:R-:W-:Y:S01]  /*c530*/  IMAD.MOV.U32 R2, RZ, RZ, R12 ;  /* 0x000000ffff027224 */ /* 0x000fe200078e000c */
[----:B------:R-:W-:Y:S01]  /*c540*/  ULDC.64 UR4, c[0x0][0xa20] ;  /* 0x0002880000047ab9 */ /* 0x000fe20000000a00 */
[----:B-----5:R-:W-:Y:S01]  /*c550*/  IMAD.IADD R3, R8, 0x1, R0 ;  /* 0x0000000108037824 */ /* 0x020fe200078e0200 */
[----:B------:R-:W-:Y:S02]  /*c560*/  ISETP.NE.U32.AND P1, PT, RZ, UR4, PT ;  /* 0x00000004ff007c0c */ /* 0x000fe4000bf25070 */
[----:B------:R2:W-:Y:S02]  /*c570*/  STL [R1+0x10], R2 ;  /* 0x0000100201007387 */ /* 0x0005e40000100800 */
[----:B------:R-:W-:Y:S02]  /*c580*/  ISETP.NE.AND.EX P1, PT, RZ, UR5, PT, P1 ;  /* 0x00000005ff007c0c */ /* 0x000fe4000bf25310 */
[----:B------:R2:W-:Y:S11]  /*c590*/  STL [R1+0x18], R3 ;  /* 0x0000180301007387 */ /* 0x0005f60000100800 */
[----:B--2---:R-:W-:Y:S05]  /*c5a0*/  @!P1 BRA `(.L_x_2508) ;  /* 0x0000000000109947 */ /* 0x004fea0003800000 */
[----:B------:R-:W-:-:S04]  /*c5b0*/  IADD3 R6, P0, R11, UR4, RZ ;  /* 0x000000040b067c10 */ /* 0x000fc8000ff1e0ff */
[----:B------:R-:W-:-:S05]  /*c5c0*/  IADD3.X R7, R10, UR5, RZ, P0, !PT ;  /* 0x000000050a077c10 */ /* 0x000fca00087fe4ff */
[----:B------:R2:W5:Y:S01]  /*c5d0*/  LDG.E R6, desc[UR56][R6.64] ;  /* 0x0000003806067981 */ /* 0x000562000c1e1900 */
[----:B------:R-:W-:Y:S05]  /*c5e0*/  BRA `(.L_x_2509) ;  /* 0x0000000000107947 */ /* 0x000fea0003800000 */
.L_x_2508:
[----:B------:R-:W-:Y:S05]  /*c5f0*/  @!P0 BRA `(.L_x_2509) ;  /* 0x00000000000c8947 */ /* 0x000fea0003800000 */
[----:B------:R-:W2:Y:S04]  /*c600*/  LDG.E R6, desc[UR56][R4.64] ;  /* 0x0000003804067981 */ /* 0x000ea8000c1e1900 */
[----:B------:R-:W2:Y:S02]  /*c610*/  LDG.E R4, desc[UR56][R4.64+0x4] ;  /* 0x0000043804047981 */ /* 0x000ea4000c1e1900 */
[----:B--2---:R-:W-:-:S07]  /*c620*/  IMAD.IADD R6, R4, 0x1, -R6 ;  /* 0x0000000104067824 */ /* 0x004fce00078e0a06 */
.L_x_2509:
[----:B-----5:R-:W-:Y:S01]  /*c630*/  IMAD.IADD R6, R6, 0x1, -R0 ;  /* 0x0000000106067824 */ /* 0x020fe200078e0a00 */
[----:B------:R-:W-:Y:S01]  /*c640*/  BSSY B7, `(.L_x_2510) ;  /* 0x000043b000077945 */ /* 0x000fe20003800000 */
[----:B------:R-:W3:Y:S02]  /*c650*/  LDC R0, c[0x0][0x448] ;  /* 0x00011200ff007b82 */ /* 0x000ee40000000800 */
[----:B---3--:R-:W-:Y:S01]  /*c660*/  ISETP.NE.AND P0, PT, R0, 0x1, PT ;  /* 0x000000010000780c */ /* 0x008fe20003f05270 */
[----:B------:R-:W-:-:S04]  /*c670*/  IMAD.SHL.U32 R0, R17, 0x80, RZ ;  /* 0x0000008011007824 */ /* 0x000fc800078e00ff */
[----:B------:R-:W-:-:S08]  /*c680*/  VIADD R0, R0, 0x7f ;  /* 0x0000007f00007836 */ /* 0x000fd00000000000 */
[----:B------:R-:W3:Y:S08]  /*c690*/  @P0 LDC R2, c[0x0][0x44c] ;  /* 0x00011300ff020b82 */ /* 0x000ef00000000800 */
[----:B------:R-:W4:Y:S01]  /*c6a0*/  @P0 LDC R3, c[0x0][0x450] ;  /* 0x00011400ff030b82 */ /* 0x000f220000000800 */
[----:B---3--:R-:W-:-:S05]  /*c6b0*/  @P0 IMAD.HI.U32 R2, R0, R2, RZ ;  /* 0x0000000200020227 */ /* 0x008fca00078e00ff */
[----:B----4-:R-:W-:Y:S02]  /*c6c0*/  @P0 SHF.R.U32.HI R0, RZ, R3, R2 ;  /* 0x00000003ff000219 */ /* 0x010fe40000011602 */
[C---:B------:R-:W-:Y:S01]  /*c6d0*/  IADD3 R2, R6.reuse, 0x80, -R9 ;  /* 0x0000008006027810 */ /* 0x040fe20007ffe809 */
[----:B------:R-:W-:-:S04]  /*c6e0*/  VIADD R6, R6, 0x7f ;  /* 0x0000007f06067836 */ /* 0x000fc80000000000 */
[----:B------:R-:W-:Y:S01]  /*c6f0*/  IMAD.IADD R0, R2, 0x1, R0 ;  /* 0x0000000102007824 */ /* 0x000fe200078e0200 */
[----:B------:R-:W-:-:S04]  /*c700*/  SHF.R.S32.HI R2, RZ, 0x1f, R6 ;  /* 0x0000001fff027819 */ /* 0x000fc80000011406 */
[----:B------:R-:W-:Y:S02]  /*c710*/  SHF.R.S32.HI R3, RZ, 0x1f, R0 ;  /* 0x0000001fff037819 */ /* 0x000fe40000011400 */
[----:B------:R-:W-:Y:S02]  /*c720*/  LEA.HI R2, R2, R6, RZ, 0x7 ;  /* 0x0000000602027211 */ /* 0x000fe400078f38ff */
[----:B------:R-:W-:Y:S02]  /*c730*/  LEA.HI R3, R3, R0, RZ, 0x7 ;  /* 0x0000000003037211 */ /* 0x000fe400078f38ff */
[----:B------:R-:W-:Y:S02]  /*c740*/  SHF.R.S32.HI R2, RZ, 0x7, R2 ;  /* 0x00000007ff027819 */ /* 0x000fe40000011402 */
[----:B------:R-:W-:-:S04]  /*c750*/  SHF.R.S32.HI R3, RZ, 0x7, R3 ;  /* 0x00000007ff037819 */ /* 0x000fc80000011403 */
[----:B------:R-:W-:-:S04]  /*c760*/  VIMNMX R4, R2, R3, PT ;  /* 0x0000000302047248 */ /* 0x000fc80003fe0100 */
[----:B------:R-:W-:Y:S01]  /*c770*/  ISETP.GT.AND P0, PT, R4, RZ, PT ;  /* 0x000000ff0400720c */ /* 0x000fe20003f04270 */
[----:B------:R3:W-:-:S12]  /*c780*/  STL [R1+0x2c], R4 ;  /* 0x00002c0401007387 */ /* 0x0007d80000100800 */
[----:B---3--:R-:W-:Y:S05]  /*c790*/  @P0 BRA `(.L_x_2511) ;  /* 0x0000000000440947 */ /* 0x008fea0003800000 */
[----:B------:R-:W3:Y:S02]  /*c7a0*/  S2R R4, SR_TID.X ;  /* 0x0000000000047919 */ /* 0x000ee40000002100 */
[----:B---3--:R-:W-:-:S04]  /*c7b0*/  LOP3.LUT R4, R4, 0x7f, RZ, 0xc0, !PT ;  /* 0x0000007f04047812 */ /* 0x008fc800078ec0ff */
[----:B------:R-:W-:-:S13]  /*c7c0*/  ISETP.NE.AND P0, PT, R4, RZ, PT ;  /* 0x000000ff0400720c */ /* 0x000fda0003f05270 */
[----:B------:R-:W-:Y:S05]  /*c7d0*/  @P0 BRA `(.L_x_2512) ;  /* 0x0000004000840947 */ /* 0x000fea0003800000 */
[----:B------:R-:W3:Y:S01]  /*c7e0*/  S2R R3, SR_LANEID ;  /* 0x0000000000037919 */ /* 0x000ee20000000000 */
[----:B------:R-:W-:Y:S02]  /*c7f0*/  VOTEU.ANY UR4, UPT, PT ;  /* 0x0000000000047886 */ /* 0x000fe400038e0100 */
[----:B------:R-:W3:Y:S08]  /*c800*/  FLO.U32 R0, UR4 ;  /* 0x0000000400007d00 */ /* 0x000ef000080e0000 */
[----:B------:R-:W4:Y:S01]  /*c810*/  POPC R5, UR4 ;  /* 0x0000000400057d09 */ /* 0x000f220008000000 */
[----:B---3--:R-:W-:-:S02]  /*c820*/  ISETP.EQ.U32.AND P0, PT, R0, R3, PT ;  /* 0x000000030000720c */ /* 0x008fc40003f02070 */
[----:B------:R-:W4:Y:S11]  /*c830*/  LDC.64 R2, c[0x0][0xc60] ;  /* 0x00031800ff027b82 */ /* 0x000f360000000a00 */
[----:B----4-:R-:W3:Y:S01]  /*c840*/  @P0 ATOMG.E.ADD.STRONG.GPU PT, R3, desc[UR56][R2.64], R5 ;  /* 0x00000005020309a8 */ /* 0x010ee200081ee1f8 */
[----:B------:R-:W4:Y:S02]  /*c850*/  S2R R4, SR_LTMASK ;  /* 0x0000000000047919 */ /* 0x000f240000003900 */
[----:B----4-:R-:W-:-:S04]  /*c860*/  LOP3.LUT R4, R4, UR4, RZ, 0xc0, !PT ;  /* 0x0000000404047c12 */ /* 0x010fc8000f8ec0ff */
[----:B--2---:R-:W2:Y:S01]  /*c870*/  POPC R7, R4 ;  /* 0x0000000400077309 */ /* 0x004ea20000000000 */
[----:B---3--:R-:W2:Y:S02]  /*c880*/  SHFL.IDX PT, R0, R3, R0, 0x1f ;  /* 0x00001f0003007589 */ /* 0x008ea400000e0000 */
[----:B--2---:R-:W-:Y:S01]  /*c890*/  IADD3 R16, R0, UR36, R7 ;  /* 0x0000002400107c10 */ /* 0x004fe2000fffe007 */
[----:B------:R-:W-:Y:S06]  /*c8a0*/  BRA `(.L_x_2512) ;  /* 0x0000004000507947 */ /* 0x000fec0003800000 */
.L_x_2511:
[----:B------:R-:W3:Y:S01]  /*c8b0*/  LDL R0, [R1+0x4] ;  /* 0x0000040001007983 */ /* 0x000ee20000100800 */
        /* <DEDUP_REMOVED lines=20> */
.L_x_2514:
[----:B------:R-:W-:Y:S05]  /*ca00*/  BSYNC B6 ;  /* 0x0000000000067941 */ /* 0x000fea0003800000 */
.L_x_2513:
        /* <DEDUP_REMOVED lines=21> */
.L_x_2517:
        /* <DEDUP_REMOVED lines=16> */
.L_x_2516:
[----:B------:R-:W-:Y:S05]  /*cc60*/  BSYNC B6 ;  /* 0x0000000000067941 */ /* 0x000fea0003800000 */
.L_x_2515:
[----:B------:R-:W3:Y:S01]  /*cc70*/  LDL.LU R2, [R1] ;  /* 0x0000000001027983 */ /* 0x000ee20000300800 */
[----:B------:R-:W-:-:S03]  /*cc80*/  ULDC.64 UR4, c[0x0][0x9f8] ;  /* 0x00027e0000047ab9 */ /* 0x000fc60000000a00 */
[----:B------:R-:W4:Y:S04]  /*cc90*/  LDL.LU R4, [R1+0xc] ;  /* 0x00000c0001047983 */ /* 0x000f280000300800 */
[----:B--2---:R-:W2:Y:S01]  /*cca0*/  LDL R7, [R1+0x10] ;  /* 0x0000100001077983 */ /* 0x004ea20000100800 */
[----:B------:R-:W-:-:S03]  /*ccb0*/  ISETP.NE.U32.AND P0, PT, RZ, UR4, PT ;  /* 0x00000004ff007c0c */ /* 0x000fc6000bf05070 */
[----:B------:R-:W5:Y:S01]  /*ccc0*/  LDL R0, [R1+0x2c] ;  /* 0x00002c0001007983 */ /* 0x000f620000100800 */
[----:B------:R-:W-:-:S13]  /*ccd0*/  ISETP.NE.AND.EX P0, PT, RZ, UR5, PT, P0 ;  /* 0x00000005ff007c0c */ /* 0x000fda000bf05300 */
[----:B---3--:R-:W-:-:S04]  /*cce0*/  @P0 IADD3 R2, P1, R2, UR4, RZ ;  /* 0x0000000402020c10 */ /* 0x008fc8000ff3e0ff */
[----:B----4-:R-:W-:Y:S01]  /*ccf0*/  @P0 IADD3.X R3, R4, UR5, RZ, P1, !PT ;  /* 0x0000000504030c10 */ /* 0x010fe20008ffe4ff */
[----:B------:R-:W-:-:S04]  /*cd00*/  ULDC.64 UR4, c[0x0][0xa08] ;  /* 0x0002820000047ab9 */ /* 0x000fc80000000a00 */
[----:B--2---:R2:W3:Y:S02]  /*cd10*/  @P0 LDG.E R7, desc[UR56][R2.64] ;  /* 0x0000003802070981 */ /* 0x0044e4000c1e1900 */
[----:B--2---:R-:W2:Y:S01]  /*cd20*/  LDC.64 R2, c[0x0][0x418] ;  /* 0x00010600ff027b82 */ /* 0x004ea20000000a00 */
[----:B-----5:R-:W-:Y:S01]  /*cd30*/  VIADD R4, R0, 0xffffffff ;  /* 0xffffffff00047836 */ /* 0x020fe20000000000 */
[----:B---3--:R-:W-:Y:S01]  /*cd40*/  SHF.R.S32.HI R8, RZ, 0x1f, R7 ;  /* 0x0000001fff087819 */ /* 0x008fe20000011407 */
[----:B------:R3:W-:Y:S04]  /*cd50*/  @P0 STL [R1+0x10], R7 ;  /* 0x0000100701000387 */ /* 0x0007e80000100800 */
[----:B------:R3:W-:Y:S01]  /*cd60*/  STL [R1+0x1c], R8 ;  /* 0x00001c0801007387 */ /* 0x0007e20000100800 */
[----:B--2---:R-:W-:Y:S01]  /*cd70*/  LOP3.LUT P0, RZ, R2, UR4, RZ, 0xfc, !PT ;  /* 0x0000000402ff7c12 */ /* 0x004fe2000f80fcff */
[----:B------:R-:W-:-:S03]  /*cd80*/  UMOV UR4, 0xffffffff ;  /* 0xffffffff00047882 */ /* 0x000fc60000000000 */
[----:B------:R-:W-:-:S04]  /*cd90*/  LOP3.LUT P0, RZ, R3, UR5, RZ, 0xfc, P0 ;  /* 0x0000000503ff7c12 */ /* 0x000fc8000800fcff */
[----:B------:R-:W-:Y:S01]  /*cda0*/  SEL R0, R7, RZ, !P0 ;  /* 0x000000ff07007207 */ /* 0x000fe20004000000 */
[----:B---3--:R-:W-:Y:S08]  /*cdb0*/  BRA.DIV UR4, `(.L_x_2518) ;  /* 0x0000004e04c47947 */ /* 0x008ff0000b800000 */
[----:B------:R-:W2:Y:S02]  /*cdc0*/  S2R R5, SR_TID.X ;  /* 0x0000000000057919 */ /* 0x000ea40000002100 */
[----:B--2---:R-:W-:-:S04]  /*cdd0*/  SHF.R.U32.HI R5, RZ, 0x5, R5 ;  /* 0x00000005ff057819 */ /* 0x004fc80000011605 */
[----:B------:R-:W-:-:S05]  /*cde0*/  LOP3.LUT R5, R5, 0x3, RZ, 0xc0, !PT ;  /* 0x0000000305057812 */ /* 0x000fca00078ec0ff */
[----:B------:R2:W3:Y:S02]  /*cdf0*/  SHFL.IDX PT, R14, R5, RZ, 0x1f ;  /* 0x00001fff050e7589 */ /* 0x0004e400000e0000 */
.L_x_2624:
[----:B------:R-:W-:Y:S01]  /*ce00*/  PLOP3.LUT P1, PT, PT, PT, PT, 0x8, 0x0 ;  /* 0x000000000000781c */ /* 0x000fe20003f2e170 */
[----:B------:R4:W-:Y:S01]  /*ce10*/  STL [R1], R0 ;  /* 0x0000000001007387 */ /* 0x0009e20000100800 */
[----:B---3--:R-:W-:-:S03]  /*ce20*/  ISETP.NE.AND P0, PT, R14, RZ, PT ;  /* 0x000000ff0e00720c */ /* 0x008fc60003f05270 */
[----:B------:R3:W-:Y:S01]  /*ce30*/  STL [R1+0xc], R4 ;  /* 0x00000c0401007387 */ /* 0x0007e20000100800 */
[----:B----4-:R-:W-:-:S05]  /*ce40*/  P2R R0, PR, RZ, 0x2 ;  /* 0x00000002ff007803 */ /* 0x010fca0000000000 */
[----:B------:R3:W-:Y:S04]  /*ce50*/  STL [R1+0x20], R0 ;  /* 0x0000200001007387 */ /* 0x0007e80000100800 */
[----:B------:R-:W-:Y:S05]  /*ce60*/  @P0 BRA `(.L_x_2519) ;  /* 0x0000000400480947 */ /* 0x000fea0003800000 */
[----:B------:R-:W-:-:S03]  /*ce70*/  UMOV UR4, 0xffffffff ;  /* 0xffffffff00047882 */ /* 0x000fc60000000000 */
[----:B------:R-:W-:Y:S05]  /*ce80*/  BRA.DIV UR4, `(.L_x_2520) ;  /* 0x0000004e04c47947 */ /* 0x000fea000b800000 */
[----:B------:R-:W-:-:S13]  /*ce90*/  ELECT P6, URZ, PT ;  /* 0x00000000003f782f */ /* 0x000fda00038c0000 */
.L_x_2627:
[----:B------:R-:W-:Y:S05]  /*cea0*/  @!P6 BRA `(.L_x_2519) ;  /* 0x000000040038e947 */ /* 0x000fea0003800000 */
[----:B------:R-:W-:-:S04]  /*ceb0*/  ISETP.NE.U32.AND P0, PT, R2, RZ, PT ;  /* 0x000000ff0200720c */ /* 0x000fc80003f05070 */
[----:B------:R-:W-:-:S13]  /*cec0*/  ISETP.NE.AND.EX P0, PT, R3, RZ, PT, P0 ;  /* 0x000000ff0300720c */ /* 0x000fda0003f05300 */
[----:B------:R-:W-:Y:S05]  /*ced0*/  @!P0 BRA `(.L_x_2521) ;  /* 0x0000000000548947 */ /* 0x000fea0003800000 */
[----:B------:R-:W4:Y:S01]  /*cee0*/  LDC R6, c[0x0][0x43c] ;  /* 0x00010f00ff067b82 */ /* 0x000f220000000800 */
[----:B01----:R-:W-:Y:S01]  /*cef0*/  IMAD.MOV.U32 R9, RZ, RZ, R4 ;  /* 0x000000ffff097224 */ /* 0x003fe200078e0004 */
[----:B------:R-:W-:-:S03]  /*cf00*/  ULDC.64 UR4, c[0x0][0x428] ;  /* 0x00010a0000047ab9 */ /* 0x000fc60000000a00 */
[----:B---3--:R-:W-:Y:S01]  /*cf10*/  IMAD.MOV.U32 R0, RZ, RZ, R9 ;  /* 0x000000ffff007224 */ /* 0x008fe200078e0009 */
[----:B----4-:R-:W-:-:S13]  /*cf20*/  ISETP.NE.AND P0, PT, R6, 0x1, PT ;  /* 0x000000010600780c */ /* 0x010fda0003f05270 */
[----:B--2---:R-:W0:Y:S02]  /*cf30*/  @P0 LDC.64 R4, c[0x0][0x440] ;  /* 0x00011000ff040b82 */ /* 0x004e240000000a00 */
        /* <DEDUP_REMOVED lines=13> */
[----:B------:R-:W2:Y:S04]  /*d010*/  LDG.E R0, desc[UR56][R2.64] ;  /* 0x0000003802007981 */ /* 0x000ea8000c1e1900 */
[----:B--2---:R4:W-:Y:S02]  /*d020*/  STL [R1], R0 ;  /* 0x0000000001007387 */ /* 0x0049e40000100800 */
.L_x_2521:
[----:B------:R-:W5:Y:S04]  /*d030*/  LDL R7, [R1+0x4] ;  /* 0x0000040001077983 */ /* 0x000f680000100800 */
[----:B---34-:R-:W5:Y:S04]  /*d040*/  LDL R0, [R1+0x8] ;  /* 0x0000080001007983 */ /* 0x018f680000100800 */
[----:B------:R-:W3:Y:S01]  /*d050*/  LDL R2, [R1+0x14] ;  /* 0x0000140001027983 */ /* 0x000ee20000100800 */
[----:B-----5:R-:W-:Y:S01]  /*d060*/  IMAD R0, R0, 0x8, R7 ;  /* 0x0000000800007824 */ /* 0x020fe200078e0207 */
[----:B---3--:R-:W-:-:S04]  /*d070*/  SHF.L.U32 R2, R2, 0x1f, RZ ;  /* 0x0000001f02027819 */ /* 0x008fc800000006ff */
[----:B------:R-:W3:Y:S02]  /*d080*/  SYNCS.PHASECHK.TRANS64.TRYWAIT P0, [R0+URZ+0x34840], R2 ;  /* 0x03484002000075a7 */ /* 0x000ee4000800017f */
[----:B---3--:R-:W-:Y:S05]  /*d090*/  @!P0 BRA `(.L_x_2522) ;  /* 0x0000004c00608947 */ /* 0x008fea0003800000 */
.L_x_2628:
[----:B------:R-:W4:Y:S02]  /*d0a0*/  S2R R3, SR_TID.X ;  /* 0x0000000000037919 */ /* 0x000f240000002100 */
        /* <DEDUP_REMOVED lines=10> */
.L_x_2523:
[----:B------:R-:W4:Y:S04]  /*d150*/  LDL R6, [R1+0x4] ;  /* 0x0000040001067983 */ /* 0x000f280000100800 */
[----:B--2---:R-:W4:Y:S04]  /*d160*/  LDL R5, [R1+0x8] ;  /* 0x0000080001057983 */ /* 0x004f280000100800 */
[----:B------:R-:W2:Y:S04]  /*d170*/  LDL R4, [R1+0xc] ;  /* 0x00000c0001047983 */ /* 0x000ea80000100800 */
[----:B------:R-:W5:Y:S04]  /*d180*/  LDL R3, [R1+0x18] ;  /* 0x0000180001037983 */ /* 0x000f680000100800 */
[----:B---3--:R-:W3:Y:S01]  /*d190*/  LDL R2, [R1] ;  /* 0x0000000001027983 */ /* 0x008ee20000100800 */
        /* <DEDUP_REMOVED lines=9> */
[----:B----4-:R-:W-:Y:S01]  /*d230*/  IMAD R0, R5, 0xc000, R6 ;  /* 0x0000c00005007824 */ /* 0x010fe200078e0206 */
[----:B--2---:R-:W-:-:S04]  /*d240*/  R2UR UR11, R4 ;  /* 0x00000000040b72ca */ /* 0x004fc800000e0000 */
[----:B------:R-:W-:Y:S02]  /*d250*/  R2UR UR8, R0 ;  /* 0x00000000000872ca */ /* 0x000fe400000e0000 */
[----:B-----5:R-:W-:Y:S02]  /*d260*/  R2UR UR5, R3 ;  /* 0x00000000030572ca */ /* 0x020fe400000e0000 */
[----:B------:R-:W-:Y:S02]  /*d270*/  P2R R0, PR, RZ, 0x1 ;  /* 0x00000001ff007803 */ /* 0x000fe40000000000 */
[----:B---3--:R-:W-:-:S03]  /*d280*/  R2UR UR13, R2 ;  /* 0x00000000020d72ca */ /* 0x008fc600000e0000 */
[----:B------:R4:W-:Y:S04]  /*d290*/  STL [R1+0x20], R0 ;  /* 0x0000200001007387 */ /* 0x0009e80000100800 */
[----:B------:R-:W-:Y:S02]  /*d2a0*/  UIADD3 UR14, UR8, 0x1c400, URZ ;  /* 0x0001c400080e7890 */ /* 0x000fe4000fffe03f */
[----:B------:R-:W-:Y:S02]  /*d2b0*/  ULEA UR11, UR11, UR5, 0x7 ;  /* 0x000000050b0b7291 */ /* 0x000fe4000f8e383f */
[----:B------:R-:W-:Y:S02]  /*d2c0*/  UIADD3.X UR5, URZ, UR39, URZ, UP0, !UPT ;  /* 0x000000273f057290 */ /* 0x000fe400087fe43f */
[----:B------:R-:W-:-:S02]  /*d2d0*/  UIADD3 UR15, UR8, 0x20400, URZ ;  /* 0x00020400080f7890 */ /* 0x000fc4000fffe03f */
        /* <DEDUP_REMOVED lines=10> */
[----:B----4-:R-:W-:Y:S01]  /*d380*/  NOP ;  /* 0x0000000000007918 */ /* 0x010fe20000000000 */
.L_x_2519:
[----:B------:R-:W4:Y:S04]  /*d390*/  LDL R2, [R1+0x4] ;  /* 0x0000040001027983 */ /* 0x000f280000100800 */
[----:B------:R-:W5:Y:S04]  /*d3a0*/  LDL.LU R3, [R1+0x30] ;  /* 0x0000300001037983 */ /* 0x000f680000300800 */
[----:B--2---:R-:W2:Y:S04]  /*d3b0*/  LDL.LU R5, [R1+0x28] ;  /* 0x0000280001057983 */ /* 0x004ea80000300800 */
[----:B---3--:R-:W3:Y:S01]  /*d3c0*/  LDL.LU R4, [R1+0x38] ;  /* 0x0000380001047983 */ /* 0x008ee20000300800 */
[----:B------:R-:W-:Y:S05]  /*d3d0*/  WARPSYNC.ALL ;  /* 0x0000000000007948 */ /* 0x000fea0003800000 */
[----:B------:R-:W-:Y:S01]  /*d3e0*/  ULDC.64 UR4, c[0x0][0x298] ;  /* 0x0000a60000047ab9 */ /* 0x000fe20000000a00 */
[----:B------:R-:W-:Y:S01]  /*d3f0*/  ULDC.64 UR6, c[0x0][0xa00] ;  /* 0x0002800000067ab9 */ /* 0x000fe20000000a00 */
[----:B------:R-:W-:Y:S01]  /*d400*/  BSSY B6, `(.L_x_2524) ;  /* 0x0000024000067945 */ /* 0x000fe20003800000 */
[----:B------:R-:W-:Y:S01]  /*d410*/  BAR.SYNC.DEFER_BLOCKING 0x8, 0x180 ;  /* 0x0206000000007b1d */ /* 0x000fe20000010000 */
[----:B------:R-:W-:-:S04]  /*d420*/  ISETP.NE.U32.AND P0, PT, RZ, UR6, PT ;  /* 0x00000006ff007c0c */ /* 0x000fc8000bf05070 */
[----:B------:R-:W-:Y:S01]  /*d430*/  ISETP.NE.AND.EX P0, PT, RZ, UR7, PT, P0 ;  /* 0x00000007ff007c0c */ /* 0x000fe2000bf05300 */
[----:B----4-:R-:W-:Y:S01]  /*d440*/  VIADD R2, R2, 0x10400 ;  /* 0x0001040002027836 */ /* 0x010fe20000000000 */
[----:B-----5:R-:W-:-:S04]  /*d450*/  SHF.R.S32.HI R0, RZ, 0x1f, R3 ;  /* 0x0000001fff007819 */ /* 0x020fc80000011403 */
[----:B------:R-:W-:Y:S02]  /*d460*/  LOP3.LUT P1, RZ, R2, 0x3ff, RZ, 0xc0, !PT ;  /* 0x000003ff02ff7812 */ /* 0x000fe4000782c0ff */
[----:B--2---:R-:W-:Y:S01]  /*d470*/  SEL R5, R5, RZ, !P0 ;  /* 0x000000ff05057207 */ /* 0x004fe20004000000 */
[----:B------:R-:W-:Y:S01]  /*d480*/  IMAD R0, R0, UR4, RZ ;  /* 0x0000000400007c24 */ /* 0x000fe2000f8e02ff */
[----:B---3--:R-:W-:-:S03]  /*d490*/  SEL R4, R4, RZ, !P0 ;  /* 0x000000ff04047207 */ /* 0x008fc60004000000 */
[C---:B------:R-:W-:Y:S02]  /*d4a0*/  IMAD R0, R3.reuse, UR5, R0 ;  /* 0x0000000503007c24 */ /* 0x040fe4000f8e0200 */
[----:B------:R-:W-:-:S05]  /*d4b0*/  IMAD.WIDE.U32 R2, R3, UR4, RZ ;  /* 0x0000000403027c25 */ /* 0x000fca000f8e00ff */
[----:B------:R2:W-:Y:S04]  /*d4c0*/  STL.64 [R1+0x40], R2 ;  /* 0x0000400201007387 */ /* 0x0005e80000100a00 */
[----:B------:R3:W-:Y:S04]  /*d4d0*/  STL [R1+0x28], R5 ;  /* 0x0000280501007387 */ /* 0x0007e80000100800 */
[----:B------:R3:W-:Y:S01]  /*d4e0*/  STL [R1+0x4c], R4 ;  /* 0x00004c0401007387 */ /* 0x0007e20000100800 */
[----:B--2---:R-:W-:Y:S01]  /*d4f0*/  IMAD.IADD R2, R3, 0x1, R0 ;  /* 0x0000000103027824 */ /* 0x004fe200078e0200 */
[----:B------:R-:W-:-:S05]  /*d500*/  SHF.R.S32.HI R0, RZ, 0x1f, R18 ;  /* 0x0000001fff007819 */ /* 0x000fca0000011412 */
[----:B------:R3:W-:Y:S04]  /*d510*/  STL [R1+0x38], R0 ;  /* 0x0000380001007387 */ /* 0x0007e80000100800 */
[----:B------:R3:W-:Y:S01]  /*d520*/  STL [R1+0x30], R2 ;  /* 0x0000300201007387 */ /* 0x0007e20000100800 */
[----:B------:R-:W-:Y:S05]  /*d530*/  @!P1 BRA `(.L_x_2525) ;  /* 0x0000000000409947 */ /* 0x000fea0003800000 */
[----:B---3--:R-:W-:Y:S01]  /*d540*/  MOV R2, 0x0 ;  /* 0x0000000000027802 */ /* 0x008fe20000000f00 */
[----:B------:R-:W-:Y:S01]  /*d550*/  ULDC.64 UR6, c[0x4][0xb8] ;  /* 0x01002e0000067ab9 */ /* 0x000fe20000000a00 */
[----:B------:R-:W-:Y:S01]  /*d560*/  ULDC.64 UR8, c[0x4][0xc0] ;  /* 0x0100300000087ab9 */ /* 0x000fe20000000a00 */
[----:B------:R-:W-:Y:S01]  /*d570*/  ULDC.64 UR4, c[0x4][0x20] ;  /* 0x0100080000047ab9 */ /* 0x000fe20000000a00 */
[----:B------:R-:W-:Y:S02]  /*d580*/  IMAD.U32 R4, RZ, RZ, UR6 ;  /* 0x00000006ff047e24 */ /* 0x000fe4000f8e00ff */
[----:B------:R-:W2:Y:S01]  /*d590*/  LDC.64 R2, c[0x4][R2] ;  /* 0x0100000002027b82 */ /* 0x000ea20000000a00 */
        /* <DEDUP_REMOVED lines=10> */
.L_x_2525:
[----:B------:R-:W-:Y:S05]  /*d640*/  BSYNC B6 ;  /* 0x0000000000067941 */ /* 0x000fea0003800000 */
.L_x_2524:
[----:B---3--:R-:W2:Y:S01]  /*d650*/  LDL.LU R5, [R1+0x30] ;  /* 0x0000300001057983 */ /* 0x008ea20000300800 */
[----:B------:R-:W-:Y:S01]  /*d660*/  ULDC.64 UR4, c[0x0][0x2d8] ;  /* 0x0000b60000047ab9 */ /* 0x000fe20000000a00 */
[----:B------:R-:W3:Y:S01]  /*d670*/  LDC R7, c[0x0][0x448] ;  /* 0x00011200ff077b82 */ /* 0x000ee20000000800 */
[----:B------:R-:W-:Y:S01]  /*d680*/  ULDC.64 UR6, c[0x0][0x280] ;  /* 0x0000a00000067ab9 */ /* 0x000fe20000000a00 */
[----:B------:R-:W2:Y:S04]  /*d690*/  LDL.LU.64 R2, [R1+0x40] ;  /* 0x0000400001027983 */ /* 0x000ea80000300a00 */
[----:B------:R-:W4:Y:S04]  /*d6a0*/  LDL.LU R0, [R1+0x38] ;  /* 0x0000380001007983 */ /* 0x000f280000300800 */
[----:B------:R-:W4:Y:S04]  /*d6b0*/  LDL.LU R6, [R1+0x4c] ;  /* 0x00004c0001067983 */ /* 0x000f280000300800 */
[----:B------:R-:W4:Y:S01]  /*d6c0*/  LDL.LU R4, [R1+0x28] ;  /* 0x0000280001047983 */ /* 0x000f220000300800 */
[----:B01----:R-:W0:Y:S01]  /*d6d0*/  S2R R9, SR_TID.X ;  /* 0x0000000000097919 */ /* 0x003e220000002100 */
[----:B------:R-:W1:Y:S01]  /*d6e0*/  S2R R8, SR_TID.X ;  /* 0x0000000000087919 */ /* 0x000e620000002100 */
[----:B---3--:R-:W-:Y:S01]  /*d6f0*/  ISETP.NE.AND P0, PT, R7, 0x1, PT ;  /* 0x000000010700780c */ /* 0x008fe20003f05270 */
[----:B0-----:R-:W-:-:S02]  /*d700*/  IMAD.SHL.U32 R9, R9, 0x8, RZ ;  /* 0x0000000809097824 */ /* 0x001fc400078e00ff */
[----:B-1----:R-:W-:-:S03]  /*d710*/  IMAD.SHL.U32 R10, R8, 0x8, RZ ;  /* 0x00000008080a7824 */ /* 0x002fc600078e00ff */
[----:B------:R-:W-:-:S04]  /*d720*/  LOP3.LUT R9, R9, 0x38, RZ, 0xc0, !PT ;  /* 0x0000003809097812 */ /* 0x000fc800078ec0ff */
[C---:B------:R-:W-:Y:S02]  /*d730*/  LOP3.LUT R11, R9.reuse, 0x40, RZ, 0xfc, !PT ;  /* 0x00000040090b7812 */ /* 0x040fe400078efcff */
[----:B------:R-:W-:Y:S02]  /*d740*/  LOP3.LUT R9, R9, 0x80, RZ, 0xfc, !PT ;  /* 0x0000008009097812 */ /* 0x000fe400078efcff */
[----:B------:R-:W-:Y:S01]  /*d750*/  LOP3.LUT R10, R10, 0x38, RZ, 0xc0, !PT ;  /* 0x000000380a0a7812 */ /* 0x000fe200078ec0ff */
[----:B--2---:R-:W-:Y:S02]  /*d760*/  IMAD.MOV.U32 R3, RZ, RZ, R5 ;  /* 0x000000ffff037224 */ /* 0x004fe400078e0005 */
[----:B------:R-:W0:Y:S01]  /*d770*/  S2R R5, SR_TID.X ;  /* 0x0000000000057919 */ /* 0x000e220000002100 */
[----:B----4-:R-:W-:Y:S02]  /*d780*/  IMAD R0, R0, UR4, RZ ;  /* 0x0000000400007c24 */ /* 0x010fe4000f8e02ff */
[----:B------:R-:W-:-:S04]  /*d790*/  IMAD.WIDE.U32 R2, R18, UR4, R2 ;  /* 0x0000000412027c25 */ /* 0x000fc8000f8e0002 */
[----:B------:R-:W-:Y:S01]  /*d7a0*/  IMAD R0, R18, UR5, R0 ;  /* 0x0000000512007c24 */ /* 0x000fe2000f8e0200 */
[----:B------:R-:W-:-:S03]  /*d7b0*/  ULDC.64 UR4, c[0x0][0x2e0] ;  /* 0x0000b80000047ab9 */ /* 0x000fc60000000a00 */
[----:B------:R-:W-:Y:S02]  /*d7c0*/  IMAD.IADD R3, R3, 0x1, R0 ;  /* 0x0000000103037824 */ /* 0x000fe400078e0200 */
[----:B------:R-:W-:Y:S02]  /*d7d0*/  IMAD R0, R6, UR4, RZ ;  /* 0x0000000406007c24 */ /* 0x000fe4000f8e02ff */
[C---:B------:R-:W-:Y:S01]  /*d7e0*/  IMAD.WIDE.U32 R2, R4.reuse, UR4, R2 ;  /* 0x0000000404027c25 */ /* 0x040fe2000f8e0002 */
[----:B------:R-:W1:Y:S03]  /*d7f0*/  @P0 LDC R6, c[0x0][0x450] ;  /* 0x00011400ff060b82 */ /* 0x000e660000000800 */
[----:B------:R-:W-:Y:S01]  /*d800*/  IMAD R0, R4, UR5, R0 ;  /* 0x0000000504007c24 */ /* 0x000fe2000f8e0200 */
[----:B------:R-:W-:Y:S01]  /*d810*/  ULDC.64 UR4, c[0x0][0x2d0] ;  /* 0x0000b40000047ab9 */ /* 0x000fe20000000a00 */
[----:B------:R-:W2:Y:S02]  /*d820*/  S2R R4, SR_TID.X ;  /* 0x0000000000047919 */ /* 0x000ea40000002100 */
[----:B------:R-:W-:Y:S01]  /*d830*/  IMAD.IADD R3, R3, 0x1, R0 ;  /* 0x0000000103037824 */ /* 0x000fe200078e0200 */
[----:B0-----:R-:W-:-:S04]  /*d840*/  LOP3.LUT R5, R5, 0x7f, RZ, 0xc0, !PT ;  /* 0x0000007f05057812 */ /* 0x001fc800078ec0ff */
[----:B------:R-:W-:Y:S01]  /*d850*/  SHF.R.U32.HI R5, RZ, 0x3, R5 ;  /* 0x00000003ff057819 */ /* 0x000fe20000011605 */
[----:B--2---:R-:W-:-:S05]  /*d860*/  IMAD.SHL.U32 R4, R4, 0x10, RZ ;  /* 0x0000001004047824 */ /* 0x004fca00078e00ff */
[----:B------:R-:W-:Y:S02]  /*d870*/  LOP3.LUT R4, R5, 0x70, R4, 0xf8, !PT ;  /* 0x0000007005047812 */ /* 0x000fe400078ef804 */
[----:B------:R-:W0:Y:S03]  /*d880*/  @P0 LDC R5, c[0x0][0x44c] ;  /* 0x00011300ff050b82 */ /* 0x000e260000000800 */
[----:B------:R-:W-:-:S04]  /*d890*/  IMAD R0, R17, 0x80, R4 ;  /* 0x0000008011007824 */ /* 0x000fc800078e0204 */
        /* <DEDUP_REMOVED lines=11> */
[----:B------:R-:W-:-:S05]  /*d950*/  SHF.R.S32.HI R4, RZ, 0x1f, R0 ;  /* 0x0000001fff047819 */ /* 0x000fca0000011400 */
[----:B------:R-:W-:Y:S02]  /*d960*/  IMAD R6, R4, UR4, RZ ;  /* 0x0000000404067c24 */ /* 0x000fe4000f8e02ff */
[C---:B------:R-:W-:Y:S01]  /*d970*/  IMAD.WIDE.U32 R4, R0.reuse, UR4, R2 ;  /* 0x0000000400047c25 */ /* 0x040fe2000f8e0002 */
[----:B------:R-:W-:Y:S02]  /*d980*/  ULDC UR4, c[0x0][0x2b8] ;  /* 0x0000ae0000047ab9 */ /* 0x000fe40000000800 */
[----:B------:R-:W-:Y:S01]  /*d990*/  ISETP.GE.AND P0, PT, R9, UR4, PT ;  /* 0x0000000409007c0c */ /* 0x000fe2000bf06270 */
[----:B------:R-:W-:Y:S01]  /*d9a0*/  IMAD R0, R0, UR5, R6 ;  /* 0x0000000500007c24 */ /* 0x000fe2000f8e0206 */
[----:B------:R0:W5:Y:S01]  /*d9b0*/  LDL R9, [R1+0x24] ;  /* 0x0000240001097983 */ /* 0x0001620000100800 */
[----:B------:R-:W-:Y:S02]  /*d9c0*/  LEA R3, P3, R4, UR6, 0x1 ;  /* 0x0000000604037c11 */ /* 0x000fe4000f8608ff */
[----:B------:R-:W-:Y:S01]  /*d9d0*/  IMAD.IADD R0, R5, 0x1, R0 ;  /* 0x0000000105007824 */ /* 0x000fe200078e0200 */
[----:B------:R-:W-:-:S02]  /*d9e0*/  ISETP.GE.AND P2, PT, R10, UR4, PT ;  /* 0x000000040a007c0c */ /* 0x000fc4000bf46270 */
[----:B------:R-:W-:Y:S01]  /*d9f0*/  ISETP.GE.AND P1, PT, R11, UR4, PT ;  /* 0x000000040b007c0c */ /* 0x000fe2000bf26270 */
[----:B------:R-:W-:Y:S01]  /*da00*/  UMOV UR4, 0xffffffff ;  /* 0xffffffff00047882 */ /* 0x000fe20000000000 */
[----:B------:R-:W-:Y:S02]  /*da10*/  LEA.HI.X R0, R4, UR7, R0, 0x1, P3 ;  /* 0x0000000704007c11 */ /* 0x000fe400098f0c00 */
[----:B0-----:R-:W-:Y:S09]  /*da20*/  BRA.DIV UR4, `(.L_x_2526) ;  /* 0x0000004604107947 */ /* 0x001ff2000b800000 */
[----:B------:R-:W0:Y:S02]  /*da30*/  S2R R4, SR_TID.X ;  /* 0x0000000000047919 */ /* 0x000e240000002100 */
[----:B0-----:R-:W-:-:S04]  /*da40*/  LOP3.LUT R4, R4, 0x7f, RZ, 0xc0, !PT ;  /* 0x0000007f04047812 */ /* 0x001fc800078ec0ff */
[----:B------:R-:W-:Y:S02]  /*da50*/  SHF.R.U32.HI R5, RZ, 0x3, R4 ;  /* 0x00000003ff057819 */ /* 0x000fe40000011604 */
[----:B------:R-:W2:Y:S03]  /*da60*/  LDL.LU R4, [R1+0x34] ;  /* 0x0000340001047983 */ /* 0x000ea60000300800 */
[----:B------:R-:W-:Y:S01]  /*da70*/  IMAD R17, R17, 0x80, R5 ;  /* 0x0000008011117824 */ /* 0x000fe200078e0205 */
[----:B------:R-:W-:Y:S04]  /*da80*/  SHFL.IDX PT, R6, R3, 0x1, 0x181f ;  /* 0x00381f0003067f89 */ /* 0x000fe800000e0000 */
[----:B------:R-:W0:Y:S04]  /*da90*/  SHFL.IDX PT, R5, R3, RZ, 0x181f ;  /* 0x00181fff03057589 */ /* 0x000e2800000e0000 */
[----:B------:R-:W-:Y:S01]  /*daa0*/  SHFL.IDX PT, R8, R0, 0x1, 0x181f ;  /* 0x00381f0000087f89 */ /* 0x000fe200000e0000 */
[----:B--2---:R-:W-:-:S02]  /*dab0*/  IMAD R2, R4, R7, RZ ;  /* 0x0000000704027224 */ /* 0x004fc400078e02ff */
[----:B------:R-:W-:-:S03]  /*dac0*/  VIADD R4, R17, 0x10 ;  /* 0x0000001011047836 */ /* 0x000fc60000000000 */
[-C--:B------:R-:W-:Y:S02]  /*dad0*/  ISETP.GE.AND P4, PT, R17, R2.reuse, PT ;  /* 0x000000021100720c */ /* 0x080fe40003f86270 */
[----:B------:R-:W-:Y:S02]  /*dae0*/  ISETP.GE.AND P3, PT, R4, R2, PT ;  /* 0x000000020400720c */ /* 0x000fe40003f66270 */
[----:B------:R-:W1:Y:S09]  /*daf0*/  SHFL.IDX PT, R4, R0, RZ, 0x181f ;  /* 0x00181fff00047589 */ /* 0x000e7200000e0000 */
[----:B0-----:R-:W-:-:S05]  /*db00*/  @!P4 LEA R5, P5, R10, R5, 0x1 ;  /* 0x000000050a05c211 */ /* 0x001fca00078a08ff */
[----:B-1----:R-:W-:Y:S01]  /*db10*/  @!P4 IMAD.X R4, RZ, RZ, R4, P5 ;  /* 0x000000ffff04c224 */ /* 0x002fe200028e0604 */
[----:B------:R-:W-:-:S04]  /*db20*/  @!P3 LEA R7, P5, R10, R6, 0x1 ;  /* 0x000000060a07b211 */ /* 0x000fc800078a08ff */
        /* <DEDUP_REMOVED lines=9> */
[----:B------:R-:W0:Y:S04]  /*dbc0*/  SHFL.IDX PT, R7, R3, 0x2, 0x181f ;  /* 0x00581f0003077f89 */ /* 0x000e2800000e0000 */
[----:B------:R-:W-:Y:S04]  /*dbd0*/  @!P3 LDGSTS.E.BYPASS.LTC128B.128 [R9+0x10c00], desc[UR56][R4.64], !P2 ;  /* 0x10c000000409bfae */ /* 0x000fe8000d101d78 */
[----:B------:R-:W-:Y:S04]  /*dbe0*/  @!P3 LDGSTS.E.BYPASS.LTC128B.128 [R9+0x14c00], desc[UR56][R4.64+0x80], !P1 ;  /* 0x14c000800409bfae */ /* 0x000fe8000c901d78 */
[----:B------:R1:W-:Y:S04]  /*dbf0*/  @!P3 LDGSTS.E.BYPASS.LTC128B.128 [R9+0x18c00], desc[UR56][R4.64+0x100], !P0 ;  /* 0x18c001000409bfae */ /* 0x0003e8000c101d78 */
[----:B------:R-:W2:Y:S01]  /*dc00*/  SHFL.IDX PT, R6, R0, 0x2, 0x181f ;  /* 0x00581f0000067f89 */ /* 0x000ea200000e0000 */
[----:B-1----:R-:W-:-:S05]  /*dc10*/  VIADD R4, R17, 0x20 ;  /* 0x0000002011047836 */ /* 0x002fca0000000000 */
[----:B------:R-:W-:-:S13]  /*dc20*/  ISETP.GE.AND P3, PT, R4, R2, PT ;  /* 0x000000020400720c */ /* 0x000fda0003f66270 */
[----:B0-----:R-:W-:-:S05]  /*dc30*/  @!P3 LEA R7, P4, R10, R7, 0x1 ;  /* 0x000000070a07b211 */ /* 0x001fca00078808ff */
[----:B--2---:R-:W-:-:S04]  /*dc40*/  @!P3 IMAD.X R4, RZ, RZ, R6, P4 ;  /* 0x000000ffff04b224 */ /* 0x004fc800020e0606 */
[----:B------:R-:W-:Y:S02]  /*dc50*/  @!P3 IMAD.MOV.U32 R5, RZ, RZ, R4 ;  /* 0x000000ffff05b224 */ /* 0x000fe400078e0004 */
[----:B------:R-:W-:-:S05]  /*dc60*/  @!P3 IMAD.MOV.U32 R4, RZ, RZ, R7 ;  /* 0x000000ffff04b224 */ /* 0x000fca00078e0007 */
        /* <DEDUP_REMOVED lines=53> */
.L_x_2645:
        /* <DEDUP_REMOVED lines=12> */
.L_x_2528:
[----:B------:R-:W-:Y:S05]  /*e080*/  BSYNC B0 ;  /* 0x0000000000007941 */ /* 0x000fea0003800000 */
.L_x_2527:
[----:B012---:R-:W2:Y:S01]  /*e090*/  LDL R9, [R1+0x4] ;  /* 0x0000040001097983 */ /* 0x007ea20000100800 */
[----:B------:R-:W-:Y:S01]  /*e0a0*/  PLOP3.LUT P0, PT, PT, PT, PT, 0x80, 0x0 ;  /* 0x000000000000781c */ /* 0x000fe20003f0f070 */
[----:B------:R-:W-:Y:S01]  /*e0b0*/  NOP ;  /* 0x0000000000007918 */ /* 0x000fe20000000000 */
[----:B--2---:R-:W-:-:S11]  /*e0c0*/  VIADD R6, R9, 0x34800 ;  /* 0x0003480009067836 */ /* 0x004fd60000000000 */
.L_x_2529:
        /* <DEDUP_REMOVED lines=19> */
.L_x_2646:
[----:B------:R-:W-:Y:S05]  /*e200*/  BSYNC B0 ;  /* 0x0000000000007941 */ /* 0x000fea0003800000 */
.L_x_2530:
[----:B0-----:R-:W2:Y:S01]  /*e210*/  LDL R2, [R1+0x2c] ;  /* 0x00002c0001027983 */ /* 0x001ea20000100800 */
[----:B------:R-:W-:Y:S01]  /*e220*/  BSSY B0, `(.L_x_2532) ;  /* 0x000021f000007945 */ /* 0x000fe20003800000 */
[----:B--2---:R-:W-:-:S13]  /*e230*/  ISETP.GE.AND P0, PT, R2, 0x2, PT ;  /* 0x000000020200780c */ /* 0x004fda0003f06270 */
[----:B------:R-:W-:Y:S05]  /*e240*/  @!P0 BRA `(.L_x_2533) ;  /* 0x0000002000708947 */ /* 0x000fea0003800000 */
[C---:B------:R-:W-:Y:S01]  /*e250*/  LOP3.LUT R0, R2.reuse, 0x1, RZ, 0xc0, !PT ;  /* 0x0000000102007812 */ /* 0x040fe200078ec0ff */
[----:B------:R-:W-:Y:S01]  /*e260*/  VIADD R4, R2, 0xfffffffe ;  /* 0xfffffffe02047836 */ /* 0x000fe20000000000 */
[----:B------:R-:W-:Y:S02]  /*e270*/  BSSY B2, `(.L_x_2534) ;  /* 0x00000b9000027945 */ /* 0x000fe40003800000 */
[----:B------:R-:W-:Y:S01]  /*e280*/  ISETP.NE.U32.AND P0, PT, R0, 0x1, PT ;  /* 0x000000010000780c */ /* 0x000fe20003f05070 */
[----:B------:R-:W-:-:S12]  /*e290*/  IMAD.MOV.U32 R0, RZ, RZ, R4 ;  /* 0x000000ffff007224 */ /* 0x000fd800078e0004 */
[----:B------:R-:W-:Y:S05]  /*e2a0*/  @!P0 BRA `(.L_x_2535) ;  /* 0x0000000800d48947 */ /* 0x000fea0003800000 */
[----:B------:R-:W2:Y:S04]  /*e2b0*/  LDL R5, [R1+0x20] ;  /* 0x0000200001057983 */ /* 0x000ea80000100800 */
[----:B------:R-:W3:Y:S04]  /*e2c0*/  LDL R3, [R1+0x8] ;  /* 0x0000080001037983 */ /* 0x000ee80000100800 */
[----:B------:R-:W4:Y:S01]  /*e2d0*/  LDL R2, [R1+0x14] ;  /* 0x0000140001027983 */ /* 0x000f220000100800 */
[----:B------:R-:W-:Y:S01]  /*e2e0*/  BSSY B1, `(.L_x_2536) ;  /* 0x00000ad000017945 */ /* 0x000fe20003800000 */
[----:B--2---:R-:W-:Y:S01]  /*e2f0*/  ISETP.NE.AND P1, PT, R5, RZ, PT ;  /* 0x000000ff0500720c */ /* 0x004fe20003f25270 */
        /* <DEDUP_REMOVED lines=9> */
[----:B------:R-:W-:Y:S01]  /*e390*/  ISETP.NE.AND.EX P0, PT, RZ, UR5, PT, P0 ;  /* 0x00000005ff007c0c */ /* 0x000fe2000bf05300 */
[----:B------:R-:W-:-:S12]  /*e3a0*/  IMAD.MOV.U32 R8, RZ, RZ, R4 ;  /* 0x000000ffff087224 */ /* 0x000fd800078e0004 */
[----:B0-----:R-:W-:Y:S05]  /*e3b0*/  @!P0 BRA `(.L_x_2538) ;  /* 0x0000000000508947 */ /* 0x001fea0003800000 */
[----:B------:R-:W2:Y:S01]  /*e3c0*/  LDL R10, [R1+0x1c] ;  /* 0x00001c00010a7983 */ /* 0x000ea20000100800 */
[----:B------:R-:W0:Y:S03]  /*e3d0*/  LDC R5, c[0x0][0x43c] ;  /* 0x00010f00ff057b82 */ /* 0x000e260000000800 */
[----:B------:R-:W3:Y:S01]  /*e3e0*/  LDL R7, [R1+0x10] ;  /* 0x0000100001077983 */ /* 0x000ee20000100800 */
[----:B------:R-:W-:Y:S01]  /*e3f0*/  IMAD.MOV.U32 R0, RZ, RZ, R4 ;  /* 0x000000ffff007224 */ /* 0x000fe200078e0004 */
[----:B------:R-:W-:Y:S01]  /*e400*/  ULDC.64 UR6, c[0x0][0x428] ;  /* 0x00010a0000067ab9 */ /* 0x000fe20000000a00 */
[----:B0-----:R-:W-:-:S13]  /*e410*/  ISETP.NE.AND P0, PT, R5, 0x1, PT ;  /* 0x000000010500780c */ /* 0x001fda0003f05270 */
[----:B-----5:R-:W0:Y:S02]  /*e420*/  @P0 LDC.64 R2, c[0x0][0x440] ;  /* 0x00011000ff020b82 */ /* 0x020e240000000a00 */
[----:B0-----:R-:W-:-:S05]  /*e430*/  @P0 IMAD.HI.U32 R2, R4, R2, RZ ;  /* 0x0000000204020227 */ /* 0x001fca00078e00ff */
[----:B------:R-:W-:-:S04]  /*e440*/  @P0 SHF.R.U32.HI R0, RZ, R3, R2 ;  /* 0x00000003ff000219 */ /* 0x000fc80000011602 */
[--C-:B------:R-:W-:Y:S01]  /*e450*/  SHF.R.S32.HI R3, RZ, 0x1f, R0.reuse ;  /* 0x0000001fff037819 */ /* 0x100fe20000011400 */
[----:B------:R-:W-:-:S04]  /*e460*/  IMAD.MOV R8, RZ, RZ, -R0 ;  /* 0x000000ffff087224 */ /* 0x000fc800078e0a00 */
[----:B------:R-:W-:Y:S02]  /*e470*/  IMAD R8, R5, R8, R4 ;  /* 0x0000000805087224 */ /* 0x000fe400078e0204 */
[----:B--2---:R-:W-:-:S04]  /*e480*/  IMAD R2, R10, UR6, RZ ;  /* 0x000000060a027c24 */ /* 0x004fc8000f8e02ff */
[----:B---3--:R-:W-:Y:S02]  /*e490*/  IMAD R5, R7, UR7, R2 ;  /* 0x0000000707057c24 */ /* 0x008fe4000f8e0202 */
[----:B------:R-:W-:-:S04]  /*e4a0*/  IMAD.MOV.U32 R2, RZ, RZ, R0 ;  /* 0x000000ffff027224 */ /* 0x000fc800078e0000 */
[----:B------:R-:W-:-:S04]  /*e4b0*/  IMAD.WIDE.U32 R2, R7, UR6, R2 ;  /* 0x0000000607027c25 */ /* 0x000fc8000f8e0002 */
[----:B------:R-:W-:Y:S01]  /*e4c0*/  IMAD.IADD R0, R5, 0x1, R3 ;  /* 0x0000000105007824 */ /* 0x000fe200078e0203 */
[----:B------:R-:W-:-:S04]  /*e4d0*/  LEA R10, P0, R2, UR4, 0x2 ;  /* 0x00000004020a7c11 */ /* 0x000fc8000f8010ff */
[----:B------:R-:W-:-:S05]  /*e4e0*/  LEA.HI.X R11, R2, UR5, R0, 0x2, P0 ;  /* 0x00000005020b7c11 */ /* 0x000fca00080f1400 */
[----:B------:R0:W5:Y:S04]  /*e4f0*/  LDG.E R3, desc[UR56][R10.64] ;  /* 0x000000380a037981 */ /* 0x000168000c1e1900 */
.L_x_2538:
[----:B------:R-:W2:Y:S01]  /*e500*/  LDL R0, [R1+0x4] ;  /* 0x0000040001007983 */ /* 0x000ea20000100800 */
[----:B------:R-:W-:Y:S01]  /*e510*/  BSSY B3, `(.L_x_2539) ;  /* 0x0000005000037945 */ /* 0x000fe20003800000 */
[----:B--2---:R-:W-:Y:S01]  /*e520*/  IMAD R2, R9, 0x8, R0 ;  /* 0x0000000809027824 */ /* 0x004fe200078e0200 */
[----:B------:R-:W-:-:S04]  /*e530*/  SHF.L.U32 R0, R12, 0x1f, RZ ;  /* 0x0000001f0c007819 */ /* 0x000fc800000006ff */
[----:B------:R-:W1:Y:S02]  /*e540*/  SYNCS.PHASECHK.TRANS64.TRYWAIT P0, [R2+URZ+0x34840], R0 ;  /* 0x03484000020075a7 */ /* 0x000e64000800017f */
[----:B-1----:R-:W-:Y:S05]  /*e550*/  @!P0 BRA `(.L_x_2540) ;  /* 0x00000044003c8947 */ /* 0x002fea0003800000 */
.L_x_2647:
[----:B------:R-:W-:Y:S05]  /*e560*/  BSYNC B3 ;  /* 0x0000000000037941 */ /* 0x000fea0003800000 */
.L_x_2539:
        /* <DEDUP_REMOVED lines=12> */
.L_x_2542:
[----:B------:R-:W-:Y:S05]  /*e630*/  BSYNC B3 ;  /* 0x0000000000037941 */ /* 0x000fea0003800000 */
.L_x_2541:
        /* <DEDUP_REMOVED lines=13> */
.L_x_2543:
        /* <DEDUP_REMOVED lines=10> */
[----:B------:R-:W-:Y:S01]  /*e7b0*/  IMAD.MOV.U32 R14, RZ, RZ, 0x40 ;  /* 0x00000040ff0e7424 */ /* 0x000fe200078e00ff */
[----:B------:R-:W-:Y:S01]  /*e7c0*/  PLOP3.LUT P0, PT, PT, PT, PT, 0x80, 0x0 ;  /* 0x000000000000781c */ /* 0x000fe20003f0f070 */
[----:B------:R-:W-:Y:S01]  /*e7d0*/  VIADD R5, R7, 0x20400 ;  /* 0x0002040007057836 */ /* 0x000fe20000000000 */
[----:B------:R-:W-:Y:S01]  /*e7e0*/  UMOV UR6, 0x0 ;  /* 0x0000000000067882 */ /* 0x000fe20000000000 */
[----:B------:R-:W-:Y:S01]  /*e7f0*/  UMOV UR7, 0x14f00000 ;  /* 0x14f0000000077882 */ /* 0x000fe20000000000 */
[----:B------:R-:W-:-:S15]  /*e800*/  R2UR UR10, R14 ;  /* 0x000000000e0a72ca */ /* 0x000fde00000e0000 */
.L_x_2544:
        /* <DEDUP_REMOVED lines=15> */
.L_x_2545:
        /* <DEDUP_REMOVED lines=10> */
[----:B0-----:R-:W2:Y:S04]  /*e9a0*/  LDL.LU R10, [R1+0x14] ;  /* 0x00001400010a7983 */ /* 0x001ea80000300800 */
[----:B------:R-:W3:Y:S01]  /*e9b0*/  LDL R5, [R1+0x8] ;  /* 0x0000080001057983 */ /* 0x000ee20000100800 */
[----:B------:R-:W-:Y:S01]  /*e9c0*/  BSSY B3, `(.L_x_2546) ;  /* 0x0000005000037945 */ /* 0x000fe20003800000 */
[----:B--2---:R-:W-:Y:S01]  /*e9d0*/  SHF.L.U32 R0, R10, 0x1f, RZ ;  /* 0x0000001f0a007819 */ /* 0x004fe200000006ff */
[----:B---3--:R-:W-:-:S04]  /*e9e0*/  IMAD R2, R5, 0x8, R6 ;  /* 0x0000000805027824 */ /* 0x008fc800078e0206 */
[----:B------:R-:W0:Y:S02]  /*e9f0*/  SYNCS.PHASECHK.TRANS64.TRYWAIT P0, [R2+URZ+0x60], R0 ;  /* 0x00006000020075a7 */ /* 0x000e24000800017f */
[----:B0-----:R-:W-:Y:S05]  /*ea00*/  @!P0 BRA `(.L_x_2547) ;  /* 0x0000004000248947 */ /* 0x001fea0003800000 */
.L_x_2648:
[----:B------:R-:W-:Y:S05]  /*ea10*/  BSYNC B3 ;  /* 0x0000000000037941 */ /* 0x000fea0003800000 */
.L_x_2546:
        /* <DEDUP_REMOVED lines=14> */
.L_x_2549:
[----:B------:R-:W-:Y:S05]  /*eb00*/  BSYNC B3 ;  /* 0x0000000000037941 */ /* 0x000fea0003800000 */
.L_x_2548:
        /* <DEDUP_REMOVED lines=13> */
.L_x_2550:
        /* <DEDUP_REMOVED lines=16> */
.L_x_2551:
        /* <DEDUP_REMOVED lines=13> */
.L_x_2537:
[----:B------:R-:W-:Y:S05]  /*edb0*/  BSYNC B1 ;  /* 0x0000000000017941 */ /* 0x000fea0003800000 */
.L_x_2536:
[----:B------:R-:W2:Y:S04]  /*edc0*/  LDL.LU R0, [R1+0x2c] ;  /* 0x00002c0001007983 */ /* 0x000ea80000300800 */
[----:B------:R3:W-:Y:S04]  /*edd0*/  STL [R1+0x8], R9 ;  /* 0x0000080901007387 */ /* 0x0007e80000100800 */
[----:B------:R3:W-:Y:S02]  /*ede0*/  STL [R1+0x14], R12 ;  /* 0x0000140c01007387 */ /* 0x0007e40000100800 */
[----:B--23--:R-:W-:-:S07]  /*edf0*/  VIADD R0, R0, 0xfffffffd ;  /* 0xfffffffd00007836 */ /* 0x00cfce0000000000 */
.L_x_2535:
[----:B------:R-:W-:Y:S05]  /*ee00*/  BSYNC B2 ;  /* 0x0000000000027941 */ /* 0x000fea0003800000 */
.L_x_2534:
[----:B------:R-:W-:-:S13]  /*ee10*/  ISETP.NE.AND P0, PT, R4, RZ, PT ;  /* 0x000000ff0400720c */ /* 0x000fda0003f05270 */
[----:B------:R-:W-:Y:S05]  /*ee20*/  @!P0 BRA `(.L_x_2533) ;  /* 0x0000001400788947 */ /* 0x000fea0003800000 */
[----:B0-----:R0:W5:Y:S02]  /*ee30*/  LDL R8, [R1] ;  /* 0x0000000001087983 */ /* 0x0011640000100800 */
.L_x_2584:
[----:B--2---:R-:W2:Y:S04]  /*ee40*/  LDL R4, [R1+0x20] ;  /* 0x0000200001047983 */ /* 0x004ea80000100800 */
[----:B---3--:R-:W3:Y:S04]  /*ee50*/  LDL R3, [R1+0x8] ;  /* 0x0000080001037983 */ /* 0x008ee80000100800 */
[----:B----4-:R-:W4:Y:S01]  /*ee60*/  LDL R2, [R1+0x14] ;  /* 0x0000140001027983 */ /* 0x010f220000100800 */
[----:B------:R-:W-:Y:S05]  /*ee70*/  YIELD ;  /* 0x0000000000007946 */ /* 0x000fea0003800000 */
        /* <DEDUP_REMOVED lines=32> */
.L_x_2554:
[----:B------:R-:W3:Y:S01]  /*f080*/  LDL R2, [R1+0x4] ;  /* 0x0000040001027983 */ /* 0x000ee20000100800 */
[----:B------:R-:W-:Y:S01]  /*f090*/  BSSY B2, `(.L_x_2555) ;  /* 0x0000005000027945 */ /* 0x000fe20003800000 */
[----:B---3--:R-:W-:Y:S01]  /*f0a0*/  IMAD R3, R4, 0x8, R2 ;  /* 0x0000000804037824 */ /* 0x008fe200078e0202 */
[----:B------:R-:W-:-:S04]  /*f0b0*/  SHF.L.U32 R2, R5, 0x1f, RZ ;  /* 0x0000001f05027819 */ /* 0x000fc800000006ff */
[----:B------:R-:W3:Y:S02]  /*f0c0*/  SYNCS.PHASECHK.TRANS64.TRYWAIT P0, [R3+URZ+0x34840], R2 ;  /* 0x03484002030075a7 */ /* 0x000ee4000800017f */
[----:B---3--:R-:W-:Y:S05]  /*f0d0*/  @!P0 BRA `(.L_x_2556) ;  /* 0x0000003800848947 */ /* 0x008fea0003800000 */
.L_x_2649:
[----:B------:R-:W-:Y:S05]  /*f0e0*/  BSYNC B2 ;  /* 0x0000000000027941 */ /* 0x000fea0003800000 */
.L_x_2555:
        /* <DEDUP_REMOVED lines=12> */
.L_x_2558:
[----:B------:R-:W-:Y:S05]  /*f1b0*/  BSYNC B2 ;  /* 0x0000000000027941 */ /* 0x000fea0003800000 */
.L_x_2557:
        /* <DEDUP_REMOVED lines=13> */
.L_x_2559:
        /* <DEDUP_REMOVED lines=16> */
.L_x_2560:
        /* <DEDUP_REMOVED lines=15> */
.L_x_2561:
        /* <DEDUP_REMOVED lines=17> */
.L_x_2650:
[----:B------:R-:W-:Y:S05]  /*f590*/  BSYNC B2 ;  /* 0x0000000000027941 */ /* 0x000fea0003800000 */
.L_x_2562:
        /* <DEDUP_REMOVED lines=11> */
.L_x_2565:
[----:B------:R-:W-:Y:S05]  /*f650*/  BSYNC B2 ;  /* 0x0000000000027941 */ /* 0x000fea0003800000 */
.L_x_2564:
        /* <DEDUP_REMOVED lines=14> */
.L_x_2566:
        /* <DEDUP_REMOVED lines=16> */
.L_x_2567:
        /* <DEDUP_REMOVED lines=13> */
.L_x_2553:
[----:B------:R-:W-:Y:S05]  /*f910*/  BSYNC B1 ;  /* 0x0000000000017941 */ /* 0x000fea0003800000 */
.L_x_2552:
[----:B------:R-:W3:Y:S01]  /*f920*/  LDL R2, [R1+0x20] ;  /* 0x0000200001027983 */ /* 0x000ee20000100800 */
[----:B------:R-:W-:Y:S01]  /*f930*/  VIADD R3, R4, 0x1 ;  /* 0x0000000104037836 */ /* 0x000fe20000000000 */
[----:B------:R-:W-:Y:S04]  /*f940*/  BSSY B1, `(.L_x_2568) ;  /* 0x00000a9000017945 */ /* 0x000fe80003800000 */
[----:B------:R-:W-:-:S04]  /*f950*/  ISETP.NE.AND P0, PT, R3, 0x2, PT ;  /* 0x000000020300780c */ /* 0x000fc80003f05270 */
[----:B------:R-:W-:Y:S02]  /*f960*/  SEL R11, R3, RZ, P0 ;  /* 0x000000ff030b7207 */ /* 0x000fe40000000000 */
[----:B---3--:R-:W-:Y:S02]  /*f970*/  ISETP.NE.AND P1, PT, R2, RZ, PT ;  /* 0x000000ff0200720c */ /* 0x008fe40003f25270 */
        /* <DEDUP_REMOVED lines=29> */
.L_x_2570:
[----:B------:R-:W4:Y:S01]  /*fb50*/  LDL R2, [R1+0x4] ;  /* 0x0000040001027983 */ /* 0x000f220000100800 */
[----:B------:R-:W-:Y:S01]  /*fb60*/  SHF.L.U32 R3, R10, 0x1f, RZ ;  /* 0x0000001f0a037819 */ /* 0x000fe200000006ff */
[----:B------:R-:W-:Y:S01]  /*fb70*/  BSSY B2, `(.L_x_2571) ;  /* 0x0000004000027945 */ /* 0x000fe20003800000 */
[----:B----4-:R-:W-:-:S04]  /*fb80*/  IMAD R2, R11, 0x8, R2 ;  /* 0x000000080b027824 */ /* 0x010fc800078e0202 */
[----:B------:R-:W4:Y:S02]  /*fb90*/  SYNCS.PHASECHK.TRANS64.TRYWAIT P0, [R2+URZ+0x34840], R3 ;  /* 0x03484003020075a7 */ /* 0x000f24000800017f */
[----:B----4-:R-:W-:Y:S05]  /*fba0*/  @!P0 BRA `(.L_x_2572) ;  /* 0x0000002c00f88947 */ /* 0x010fea0003800000 */
.L_x_2651:
[----:B------:R-:W-:Y:S05]  /*fbb0*/  BSYNC B2 ;  /* 0x0000000000027941 */ /* 0x000fea0003800000 */
.L_x_2571:
        /* <DEDUP_REMOVED lines=12> */
.L_x_2574:
[----:B------:R-:W-:Y:S05]  /*fc80*/  BSYNC B2 ;  /* 0x0000000000027941 */ /* 0x000fea0003800000 */
.L_x_2573:
        /* <DEDUP_REMOVED lines=15> */
.L_x_2575:
        /* <DEDUP_REMOVED lines=16> */
.L_x_2576:
        /* <DEDUP_REMOVED lines=15> */
.L_x_2577:
        /* <DEDUP_REMOVED lines=15> */
.L_x_2652:
[----:B------:R-:W-:Y:S05]  /*10060*/  BSYNC B2 ;  /* 0x0000000000027941 */ /* 0x000fea0003800000 */
.L_x_2578:
        /* <DEDUP_REMOVED lines=11> */
.L_x_2581:
[----:B------:R-:W-:Y:S05]  /*10120*/  BSYNC B2 ;  /* 0x0000000000027941 */ /* 0x000fea0003800000 */
.L_x_2580:
        /* <DEDUP_REMOVED lines=13> */
.L_x_2582:
        /* <DEDUP_REMOVED lines=16> */
.L_x_2583:
        /* <DEDUP_REMOVED lines=13> */
.L_x_2569:
[----:B------:R-:W-:Y:S05]  /*103d0*/  BSYNC B1 ;  /* 0x0000000000017941 */ /* 0x000fea0003800000 */
.L_x_2568:
[C---:B------:R-:W-:Y:S01]  /*103e0*/  ISETP.GT.AND P0, PT, R0.reuse, 0x1, PT ;  /* 0x000000010000780c */ /* 0x040fe20003f04270 */
[----:B------:R-:W-:-:S12]  /*103f0*/  VIADD R0, R0, 0xfffffffe ;  /* 0xfffffffe00007836 */ /* 0x000fd80000000000 */
[----:B------:R-:W-:Y:S05]  /*10400*/  @P0 BRA `(.L_x_2584) ;  /* 0xffffffe8008c0947 */ /* 0x000fea000383ffff */
.L_x_2533:
[----:B------:R-:W-:Y:S05]  /*10410*/  BSYNC B0 ;  /* 0x0000000000007941 */ /* 0x000fea0003800000 */
.L_x_2532:
        /* <DEDUP_REMOVED lines=8> */
[----:B------:R-:W0:Y:S02]  /*104a0*/  FLO.U32 R0, UR4 ;  /* 0x0000000400007d00 */ /* 0x000e2400080e0000 */
        /* <DEDUP_REMOVED lines=8> */
.L_x_2586:
[----:B------:R-:W-:Y:S05]  /*10530*/  BSYNC B0 ;  /* 0x0000000000007941 */ /* 0x000fea0003800000 */
.L_x_2585:
[----:B------:R-:W2:Y:S01]  /*10540*/  LDL.LU R0, [R1+0x20] ;  /* 0x0000200001007983 */ /* 0x000ea20000300800 */
[----:B------:R-:W-:Y:S01]  /*10550*/  BSSY B0, `(.L_x_2587) ;  /* 0x0000040000007945 */ /* 0x000fe20003800000 */
[----:B--2---:R-:W-:-:S13]  /*10560*/  ISETP.NE.AND P0, PT, R0, RZ, PT ;  /* 0x000000ff0000720c */ /* 0x004fda0003f05270 */
        /* <DEDUP_REMOVED lines=10> */
.L_x_2653:
[----:B------:R-:W-:Y:S05]  /*10610*/  BSYNC B1 ;  /* 0x0000000000017941 */ /* 0x000fea0003800000 */
.L_x_2589:
        /* <DEDUP_REMOVED lines=9> */
.L_x_2592:
[----:B------:R-:W-:Y:S05]  /*106b0*/  BSYNC B1 ;  /* 0x0000000000017941 */ /* 0x000fea0003800000 */
.L_x_2591:
[----:B------:R-:W2:Y:S04]  /*106c0*/  LDL.LU R5, [R1+0x18] ;  /* 0x0000180001057983 */ /* 0x000ea80000300800 */
[----:B------:R-:W2:Y:S04]  /*106d0*/  LDL.LU R3, [R1+0xc] ;  /* 0x00000c0001037983 */ /* 0x000ea80000300800 */
[----:B------:R-:W3:Y:S04]  /*106e0*/  LDL R4, [R1+0x4] ;  /* 0x0000040001047983 */ /* 0x000ee80000100800 */
[----:B0-----:R-:W3:Y:S01]  /*106f0*/  LDL R2, [R1+0x8] ;  /* 0x0000080001027983 */ /* 0x001ee20000100800 */
[----:B------:R-:W-:Y:S01]  /*10700*/  UIADD3 UR4, UP0, UR38, 0x470, URZ ;  /* 0x0000047026047890 */ /* 0x000fe2000ff1e03f */
[----:B------:R-:W-:Y:S01]  /*10710*/  PLOP3.LUT P0, PT, PT, PT, PT, 0x80, 0x0 ;  /* 0x000000000000781c */ /* 0x000fe20003f0f070 */
[----:B------:R-:W-:Y:S01]  /*10720*/  VIADD R0, R0, 0x34850 ;  /* 0x0003485000007836 */ /* 0x000fe20000000000 */
[----:B------:R-:W-:Y:S01]  /*10730*/  UMOV UR6, 0x0 ;  /* 0x0000000000067882 */ /* 0x000fe20000000000 */
[----:B------:R-:W-:Y:S01]  /*10740*/  UIADD3.X UR5, URZ, UR39, URZ, UP0, !UPT ;  /* 0x000000273f057290 */ /* 0x000fe200087fe43f */
[----:B------:R-:W-:Y:S01]  /*10750*/  UMOV UR7, 0x14f00000 ;  /* 0x14f0000000077882 */ /* 0x000fe20000000000 */
[----:B------:R-:W-:Y:S01]  /*10760*/  UMOV UR10, URZ ;  /* 0x0000003f000a7c82 */ /* 0x000fe20008000000 */
[----:B--2---:R-:W-:-:S02]  /*10770*/  IMAD R3, R3, 0x80, R5 ;  /* 0x0000008003037824 */ /* 0x004fc400078e0205 */
[----:B---3--:R-:W-:-:S04]  /*10780*/  IMAD R2, R2, 0x8000, R4 ;  /* 0x0000800002027824 */ /* 0x008fc800078e0204 */
[----:B------:R-:W-:-:S07]  /*10790*/  VIADD R4, R2, 0x400 ;  /* 0x0000040002047836 */ /* 0x000fce0000000000 */
.L_x_2593:
        /* <DEDUP_REMOVED lines=16> */
.L_x_2594:
        /* <DEDUP_REMOVED lines=11> */
.L_x_2588:
[----:B------:R-:W-:Y:S05]  /*10950*/  BSYNC B0 ;  /* 0x0000000000007941 */ /* 0x000fea0003800000 */
.L_x_2587:
        /* <DEDUP_REMOVED lines=9> */
.L_x_2512:
[----:B------:R-:W-:Y:S05]  /*109f0*/  BSYNC B7 ;  /* 0x0000000000077941 */ /* 0x000fea0003800000 */
.L_x_2510:
[----:B0-----:R-:W3:Y:S02]  /*10a00*/  LDL R0, [R1+0x50] ;  /* 0x0000500001007983 */ /* 0x001ee40000100800 */
[----:B---3--:R-:W-:-:S13]  /*10a10*/  ISETP.NE.AND P0, PT, R0, RZ, PT ;  /* 0x000000ff0000720c */ /* 0x008fda0003f05270 */
[----:B------:R-:W-:Y:S05]  /*10a20*/  @!P0 BRA `(.L_x_2595) ;  /* 0x0000000000288947 */ /* 0x000fea0003800000 */
[----:B------:R-:W-:Y:S05]  /*10a30*/  WARPSYNC.ALL ;  /* 0x0000000000007948 */ /* 0x000fea0003800000 */
[----:B------:R-:W0:Y:S08]  /*10a40*/  S2UR UR5, SR_CgaCtaId ;  /* 0x00000000000579c3 */ /* 0x000e300000008800 */
[----:B------:R-:W-:Y:S06]  /*10a50*/  BAR.SYNC.DEFER_BLOCKING 0x5, 0x180 ;  /* 0x0146000000007b1d */ /* 0x000fec0000010000 */
[----:B------:R-:W-:-:S02]  /*10a60*/  UMOV UR4, 0x400 ;  /* 0x0000040000047882 */ /* 0x000fc40000000000 */
[----:B0-----:R-:W-:-:S06]  /*10a70*/  ULEA UR4, UR5, UR4, 0x18 ;  /* 0x0000000405047291 */ /* 0x001fcc000f8ec03f */
[----:B------:R-:W-:-:S05]  /*10a80*/  IMAD.U32 R0, RZ, RZ, UR4 ;  /* 0x00000004ff007e24 */ /* 0x000fca000f8e00ff */
[----:B------:R0:W3:Y:S04]  /*10a90*/  LDS.128 R16, [R0+0x348d0] ;  /* 0x0348d00000107984 */ /* 0x0000e80000000c00 */
[----:B------:R0:W-:Y:S01]  /*10aa0*/  STL [R1+0x4], R0 ;  /* 0x0000040001007387 */ /* 0x0001e20000100800 */
[----:B------:R-:W-:Y:S06]  /*10ab0*/  BAR.ARV 0x4, 0x180 ;  /* 0x0106000000007b1d */ /* 0x000fec0000002000 */
[----:B------:R-:W-:Y:S05]  /*10ac0*/  BRA `(.L_x_2596) ;  /* 0x0000000800d87947 */ /* 0x000fea0003800000 */
.L_x_2595:
        /* <DEDUP_REMOVED lines=10> */
[----:B------:R0:W3:Y:S01]  /*10b70*/  @!P1 LDG.E R3, desc[UR56][R2.64] ;  /* 0x0000003802039981 */ /* 0x0000e2000c1e1900 */
[C---:B------:R-:W-:Y:S02]  /*10b80*/  ISETP.GE.U32.AND P2, PT, R6.reuse, 0x2, PT ;  /* 0x000000020600780c */ /* 0x040fe40003f46070 */
[C---:B------:R-:W-:Y:S01]  /*10b90*/  ISETP.GE.U32.AND P3, PT, R6.reuse, 0x4, PT ;  /* 0x000000040600780c */ /* 0x040fe20003f66070 */
[----:B------:R-:W-:Y:S01]  /*10ba0*/  SHFL.IDX PT, R0, R16, RZ, 0x1f ;  /* 0x00001fff10007589 */ /* 0x000fe200000e0000 */
[C---:B------:R-:W-:Y:S02]  /*10bb0*/  ISETP.GE.U32.AND P4, PT, R6.reuse, 0x8, PT ;  /* 0x000000080600780c */ /* 0x040fe40003f86070 */
[C---:B------:R-:W-:Y:S01]  /*10bc0*/  ISETP.GE.U32.AND P5, PT, R6.reuse, 0x10, PT ;  /* 0x000000100600780c */ /* 0x040fe20003fa6070 */
[----:B0-----:R-:W-:Y:S02]  /*10bd0*/  IMAD.MOV.U32 R2, RZ, RZ, RZ ;  /* 0x000000ffff027224 */ /* 0x001fe400078e00ff */
[----:B---3--:R-:W-:Y:S01]  /*10be0*/  @!P1 IMAD.MOV.U32 R2, RZ, RZ, R3 ;  /* 0x000000ffff029224 */ /* 0x008fe200078e0003 */
[----:B------:R-:W-:-:S04]  /*10bf0*/  ISETP.NE.AND P1, PT, R6, RZ, PT ;  /* 0x000000ff0600720c */ /* 0x000fc80003f25270 */
[----:B------:R-:W0:Y:S02]  /*10c00*/  SHFL.UP PT, R14, R2, 0x1, RZ ;  /* 0x04200000020e7989 */ /* 0x000e2400000e00ff */
[----:B0-----:R-:W-:-:S05]  /*10c10*/  SEL R5, R14, RZ, P1 ;  /* 0x000000ff0e057207 */ /* 0x001fca0000800000 */
[----:B------:R-:W-:Y:S02]  /*10c20*/  IMAD.IADD R3, R2, 0x1, R5 ;  /* 0x0000000102037824 */ /* 0x000fe400078e0205 */
[----:B------:R-:W-:Y:S04]  /*10c30*/  SHFL.IDX PT, R5, R16, 0x1, 0x1f ;  /* 0x00201f0010057f89 */ /* 0x000fe800000e0000 */
        /* <DEDUP_REMOVED lines=12> */
[----:B------:R0:W3:Y:S02]  /*10d00*/  SHFL.IDX PT, R16, R3, 0x1f, 0x1f ;  /* 0x03e01f0003107f89 */ /* 0x0000e400000e0000 */
.L_x_2663:
[----:B------:R-:W-:Y:S02]  /*10d10*/  ULDC UR4, c[0x0][0xc38] ;  /* 0x00030e0000047ab9 */ /* 0x000fe40000000800 */
[----:B------:R-:W-:-:S04]  /*10d20*/  IMAD.U32 R4, RZ, RZ, UR4 ;  /* 0x00000004ff047e24 */ /* 0x000fc8000f8e00ff */
[----:B---3--:R-:W-:-:S04]  /*10d30*/  IMAD R16, R16, R4, RZ ;  /* 0x0000000410107224 */ /* 0x008fc800078e02ff */
[----:B------:R-:W-:-:S05]  /*10d40*/  IMAD.IADD R5, R5, 0x1, R16 ;  /* 0x0000000105057824 */ /* 0x000fca00078e0210 */
[----:B------:R-:W-:-:S13]  /*10d50*/  ISETP.GT.AND P6, PT, R5, R0, PT ;  /* 0x000000000500720c */ /* 0x000fda0003fc4270 */
[----:B------:R-:W-:Y:S05]  /*10d60*/  @P6 BRA `(.L_x_2598) ;  /* 0x00000000009c6947 */ /* 0x000fea0003800000 */
.L_x_2603:
[----:B------:R-:W3:Y:S01]  /*10d70*/  LDC R2, c[0x0][0xc3c] ;  /* 0x00030f00ff027b82 */ /* 0x000ee20000000800 */
[----:B------:R-:W-:-:S05]  /*10d80*/  VIADD R19, R19, 0x1f ;  /* 0x0000001f13137836 */ /* 0x000fca0000000000 */
[----:B---3--:R-:W-:-:S13]  /*10d90*/  ISETP.GE.AND P6, PT, R19, R2, PT ;  /* 0x000000021300720c */ /* 0x008fda0003fc6270 */
[----:B------:R-:W-:Y:S05]  /*10da0*/  @P6 BRA `(.L_x_2599) ;  /* 0x0000000400d46947 */ /* 0x000fea0003800000 */
[----:B0-----:R-:W0:Y:S01]  /*10db0*/  S2R R3, SR_TID.X ;  /* 0x0000000000037919 */ /* 0x001e220000002100 */
        /* <DEDUP_REMOVED lines=9> */
.L_x_2601:
[----:B------:R-:W-:Y:S05]  /*10e50*/  BSYNC B0 ;  /* 0x0000000000007941 */ /* 0x000fea0003800000 */
.L_x_2600:
        /* <DEDUP_REMOVED lines=18> */
.L_x_2671:
[----:B------:R-:W-:Y:S02]  /*10f80*/  ULDC UR4, c[0x0][0xc38] ;  /* 0x00030e0000047ab9 */ /* 0x000fe40000000800 */
[----:B------:R-:W-:-:S04]  /*10f90*/  IMAD.U32 R4, RZ, RZ, UR4 ;  /* 0x00000004ff047e24 */ /* 0x000fc8000f8e00ff */
[----:B---3--:R-:W-:-:S04]  /*10fa0*/  IMAD R16, R16, R4, RZ ;  /* 0x0000000410107224 */ /* 0x008fc800078e02ff */
[----:B------:R-:W-:-:S05]  /*10fb0*/  IMAD.IADD R5, R16, 0x1, R5 ;  /* 0x0000000110057824 */ /* 0x000fca00078e0205 */
[----:B------:R-:W-:-:S13]  /*10fc0*/  ISETP.GT.AND P6, PT, R5, R0, PT ;  /* 0x000000000500720c */ /* 0x000fda0003fc4270 */
[----:B------:R-:W-:Y:S05]  /*10fd0*/  @!P6 BRA `(.L_x_2603) ;  /* 0xfffffffc0064e947 */ /* 0x000fea000383ffff */
.L_x_2598:
[----:B------:R-:W-:Y:S01]  /*10fe0*/  IMAD.IADD R16, R5, 0x1, -R16 ;  /* 0x0000000105107824 */ /* 0x000fe200078e0a10 */
[----:B------:R-:W-:-:S03]  /*10ff0*/  UMOV UR4, 0xffffffff ;  /* 0xffffffff00047882 */ /* 0x000fc60000000000 */
[----:B------:R-:W-:-:S05]  /*11000*/  IMAD R5, R3, R4, R16 ;  /* 0x0000000403057224 */ /* 0x000fca00078e0210 */
[----:B------:R-:W-:Y:S01]  /*11010*/  ISETP.GT.AND P6, PT, R5, R0, PT ;  /* 0x000000000500720c */ /* 0x000fe20003fc4270 */
[----:B------:R-:W-:-:S12]  /*11020*/  BRA.DIV UR4, `(.L_x_2604) ;  /* 0x0000002604107947 */ /* 0x000fd8000b800000 */
[----:B------:R-:W-:-:S04]  /*11030*/  VOTE.ANY R5, PT, !P6 ;  /* 0x0000000000057806 */ /* 0x000fc800070e0100 */
[----:B------:R-:W3:Y:S02]  /*11040*/  POPC R6, R5 ;  /* 0x0000000500067309 */ /* 0x000ee40000000000 */
[----:B---3--:R3:W0:Y:S02]  /*11050*/  SHFL.IDX PT, R17, R2, R6, 0x1f ;  /* 0x00001f0602117589 */ /* 0x00862400000e0000 */
.L_x_2675:
[----:B------:R-:W-:Y:S01]  /*11060*/  ISETP.NE.AND P0, PT, R5, RZ, PT ;  /* 0x000000ff0500720c */ /* 0x000fe20003f05270 */
[----:B------:R-:W-:-:S12]  /*11070*/  IMAD.MOV.U32 R5, RZ, RZ, RZ ;  /* 0x000000ffff057224 */ /* 0x000fd800078e00ff */
[----:B------:R-:W-:Y:S05]  /*11080*/  @!P0 BRA `(.L_x_2605) ;  /* 0x0000000000148947 */ /* 0x000fea0003800000 */
[----:B------:R-:W-:Y:S01]  /*11090*/  UMOV UR4, 0xffffffff ;  /* 0xffffffff00047882 */ /* 0x000fe20000000000 */
[----:B------:R-:W-:Y:S02]  /*110a0*/  VIADD R12, R6, 0xffffffff ;  /* 0xffffffff060c7836 */ /* 0x000fe40000000000 */
[----:B------:R-:W-:Y:S05]  /*110b0*/  BRA.DIV UR4, `(.L_x_2606) ;  /* 0x0000002604347947 */ /* 0x000fea000b800000 */
[----:B0-----:R0:W0:Y:S02]  /*110c0*/  SHFL.IDX PT, R3, R3, R12, 0x1f ;  /* 0x00001f0c03037589 */ /* 0x00102400000e0000 */
.L_x_2678:
[----:B0-----:R-:W-:-:S07]  /*110d0*/  IMAD.MOV.U32 R5, RZ, RZ, R3 ;  /* 0x000000ffff057224 */ /* 0x001fce00078e0003 */
.L_x_2605:
[----:B0--3--:R-:W0:Y:S01]  /*110e0*/  LDC.64 R2, c[0x0][0xc90] ;  /* 0x00032400ff027b82 */ /* 0x009e220000000a00 */
[----:B------:R-:W-:-:S04]  /*110f0*/  IMAD.IADD R19, R6, 0x1, R19 ;  /* 0x0000000106137824 */ /* 0x000fc800078e0213 */
[----:B0-----:R-:W-:-:S05]  /*11100*/  IMAD.WIDE R2, R19, 0x4, R2 ;  /* 0x0000000413027825 */ /* 0x001fca00078e0202 */
[----:B--2-4-:R-:W2:Y:S01]  /*11110*/  LDG.E R7, desc[UR56][R2.64] ;  /* 0x0000003802077981 */ /* 0x014ea2000c1e1900 */
[----:B------:R-:W-:-:S04]  /*11120*/  IMAD R16, R5, R4, R16 ;  /* 0x0000000405107224 */ /* 0x000fc800078e0210 */
[----:B------:R-:W-:Y:S02]  /*11130*/  IMAD.IADD R0, R0, 0x1, -R16 ;  /* 0x0000000100007824 */ /* 0x000fe400078e0a10 */
[----:B--2---:R-:W-:-:S05]  /*11140*/  IMAD R6, R17, R7, RZ ;  /* 0x0000000711067224 */ /* 0x004fca00078e02ff */
[----:B-----5:R-:W-:-:S04]  /*11150*/  IABS R8, R6 ;  /* 0x0000000600087213 */ /* 0x020fc80000000000 */
        /* <DEDUP_REMOVED lines=58> */
.L_x_2599:
[----:B------:R-:W-:Y:S01]  /*11500*/  UMOV UR4, URZ ;  /* 0x0000003f00047c82 */ /* 0x000fe20008000000 */
[----:B------:R-:W-:Y:S01]  /*11510*/  UMOV UR5, URZ ;  /* 0x0000003f00057c82 */ /* 0x000fe20008000000 */
[----:B------:R-:W-:Y:S01]  /*11520*/  ULDC UR6, c[0x0][0xc3c] ;  /* 0x00030f0000067ab9 */ /* 0x000fe20000000800 */
[----:B------:R-:W-:Y:S02]  /*11530*/  IMAD.MOV.U32 R16, RZ, RZ, R0 ;  /* 0x000000ffff107224 */ /* 0x000fe400078e0000 */
[----:B------:R-:W-:Y:S02]  /*11540*/  IMAD.U32 R17, RZ, RZ, UR4 ;  /* 0x00000004ff117e24 */ /* 0x000fe4000f8e00ff */
[----:B------:R-:W-:Y:S02]  /*11550*/  IMAD.U32 R18, RZ, RZ, UR5 ;  /* 0x00000005ff127e24 */ /* 0x000fe4000f8e00ff */
[----:B------:R-:W-:-:S07]  /*11560*/  IMAD.U32 R19, RZ, RZ, UR6 ;  /* 0x00000006ff137e24 */ /* 0x000fce000f8e00ff */
.L_x_2607:
        /* <DEDUP_REMOVED lines=12> */
.L_x_2596:
[----:B------:R-:W-:Y:S02]  /*11630*/  ULDC UR4, c[0x0][0xc3c] ;  /* 0x00030f0000047ab9 */ /* 0x000fe40000000800 */
[----:B---3--:R-:W-:-:S13]  /*11640*/  ISETP.GE.AND P0, PT, R19, UR4, PT ;  /* 0x0000000413007c0c */ /* 0x008fda000bf06270 */
[----:B------:R-:W-:Y:S05]  /*11650*/  @!P0 BRA `(.L_x_2608) ;  /* 0xffffffa800d48947 */ /* 0x000fea000383ffff */
[----:B------:R-:W-:Y:S05]  /*11660*/  BSYNC B8 ;  /* 0x0000000000087941 */ /* 0x000fea0003800000 */
.L_x_2506:
[----:B0-----:R-:W3:Y:S01]  /*11670*/  LDL.LU R0, [R1+0x48] ;  /* 0x0000480001007983 */ /* 0x001ee20000300800 */
[----:B------:R-:W-:Y:S01]  /*11680*/  BSSY B0, `(.L_x_2609) ;  /* 0x000000b000007945 */ /* 0x000fe20003800000 */
[----:B------:R-:W0:Y:S01]  /*11690*/  S2R R5, SR_CgaCtaId ;  /* 0x0000000000057919 */ /* 0x000e220000008800 */
[----:B---3--:R-:W-:-:S05]  /*116a0*/  VIADD R0, R0, 0x1 ;  /* 0x0000000100007836 */ /* 0x008fca0000000000 */
[----:B------:R-:W-:-:S04]  /*116b0*/  LEA.HI R2, R0, R0, RZ, 0x1 ;  /* 0x0000000000027211 */ /* 0x000fc800078f08ff */
[----:B------:R-:W-:-:S05]  /*116c0*/  LOP3.LUT R3, R2, 0xfffffffe, RZ, 0xc0, !PT ;  /* 0xfffffffe02037812 */ /* 0x000fca00078ec0ff */
[----:B------:R-:W-:Y:S01]  /*116d0*/  IMAD.IADD R3, R0, 0x1, -R3 ;  /* 0x0000000100037824 */ /* 0x000fe200078e0a03 */
[----:B------:R-:W-:-:S04]  /*116e0*/  MOV R0, 0x400 ;  /* 0x0000040000007802 */ /* 0x000fc80000000f00 */
[----:B0-----:R-:W-:Y:S02]  /*116f0*/  LEA R0, R5, R0, 0x18 ;  /* 0x0000000005007211 */ /* 0x001fe400078ec0ff */
[----:B------:R-:W-:-:S04]  /*11700*/  SHF.L.U32 R3, R3, 0x1f, RZ ;  /* 0x0000001f03037819 */ /* 0x000fc800000006ff */
[----:B------:R-:W0:Y:S02]  /*11710*/  SYNCS.PHASECHK.TRANS64.TRYWAIT P0, [R0+URZ+0x34820], R3 ;  /* 0x03482003000075a7 */ /* 0x000e24000800017f */
[----:B0-----:R-:W-:Y:S05]  /*11720*/  @!P0 BRA `(.L_x_2610) ;  /* 0x0000001c00c08947 */ /* 0x001fea0003800000 */
.L_x_2679:
[----:B------:R-:W-:Y:S05]  /*11730*/  BSYNC B0 ;  /* 0x0000000000007941 */ /* 0x000fea0003800000 */
.L_x_2609:
[----:B------:R-:W-:-:S03]  /*11740*/  UMOV UR4, 0xffffffff ;  /* 0xffffffff00047882 */ /* 0x000fc60000000000 */
[----:B------:R-:W-:Y:S05]  /*11750*/  BRA.DIV UR4, `(.L_x_2611) ;  /* 0x0000001e04c87947 */ /* 0x000fea000b800000 */
[----:B------:R-:W3:Y:S02]  /*11760*/  S2R R2, SR_TID.X ;  /* 0x0000000000027919 */ /* 0x000ee40000002100 */
[----:B---3--:R-:W-:-:S04]  /*11770*/  SHF.R.U32.HI R2, RZ, 0x5, R2 ;  /* 0x00000005ff027819 */ /* 0x008fc80000011602 */
[----:B------:R-:W-:-:S05]  /*11780*/  LOP3.LUT R2, R2, 0x3, RZ, 0xc0, !PT ;  /* 0x0000000302027812 */ /* 0x000fca00078ec0ff */
[----:B------:R3:W0:Y:S02]  /*11790*/  SHFL.IDX PT, R14, R2, RZ, 0x1f ;  /* 0x00001fff020e7589 */ /* 0x00062400000e0000 */
.L_x_2682:
[----:B0-----:R-:W-:Y:S01]  /*117a0*/  ISETP.NE.AND P0, PT, R14, RZ, PT ;  /* 0x000000ff0e00720c */ /* 0x001fe20003f05270 */
[----:B------:R-:W-:-:S12]  /*117b0*/  BSSY B0, `(.L_x_2612) ;  /* 0x0000027000007945 */ /* 0x000fd80003800000 */
[----:B------:R-:W-:Y:S05]  /*117c0*/  @P0 BRA `(.L_x_2613) ;  /* 0x0000000000940947 */ /* 0x000fea0003800000 */
[----:B------:R-:W-:-:S03]  /*117d0*/  UMOV UR4, 0xffffffff ;  /* 0xffffffff00047882 */ /* 0x000fc60000000000 */
[----:B------:R-:W-:Y:S05]  /*117e0*/  BRA.DIV UR4, `(.L_x_2614) ;  /* 0x0000001e04d87947 */ /* 0x000fea000b800000 */
[----:B------:R-:W-:-:S13]  /*117f0*/  ELECT P6, URZ, PT ;  /* 0x00000000003f782f */ /* 0x000fda00038c0000 */
.L_x_2685:
[----:B------:R-:W-:Y:S05]  /*11800*/  @!P6 BRA `(.L_x_2613) ;  /* 0x000000000084e947 */ /* 0x000fea0003800000 */
[----:B---3--:R-:W3:Y:S02]  /*11810*/  LDL.LU R2, [R1+0x54] ;  /* 0x0000540001027983 */ /* 0x008ee40000300800 */
[----:B---3--:R-:W-:-:S04]  /*11820*/  LOP3.LUT R2, R2, 0x2, RZ, 0xfc, !PT ;  /* 0x0000000202027812 */ /* 0x008fc800078efcff */
[----:B------:R-:W-:-:S13]  /*11830*/  ISETP.NE.AND P2, PT, R2, 0x3, PT ;  /* 0x000000030200780c */ /* 0x000fda0003f45270 */
[----:B------:R-:W-:Y:S05]  /*11840*/  @!P2 BRA `(.L_x_2615) ;  /* 0x000000000004a947 */ /* 0x000fea0003800000 */
[----:B------:R-:W-:Y:S01]  /*11850*/  BPT.TRAP 0x1 ;  /* 0x000000040000795c */ /* 0x000fe20000300000 */
.L_x_2615:
[----:B------:R-:W3:Y:S04]  /*11860*/  LDL R3, [R1+0x8] ;  /* 0x0000080001037983 */ /* 0x000ee80000100800 */
[----:B--2-4-:R-:W2:Y:S01]  /*11870*/  LDL.LU R7, [R1+0x14] ;  /* 0x0000140001077983 */ /* 0x014ea20000300800 */
[----:B------:R-:W-:-:S04]  /*11880*/  VIADD R2, R0, 0x34840 ;  /* 0x0003484000027836 */ /* 0x000fc80000000000 */
[C---:B---3--:R-:W-:Y:S02]  /*11890*/  IMAD R6, R3.reuse, 0x8, R2 ;  /* 0x0000000803067824 */ /* 0x048fe400078e0202 */
        /* <DEDUP_REMOVED lines=10> */
.L_x_2686:
[----:B------:R-:W2:Y:S02]  /*11940*/  SYNCS.PHASECHK.TRANS64.TRYWAIT P0, [R7+URZ], R2 ;  /* 0x00000002070075a7 */ /* 0x000ea4000800017f */
[----:B--2---:R-:W-:Y:S05]  /*11950*/  @!P0 BRA `(.L_x_2617) ;  /* 0x0000001c00b08947 */ /* 0x004fea0003800000 */
.L_x_2687:
[----:B------:R-:W-:Y:S05]  /*11960*/  @!P2 BRA `(.L_x_2618) ;  /* 0x000000000004a947 */ /* 0x000fea0003800000 */
[----:B------:R-:W-:Y:S01]  /*11970*/  BPT.TRAP 0x1 ;  /* 0x000000040000795c */ /* 0x000fe20000300000 */
.L_x_2618:
[----:B------:R-:W3:Y:S01]  /*11980*/  LDL.LU R4, [R1+0x8] ;  /* 0x0000080001047983 */ /* 0x000ee20000300800 */
[----:B------:R-:W-:-:S04]  /*11990*/  VIADD R0, R0, 0x34860 ;  /* 0x0003486000007836 */ /* 0x000fc80000000000 */
[----:B---3--:R-:W-:-:S04]  /*119a0*/  IMAD R4, R4, 0x8, R0 ;  /* 0x0000000804047824 */ /* 0x008fc800078e0200 */
[----:B------:R-:W3:Y:S02]  /*119b0*/  SYNCS.PHASECHK.TRANS64.TRYWAIT P0, [R4+URZ], R5 ;  /* 0x00000005040075a7 */ /* 0x000ee4000800017f */
[----:B---3--:R-:W-:Y:S05]  /*119c0*/  @!P0 BRA `(.L_x_2619) ;  /* 0x0000001c00a88947 */ /* 0x008fea0003800000 */
.L_x_2688:
[----:B------:R-:W-:-:S07]  /*119d0*/  IMAD R3, R3, 0x8, R0 ;  /* 0x0000000803037824 */ /* 0x000fce00078e0200 */
.L_x_2620:
[----:B----4-:R4:W0:Y:S02]  /*119e0*/  SYNCS.PHASECHK.TRANS64.TRYWAIT P0, [R3+URZ], R2 ;  /* 0x00000002030075a7 */ /* 0x010824000800017f */
[----:B0-----:R-:W-:Y:S05]  /*119f0*/  @!P0 NANOSLEEP.SYNCS 0x989680 ;  /* 0x009896800000895d */ /* 0x001fea0003900000 */
[----:B------:R-:W0:Y:S02]  /*11a00*/  @!P0 SYNCS.PHASECHK.TRANS64 P0, [R3+URZ], R2 ;  /* 0x00000002030085a7 */ /* 0x000e24000800007f */
[----:B0-----:R-:W-:Y:S05]  /*11a10*/  @!P0 BRA `(.L_x_2620) ;  /* 0xfffffffc00f08947 */ /* 0x001fea000383ffff */
.L_x_2613:
[----:B------:R-:W-:Y:S05]  /*11a20*/  BSYNC B0 ;  /* 0x0000000000007941 */ /* 0x000fea0003800000 */
.L_x_2612:
[----:B------:R-:W-:Y:S05]  /*11a30*/  EXIT ;  /* 0x000000000000794d */ /* 0x000fea0003800000 */
.L_x_2448:
[----:B0-----:R-:W-:-:S04]  /*11a40*/  IMAD.U32 R3, RZ, RZ, UR37 ;  /* 0x00000025ff037e24 */ /* 0x001fc8000f8e00ff */
[----:B------:R0:W1:Y:S03]  /*11a50*/  SYNCS.PHASECHK.TRANS64.TRYWAIT P1, [R3+URZ+0x34800], R0 ;  /* 0x03480000030075a7 */ /* 0x000066000802017f */
[----:B-1----:R-:W-:Y:S05]  /*11a60*/  @!P1 NANOSLEEP.SYNCS 0x989680 ;  /* 0x009896800000995d */ /* 0x002fea0003900000 */
[----:B------:R-:W1:Y:S02]  /*11a70*/  @!P1 SYNCS.PHASECHK.TRANS64 P1, [R3+URZ+0x34800], R0 ;  /* 0x03480000030095a7 */ /* 0x000e64000802007f */
[----:B-1----:R-:W-:Y:S05]  /*11a80*/  @!P1 BRA `(.L_x_2448) ;  /* 0xfffffffc00ec9947 */ /* 0x002fea000383ffff */
[----:B------:R-:W-:Y:S05]  /*11a90*/  BRA `(.L_x_2621) ;  /* 0xfffffefc00207947 */ /* 0x000fea000383ffff */
.L_x_2452:
[----:B-1----:R1:W2:Y:S02]  /*11aa0*/  SYNCS.PHASECHK.TRANS64.TRYWAIT P2, [R2+URZ+0x34830], R3 ;  /* 0x03483003020075a7 */ /* 0x0022a4000804017f */
[----:B--2---:R-:W-:Y:S05]  /*11ab0*/  @!P2 NANOSLEEP.SYNCS 0x989680 ;  /* 0x009896800000a95d */ /* 0x004fea0003900000 */
[----:B------:R-:W2:Y:S02]  /*11ac0*/  @!P2 SYNCS.PHASECHK.TRANS64 P2, [R2+URZ+0x34830], R3 ;  /* 0x034830030200a5a7 */ /* 0x000ea4000804007f */
[----:B--2---:R-:W-:Y:S05]  /*11ad0*/  @!P2 BRA `(.L_x_2452) ;  /* 0xfffffffc00f0a947 */ /* 0x004fea000383ffff */
[----:B------:R-:W-:Y:S05]  /*11ae0*/  BRA `(.L_x_2451) ;  /* 0xfffffefc00447947 */ /* 0x000fea000383ffff */
.L_x_2457:
[----:B-1----:R-:W-:-:S04]  /*11af0*/  IMAD.U32 R7, RZ, RZ, UR58 ;  /* 0x0000003aff077e24 */ /* 0x002fc8000f8e00ff */
[----:B------:R1:W2:Y:S03]  /*11b00*/  SYNCS.PHASECHK.TRANS64.TRYWAIT P3, [R7+URZ+0x34830], R0 ;  /* 0x03483000070075a7 */ /* 0x0002a6000806017f */
[----:B--2---:R-:W-:Y:S05]  /*11b10*/  @!P3 NANOSLEEP.SYNCS 0x989680 ;  /* 0x009896800000b95d */ /* 0x004fea0003900000 */
[----:B------:R-:W2:Y:S02]  /*11b20*/  @!P3 SYNCS.PHASECHK.TRANS64 P3, [R7+URZ+0x34830], R0 ;  /* 0x034830000700b5a7 */ /* 0x000ea4000806007f */
[----:B--2---:R-:W-:Y:S05]  /*11b30*/  @!P3 BRA `(.L_x_2457) ;  /* 0xfffffffc00ecb947 */ /* 0x004fea000383ffff */
[----:B------:R-:W-:Y:S05]  /*11b40*/  BRA `(.L_x_2456) ;  /* 0xffffff2000a87947 */ /* 0x000fea000383ffff */
.L_x_2461:
[----:B-1----:R-:W-:-:S04]  /*11b50*/  IMAD.U32 R3, RZ, RZ, UR7 ;  /* 0x00000007ff037e24 */ /* 0x002fc8000f8e00ff */
[----:B------:R1:W2:Y:S03]  /*11b60*/  SYNCS.PHASECHK.TRANS64.TRYWAIT P3, [R3+URZ+0x34850], R0 ;  /* 0x03485000030075a7 */ /* 0x0002a6000806017f */
[----:B--2---:R-:W-:Y:S05]  /*11b70*/  @!P3 NANOSLEEP.SYNCS 0x989680 ;  /* 0x009896800000b95d */ /* 0x004fea0003900000 */
[----:B------:R-:W2:Y:S02]  /*11b80*/  @!P3 SYNCS.PHASECHK.TRANS64 P3, [R3+URZ+0x34850], R0 ;  /* 0x034850000300b5a7 */ /* 0x000ea4000806007f */
[----:B--2---:R-:W-:Y:S05]  /*11b90*/  @!P3 BRA `(.L_x_2461) ;  /* 0xfffffffc00ecb947 */ /* 0x004fea000383ffff */
[----:B------:R-:W-:Y:S05]  /*11ba0*/  BRA `(.L_x_2460) ;  /* 0xffffff2800ac7947 */ /* 0x000fea000383ffff */
.L_x_2467:
[----:B-1----:R-:W-:-:S04]  /*11bb0*/  IMAD.U32 R7, RZ, RZ, UR6 ;  /* 0x00000006ff077e24 */ /* 0x002fc8000f8e00ff */
[----:B------:R1:W2:Y:S03]  /*11bc0*/  SYNCS.PHASECHK.TRANS64.TRYWAIT P2, [R7+URZ+0x34830], R0 ;  /* 0x03483000070075a7 */ /* 0x0002a6000804017f */
[----:B--2---:R-:W-:Y:S05]  /*11bd0*/  @!P2 NANOSLEEP.SYNCS 0x989680 ;  /* 0x009896800000a95d */ /* 0x004fea0003900000 */
[----:B------:R-:W2:Y:S02]  /*11be0*/  @!P2 SYNCS.PHASECHK.TRANS64 P2, [R7+URZ+0x34830], R0 ;  /* 0x034830000700a5a7 */ /* 0x000ea4000804007f */
[----:B--2---:R-:W-:Y:S05]  /*11bf0*/  @!P2 BRA `(.L_x_2467) ;  /* 0xfffffffc00eca947 */ /* 0x004fea000383ffff */
[----:B------:R-:W-:Y:S05]  /*11c00*/  BRA `(.L_x_2466) ;  /* 0xffffff4800ec7947 */ /* 0x000fea000383ffff */
.L_x_2471:
[----:B-1----:R-:W-:-:S04]  /*11c10*/  IMAD.U32 R3, RZ, RZ, UR7 ;  /* 0x00000007ff037e24 */ /* 0x002fc8000f8e00ff */
[----:B------:R1:W2:Y:S03]  /*11c20*/  SYNCS.PHASECHK.TRANS64.TRYWAIT P2, [R3+URZ+0x34850], R0 ;  /* 0x03485000030075a7 */ /* 0x0002a6000804017f */
[----:B--2---:R-:W-:Y:S05]  /*11c30*/  @!P2 NANOSLEEP.SYNCS 0x989680 ;  /* 0x009896800000a95d */ /* 0x004fea0003900000 */
[----:B------:R-:W2:Y:S02]  /*11c40*/  @!P2 SYNCS.PHASECHK.TRANS64 P2, [R3+URZ+0x34850], R0 ;  /* 0x034850000300a5a7 */ /* 0x000ea4000804007f */
[----:B--2---:R-:W-:Y:S05]  /*11c50*/  @!P2 BRA `(.L_x_2471) ;  /* 0xfffffffc00eca947 */ /* 0x004fea000383ffff */
[----:B------:R-:W-:Y:S05]  /*11c60*/  BRA `(.L_x_2470) ;  /* 0xffffff5000f07947 */ /* 0x000fea000383ffff */
.L_x_2476:
[----:B-1----:R-:W-:-:S04]  /*11c70*/  IMAD.U32 R3, RZ, RZ, UR5 ;  /* 0x00000005ff037e24 */ /* 0x002fc8000f8e00ff */
[----:B------:R1:W2:Y:S03]  /*11c80*/  SYNCS.PHASECHK.TRANS64.TRYWAIT P0, [R3+URZ+0x34850], R2 ;  /* 0x03485002030075a7 */ /* 0x0002a6000800017f */
[----:B--2---:R-:W-:Y:S05]  /*11c90*/  @!P0 NANOSLEEP.SYNCS 0x989680 ;  /* 0x009896800000895d */ /* 0x004fea0003900000 */
[----:B------:R-:W2:Y:S02]  /*11ca0*/  @!P0 SYNCS.PHASECHK.TRANS64 P0, [R3+URZ+0x34850], R2 ;  /* 0x03485002030085a7 */ /* 0x000ea4000800007f */
[----:B--2---:R-:W-:Y:S05]  /*11cb0*/  @!P0 BRA `(.L_x_2476) ;  /* 0xfffffffc00ec8947 */ /* 0x004fea000383ffff */
[----:B------:R-:W-:Y:S05]  /*11cc0*/  BRA `(.L_x_2475) ;  /* 0xffffff6c00c07947 */ /* 0x000fea000383ffff */
.L_x_2518:
        /* <DEDUP_REMOVED lines=11> */
.L_x_2623:
[----:B------:R-:W-:Y:S05]  /*11d80*/  BSYNC B0 ;  /* 0x0000000000007941 */ /* 0x000fea0003800000 */
.L_x_2622:
[----:B------:R-:W-:Y:S05]  /*11d90*/  BRA `(.L_x_2624) ;  /* 0xffffffb000187947 */ /* 0x000fea000383ffff */
.L_x_2520:
[----:B------:R-:W-:Y:S01]  /*11da0*/  BSSY B0, `(.L_x_2625) ;  /* 0x0000006000007945 */ /* 0x000fe20003800000 */
[----:B------:R-:W-:-:S07]  /*11db0*/  IMAD.MOV.U32 R15, RZ, RZ, -0x1 ;  /* 0xffffffffff0f7424 */ /* 0x000fce00078e00ff */
[----:B0123--:R-:W-:Y:S05]  /*11dc0*/  WARPSYNC.COLLECTIVE R15, `(.L_x_2626) ;  /* 0x000000000f0c7348 */ /* 0x00ffea0003c00000 */
[----:B------:R-:W-:Y:S02]  /*11dd0*/  ELECT P6, UR62, PT ;  /* 0x00000000003e782f */ /* 0x000fe400038c0000 */
[----:B------:R-:W-:Y:S01]  /*11de0*/  MOV R14, UR62 ;  /* 0x0000003e000e7c02 */ /* 0x000fe20008000f00 */
[----:B0123--:R-:W-:Y:S10]  /*11df0*/  ENDCOLLECTIVE ;  /* 0x000000000000791b */ /* 0x00fff40003800000 */
.L_x_2626:
[----:B------:R-:W-:Y:S05]  /*11e00*/  BSYNC B0 ;  /* 0x0000000000007941 */ /* 0x000fea0003800000 */
.L_x_2625:
[----:B------:R-:W-:Y:S05]  /*11e10*/  BRA `(.L_x_2627) ;  /* 0xffffffb000207947 */ /* 0x000fea000383ffff */
.L_x_2522:
[----:B---3--:R3:W4:Y:S02]  /*11e20*/  SYNCS.PHASECHK.TRANS64.TRYWAIT P0, [R0+URZ+0x34840], R2 ;  /* 0x03484002000075a7 */ /* 0x008724000800017f */
[----:B----4-:R-:W-:Y:S05]  /*11e30*/  @!P0 NANOSLEEP.SYNCS 0x989680 ;  /* 0x009896800000895d */ /* 0x010fea0003900000 */
[----:B------:R-:W4:Y:S02]  /*11e40*/  @!P0 SYNCS.PHASECHK.TRANS64 P0, [R0+URZ+0x34840], R2 ;  /* 0x03484002000085a7 */ /* 0x000f24000800007f */
[----:B----4-:R-:W-:Y:S05]  /*11e50*/  @!P0 BRA `(.L_x_2522) ;  /* 0xfffffffc00f08947 */ /* 0x010fea000383ffff */
[----:B------:R-:W-:Y:S05]  /*11e60*/  BRA `(.L_x_2628) ;  /* 0xffffffb0008c7947 */ /* 0x000fea000383ffff */
.L_x_2526:
[----:B------:R-:W2:Y:S01]  /*11e70*/  LDL.LU R11, [R1+0x34] ;  /* 0x00003400010b7983 */ /* 0x000ea20000300800 */
[----:B------:R-:W-:Y:S01]  /*11e80*/  IMAD.MOV.U32 R13, RZ, RZ, R0 ;  /* 0x000000ffff0d7224 */ /* 0x000fe200078e0000 */
[----:B------:R-:W-:Y:S01]  /*11e90*/  LOP3.LUT R8, R8, 0x7f, RZ, 0xc0, !PT ;  /* 0x0000007f08087812 */ /* 0x000fe200078ec0ff */
[----:B------:R-:W-:Y:S02]  /*11ea0*/  IMAD.MOV.U32 R12, RZ, RZ, RZ ;  /* 0x000000ffff0c7224 */ /* 0x000fe400078e00ff */
[----:B------:R-:W-:Y:S01]  /*11eb0*/  IMAD.MOV.U32 R15, RZ, RZ, -0x1 ;  /* 0xffffffffff0f7424 */ /* 0x000fe200078e00ff */
[----:B------:R-:W-:-:S05]  /*11ec0*/  SHF.R.U32.HI R6, RZ, 0x3, R8 ;  /* 0x00000003ff067819 */ /* 0x000fca0000011608 */
[----:B------:R-:W-:Y:S02]  /*11ed0*/  IMAD R17, R17, 0x80, R6 ;  /* 0x0000008011117824 */ /* 0x000fe400078e0206 */
[----:B--2---:R-:W-:Y:S02]  /*11ee0*/  IMAD R2, R11, R7, RZ ;  /* 0x000000070b027224 */ /* 0x004fe400078e02ff */
[----:B------:R-:W-:-:S03]  /*11ef0*/  IMAD.MOV.U32 R11, RZ, RZ, 0x181f ;  /* 0x0000181fff0b7424 */ /* 0x000fc600078e00ff */
[----:B------:R-:W-:-:S13]  /*11f00*/  ISETP.GE.AND P3, PT, R17, R2, PT ;  /* 0x000000021100720c */ /* 0x000fda0003f66270 */
[----:B-----5:R-:W-:Y:S05]  /*11f10*/  WARPSYNC.COLLECTIVE R15, `(.L_x_2629) ;  /* 0x000000000f087348 */ /* 0x020fea0003c00000 */
[----:B------:R0:W1:Y:S02]  /*11f20*/  SHFL.IDX P6, R14, R13, R12, R11 ;  /* 0x0000000c0d0e7389 */ /* 0x00006400000c000b */
[----:B01---5:R-:W-:Y:S01]  /*11f30*/  ENDCOLLECTIVE ;  /* 0x000000000000791b */ /* 0x023fe20003800000 */
.L_x_2629:
[----:B------:R-:W-:Y:S02]  /*11f40*/  IMAD.MOV.U32 R13, RZ, RZ, R3 ;  /* 0x000000ffff0d7224 */ /* 0x000fe400078e0003 */
[----:B------:R-:W-:-:S07]  /*11f50*/  IMAD.MOV.U32 R4, RZ, RZ, R14 ;  /* 0x000000ffff047224 */ /* 0x000fce00078e000e */
[----:B------:R-:W-:Y:S05]  /*11f60*/  WARPSYNC.COLLECTIVE R15, `(.L_x_2630) ;  /* 0x000000000f087348 */ /* 0x000fea0003c00000 */
[----:B------:R0:W1:Y:S02]  /*11f70*/  SHFL.IDX P6, R14, R13, R12, R11 ;  /* 0x0000000c0d0e7389 */ /* 0x00006400000c000b */
[----:B01----:R-:W-:Y:S01]  /*11f80*/  ENDCOLLECTIVE ;  /* 0x000000000000791b */ /* 0x003fe20003800000 */
.L_x_2630:
[----:B------:R-:W-:Y:S02]  /*11f90*/  IMAD.MOV.U32 R13, RZ, RZ, R0 ;  /* 0x000000ffff0d7224 */ /* 0x000fe400078e0000 */
[----:B------:R-:W-:Y:S02]  /*11fa0*/  IMAD.MOV.U32 R12, RZ, RZ, 0x1 ;  /* 0x00000001ff0c7424 */ /* 0x000fe400078e00ff */
[----:B------:R-:W-:-:S07]  /*11fb0*/  IMAD.MOV.U32 R5, RZ, RZ, R14 ;  /* 0x000000ffff057224 */ /* 0x000fce00078e000e */
[----:B------:R-:W-:Y:S05]  /*11fc0*/  WARPSYNC.COLLECTIVE R15, `(.L_x_2631) ;  /* 0x000000000f087348 */ /* 0x000fea0003c00000 */
[----:B------:R0:W1:Y:S02]  /*11fd0*/  SHFL.IDX P6, R14, R13, R12, R11 ;  /* 0x0000000c0d0e7389 */ /* 0x00006400000c000b */
[----:B01----:R-:W-:Y:S01]  /*11fe0*/  ENDCOLLECTIVE ;  /* 0x000000000000791b */ /* 0x003fe20003800000 */
.L_x_2631:
        /* <DEDUP_REMOVED lines=10> */
.L_x_2632:
[----:B------:R-:W-:Y:S01]  /*12090*/  @!PT LDS RZ, [RZ] ;  /* 0x00000000fffff984 */ /* 0x000fe20000000800 */
[----:B------:R-:W-:Y:S01]  /*120a0*/  @!PT LDS RZ, [RZ] ;  /* 0x00000000fffff984 */ /* 0x000fe20000000800 */
[----:B------:R-:W-:Y:S01]  /*120b0*/  @!PT LDS RZ, [RZ] ;  /* 0x00000000fffff984 */ /* 0x000fe20000000800 */
[----:B------:R-:W-:Y:S04]  /*120c0*/  @!P3 LDGSTS.E.BYPASS.LTC128B.128 [R9+0x10400], desc[UR56][R4.64], !P2 ;  /* 0x104000000409bfae */ /* 0x000fe8000d101d78 */
[----:B------:R-:W-:Y:S04]  /*120d0*/  @!P3 LDGSTS.E.BYPASS.LTC128B.128 [R9+0x14400], desc[UR56][R4.64+0x80], !P1 ;  /* 0x144000800409bfae */ /* 0x000fe8000c901d78 */
[----:B------:R0:W-:Y:S01]  /*120e0*/  @!P3 LDGSTS.E.BYPASS.LTC128B.128 [R9+0x18400], desc[UR56][R4.64+0x100], !P0 ;  /* 0x184001000409bfae */ /* 0x0001e2000c101d78 */
[----:B------:R-:W-:Y:S02]  /*120f0*/  IMAD.MOV.U32 R13, RZ, RZ, R0 ;  /* 0x000000ffff0d7224 */ /* 0x000fe400078e0000 */
[----:B------:R-:W-:-:S02]  /*12100*/  IMAD.MOV.U32 R12, RZ, RZ, 0x2 ;  /* 0x00000002ff0c7424 */ /* 0x000fc400078e00ff */
[----:B0-----:R-:W-:Y:S02]  /*12110*/  VIADD R4, R17, 0x10 ;  /* 0x0000001011047836 */ /* 0x001fe40000000000 */
[----:B------:R-:W-:-:S07]  /*12120*/  IMAD.MOV.U32 R6, RZ, RZ, R14 ;  /* 0x000000ffff067224 */ /* 0x000fce00078e000e */
[----:B------:R-:W-:Y:S05]  /*12130*/  WARPSYNC.COLLECTIVE R15, `(.L_x_2633) ;  /* 0x000000000f087348 */ /* 0x000fea0003c00000 */
[----:B------:R0:W1:Y:S02]  /*12140*/  SHFL.IDX P6, R14, R13, R12, R11 ;  /* 0x0000000c0d0e7389 */ /* 0x00006400000c000b */
[----:B01----:R-:W-:Y:S01]  /*12150*/  ENDCOLLECTIVE ;  /* 0x000000000000791b */ /* 0x003fe20003800000 */
.L_x_2633:
[----:B------:R-:W-:-:S13]  /*12160*/  ISETP.GE.AND P3, PT, R4, R2, PT ;  /* 0x000000020400720c */ /* 0x000fda0003f66270 */
[----:B------:R-:W-:Y:S01]  /*12170*/  @!P3 LEA R7, P5, R10, R6, 0x1 ;  /* 0x000000060a07b211 */ /* 0x000fe200078a08ff */
[----:B------:R-:W-:-:S04]  /*12180*/  IMAD.MOV.U32 R13, RZ, RZ, R3 ;  /* 0x000000ffff0d7224 */ /* 0x000fc800078e0003 */
[----:B------:R-:W-:Y:S02]  /*12190*/  @!P3 IMAD.X R6, RZ, RZ, R8, P5 ;  /* 0x000000ffff06b224 */ /* 0x000fe400028e0608 */
[----:B------:R-:W-:Y:S02]  /*121a0*/  @!P3 IMAD.MOV.U32 R4, RZ, RZ, R7 ;  /* 0x000000ffff04b224 */ /* 0x000fe400078e0007 */
[----:B------:R-:W-:Y:S02]  /*121b0*/  @!P3 IMAD.MOV.U32 R5, RZ, RZ, R6 ;  /* 0x000000ffff05b224 */ /* 0x000fe400078e0006 */
[----:B------:R-:W-:-:S07]  /*121c0*/  IMAD.MOV.U32 R6, RZ, RZ, R14 ;  /* 0x000000ffff067224 */ /* 0x000fce00078e000e */
[----:B------:R-:W-:Y:S05]  /*121d0*/  WARPSYNC.COLLECTIVE R15, `(.L_x_2634) ;  /* 0x000000000f087348 */ /* 0x000fea0003c00000 */
[----:B------:R0:W1:Y:S02]  /*121e0*/  SHFL.IDX P6, R14, R13, R12, R11 ;  /* 0x0000000c0d0e7389 */ /* 0x00006400000c000b */
[----:B01----:R-:W-:Y:S01]  /*121f0*/  ENDCOLLECTIVE ;  /* 0x000000000000791b */ /* 0x003fe20003800000 */
.L_x_2634:
        /* <DEDUP_REMOVED lines=13> */
.L_x_2635:
[----:B------:R-:W-:-:S13]  /*122d0*/  ISETP.GE.AND P3, PT, R4, R2, PT ;  /* 0x000000020400720c */ /* 0x000fda0003f66270 */
[----:B------:R-:W-:Y:S01]  /*122e0*/  @!P3 LEA R7, P4, R10, R7, 0x1 ;  /* 0x000000070a07b211 */ /* 0x000fe200078808ff */
[----:B------:R-:W-:-:S04]  /*122f0*/  IMAD.MOV.U32 R13, RZ, RZ, R3 ;  /* 0x000000ffff0d7224 */ /* 0x000fc800078e0003 */
[----:B------:R-:W-:-:S04]  /*12300*/  @!P3 IMAD.X R4, RZ, RZ, R6, P4 ;  /* 0x000000ffff04b224 */ /* 0x000fc800020e0606 */
[----:B------:R-:W-:Y:S02]  /*12310*/  @!P3 IMAD.MOV.U32 R5, RZ, RZ, R4 ;  /* 0x000000ffff05b224 */ /* 0x000fe400078e0004 */
[----:B------:R-:W-:Y:S02]  /*12320*/  @!P3 IMAD.MOV.U32 R4, RZ, RZ, R7 ;  /* 0x000000ffff04b224 */ /* 0x000fe400078e0007 */
[----:B------:R-:W-:-:S03]  /*12330*/  VIADD R7, R17, 0x60 ;  /* 0x0000006011077836 */ /* 0x000fc60000000000 */
[----:B------:R-:W-:Y:S01]  /*12340*/  @!PT LDS RZ, [RZ] ;  /* 0x00000000fffff984 */ /* 0x000fe20000000800 */
[----:B------:R-:W-:Y:S01]  /*12350*/  @!PT LDS RZ, [RZ] ;  /* 0x00000000fffff984 */ /* 0x000fe20000000800 */
[----:B------:R-:W-:Y:S01]  /*12360*/  @!PT LDS RZ, [RZ] ;  /* 0x00000000fffff984 */ /* 0x000fe20000000800 */
[----:B------:R-:W-:Y:S04]  /*12370*/  @!P3 LDGSTS.E.BYPASS.LTC128B.128 [R9+0x11400], desc[UR56][R4.64], !P2 ;  /* 0x114000000409bfae */ /* 0x000fe8000d101d78 */
[----:B------:R-:W-:Y:S04]  /*12380*/  @!P3 LDGSTS.E.BYPASS.LTC128B.128 [R9+0x15400], desc[UR56][R4.64+0x80], !P1 ;  /* 0x154000800409bfae */ /* 0x000fe8000c901d78 */
[----:B------:R0:W-:Y:S02]  /*12390*/  @!P3 LDGSTS.E.BYPASS.LTC128B.128 [R9+0x19400], desc[UR56][R4.64+0x100], !P0 ;  /* 0x194001000409bfae */ /* 0x0001e4000c101d78 */
[----:B0-----:R-:W-:-:S05]  /*123a0*/  VIADD R4, R17, 0x30 ;  /* 0x0000003011047836 */ /* 0x001fca0000000000 */
[----:B------:R-:W-:Y:S01]  /*123b0*/  ISETP.GE.AND P3, PT, R4, R2, PT ;  /* 0x000000020400720c */ /* 0x000fe20003f66270 */
[----:B------:R-:W-:-:S12]  /*123c0*/  IMAD.MOV.U32 R4, RZ, RZ, R14 ;  /* 0x000000ffff047224 */ /* 0x000fd800078e000e */
[----:B------:R-:W-:Y:S05]  /*123d0*/  WARPSYNC.COLLECTIVE R15, `(.L_x_2636) ;  /* 0x000000000f087348 */ /* 0x000fea0003c00000 */
[----:B------:R0:W1:Y:S02]  /*123e0*/  SHFL.IDX P6, R14, R13, R12, R11 ;  /* 0x0000000c0d0e7389 */ /* 0x00006400000c000b */
[----:B01----:R-:W-:Y:S01]  /*123f0*/  ENDCOLLECTIVE ;  /* 0x000000000000791b */ /* 0x003fe20003800000 */
.L_x_2636:
[----:B------:R-:W-:Y:S02]  /*12400*/  IMAD.MOV.U32 R13, RZ, RZ, R0 ;  /* 0x000000ffff0d7224 */ /* 0x000fe400078e0000 */
[----:B------:R-:W-:Y:S02]  /*12410*/  IMAD.MOV.U32 R12, RZ, RZ, 0x4 ;  /* 0x00000004ff0c7424 */ /* 0x000fe400078e00ff */
[----:B------:R-:W-:-:S07]  /*12420*/  IMAD.MOV.U32 R5, RZ, RZ, R14 ;  /* 0x000000ffff057224 */ /* 0x000fce00078e000e */
[----:B------:R-:W-:Y:S05]  /*12430*/  WARPSYNC.COLLECTIVE R15, `(.L_x_2637) ;  /* 0x000000000f087348 */ /* 0x000fea0003c00000 */
[----:B------:R0:W1:Y:S02]  /*12440*/  SHFL.IDX P6, R14, R13, R12, R11 ;  /* 0x0000000c0d0e7389 */ /* 0x00006400000c000b */
[----:B01----:R-:W-:Y:S01]  /*12450*/  ENDCOLLECTIVE ;  /* 0x000000000000791b */ /* 0x003fe20003800000 */
.L_x_2637:
        /* <DEDUP_REMOVED lines=18> */
.L_x_2638:
[----:B------:R-:W-:Y:S02]  /*12580*/  IMAD.MOV.U32 R13, RZ, RZ, R0 ;  /* 0x000000ffff0d7224 */ /* 0x000fe400078e0000 */
[----:B------:R-:W-:Y:S02]  /*12590*/  IMAD.MOV.U32 R12, RZ, RZ, 0x5 ;  /* 0x00000005ff0c7424 */ /* 0x000fe400078e00ff */
[----:B------:R-:W-:-:S07]  /*125a0*/  IMAD.MOV.U32 R5, RZ, RZ, R14 ;  /* 0x000000ffff057224 */ /* 0x000fce00078e000e */
[----:B------:R-:W-:Y:S05]  /*125b0*/  WARPSYNC.COLLECTIVE R15, `(.L_x_2639) ;  /* 0x000000000f087348 */ /* 0x000fea0003c00000 */
[----:B------:R0:W1:Y:S02]  /*125c0*/  SHFL.IDX P6, R14, R13, R12, R11 ;  /* 0x0000000c0d0e7389 */ /* 0x00006400000c000b */
[----:B01----:R-:W-:Y:S01]  /*125d0*/  ENDCOLLECTIVE ;  /* 0x000000000000791b */ /* 0x003fe20003800000 */
.L_x_2639:
        /* <DEDUP_REMOVED lines=18> */
.L_x_2640:
[----:B------:R-:W-:Y:S02]  /*12700*/  IMAD.MOV.U32 R13, RZ, RZ, R0 ;  /* 0x000000ffff0d7224 */ /* 0x000fe400078e0000 */
[----:B------:R-:W-:Y:S02]  /*12710*/  IMAD.MOV.U32 R12, RZ, RZ, 0x6 ;  /* 0x00000006ff0c7424 */ /* 0x000fe400078e00ff */
[----:B------:R-:W-:-:S07]  /*12720*/  IMAD.MOV.U32 R5, RZ, RZ, R14 ;  /* 0x000000ffff057224 */ /* 0x000fce00078e000e */
[----:B------:R-:W-:Y:S05]  /*12730*/  WARPSYNC.COLLECTIVE R15, `(.L_x_2641) ;  /* 0x000000000f087348 */ /* 0x000fea0003c00000 */
[----:B------:R0:W1:Y:S02]  /*12740*/  SHFL.IDX P6, R14, R13, R12, R11 ;  /* 0x0000000c0d0e7389 */ /* 0x00006400000c000b */
[----:B01----:R-:W-:Y:S01]  /*12750*/  ENDCOLLECTIVE ;  /* 0x000000000000791b */ /* 0x003fe20003800000 */
.L_x_2641:
[----:B------:R-:W-:-:S05]  /*12760*/  @!P3 LEA R5, P4, R10, R5, 0x1 ;  /* 0x000000050a05b211 */ /* 0x000fca00078808ff */
[----:B------:R-:W-:Y:S01]  /*12770*/  @!P3 IMAD.X R4, RZ, RZ, R4, P4 ;  /* 0x000000ffff04b224 */ /* 0x000fe200020e0604 */
[----:B------:R-:W-:-:S04]  /*12780*/  ISETP.GE.AND P4, PT, R7, R2, PT ;  /* 0x000000020700720c */ /* 0x000fc80003f86270 */
        /* <DEDUP_REMOVED lines=14> */
.L_x_2642:
[----:B------:R-:W-:Y:S02]  /*12870*/  IMAD.MOV.U32 R13, RZ, RZ, R0 ;  /* 0x000000ffff0d7224 */ /* 0x000fe400078e0000 */
[----:B------:R-:W-:Y:S02]  /*12880*/  IMAD.MOV.U32 R12, RZ, RZ, 0x7 ;  /* 0x00000007ff0c7424 */ /* 0x000fe400078e00ff */
[----:B------:R-:W-:-:S07]  /*12890*/  IMAD.MOV.U32 R5, RZ, RZ, R14 ;  /* 0x000000ffff057224 */ /* 0x000fce00078e000e */
[----:B------:R-:W-:Y:S05]  /*128a0*/  WARPSYNC.COLLECTIVE R15, `(.L_x_2643) ;  /* 0x000000000f087348 */ /* 0x000fea0003c00000 */
[----:B------:R0:W1:Y:S02]  /*128b0*/  SHFL.IDX P6, R14, R13, R12, R11 ;  /* 0x0000000c0d0e7389 */ /* 0x00006400000c000b */
[----:B01----:R-:W-:Y:S01]  /*128c0*/  ENDCOLLECTIVE ;  /* 0x000000000000791b */ /* 0x003fe20003800000 */
.L_x_2643:
        /* <DEDUP_REMOVED lines=10> */
.L_x_2644:
        /* <DEDUP_REMOVED lines=8> */
.L_x_2531:
[----:B0-----:R-:W2:Y:S02]  /*129f0*/  LDL R2, [R1+0x4] ;  /* 0x0000040001027983 */ /* 0x001ea40000100800 */
[----:B--2---:R0:W1:Y:S02]  /*12a00*/  SYNCS.PHASECHK.TRANS64.TRYWAIT P0, [R2+URZ+0x34820], R0 ;  /* 0x03482000020075a7 */ /* 0x004064000800017f */
[----:B-1----:R-:W-:Y:S05]  /*12a10*/  @!P0 NANOSLEEP.SYNCS 0x989680 ;  /* 0x009896800000895d */ /* 0x002fea0003900000 */
[----:B------:R-:W1:Y:S02]  /*12a20*/  @!P0 SYNCS.PHASECHK.TRANS64 P0, [R2+URZ+0x34820], R0 ;  /* 0x03482000020085a7 */ /* 0x000e64000800007f */
[----:B-1----:R-:W-:Y:S05]  /*12a30*/  @!P0 BRA `(.L_x_2531) ;  /* 0xfffffffc00ec8947 */ /* 0x002fea000383ffff */
[----:B------:R-:W-:Y:S05]  /*12a40*/  BRA `(.L_x_2646) ;  /* 0xffffffb400ec7947 */ /* 0x000fea000383ffff */
.L_x_2540:
[----:B-1----:R1:W2:Y:S02]  /*12a50*/  SYNCS.PHASECHK.TRANS64.TRYWAIT P0, [R2+URZ+0x34840], R0 ;  /* 0x03484000020075a7 */ /* 0x0022a4000800017f */
[----:B--2---:R-:W-:Y:S05]  /*12a60*/  @!P0 NANOSLEEP.SYNCS 0x989680 ;  /* 0x009896800000895d */ /* 0x004fea0003900000 */
[----:B------:R-:W2:Y:S02]  /*12a70*/  @!P0 SYNCS.PHASECHK.TRANS64 P0, [R2+URZ+0x34840], R0 ;  /* 0x03484000020085a7 */ /* 0x000ea4000800007f */
[----:B--2---:R-:W-:Y:S05]  /*12a80*/  @!P0 BRA `(.L_x_2540) ;  /* 0xfffffffc00f08947 */ /* 0x004fea000383ffff */
[----:B------:R-:W-:Y:S05]  /*12a90*/  BRA `(.L_x_2647) ;  /* 0xffffffb800b07947 */ /* 0x000fea000383ffff */
.L_x_2547:
[----:B0-----:R0:W1:Y:S02]  /*12aa0*/  SYNCS.PHASECHK.TRANS64.TRYWAIT P0, [R2+URZ+0x60], R0 ;  /* 0x00006000020075a7 */ /* 0x001064000800017f */
[----:B-1----:R-:W-:Y:S05]  /*12ab0*/  @!P0 NANOSLEEP.SYNCS 0x989680 ;  /* 0x009896800000895d */ /* 0x002fea0003900000 */
[----:B------:R-:W1:Y:S02]  /*12ac0*/  @!P0 SYNCS.PHASECHK.TRANS64 P0, [R2+URZ+0x60], R0 ;  /* 0x00006000020085a7 */ /* 0x000e64000800007f */
[----:B-1----:R-:W-:Y:S05]  /*12ad0*/  @!P0 BRA `(.L_x_2547) ;  /* 0xfffffffc00f08947 */ /* 0x002fea000383ffff */
[----:B------:R-:W-:Y:S05]  /*12ae0*/  BRA `(.L_x_2648) ;  /* 0xffffffbc00c87947 */ /* 0x000fea000383ffff */
.L_x_2556:
[----:B---3--:R3:W4:Y:S02]  /*12af0*/  SYNCS.PHASECHK.TRANS64.TRYWAIT P0, [R3+URZ+0x34840], R2 ;  /* 0x03484002030075a7 */ /* 0x008724000800017f */
[----:B----4-:R-:W-:Y:S05]  /*12b00*/  @!P0 NANOSLEEP.SYNCS 0x989680 ;  /* 0x009896800000895d */ /* 0x010fea0003900000 */
[----:B------:R-:W4:Y:S02]  /*12b10*/  @!P0 SYNCS.PHASECHK.TRANS64 P0, [R3+URZ+0x34840], R2 ;  /* 0x03484002030085a7 */ /* 0x000f24000800007f */
[----:B----4-:R-:W-:Y:S05]  /*12b20*/  @!P0 BRA `(.L_x_2556) ;  /* 0xfffffffc00f08947 */ /* 0x010fea000383ffff */
[----:B------:R-:W-:Y:S05]  /*12b30*/  BRA `(.L_x_2649) ;  /* 0xffffffc400687947 */ /* 0x000fea000383ffff */
.L_x_2563:
[----:B--2---:R2:W3:Y:S02]  /*12b40*/  SYNCS.PHASECHK.TRANS64.TRYWAIT P0, [R2+URZ+0x60], R3 ;  /* 0x00006003020075a7 */ /* 0x0044e4000800017f */
[----:B---3--:R-:W-:Y:S05]  /*12b50*/  @!P0 NANOSLEEP.SYNCS 0x989680 ;  /* 0x009896800000895d */ /* 0x008fea0003900000 */
[----:B------:R-:W3:Y:S02]  /*12b60*/  @!P0 SYNCS.PHASECHK.TRANS64 P0, [R2+URZ+0x60], R3 ;  /* 0x00006003020085a7 */ /* 0x000ee4000800007f */
[----:B---3--:R-:W-:Y:S05]  /*12b70*/  @!P0 BRA `(.L_x_2563) ;  /* 0xfffffffc00f08947 */ /* 0x008fea000383ffff */
[----:B------:R-:W-:Y:S05]  /*12b80*/  BRA `(.L_x_2650) ;  /* 0xffffffc800807947 */ /* 0x000fea000383ffff */
.L_x_2572:
[----:B----4-:R4:W0:Y:S02]  /*12b90*/  SYNCS.PHASECHK.TRANS64.TRYWAIT P0, [R2+URZ+0x34840], R3 ;  /* 0x03484003020075a7 */ /* 0x010824000800017f */
[----:B0-----:R-:W-:Y:S05]  /*12ba0*/  @!P0 NANOSLEEP.SYNCS 0x989680 ;  /* 0x009896800000895d */ /* 0x001fea0003900000 */
[----:B------:R-:W0:Y:S02]  /*12bb0*/  @!P0 SYNCS.PHASECHK.TRANS64 P0, [R2+URZ+0x34840], R3 ;  /* 0x03484003020085a7 */ /* 0x000e24000800007f */
[----:B0-----:R-:W-:Y:S05]  /*12bc0*/  @!P0 BRA `(.L_x_2572) ;  /* 0xfffffffc00f08947 */ /* 0x001fea000383ffff */
[----:B------:R-:W-:Y:S05]  /*12bd0*/  BRA `(.L_x_2651) ;  /* 0xffffffcc00f47947 */ /* 0x000fea000383ffff */
.L_x_2579:
[----:B--2---:R2:W3:Y:S02]  /*12be0*/  SYNCS.PHASECHK.TRANS64.TRYWAIT P0, [R2+URZ+0x60], R5 ;  /* 0x00006005020075a7 */ /* 0x0044e4000800017f */
[----:B---3--:R-:W-:Y:S05]  /*12bf0*/  @!P0 NANOSLEEP.SYNCS 0x989680 ;  /* 0x009896800000895d */ /* 0x008fea0003900000 */
[----:B------:R-:W3:Y:S02]  /*12c00*/  @!P0 SYNCS.PHASECHK.TRANS64 P0, [R2+URZ+0x60], R5 ;  /* 0x00006005020085a7 */ /* 0x000ee4000800007f */
[----:B---3--:R-:W-:Y:S05]  /*12c10*/  @!P0 BRA `(.L_x_2579) ;  /* 0xfffffffc00f08947 */ /* 0x008fea000383ffff */
[----:B------:R-:W-:Y:S05]  /*12c20*/  BRA `(.L_x_2652) ;  /* 0xffffffd4000c7947 */ /* 0x000fea000383ffff */
.L_x_2590:
[----:B0-----:R0:W2:Y:S02]  /*12c30*/  SYNCS.PHASECHK.TRANS64.TRYWAIT P0, [R0+URZ+0x34860], R2 ;  /* 0x03486002000075a7 */ /* 0x0010a4000800017f */
[----:B--2---:R-:W-:Y:S05]  /*12c40*/  @!P0 NANOSLEEP.SYNCS 0x989680 ;  /* 0x009896800000895d */ /* 0x004fea0003900000 */
[----:B------:R-:W2:Y:S02]  /*12c50*/  @!P0 SYNCS.PHASECHK.TRANS64 P0, [R0+URZ+0x34860], R2 ;  /* 0x03486002000085a7 */ /* 0x000ea4000800007f */
[----:B--2---:R-:W-:Y:S05]  /*12c60*/  @!P0 BRA `(.L_x_2590) ;  /* 0xfffffffc00f08947 */ /* 0x004fea000383ffff */
[----:B------:R-:W-:Y:S05]  /*12c70*/  BRA `(.L_x_2653) ;  /* 0xffffffd800647947 */ /* 0x000fea000383ffff */
.L_x_2597:
[----:B------:R-:W-:Y:S01]  /*12c80*/  BSSY B0, `(.L_x_2654) ;  /* 0x0000008000007945 */ /* 0x000fe20003800000 */
[----:B------:R-:W-:Y:S02]  /*12c90*/  IMAD.MOV.U32 R13, RZ, RZ, R16 ;  /* 0x000000ffff0d7224 */ /* 0x000fe400078e0010 */
[----:B------:R-:W-:Y:S02]  /*12ca0*/  IMAD.MOV.U32 R12, RZ, RZ, RZ ;  /* 0x000000ffff0c7224 */ /* 0x000fe400078e00ff */
[----:B------:R-:W-:Y:S02]  /*12cb0*/  IMAD.MOV.U32 R11, RZ, RZ, 0x1f ;  /* 0x0000001fff0b7424 */ /* 0x000fe400078e00ff */
[----:B------:R-:W-:-:S07]  /*12cc0*/  IMAD.MOV.U32 R15, RZ, RZ, -0x1 ;  /* 0xffffffffff0f7424 */ /* 0x000fce00078e00ff */
[----:B-12-45:R-:W-:Y:S05]  /*12cd0*/  WARPSYNC.COLLECTIVE R15, `(.L_x_2655) ;  /* 0x000000000f087348 */ /* 0x036fea0003c00000 */
[----:B------:R0:W3:Y:S02]  /*12ce0*/  SHFL.IDX P6, R14, R13, R12, R11 ;  /* 0x0000000c0d0e7389 */ /* 0x0000e400000c000b */
[----:B012345:R-:W-:Y:S01]  /*12cf0*/  ENDCOLLECTIVE ;  /* 0x000000000000791b */ /* 0x03ffe20003800000 */
.L_x_2655:
[----:B------:R-:W-:Y:S05]  /*12d00*/  BSYNC B0 ;  /* 0x0000000000007941 */ /* 0x000fea0003800000 */
.L_x_2654:
        /* <DEDUP_REMOVED lines=9> */
.L_x_2656:
        /* <DEDUP_REMOVED lines=18> */
.L_x_2657:
[----:B------:R-:W-:Y:S01]  /*12ec0*/  IMAD.MOV.U32 R12, RZ, RZ, 0x2 ;  /* 0x00000002ff0c7424 */ /* 0x000fe200078e00ff */
[----:B------:R-:W-:-:S05]  /*12ed0*/  SEL R7, R14, RZ, P1 ;  /* 0x000000ff0e077207 */ /* 0x000fca0000800000 */
[----:B------:R-:W-:-:S04]  /*12ee0*/  IMAD.IADD R3, R2, 0x1, R7 ;  /* 0x0000000102037824 */ /* 0x000fc800078e0207 */
[----:B------:R-:W-:-:S07]  /*12ef0*/  IMAD.MOV.U32 R13, RZ, RZ, R3 ;  /* 0x000000ffff0d7224 */ /* 0x000fce00078e0003 */
[----:B------:R-:W-:Y:S05]  /*12f00*/  WARPSYNC.COLLECTIVE R15, `(.L_x_2658) ;  /* 0x000000000f087348 */ /* 0x000fea0003c00000 */
[----:B------:R0:W1:Y:S02]  /*12f10*/  SHFL.UP P6, R14, R13, R12, R11 ;  /* 0x0400000c0d0e7389 */ /* 0x00006400000c000b */
[----:B01----:R-:W-:Y:S01]  /*12f20*/  ENDCOLLECTIVE ;  /* 0x000000000000791b */ /* 0x003fe20003800000 */
.L_x_2658:
        /* <DEDUP_REMOVED lines=8> */
.L_x_2659:
        /* <DEDUP_REMOVED lines=8> */
.L_x_2660:
        /* <DEDUP_REMOVED lines=8> */
.L_x_2661:
        /* <DEDUP_REMOVED lines=9> */
.L_x_2662:
[----:B------:R-:W-:Y:S01]  /*13140*/  IMAD.MOV.U32 R16, RZ, RZ, R14 ;  /* 0x000000ffff107224 */ /* 0x000fe200078e000e */
[----:B------:R-:W-:Y:S06]  /*13150*/  BRA `(.L_x_2663) ;  /* 0xffffffd800ec7947 */ /* 0x000fec000383ffff */
.L_x_2602:
[----:B------:R-:W-:Y:S01]  /*13160*/  BSSY B0, `(.L_x_2664) ;  /* 0x0000008000007945 */ /* 0x000fe20003800000 */
[----:B-----5:R-:W-:Y:S02]  /*13170*/  IMAD.MOV.U32 R13, RZ, RZ, R2 ;  /* 0x000000ffff0d7224 */ /* 0x020fe400078e0002 */
[----:B------:R-:W-:Y:S02]  /*13180*/  IMAD.MOV.U32 R12, RZ, RZ, 0x1 ;  /* 0x00000001ff0c7424 */ /* 0x000fe400078e00ff */
[----:B------:R-:W-:Y:S02]  /*13190*/  IMAD.MOV.U32 R11, RZ, RZ, RZ ;  /* 0x000000ffff0b7224 */ /* 0x000fe400078e00ff */
[----:B------:R-:W-:-:S07]  /*131a0*/  IMAD.MOV.U32 R15, RZ, RZ, -0x1 ;  /* 0xffffffffff0f7424 */ /* 0x000fce00078e00ff */
[----:B012-4-:R-:W-:Y:S05]  /*131b0*/  WARPSYNC.COLLECTIVE R15, `(.L_x_2665) ;  /* 0x000000000f087348 */ /* 0x017fea0003c00000 */
[----:B------:R3:W0:Y:S02]  /*131c0*/  SHFL.UP P6, R14, R13, R12, R11 ;  /* 0x0400000c0d0e7389 */ /* 0x00062400000c000b */
[----:B01234-:R-:W-:Y:S01]  /*131d0*/  ENDCOLLECTIVE ;  /* 0x000000000000791b */ /* 0x01ffe20003800000 */
.L_x_2665:
[----:B------:R-:W-:Y:S05]  /*131e0*/  BSYNC B0 ;  /* 0x0000000000007941 */ /* 0x000fea0003800000 */
.L_x_2664:
        /* <DEDUP_REMOVED lines=9> */
.L_x_2666:
[----:B------:R-:W-:Y:S01]  /*13280*/  IMAD.MOV.U32 R12, RZ, RZ, 0x4 ;  /* 0x00000004ff0c7424 */ /* 0x000fe200078e00ff */
[----:B------:R-:W-:-:S05]  /*13290*/  SEL R14, R14, RZ, P2 ;  /* 0x000000ff0e0e7207 */ /* 0x000fca0001000000 */
[----:B------:R-:W-:-:S04]  /*132a0*/  IMAD.IADD R3, R3, 0x1, R14 ;  /* 0x0000000103037824 */ /* 0x000fc800078e020e */
[----:B------:R-:W-:-:S07]  /*132b0*/  IMAD.MOV.U32 R13, RZ, RZ, R3 ;  /* 0x000000ffff0d7224 */ /* 0x000fce00078e0003 */
[----:B------:R-:W-:Y:S05]  /*132c0*/  WARPSYNC.COLLECTIVE R15, `(.L_x_2667) ;  /* 0x000000000f087348 */ /* 0x000fea0003c00000 */
[----:B------:R0:W1:Y:S02]  /*132d0*/  SHFL.UP P6, R14, R13, R12, R11 ;  /* 0x0400000c0d0e7389 */ /* 0x00006400000c000b */
[----:B01----:R-:W-:Y:S01]  /*132e0*/  ENDCOLLECTIVE ;  /* 0x000000000000791b */ /* 0x003fe20003800000 */
.L_x_2667:
[----:B------:R-:W-:Y:S01]  /*132f0*/  IMAD.MOV.U32 R12, RZ, RZ, 0x8 ;  /* 0x00000008ff0c7424 */ /* 0x000fe200078e00ff */
[----:B------:R-:W-:-:S05]  /*13300*/  SEL R14, R14, RZ, P3 ;  /* 0x000000ff0e0e7207 */ /* 0x000fca0001800000 */
[----:B------:R-:W-:-:S04]  /*13310*/  IMAD.IADD R3, R3, 0x1, R14 ;  /* 0x0000000103037824 */ /* 0x000fc800078e020e */
[----:B------:R-:W-:-:S07]  /*13320*/  IMAD.MOV.U32 R13, RZ, RZ, R3 ;  /* 0x000000ffff0d7224 */ /* 0x000fce00078e0003 */
[----:B------:R-:W-:Y:S05]  /*13330*/  WARPSYNC.COLLECTIVE R15, `(.L_x_2668) ;  /* 0x000000000f087348 */ /* 0x000fea0003c00000 */
[----:B------:R0:W1:Y:S02]  /*13340*/  SHFL.UP P6, R14, R13, R12, R11 ;  /* 0x0400000c0d0e7389 */ /* 0x00006400000c000b */
[----:B01----:R-:W-:Y:S01]  /*13350*/  ENDCOLLECTIVE ;  /* 0x000000000000791b */ /* 0x003fe20003800000 */
.L_x_2668:
[----:B------:R-:W-:Y:S01]  /*13360*/  IMAD.MOV.U32 R12, RZ, RZ, 0x10 ;  /* 0x00000010ff0c7424 */ /* 0x000fe200078e00ff */
[----:B------:R-:W-:-:S05]  /*13370*/  SEL R14, R14, RZ, P4 ;  /* 0x000000ff0e0e7207 */ /* 0x000fca0002000000 */
[----:B------:R-:W-:-:S04]  /*13380*/  IMAD.IADD R3, R3, 0x1, R14 ;  /* 0x0000000103037824 */ /* 0x000fc800078e020e */
[----:B------:R-:W-:-:S07]  /*13390*/  IMAD.MOV.U32 R13, RZ, RZ, R3 ;  /* 0x000000ffff0d7224 */ /* 0x000fce00078e0003 */
[----:B------:R-:W-:Y:S05]  /*133a0*/  WARPSYNC.COLLECTIVE R15, `(.L_x_2669) ;  /* 0x000000000f087348 */ /* 0x000fea0003c00000 */
[----:B------:R0:W1:Y:S02]  /*133b0*/  SHFL.UP P6, R14, R13, R12, R11 ;  /* 0x0400000c0d0e7389 */ /* 0x00006400000c000b */
[----:B01----:R-:W-:Y:S01]  /*133c0*/  ENDCOLLECTIVE ;  /* 0x000000000000791b */ /* 0x003fe20003800000 */
.L_x_2669:
        /* <DEDUP_REMOVED lines=8> */
.L_x_2670:
[----:B------:R-:W-:Y:S01]  /*13450*/  IMAD.MOV.U32 R16, RZ, RZ, R14 ;  /* 0x000000ffff107224 */ /* 0x000fe200078e000e */
[----:B------:R-:W-:Y:S06]  /*13460*/  BRA `(.L_x_2671) ;  /* 0xffffffd800c47947 */ /* 0x000fec000383ffff */
.L_x_2604:
[----:B------:R-:W-:Y:S01]  /*13470*/  BSSY B0, `(.L_x_2672) ;  /* 0x0000006000007945 */ /* 0x000fe20003800000 */
[----:B------:R-:W-:Y:S01]  /*13480*/  PLOP3.LUT P6, PT, P6, PT, PT, 0x8, 0x0 ;  /* 0x000000000000781c */ /* 0x000fe200037ce170 */
[----:B------:R-:W-:-:S12]  /*13490*/  IMAD.MOV.U32 R15, RZ, RZ, -0x1 ;  /* 0xffffffffff0f7424 */ /* 0x000fd800078e00ff */
[----:B012-45:R-:W-:Y:S05]  /*134a0*/  WARPSYNC.COLLECTIVE R15, `(.L_x_2673) ;  /* 0x000000000f087348 */ /* 0x037fea0003c00000 */
[----:B------:R-:W-:Y:S01]  /*134b0*/  VOTE.ANY R14, PT, P6 ;  /* 0x00000000000e7806 */ /* 0x000fe200030e0100 */
[----:B012-45:R-:W-:Y:S06]  /*134c0*/  ENDCOLLECTIVE ;  /* 0x000000000000791b */ /* 0x037fec0003800000 */
.L_x_2673:
[----:B------:R-:W-:Y:S05]  /*134d0*/  BSYNC B0 ;  /* 0x0000000000007941 */ /* 0x000fea0003800000 */
.L_x_2672:
        /* <DEDUP_REMOVED lines=9> */
.L_x_2674:
[----:B------:R-:W-:Y:S01]  /*13570*/  IMAD.MOV.U32 R17, RZ, RZ, R14 ;  /* 0x000000ffff117224 */ /* 0x000fe200078e000e */
[----:B------:R-:W-:Y:S06]  /*13580*/  BRA `(.L_x_2675) ;  /* 0xffffffd800b47947 */ /* 0x000fec000383ffff */
.L_x_2606:
[----:B------:R-:W-:Y:S01]  /*13590*/  BSSY B0, `(.L_x_2676) ;  /* 0x0000007000007945 */ /* 0x000fe20003800000 */
[----:B------:R-:W-:Y:S02]  /*135a0*/  IMAD.MOV.U32 R13, RZ, RZ, R3 ;  /* 0x000000ffff0d7224 */ /* 0x000fe400078e0003 */
[----:B------:R-:W-:Y:S02]  /*135b0*/  IMAD.MOV.U32 R11, RZ, RZ, 0x1f ;  /* 0x0000001fff0b7424 */ /* 0x000fe400078e00ff */
[----:B------:R-:W-:-:S07]  /*135c0*/  IMAD.MOV.U32 R15, RZ, RZ, -0x1 ;  /* 0xffffffffff0f7424 */ /* 0x000fce00078e00ff */
[----:B012345:R-:W-:Y:S05]  /*135d0*/  WARPSYNC.COLLECTIVE R15, `(.L_x_2677) ;  /* 0x000000000f087348 */ /* 0x03ffea0003c00000 */
[----:B------:R0:W0:Y:S02]  /*135e0*/  SHFL.IDX P6, R14, R13, R12, R11 ;  /* 0x0000000c0d0e7389 */ /* 0x00002400000c000b */
[----:B012345:R-:W-:Y:S01]  /*135f0*/  ENDCOLLECTIVE ;  /* 0x000000000000791b */ /* 0x03ffe20003800000 */
.L_x_2677:
[----:B------:R-:W-:Y:S05]  /*13600*/  BSYNC B0 ;  /* 0x0000000000007941 */ /* 0x000fea0003800000 */
.L_x_2676:
[----:B------:R-:W-:Y:S01]  /*13610*/  IMAD.MOV.U32 R3, RZ, RZ, R14 ;  /* 0x000000ffff037224 */ /* 0x000fe200078e000e */
[----:B------:R-:W-:Y:S06]  /*13620*/  BRA `(.L_x_2678) ;  /* 0xffffffd800a87947 */ /* 0x000fec000383ffff */
.L_x_2610:
[----:B0-----:R0:W3:Y:S02]  /*13630*/  SYNCS.PHASECHK.TRANS64.TRYWAIT P0, [R0+URZ+0x34820], R3 ;  /* 0x03482003000075a7 */ /* 0x0010e4000800017f */
[----:B---3--:R-:W-:Y:S05]  /*13640*/  @!P0 NANOSLEEP.SYNCS 0x989680 ;  /* 0x009896800000895d */ /* 0x008fea0003900000 */
[----:B------:R-:W3:Y:S02]  /*13650*/  @!P0 SYNCS.PHASECHK.TRANS64 P0, [R0+URZ+0x34820], R3 ;  /* 0x03482003000085a7 */ /* 0x000ee4000800007f */
[----:B---3--:R-:W-:Y:S05]  /*13660*/  @!P0 BRA `(.L_x_2610) ;  /* 0xfffffffc00f08947 */ /* 0x008fea000383ffff */
[----:B------:R-:W-:Y:S05]  /*13670*/  BRA `(.L_x_2679) ;  /* 0xffffffe0002c7947 */ /* 0x000fea000383ffff */
.L_x_2611:
        /* <DEDUP_REMOVED lines=8> */
[----:B012-45:R-:W-:Y:S05]  /*13700*/  WARPSYNC.COLLECTIVE R15, `(.L_x_2681) ;  /* 0x000000000f087348 */ /* 0x037fea0003c00000 */
[----:B------:R3:W0:Y:S02]  /*13710*/  SHFL.IDX P6, R14, R13, R12, R11 ;  /* 0x0000000c0d0e7389 */ /* 0x00062400000c000b */
[----:B012345:R-:W-:Y:S01]  /*13720*/  ENDCOLLECTIVE ;  /* 0x000000000000791b */ /* 0x03ffe20003800000 */
.L_x_2681:
[----:B------:R-:W-:Y:S05]  /*13730*/  BSYNC B0 ;  /* 0x0000000000007941 */ /* 0x000fea0003800000 */
.L_x_2680:
[----:B------:R-:W-:Y:S05]  /*13740*/  BRA `(.L_x_2682) ;  /* 0xffffffe000147947 */ /* 0x000fea000383ffff */
.L_x_2614:
[----:B------:R-:W-:Y:S01]  /*13750*/  BSSY B1, `(.L_x_2683) ;  /* 0x0000006000017945 */ /* 0x000fe20003800000 */
[----:B------:R-:W-:-:S07]  /*13760*/  IMAD.MOV.U32 R15, RZ, RZ, -0x1 ;  /* 0xffffffffff0f7424 */ /* 0x000fce00078e00ff */
[----:B-12345:R-:W-:Y:S05]  /*13770*/  WARPSYNC.COLLECTIVE R15, `(.L_x_2684) ;  /* 0x000000000f0c7348 */ /* 0x03efea0003c00000 */
[----:B------:R-:W-:Y:S02]  /*13780*/  ELECT P6, UR62, PT ;  /* 0x00000000003e782f */ /* 0x000fe400038c0000 */
[----:B------:R-:W-:Y:S01]  /*13790*/  MOV R14, UR62 ;  /* 0x0000003e000e7c02 */ /* 0x000fe20008000f00 */
[----:B-12345:R-:W-:Y:S10]  /*137a0*/  ENDCOLLECTIVE ;  /* 0x000000000000791b */ /* 0x03eff40003800000 */
.L_x_2684:
[----:B------:R-:W-:Y:S05]  /*137b0*/  BSYNC B1 ;  /* 0x0000000000017941 */ /* 0x000fea0003800000 */
.L_x_2683:
[----:B------:R-:W-:Y:S05]  /*137c0*/  BRA `(.L_x_2685) ;  /* 0xffffffe0000c7947 */ /* 0x000fea000383ffff */
.L_x_2616:
[----:B0-----:R0:W2:Y:S02]  /*137d0*/  SYNCS.PHASECHK.TRANS64.TRYWAIT P0, [R6+URZ], R5 ;  /* 0x00000005060075a7 */ /* 0x0010a4000800017f */
[----:B--2---:R-:W-:Y:S05]  /*137e0*/  @!P0 NANOSLEEP.SYNCS 0x989680 ;  /* 0x009896800000895d */ /* 0x004fea0003900000 */
[----:B------:R-:W2:Y:S02]  /*137f0*/  @!P0 SYNCS.PHASECHK.TRANS64 P0, [R6+URZ], R5 ;  /* 0x00000005060085a7 */ /* 0x000ea4000800007f */
[----:B--2---:R-:W-:Y:S05]  /*13800*/  @!P0 BRA `(.L_x_2616) ;  /* 0xfffffffc00f08947 */ /* 0x004fea000383ffff */
[----:B------:R-:W-:Y:S05]  /*13810*/  BRA `(.L_x_2686) ;  /* 0xffffffe000487947 */ /* 0x000fea000383ffff */
.L_x_2617:
[----:B--2---:R2:W3:Y:S02]  /*13820*/  SYNCS.PHASECHK.TRANS64.TRYWAIT P0, [R7+URZ], R2 ;  /* 0x00000002070075a7 */ /* 0x0044e4000800017f */
[----:B---3--:R-:W-:Y:S05]  /*13830*/  @!P0 NANOSLEEP.SYNCS 0x989680 ;  /* 0x009896800000895d */ /* 0x008fea0003900000 */
[----:B------:R-:W3:Y:S02]  /*13840*/  @!P0 SYNCS.PHASECHK.TRANS64 P0, [R7+URZ], R2 ;  /* 0x00000002070085a7 */ /* 0x000ee4000800007f */
[----:B---3--:R-:W-:Y:S05]  /*13850*/  @!P0 BRA `(.L_x_2617) ;  /* 0xfffffffc00f08947 */ /* 0x008fea000383ffff */
[----:B------:R-:W-:Y:S05]  /*13860*/  BRA `(.L_x_2687) ;  /* 0xffffffe0003c7947 */ /* 0x000fea000383ffff */
.L_x_2619:
[----:B---3--:R3:W4:Y:S02]  /*13870*/  SYNCS.PHASECHK.TRANS64.TRYWAIT P0, [R4+URZ], R5 ;  /* 0x00000005040075a7 */ /* 0x008724000800017f */
[----:B----4-:R-:W-:Y:S05]  /*13880*/  @!P0 NANOSLEEP.SYNCS 0x989680 ;  /* 0x009896800000895d */ /* 0x010fea0003900000 */
[----:B------:R-:W4:Y:S02]  /*13890*/  @!P0 SYNCS.PHASECHK.TRANS64 P0, [R4+URZ], R5 ;  /* 0x00000005040085a7 */ /* 0x000f24000800007f */
[----:B----4-:R-:W-:Y:S05]  /*138a0*/  @!P0 BRA `(.L_x_2619) ;  /* 0xfffffffc00f08947 */ /* 0x010fea000383ffff */
[----:B------:R-:W-:Y:S05]  /*138b0*/  BRA `(.L_x_2688) ;  /* 0xffffffe000447947 */ /* 0x000fea000383ffff */
.L_x_2689:
        /* <DEDUP_REMOVED lines=12> */
.L_x_3201:


//--------------------- .text._ZN7cutlass13device_kernelIN5flash11enable_sm90INS1_16FlashAttnFwdSm90INS1_25CollectiveMainloopFwdSm90ILi2EN4cute5tupleIJNS5_1CILi1EEES8_S8_EEENS6_IJNS7_ILi128EEESA_NS7_ILi192EEEEEELi128ENS_10bfloat16_tEfNS_4arch4Sm90ELb1ELb0ELb0ELb1ELb0ELb1ELb0ELb1ELb1ELb1ELb0ELb0EEENS1_21CollectiveEpilogueFwdINS6_IJSA_SA_SA_EEES9_SD_SF_Li256ELb1ELb1ELb0ELb0EEENS1_36VarlenDynamicPersistentTileSchedulerILi128ELi128ELi256ELi128ELb0ELb1ELb1ELb1ELb1ELb1EEEEEEEEEvNT_6ParamsE --------------------------
	.section	.text._ZN7cutlass13device_kernelIN5flash11enable_sm90INS1_16FlashAttnFwdSm90INS1_25CollectiveMainloopFwdSm90ILi2EN4cute5tupleIJNS5_1CILi1EEES8_S8_EEENS6_IJNS7_ILi128EEESA_NS7_ILi192EEEEEELi128ENS_10bfloat16_tEfNS_4arch4Sm90ELb1ELb0ELb0ELb1ELb0ELb1ELb0ELb1ELb1ELb1ELb0ELb0EEENS1_21CollectiveEpilogueFwdINS6_IJSA_SA_SA_EEES9_SD_SF_Li256ELb1ELb1ELb0ELb0EEENS1_36VarlenDynamicPersistentTileSchedulerILi128ELi128ELi256ELi128ELb0ELb1ELb1ELb1ELb1ELb1EEEEEEEEEvNT_6ParamsE,"ax",@progbits
	.align	128
.text._ZN7cutlass13device_kernelIN5flash11enable_sm90INS1_16FlashAttnFwdSm90INS1_25CollectiveMainloopFwdSm90ILi2EN4cute5tupleIJNS5_1CILi1EEES8_S8_EEENS6_IJNS7_ILi128EEESA_NS7_ILi192EEEEEELi128ENS_10bfloat16_tEfNS_4arch4Sm90ELb1ELb0ELb0ELb1ELb0ELb1ELb0ELb1ELb1ELb1ELb0ELb0EEENS1_21CollectiveEpilogueFwdINS6_IJSA_SA_SA_EEES9_SD_SF_Li256ELb1ELb1ELb0ELb0EEENS1_36VarlenDynamicPersistentTileSchedulerILi128ELi128ELi256ELi128ELb0ELb1ELb1ELb1ELb1ELb1EEEEEEEEEvNT_6ParamsE:
        .type           _ZN7cutlass13device_kernelIN5flash11enable_sm90INS1_16FlashAttnFwdSm90INS1_25CollectiveMainloopFwdSm90ILi2EN4cute5tupleIJNS5_1CILi1EEES8_S8_EEENS6_IJNS7_ILi128EEESA_NS7_ILi192EEEEEELi128ENS_10bfloat16_tEfNS_4arch4Sm90ELb1ELb0ELb0ELb1ELb0ELb1ELb0ELb1ELb1ELb1ELb0ELb0EEENS1_21CollectiveEpilogueFwdINS6_IJSA_SA_SA_EEES9_SD_SF_Li256ELb1ELb1ELb0ELb0EEENS1_36VarlenDynamicPersistentTileSchedulerILi128ELi128ELi256ELi128ELb0ELb1ELb1ELb1ELb1ELb1EEEEEEEEEvNT_6ParamsE,@function
        .size           _ZN7cutlass13device_kernelIN5flash11enable_sm90INS1_16FlashAttnFwdSm90INS1_25CollectiveMainloopFwdSm90ILi2EN4cute5tupleIJNS5_1CILi1EEES8_S8_EEENS6_IJNS7_ILi128EEESA_NS7_ILi192EEEEEELi128ENS_10bfloat16_tEfNS_4arch4Sm90ELb1ELb0ELb0ELb1ELb0ELb1ELb0ELb1ELb1ELb1ELb0ELb0EEENS1_21CollectiveEpilogueFwdINS6_IJSA_SA_SA_EEES9_SD_SF_Li256ELb1ELb1ELb0ELb0EEENS1_36VarlenDynamicPersistentTileSchedulerILi128ELi128ELi256ELi128ELb0ELb1ELb1ELb1ELb1ELb1EEEEEEEEEvNT_6ParamsE,(.L_x_3202 - _ZN7cutlass13device_kernelIN5flash11enable_sm90INS1_16FlashAttnFwdSm90INS1_25CollectiveMainloopFwdSm90ILi2EN4cute5tupleIJNS5_1CILi1EEES8_S8_EEENS6_IJNS7_ILi128EEESA_NS7_ILi192EEEEEELi128ENS_10bfloat16_tEfNS_4arch4Sm90ELb1ELb0ELb0ELb1ELb0ELb1ELb0ELb1ELb1ELb1ELb0ELb0EEENS1_21CollectiveEpilogueFwdINS6_IJSA_SA_SA_EEES9_SD_SF_Li256ELb1ELb1ELb0ELb0EEENS1_36VarlenDynamicPersistentTileSchedulerILi128ELi128ELi256ELi128ELb0ELb1ELb1ELb1ELb1ELb1EEEEEEEEEvNT_6ParamsE)
        .other          _ZN7cutlass13device_kernelIN5flash11enable_sm90INS1_16FlashAttnFwdSm90INS1_25CollectiveMainloopFwdSm90ILi2EN4cute5tupleIJNS5_1CILi1EEES8_S8_EEENS6_IJNS7_ILi128EEESA_NS7_ILi192EEEEEELi128ENS_10bfloat16_tEfNS_4arch4Sm90ELb1ELb0ELb0ELb1ELb0ELb1ELb0ELb1ELb1ELb1ELb0ELb0EEENS1_21CollectiveEpilogueFwdINS6_IJSA_SA_SA_EEES9_SD_SF_Li256ELb1ELb1ELb0ELb0EEENS1_36VarlenDynamicPersistentTileSchedulerILi128ELi128ELi256ELi128ELb0ELb1ELb1ELb1ELb1ELb1EEEEEEEEEvNT_6ParamsE,@"STO_CUDA_ENTRY STV_DEFAULT"
_ZN7cutlass13device_kernelIN5flash11enable_sm90INS1_16FlashAttnFwdSm90INS1_25CollectiveMainloopFwdSm90ILi2EN4cute5tupleIJNS5_1CILi1EEES8_S8_EEENS6_IJNS7_ILi128EEESA_NS7_ILi192EEEEEELi128ENS_10bfloat16_tEfNS_4arch4Sm90ELb1ELb0ELb0ELb1ELb0ELb1ELb0ELb1ELb1ELb1ELb0ELb0EEENS1_21CollectiveEpilogueFwdINS6_IJSA_SA_SA_EEES9_SD_SF_Li256ELb1ELb1ELb0ELb0EEENS1_36VarlenDynamicPersistentTileSchedulerILi128ELi128ELi256ELi128ELb0ELb1ELb1ELb1ELb1ELb1EEEEEEEEEvNT_6ParamsE:
        /* <DEDUP_REMOVED lines=24> */
.L_x_2691:
[----:B------:R-:W-:Y:S05]  /*0180*/  BSYNC B0 ;  /* 0x0000000000007941 */ /* 0x000fea0003800000 */
.L_x_2690:
        /* <DEDUP_REMOVED lines=41> */
.L_x_2692:
        /* <DEDUP_REMOVED lines=22> */
.L_x_2693:
        /* <DEDUP_REMOVED lines=18> */
.L_x_2694:
        /* <DEDUP_REMOVED lines=22> */
.L_x_2695:
        /* <DEDUP_REMOVED lines=22> */
.L_x_2696:
[----:B0-----:R-:W-:Y:S01]  /*0960*/  UMOV UR4, 0x1 ;  /* 0x0000000100047882 */ /* 0x001fe20000000000 */
[----:B------:R-:W-:Y:S01]  /*0970*/  PLOP3.LUT P0, PT, PT, PT, UP0, 0x80, 0x0 ;  /* 0x000000000000781c */ /* 0x000fe20003f0f008 */
[----:B------:R-:W-:Y:S01]  /*0980*/  USEL UR4, UR4, 0x2, !UP0 ;  /* 0x0000000204047887 */ /* 0x000fe2000c000000 */
[----:B------:R-:W-:Y:S01]  /*0990*/  NOP ;  /* 0x0000000000007918 */ /* 0x000fe20000000000 */
[----:B------:R-:W-:Y:S01]  /*09a0*/  ULDC.64 UR60, c[0x0][0x208] ;  /* 0x00008200003c7ab9 */ /* 0x000fe20000000a00 */
[----:B------:R-:W-:Y:S03]  /*09b0*/  BSSY B9, `(.L_x_2697) ;  /* 0x000243b000097945 */ /* 0x000fe60003800000 */
[----:B------:R-:W-:-:S05]  /*09c0*/  IMAD.U32 R2, RZ, RZ, UR4 ;  /* 0x00000004ff027e24 */ /* 0x000fca000f8e00ff */
[----:B------:R0:W-:Y:S01]  /*09d0*/  STL [R1+0x58], R2 ;  /* 0x0000580201007387 */ /* 0x0001e20000100800 */
[----:B-12-4-:R-:W-:Y:S06]  /*09e0*/  BAR.SYNC.DEFER_BLOCKING 0x0 ;  /* 0x0000000000007b1d */ /* 0x016fec0000010000 */
[----:B------:R-:W-:Y:S05]  /*09f0*/  @!P0 BRA `(.L_x_2698) ;  /* 0x000001c400ac8947 */ /* 0x000fea0003800000 */
.L_x_2699:
        /* <DEDUP_REMOVED lines=8> */
[----:B-1----:R-:W-:-:S06]  /*0a80*/  ULEA UR4, UR5, UR4, 0x18 ;  /* 0x0000000405047291 */ /* 0x002fcc000f8ec03f */
[----:B------:R-:W-:Y:S01]  /*0a90*/  IMAD.U32 R16, RZ, RZ, UR4 ;  /* 0x00000004ff107e24 */ /* 0x000fe2000f8e00ff */
[----:B------:R-:W-:-:S04]  /*0aa0*/  ULDC UR4, c[0x0][0xc3c] ;  /* 0x00030f0000047ab9 */ /* 0x000fc80000000800 */
[----:B------:R-:W1:Y:S01]  /*0ab0*/  LDS.128 R24, [R16+0x348d0] ;  /* 0x0348d00010187984 */ /* 0x000e620000000c00 */
[----:B------:R-:W-:Y:S06]  /*0ac0*/  BAR.ARV 0x4, 0x180 ;  /* 0x0106000000007b1d */ /* 0x000fec0000002000 */
[----:B-1----:R-:W-:-:S13]  /*0ad0*/  ISETP.GE.AND P0, PT, R27, UR4, PT ;  /* 0x000000041b007c0c */ /* 0x002fda000bf06270 */
[----:B------:R-:W-:Y:S05]  /*0ae0*/  @P0 BRA `(.L_x_2700) ;  /* 0x00000240009c0947 */ /* 0x000fea0003800000 */
[----:B------:R-:W2:Y:S01]  /*0af0*/  LDL R0, [R1+0x58] ;  /* 0x0000580001007983 */ /* 0x000ea20000100800 */
[----:B------:R-:W-:Y:S01]  /*0b00*/  VIADD R237, R4, 0xffffff80 ;  /* 0xffffff8004ed7836 */ /* 0x000fe20000000000 */
[----:B------:R-:W-:Y:S01]  /*0b10*/  R2UR UR4, R16 ;  /* 0x00000000100472ca */ /* 0x000fe200000e0000 */
[----:B------:R-:W-:Y:S01]  /*0b20*/  IMAD.MOV.U32 R212, RZ, RZ, RZ ;  /* 0x000000ffffd47224 */ /* 0x000fe200078e00ff */
[----:B------:R-:W-:Y:S01]  /*0b30*/  CS2R R188, SRZ ;  /* 0x0000000000bc7805 */ /* 0x000fe2000001ff00 */
[----:B------:R-:W-:Y:S02]  /*0b40*/  IMAD.MOV.U32 R17, RZ, RZ, RZ ;  /* 0x000000ffff117224 */ /* 0x000fe400078e00ff */
[----:B------:R-:W-:-:S08]  /*0b50*/  IMAD.MOV.U32 R185, RZ, RZ, RZ ;  /* 0x000000ffffb97224 */ /* 0x000fd000078e00ff */
[----:B------:R-:W-:Y:S01]  /*0b60*/  UIADD3 UR4, UR4, 0x10400, URZ ;  /* 0x0001040004047890 */ /* 0x000fe2000fffe03f */
[----:B--2---:R-:W-:Y:S02]  /*0b70*/  R2UR UR5, R0 ;  /* 0x00000000000572ca */ /* 0x004fe400000e0000 */
[----:B------:R-:W-:-:S04]  /*0b80*/  SHF.R.S32.HI R0, RZ, 0x1f, R237 ;  /* 0x0000001fff007819 */ /* 0x000fc800000114ed */
[CC--:B------:R-:W-:Y:S02]  /*0b90*/  LEA.HI R3, R0.reuse, R237.reuse, RZ, 0x7 ;  /* 0x000000ed00037211 */ /* 0x0c0fe400078f38ff */
[CC--:B0-----:R-:W-:Y:S02]  /*0ba0*/  LEA.HI R2, R0.reuse, R237.reuse, RZ, 0x4 ;  /* 0x000000ed00027211 */ /* 0x0c1fe400078f20ff */
[----:B------:R-:W-:Y:S02]  /*0bb0*/  LOP3.LUT R4, R3, 0xffffff80, RZ, 0xc0, !PT ;  /* 0xffffff8003047812 */ /* 0x000fe400078ec0ff */
[----:B------:R-:W-:Y:S01]  /*0bc0*/  SHF.R.S32.HI R5, RZ, 0x4, R2 ;  /* 0x00000004ff057819 */ /* 0x000fe20000011402 */
[----:B------:R-:W-:Y:S01]  /*0bd0*/  ULOP3.LUT UR5, UR5, 0x1, URZ, 0xfc, !UPT ;  /* 0x0000000105057892 */ /* 0x000fe2000f8efc3f */
[----:B------:R-:W-:Y:S01]  /*0be0*/  LEA.HI R197, R0, R237, RZ, 0x5 ;  /* 0x000000ed00c57211 */ /* 0x000fe200078f28ff */
[----:B------:R-:W-:Y:S01]  /*0bf0*/  IMAD.IADD R225, R237, 0x1, -R4 ;  /* 0x00000001ede17824 */ /* 0x000fe200078e0a04 */
[----:B------:R-:W-:-:S02]  /*0c00*/  LOP3.LUT R4, R2, 0x3fffff0, RZ, 0xc0, !PT ;  /* 0x03fffff002047812 */ /* 0x000fc400078ec0ff */
[----:B------:R-:W-:Y:S02]  /*0c10*/  LEA.HI R2, R2, R5, RZ, 0x1 ;  /* 0x0000000502027211 */ /* 0x000fe400078f08ff */
[----:B------:R-:W-:Y:S01]  /*0c20*/  SHF.R.S32.HI R197, RZ, 0x5, R197 ;  /* 0x00000005ffc57819 */ /* 0x000fe200000114c5 */
[----:B------:R-:W-:Y:S01]  /*0c30*/  IMAD.IADD R4, R237, 0x1, -R4 ;  /* 0x00000001ed047824 */ /* 0x000fe200078e0a04 */
[----:B------:R-:W-:Y:S02]  /*0c40*/  LOP3.LUT R2, R2, 0x1ffffffe, RZ, 0xc0, !PT ;  /* 0x1ffffffe02027812 */ /* 0x000fe400078ec0ff */
[----:B------:R-:W-:Y:S02]  /*0c50*/  SHF.R.S32.HI R6, RZ, 0x1f, R225 ;  /* 0x0000001fff067819 */ /* 0x000fe400000114e1 */
[----:B------:R-:W-:Y:S01]  /*0c60*/  SHF.R.S32.HI R232, RZ, 0x7, R3 ;  /* 0x00000007ffe87819 */ /* 0x000fe20000011403 */
[----:B------:R-:W-:Y:S01]  /*0c70*/  IMAD.IADD R2, R5, 0x1, -R2 ;  /* 0x0000000105027824 */ /* 0x000fe200078e0a02 */
[CC--:B------:R-:W-:Y:S01]  /*0c80*/  LEA.HI R7, R6.reuse, R225.reuse, RZ, 0x2 ;  /* 0x000000e106077211 */ /* 0x0c0fe200078f10ff */
[----:B------:R-:W-:Y:S01]  /*0c90*/  IMAD R5, R197, 0x10, R4 ;  /* 0x00000010c5057824 */ /* 0x000fe200078e0204 */
[----:B------:R-:W-:-:S02]  /*0ca0*/  LEA.HI R6, R6, R225, RZ, 0x5 ;  /* 0x000000e106067211 */ /* 0x000fc400078f28ff */
[--C-:B------:R-:W-:Y:S01]  /*0cb0*/  SHF.R.S32.HI R8, RZ, 0x2, R7.reuse ;  /* 0x00000002ff087819 */ /* 0x100fe20000011407 */
[----:B------:R-:W-:Y:S01]  /*0cc0*/  IMAD R234, R5, 0x8, R2 ;  /* 0x0000000805ea7824 */ /* 0x000fe200078e0202 */
[----:B------:R-:W-:Y:S02]  /*0cd0*/  LEA.HI R2, R0, R237, RZ, 0x2 ;  /* 0x000000ed00027211 */ /* 0x000fe400078f10ff */
[----:B------:R-:W-:Y:S01]  /*0ce0*/  SHF.R.S32.HI R9, RZ, 0x1f, R7 ;  /* 0x0000001fff097819 */ /* 0x000fe20000011407 */
[----:B------:R-:W-:Y:S01]  /*0cf0*/  IMAD.SHL.U32 R234, R234, 0x8, RZ ;  /* 0x00000008eaea7824 */ /* 0x000fe200078e00ff */
[----:B------:R-:W-:Y:S02]  /*0d00*/  LOP3.LUT R214, R2, 0xfffffffc, RZ, 0xc0, !PT ;  /* 0xfffffffc02d67812 */ /* 0x000fe400078ec0ff */
[----:B------:R-:W-:Y:S02]  /*0d10*/  LEA.HI R9, R9, R8, RZ, 0x3 ;  /* 0x0000000809097211 */ /* 0x000fe400078f18ff */
[----:B------:R-:W-:Y:S01]  /*0d20*/  SHF.R.S32.HI R184, RZ, 0x2, R2 ;  /* 0x00000002ffb87819 */ /* 0x000fe20000011402 */
[----:B------:R-:W-:Y:S01]  /*0d30*/  IMAD.IADD R214, R237, 0x1, -R214 ;  /* 0x00000001edd67824 */ /* 0x000fe200078e0ad6 */
[----:B------:R-:W-:-:S02]  /*0d40*/  LOP3.LUT R9, R9, 0xfffffff8, RZ, 0xc0, !PT ;  /* 0xfffffff809097812 */ /* 0x000fc400078ec0ff */
[----:B------:R-:W-:Y:S01]  /*0d50*/  LEA.HI R3, R3, R232, RZ, 0x1 ;  /* 0x000000e803037211 */ /* 0x000fe200078f08ff */
[----:B------:R-:W-:Y:S01]  /*0d60*/  IMAD.SHL.U32 R22, R214, 0x4, RZ ;  /* 0x00000004d6167824 */ /* 0x000fe200078e00ff */
[----:B------:R-:W-:Y:S01]  /*0d70*/  SHF.R.S32.HI R5, RZ, 0x1f, R2 ;  /* 0x0000001fff057819 */ /* 0x000fe20000011402 */
[----:B------:R-:W-:Y:S01]  /*0d80*/  VIADD R213, R184, 0x40 ;  /* 0x00000040b8d57836 */ /* 0x000fe20000000000 */
[----:B------:R-:W-:Y:S01]  /*0d90*/  SHF.R.S32.HI R6, RZ, 0x5, R6 ;  /* 0x00000005ff067819 */ /* 0x000fe20000011406 */
[----:B------:R-:W-:Y:S01]  /*0da0*/  IMAD.IADD R9, R8, 0x1, -R9 ;  /* 0x0000000108097824 */ /* 0x000fe200078e0a09 */
[----:B------:R-:W-:Y:S01]  /*0db0*/  LOP3.LUT R3, R3, 0x3fffffe, RZ, 0xc0, !PT ;  /* 0x03fffffe03037812 */ /* 0x000fe200078ec0ff */
[----:B------:R-:W-:Y:S01]  /*0dc0*/  VIADD R191, R22, 0x20 ;  /* 0x0000002016bf7836 */ /* 0x000fe20000000000 */
[----:B------:R-:W-:Y:S01]  /*0dd0*/  LEA.HI R5, R5, R184, RZ, 0x3 ;  /* 0x000000b805057211 */ /* 0x000fe200078f18ff */
[----:B------:R-:W-:Y:S01]  /*0de0*/  IMAD R6, R6, 0x10, R9 ;  /* 0x0000001006067824 */ /* 0x000fe200078e0209 */
[----:B------:R-:W-:Y:S01]  /*0df0*/  SHF.R.S32.HI R2, RZ, 0x1f, R213 ;  /* 0x0000001fff027819 */ /* 0x000fe200000114d5 */
[----:B------:R-:W-:Y:S01]  /*0e00*/  IMAD.IADD R3, R232, 0x1, -R3 ;  /* 0x00000001e8037824 */ /* 0x000fe200078e0a03 */
[----:B------:R-:W-:Y:S01]  /*0e10*/  LOP3.LUT R5, R5, 0xfffffff8, RZ, 0xc0, !PT ;  /* 0xfffffff805057812 */ /* 0x000fe200078ec0ff */
[----:B------:R-:W-:Y:S01]  /*0e20*/  IMAD.IADD R186, R22, 0x1, R191 ;  /* 0x0000000116ba7824 */ /* 0x000fe200078e02bf */
[----:B------:R-:W-:Y:S01]  /*0e30*/  LEA.HI R2, R2, R213, RZ, 0x3 ;  /* 0x000000d502027211 */ /* 0x000fe200078f18ff */
[----:B------:R-:W-:Y:S01]  /*0e40*/  IMAD R233, R3, 0x40, R6 ;  /* 0x0000004003e97824 */ /* 0x000fe200078e0206 */
[----:B------:R-:W-:Y:S01]  /*0e50*/  LEA.HI R0, R0, R237, RZ, 0x3 ;  /* 0x000000ed00007211 */ /* 0x000fe200078f18ff */
[----:B------:R-:W-:Y:S01]  /*0e60*/  IMAD.IADD R224, R184, 0x1, -R5 ;  /* 0x00000001b8e07824 */ /* 0x000fe200078e0a05 */
[----:B------:R-:W-:Y:S01]  /*0e70*/  SHF.R.S32.HI R3, RZ, 0x1f, R186 ;  /* 0x0000001fff037819 */ /* 0x000fe200000114ba */
[----:B------:R-:W-:Y:S01]  /*0e80*/  IMAD.SHL.U32 R195, R213, 0x40, RZ ;  /* 0x00000040d5c37824 */ /* 0x000fe200078e00ff */
[----:B------:R-:W-:Y:S01]  /*0e90*/  SHF.R.S32.HI R215, RZ, 0x3, R0 ;  /* 0x00000003ffd77819 */ /* 0x000fe20000011400 */
[----:B------:R-:W-:Y:S01]  /*0ea0*/  VIADD R190, R22, 0x40 ;  /* 0x0000004016be7836 */ /* 0x000fe20000000000 */
[CC--:B------:R-:W-:Y:S01]  /*0eb0*/  LEA.HI R217, R3.reuse, R186.reuse, RZ, 0x3 ;  /* 0x000000ba03d97211 */ /* 0x0c0fe200078f18ff */
[----:B------:R-:W-:Y:S01]  /*0ec0*/  IMAD.SHL.U32 R2, R2, 0x40, RZ ;  /* 0x0000004002027824 */ /* 0x000fe200078e00ff */
[----:B------:R-:W-:Y:S01]  /*0ed0*/  LEA.HI R3, R3, R186, RZ, 0x6 ;  /* 0x000000ba03037211 */ /* 0x000fe200078f30ff */
[----:B------:R-:W-:Y:S01]  /*0ee0*/  IMAD.SHL.U32 R196, R224, 0x40, RZ ;  /* 0x00000040e0c47824 */ /* 0x000fe200078e00ff */
[----:B------:R-:W-:Y:S01]  /*0ef0*/  LOP3.LUT R195, R195, 0x1c0, RZ, 0xc0, !PT ;  /* 0x000001c0c3c37812 */ /* 0x000fe200078ec0ff */
[----:B------:R-:W-:Y:S01]  /*0f00*/  IMAD.IADD R187, R22, 0x1, R190 ;  /* 0x0000000116bb7824 */ /* 0x000fe200078e02be */
[----:B------:R-:W-:Y:S01]  /*0f10*/  LOP3.LUT R199, R2, 0xfffffe00, RZ, 0xc0, !PT ;  /* 0xfffffe0002c77812 */ /* 0x000fe200078ec0ff */
[----:B------:R-:W-:Y:S01]  /*0f20*/  IMAD.SHL.U32 R2, R3, 0x80, RZ ;  /* 0x0000008003027824 */ /* 0x000fe200078e00ff */
[----:B------:R-:W-:Y:S01]  /*0f30*/  LOP3.LUT R196, R196, 0x1c0, RZ, 0xc0, !PT ;  /* 0x000001c0c4c47812 */ /* 0x000fe200078ec0ff */
[----:B------:R-:W-:Y:S01]  /*0f40*/  IMAD.SHL.U32 R18, R214, 0x8, RZ ;  /* 0x00000008d6127824 */ /* 0x000fe200078e00ff */
[----:B------:R-:W-:Y:S01]  /*0f50*/  SHF.R.U32.HI R231, RZ, 0x3, R195 ;  /* 0x00000003ffe77819 */ /* 0x000fe200000116c3 */
[C---:B------:R-:W-:Y:S01]  /*0f60*/  VIADD R193, R22.reuse, 0x10 ;  /* 0x0000001016c17836 */ /* 0x040fe20000000000 */
[----:B------:R-:W-:Y:S01]  /*0f70*/  SHF.R.S32.HI R4, RZ, 0x1f, R187 ;  /* 0x0000001fff047819 */ /* 0x000fe200000114bb */
[C---:B------:R-:W-:Y:S01]  /*0f80*/  VIADD R192, R22.reuse, 0x30 ;  /* 0x0000003016c07836 */ /* 0x040fe20000000000 */
[----:B------:R-:W-:Y:S01]  /*0f90*/  LOP3.LUT R10, R195, 0x38, R217, 0xf8, !PT ;  /* 0x00000038c30a7812 */ /* 0x000fe200078ef8d9 */
[----:B------:R-:W-:Y:S01]  /*0fa0*/  VIADD R194, R22, 0x50 ;  /* 0x0000005016c27836 */ /* 0x000fe20000000000 */
[----:B------:R-:W-:-:S02]  /*0fb0*/  SHF.R.U32.HI R198, RZ, 0x3, R196 ;  /* 0x00000003ffc67819 */ /* 0x000fc400000116c4 */
[----:B------:R-:W-:Y:S02]  /*0fc0*/  LOP3.LUT R3, R196, 0x38, R217, 0xf8, !PT ;  /* 0x00000038c4037812 */ /* 0x000fe400078ef8d9 */
[----:B------:R-:W-:Y:S02]  /*0fd0*/  LOP3.LUT R2, R2, 0xffffe000, RZ, 0xc0, !PT ;  /* 0xffffe00002027812 */ /* 0x000fe400078ec0ff */
[----:B------:R-:W-:Y:S02]  /*0fe0*/  LEA.HI R5, R4, R187, RZ, 0x6 ;  /* 0x000000bb04057211 */ /* 0x000fe400078f30ff */
[----:B------:R-:W-:Y:S02]  /*0ff0*/  LOP3.LUT R9, R10, R231, RZ, 0x3c, !PT ;  /* 0x000000e70a097212 */ /* 0x000fe400078e3cff */
[----:B------:R-:W-:Y:S01]  /*1000*/  LOP3.LUT R6, R3, R198, RZ, 0x3c, !PT ;  /* 0x000000c603067212 */ /* 0x000fe200078e3cff */
[----:B------:R-:W-:Y:S01]  /*1010*/  IMAD R3, R197, 0x200, R2 ;  /* 0x00000200c5037824 */ /* 0x000fe200078e0202 */
[----:B------:R-:W-:Y:S01]  /*1020*/  IADD3 R9, R9, R2, R199 ;  /* 0x0000000209097210 */ /* 0x000fe20007ffe0c7 */
[----:B------:R-:W-:Y:S01]  /*1030*/  IMAD.SHL.U32 R8, R5, 0x80, RZ ;  /* 0x0000008005087824 */ /* 0x000fe200078e00ff */
[----:B------:R-:W-:Y:S01]  /*1040*/  LOP3.LUT R2, R0, 0xfffffff8, RZ, 0xc0, !PT ;  /* 0xfffffff800027812 */ /* 0x000fe200078ec0ff */
[----:B------:R-:W-:Y:S01]  /*1050*/  IMAD.IADD R6, R3, 0x1, R6 ;  /* 0x0000000103067824 */ /* 0x000fe200078e0206 */
[----:B------:R-:W-:Y:S01]  /*1060*/  LEA.HI R4, R4, R187, RZ, 0x3 ;  /* 0x000000bb04047211 */ /* 0x000fe200078f18ff */
[----:B------:R-:W-:Y:S01]  /*1070*/  IMAD.U32 R3, RZ, RZ, UR5 ;  /* 0x00000005ff037e24 */ /* 0x000fe2000f8e00ff */
[----:B------:R-:W-:Y:S01]  /*1080*/  LOP3.LUT R8, R8, 0xffffe000, RZ, 0xc0, !PT ;  /* 0xffffe00008087812 */ /* 0x000fe200078ec0ff */
[----:B------:R-:W-:Y:S01]  /*1090*/  IMAD.IADD R207, R237, 0x1, -R2 ;  /* 0x00000001edcf7824 */ /* 0x000fe200078e0a02 */
[--C-:B------:R-:W-:Y:S01]  /*10a0*/  LOP3.LUT R5, R196, 0x38, R4.reuse, 0xf8, !PT ;  /* 0x00000038c4057812 */ /* 0x100fe200078ef804 */
[----:B------:R-:W-:Y:S01]  /*10b0*/  IMAD.U32 R0, RZ, RZ, UR4 ;  /* 0x00000004ff007e24 */ /* 0x000fe2000f8e00ff */
[----:B------:R-:W-:Y:S01]  /*10c0*/  LEA.HI R2, R214, R214, RZ, 0x1 ;  /* 0x000000d6d6027211 */ /* 0x000fe200078f08ff */
[----:B------:R0:W-:Y:S01]  /*10d0*/  STL [R1+0x24], R3 ;  /* 0x0000240301007387 */ /* 0x0001e20000100800 */
[----:B------:R-:W-:Y:S01]  /*10e0*/  LOP3.LUT R12, R195, 0x38, R4, 0xf8, !PT ;  /* 0x00000038c30c7812 */ /* 0x000fe200078ef804 */
[----:B------:R-:W-:Y:S01]  /*10f0*/  IMAD.SHL.U32 R203, R207, 0x8, RZ ;  /* 0x00000008cfcb7824 */ /* 0x000fe200078e00ff */
[----:B------:R-:W-:Y:S01]  /*1100*/  LOP3.LUT R10, R5, R198, RZ, 0x3c, !PT ;  /* 0x000000c6050a7212 */ /* 0x000fe200078e3cff */
[----:B------:R-:W-:Y:S01]  /*1110*/  IMAD R5, R197, 0x200, R8 ;  /* 0x00000200c5057824 */ /* 0x000fe200078e0208 */
[----:B------:R-:W-:Y:S01]  /*1120*/  LOP3.LUT R12, R12, R231, RZ, 0x3c, !PT ;  /* 0x000000e70c0c7212 */ /* 0x000fe200078e3cff */
[----:B------:R1:W-:Y:S01]  /*1130*/  STL [R1+0x40], R0 ;  /* 0x0000400001007387 */ /* 0x0003e20000100800 */
[----:B------:R-:W-:Y:S01]  /*1140*/  VIADD R206, R203, 0x40 ;  /* 0x00000040cbce7836 */ /* 0x000fe20000000000 */
[----:B------:R-:W-:Y:S01]  /*1150*/  LOP3.LUT R204, R7, 0x7ffffffc, RZ, 0xc0, !PT ;  /* 0x7ffffffc07cc7812 */ /* 0x000fe200078ec0ff */
[----:B------:R-:W-:Y:S01]  /*1160*/  IMAD.IADD R5, R5, 0x1, R10 ;  /* 0x0000000105057824 */ /* 0x000fe200078e020a */
[----:B0-----:R-:W-:-:S02]  /*1170*/  LOP3.LUT R3, R2, 0x1ffffffe, RZ, 0xc0, !PT ;  /* 0x1ffffffe02037812 */ /* 0x001fc400078ec0ff */
[----:B------:R-:W-:Y:S01]  /*1180*/  LOP3.LUT R2, R195, 0x38, R18, 0xf8, !PT ;  /* 0x00000038c3027812 */ /* 0x000fe200078ef812 */
[----:B------:R-:W-:Y:S01]  /*1190*/  IMAD.IADD R204, R225, 0x1, -R204 ;  /* 0x00000001e1cc7824 */ /* 0x000fe200078e0acc */
[----:B------:R-:W-:Y:S01]  /*11a0*/  IADD3 R12, R12, R8, R199 ;  /* 0x000000080c0c7210 */ /* 0x000fe20007ffe0c7 */
[----:B-1----:R-:W-:Y:S01]  /*11b0*/  IMAD.IADD R0, R214, 0x1, -R3 ;  /* 0x00000001d6007824 */ /* 0x002fe200078e0a03 */
[----:B------:R-:W-:Y:S02]  /*11c0*/  LOP3.LUT R2, R199, R2, R231, 0xf6, !PT ;  /* 0x00000002c7027212 */ /* 0x000fe400078ef6e7 */
[----:B------:R-:W-:Y:S01]  /*11d0*/  SHF.R.S32.HI R236, RZ, 0x1f, R203 ;  /* 0x0000001fffec7819 */ /* 0x000fe200000114cb */
[----:B------:R-:W-:Y:S01]  /*11e0*/  IMAD R205, R0, 0x8, R233 ;  /* 0x0000000800cd7824 */ /* 0x000fe200078e02e9 */
        /* <DEDUP_REMOVED lines=13> */
.L_x_2924:
[----:B0-2-4-:R-:W0:Y:S01]  /*12c0*/  LDC.64 R2, c[0x0][0xc88] ;  /* 0x00032200ff027b82 */ /* 0x015e220000000a00 */
[----:B------:R-:W-:Y:S01]  /*12d0*/  ULDC.64 UR4, c[0x0][0xa28] ;  /* 0x00028a0000047ab9 */ /* 0x000fe20000000a00 */
[----:B------:R-:W-:Y:S01]  /*12e0*/  ULDC.64 UR8, c[0x0][0xa18] ;  /* 0x0002860000087ab9 */ /* 0x000fe20000000a00 */
[----:B------:R-:W-:Y:S01]  /*12f0*/  ULDC.64 UR6, c[0x0][0xa08] ;  /* 0x0002820000067ab9 */ /* 0x000fe20000000a00 */
[----:B0-----:R-:W-:-:S05]  /*1300*/  IMAD.WIDE R2, R27, 0x4, R2 ;  /* 0x000000041b027825 */ /* 0x001fca00078e0202 */
[----:B------:R-:W2:Y:S01]  /*1310*/  LDG.E R211, desc[UR60][R2.64] ;  /* 0x0000003c02d37981 */ /* 0x000ea2000c1e1900 */
        /* <DEDUP_REMOVED lines=16> */
[----:B---3--:R-:W-:Y:S01]  /*1420*/  @P1 IADD3 R4, P2, R209, UR8, RZ ;  /* 0x00000008d1041c10 */ /* 0x008fe2000ff5e0ff */
        /* <DEDUP_REMOVED lines=28> */
.L_x_2701:
[----:B------:R-:W-:Y:S02]  /*15f0*/  IMAD.U32 R24, RZ, RZ, UR5 ;  /* 0x00000005ff187e24 */ /* 0x000fe4000f8e00ff */
[----:B------:R-:W-:Y:S01]  /*1600*/  IMAD.U32 R28, RZ, RZ, UR4 ;  /* 0x00000004ff1c7e24 */ /* 0x000fe2000f8e00ff */
[----:B------:R-:W-:Y:S06]  /*1610*/  @!P2 BRA `(.L_x_2702) ;  /* 0x000000000010a947 */ /* 0x000fec0003800000 */
[----:B------:R-:W-:-:S04]  /*1620*/  IADD3 R2, P0, R209, UR8, RZ ;  /* 0x00000008d1027c10 */ /* 0x000fc8000ff1e0ff */
[----:B------:R-:W-:-:S05]  /*1630*/  IADD3.X R3, R210, UR9, RZ, P0, !PT ;  /* 0x00000009d2037c10 */ /* 0x000fca00087fe4ff */
[----:B------:R0:W5:Y:S01]  /*1640*/  LDG.E R28, desc[UR60][R2.64] ;  /* 0x0000003c021c7981 */ /* 0x000162000c1e1900 */
[----:B------:R-:W-:Y:S05]  /*1650*/  BRA `(.L_x_2703) ;  /* 0x0000000000107947 */ /* 0x000fea0003800000 */
.L_x_2702:
[----:B------:R-:W-:Y:S05]  /*1660*/  @!P0 BRA `(.L_x_2703) ;  /* 0x00000000000c8947 */ /* 0x000fea0003800000 */
[----:B------:R-:W2:Y:S04]  /*1670*/  LDG.E R3, desc[UR60][R6.64] ;  /* 0x0000003c06037981 */ /* 0x000ea8000c1e1900 */
[----:B------:R-:W2:Y:S02]  /*1680*/  LDG.E R28, desc[UR60][R6.64+0x4] ;  /* 0x0000043c061c7981 */ /* 0x000ea4000c1e1900 */
[----:B--2---:R-:W-:-:S07]  /*1690*/  IMAD.IADD R28, R28, 0x1, -R3 ;  /* 0x000000011c1c7824 */ /* 0x004fce00078e0a03 */
.L_x_2703:
[----:B------:R-:W-:Y:S01]  /*16a0*/  ULDC.64 UR4, c[0x0][0xa10] ;  /* 0x0002840000047ab9 */ /* 0x000fe20000000a00 */
[----:B------:R-:W1:Y:S01]  /*16b0*/  LDC R6, c[0x0][0x448] ;  /* 0x00011200ff067b82 */ /* 0x000e620000000800 */
[----:B------:R-:W-:-:S04]  /*16c0*/  ISETP.NE.U32.AND P0, PT, RZ, UR4, PT ;  /* 0x00000004ff007c0c */ /* 0x000fc8000bf05070 */
[----:B------:R-:W-:Y:S01]  /*16d0*/  ISETP.NE.AND.EX P0, PT, RZ, UR5, PT, P0 ;  /* 0x00000005ff007c0c */ /* 0x000fe2000bf05300 */
[----:B------:R-:W-:-:S12]  /*16e0*/  ULDC.64 UR4, c[0x0][0xa30] ;  /* 0x00028c0000047ab9 */ /* 0x000fd80000000a00 */
[----:B0-----:R-:W0:Y:S02]  /*16f0*/  @P0 LDC.64 R2, c[0x0][0xa10] ;  /* 0x00028400ff020b82 */ /* 0x001e240000000a00 */
[----:B0-----:R-:W-:-:S05]  /*1700*/  @P0 IMAD.WIDE R2, R27, 0x4, R2 ;  /* 0x000000041b020825 */ /* 0x001fca00078e0202 */
[----:B------:R-:W2:Y:S04]  /*1710*/  @P0 LDG.E R0, desc[UR60][R2.64] ;  /* 0x0000003c02000981 */ /* 0x000ea8000c1e1900 */
[----:B------:R0:W2:Y:S01]  /*1720*/  @P0 LDG.E R7, desc[UR60][R2.64+0x4] ;  /* 0x0000043c02070981 */ /* 0x0000a2000c1e1900 */
[----:B------:R-:W-:Y:S01]  /*1730*/  ISETP.NE.U32.AND P1, PT, RZ, UR4, PT ;  /* 0x00000004ff007c0c */ /* 0x000fe2000bf25070 */
[----:B-----5:R-:W-:-:S03]  /*1740*/  IMAD.MOV.U32 R144, RZ, RZ, R28 ;  /* 0x000000ffff907224 */ /* 0x020fc600078e001c */
[----:B------:R-:W-:-:S13]  /*1750*/  ISETP.NE.AND.EX P1, PT, RZ, UR5, PT, P1 ;  /* 0x00000005ff007c0c */ /* 0x000fda000bf25310 */
[----:B------:R-:W-:-:S04]  /*1760*/  @P1 IADD3 R4, P2, R209, UR4, RZ ;  /* 0x00000004d1041c10 */ /* 0x000fc8000ff5e0ff */
[----:B------:R-:W-:-:S05]  /*1770*/  @P1 IADD3.X R5, R210, UR5, RZ, P2, !PT ;  /* 0x00000005d2051c10 */ /* 0x000fca00097fe4ff */
[----:B------:R3:W5:Y:S01]  /*1780*/  @P1 LDG.E R144, desc[UR60][R4.64] ;  /* 0x0000003c04901981 */ /* 0x000762000c1e1900 */
[----:B-1----:R-:W-:Y:S01]  /*1790*/  ISETP.NE.AND P1, PT, R6, 0x1, PT ;  /* 0x000000010600780c */ /* 0x002fe20003f25270 */
[----:B------:R-:W-:Y:S01]  /*17a0*/  IMAD.SHL.U32 R200, R25, 0x80, RZ ;  /* 0x0000008019c87824 */ /* 0x000fe200078e00ff */
[----:B------:R-:W-:Y:S01]  /*17b0*/  PLOP3.LUT P2, PT, PT, PT, PT, 0x80, 0x0 ;  /* 0x000000000000781c */ /* 0x000fe20003f4f070 */
[----:B------:R-:W-:Y:S02]  /*17c0*/  IMAD.IADD R9, R28, 0x1, -R9 ;  /* 0x000000011c097824 */ /* 0x000fe400078e0a09 */
[----:B0-----:R-:W-:Y:S02]  /*17d0*/  VIADD R2, R200, 0x7f ;  /* 0x0000007fc8027836 */ /* 0x001fe40000000000 */
[----:B------:R-:W-:-:S05]  /*17e0*/  IMAD.MOV R120, RZ, RZ, -R9 ;  /* 0x000000ffff787224 */ /* 0x000fca00078e0a09 */
[----:B------:R-:W-:Y:S01]  /*17f0*/  VIMNMX R120, RZ, R120, !PT ;  /* 0x00000078ff787248 */ /* 0x000fe20007fe0100 */
[----:B------:R-:W0:Y:S08]  /*1800*/  @P1 LDC R11, c[0x0][0x44c] ;  /* 0x00011300ff0b1b82 */ /* 0x000e300000000800 */
[----:B------:R-:W1:Y:S01]  /*1810*/  @P1 LDC R3, c[0x0][0x450] ;  /* 0x00011400ff031b82 */ /* 0x000e620000000800 */
[----:B--2---:R-:W-:-:S02]  /*1820*/  @P0 IMAD.IADD R24, R7, 0x1, -R0 ;  /* 0x0000000107180824 */ /* 0x004fc400078e0a00 */
[----:B0-----:R-:W-:-:S04]  /*1830*/  @P1 IMAD.HI.U32 R0, R2, R11, RZ ;  /* 0x0000000b02001227 */ /* 0x001fc800078e00ff */
[----:B------:R-:W-:Y:S01]  /*1840*/  IMAD.IADD R202, R9, 0x1, R24 ;  /* 0x0000000109ca7824 */ /* 0x000fe200078e0218 */
[----:B-1----:R-:W-:-:S03]  /*1850*/  @P1 SHF.R.U32.HI R2, RZ, R3, R0 ;  /* 0x00000003ff021219 */ /* 0x002fc60000011600 */
[C---:B------:R-:W-:Y:S01]  /*1860*/  VIADD R0, R202.reuse, 0x7f ;  /* 0x0000007fca007836 */ /* 0x040fe20000000000 */
[----:B------:R-:W-:-:S04]  /*1870*/  IADD3 R149, R202, 0x80, -R201 ;  /* 0x00000080ca957810 */ /* 0x000fc80007ffe8c9 */
[----:B------:R-:W-:Y:S01]  /*1880*/  SHF.R.S32.HI R3, RZ, 0x1f, R0 ;  /* 0x0000001fff037819 */ /* 0x000fe20000011400 */
[----:B------:R-:W-:-:S03]  /*1890*/  IMAD.IADD R2, R149, 0x1, R2 ;  /* 0x0000000195027824 */ /* 0x000fc600078e0202 */
[----:B------:R-:W-:Y:S02]  /*18a0*/  LEA.HI R3, R3, R0, RZ, 0x7 ;  /* 0x0000000003037211 */ /* 0x000fe400078f38ff */
[----:B---3--:R-:W-:Y:S02]  /*18b0*/  SHF.R.S32.HI R5, RZ, 0x1f, R2 ;  /* 0x0000001fff057819 */ /* 0x008fe40000011402 */
[----:B------:R-:W-:Y:S02]  /*18c0*/  SHF.R.S32.HI R150, RZ, 0x7, R3 ;  /* 0x00000007ff967819 */ /* 0x000fe40000011403 */
[----:B------:R-:W-:-:S04]  /*18d0*/  LEA.HI R5, R5, R2, RZ, 0x7 ;  /* 0x0000000205057211 */ /* 0x000fc800078f38ff */
[----:B------:R-:W-:-:S04]  /*18e0*/  SHF.R.S32.HI R5, RZ, 0x7, R5 ;  /* 0x00000007ff057819 */ /* 0x000fc80000011405 */
[----:B------:R-:W-:-:S05]  /*18f0*/  VIMNMX R5, R150, R5, PT ;  /* 0x0000000596057248 */ /* 0x000fca0003fe0100 */
[----:B------:R-:W-:-:S05]  /*1900*/  IMAD R5, R5, 0x80, -R9 ;  /* 0x0000008005057824 */ /* 0x000fca00078e0a09 */
[----:B------:R-:W-:-:S04]  /*1910*/  VIMNMX R5, R5, R24, PT ;  /* 0x0000001805057248 */ /* 0x000fc80003fe0100 */
        /* <DEDUP_REMOVED lines=29> */
.L_x_2706:
[----:B------:R-:W-:Y:S05]  /*1af0*/  BSYNC B6 ;  /* 0x0000000000067941 */ /* 0x000fea0003800000 */
.L_x_2705:
        /* <DEDUP_REMOVED lines=20> */
.L_x_2708:
[----:B------:R-:W-:Y:S05]  /*1c40*/  BSYNC B6 ;  /* 0x0000000000067941 */ /* 0x000fea0003800000 */
.L_x_2707:
[----:B------:R-:W-:Y:S01]  /*1c50*/  ULDC.64 UR4, c[0x0][0x9f8] ;  /* 0x00027e0000047ab9 */ /* 0x000fe20000000a00 */
[----:B------:R-:W2:Y:S01]  /*1c60*/  LDL.LU R20, [R1+0x20] ;  /* 0x0000200001147983 */ /* 0x000ea20000300800 */
[----:B------:R-:W-:Y:S01]  /*1c70*/  ISETP.NE.U32.AND P0, PT, RZ, UR4, PT ;  /* 0x00000004ff007c0c */ /* 0x000fe2000bf05070 */
[----:B------:R-:W0:Y:S01]  /*1c80*/  LDC.64 R128, c[0x0][0x300] ;  /* 0x0000c000ff807b82 */ /* 0x000e220000000a00 */
[----:B------:R-:W-:Y:S01]  /*1c90*/  SHF.R.S32.HI R8, RZ, 0x1f, R26 ;  /* 0x0000001fff087819 */ /* 0x000fe2000001141a */
[----:B------:R-:W-:Y:S01]  /*1ca0*/  IMAD.IADD R117, R117, 0x1, R28 ;  /* 0x0000000175757824 */ /* 0x000fe200078e021c */
[----:B------:R-:W-:Y:S01]  /*1cb0*/  ISETP.NE.AND.EX P0, PT, RZ, UR5, PT, P0 ;  /* 0x00000005ff007c0c */ /* 0x000fe2000bf05300 */
[C---:B------:R-:W-:Y:S01]  /*1cc0*/  VIADD R3, R18.reuse, 0xa0 ;  /* 0x000000a012037836 */ /* 0x040fe20000000000 */
[----:B------:R-:W-:Y:S01]  /*1cd0*/  ULDC.64 UR6, c[0x0][0x330] ;  /* 0x0000cc0000067ab9 */ /* 0x000fe20000000a00 */
[C---:B------:R-:W-:Y:S01]  /*1ce0*/  VIADD R0, R18.reuse, 0x80 ;  /* 0x0000008012007836 */ /* 0x040fe20000000000 */
[----:B------:R-:W-:Y:S01]  /*1cf0*/  SHF.R.S32.HI R19, RZ, 0x1f, R18 ;  /* 0x0000001fff137819 */ /* 0x000fe20000011412 */
[----:B------:R-:W-:Y:S01]  /*1d00*/  VIADD R91, R18, 0x60 ;  /* 0x00000060125b7836 */ /* 0x000fe20000000000 */
[----:B------:R-:W1:Y:S07]  /*1d10*/  LDC.64 R28, c[0x0][0x408] ;  /* 0x00010200ff1c7b82 */ /* 0x000e6e0000000a00 */
[----:B------:R-:W-:Y:S01]  /*1d20*/  @P0 IADD3 R4, P1, R209, UR4, RZ ;  /* 0x00000004d1040c10 */ /* 0x000fe2000ff3e0ff */
[----:B------:R-:W-:Y:S01]  /*1d30*/  ULDC UR4, c[0x0][0x2f4] ;  /* 0x0000bd0000047ab9 */ /* 0x000fe20000000800 */
[----:B------:R-:W3:Y:S02]  /*1d40*/  LDC R119, c[0x0][0x3f4] ;  /* 0x0000fd00ff777b82 */ /* 0x000ee40000000800 */
[----:B------:R-:W-:-:S05]  /*1d50*/  @P0 IADD3.X R5, R210, UR5, RZ, P1, !PT ;  /* 0x00000005d2050c10 */ /* 0x000fca0008ffe4ff */
[----:B------:R4:W2:Y:S01]  /*1d60*/  @P0 LDG.E R27, desc[UR60][R4.64] ;  /* 0x0000003c041b0981 */ /* 0x0008a2000c1e1900 */
[----:B------:R-:W-:Y:S01]  /*1d70*/  ISETP.GE.AND P1, PT, R186, UR4, PT ;  /* 0x00000004ba007c0c */ /* 0x000fe2000bf26270 */
[----:B------:R-:W-:Y:S01]  /*1d80*/  IMAD R7, R8, UR6, RZ ;  /* 0x0000000608077c24 */ /* 0x000fe2000f8e02ff */
[----:B------:R-:W-:Y:S01]  /*1d90*/  ISETP.GE.AND P0, PT, R18, UR4, PT ;  /* 0x0000000412007c0c */ /* 0x000fe2000bf06270 */
[C---:B------:R-:W-:Y:S01]  /*1da0*/  IMAD.WIDE.U32 R94, R26.reuse, UR6, R18 ;  /* 0x000000061a5e7c25 */ /* 0x040fe2000f8e0012 */
[----:B------:R-:W-:Y:S01]  /*1db0*/  ISETP.GE.AND P2, PT, R3, UR4, PT ;  /* 0x0000000403007c0c */ /* 0x000fe2000bf46270 */
[----:B------:R-:W3:Y:S01]  /*1dc0*/  S2R R151, SR_TID.X ;  /* 0x0000000000977919 */ /* 0x000ee20000002100 */
[----:B------:R-:W-:Y:S01]  /*1dd0*/  SHF.R.S32.HI R3, RZ, 0x1f, R117 ;  /* 0x0000001fff037819 */ /* 0x000fe20000011475 */
[----:B------:R-:W-:Y:S01]  /*1de0*/  IMAD R7, R26, UR7, R7 ;  /* 0x000000071a077c24 */ /* 0x000fe2000f8e0207 */
[----:B------:R-:W-:Y:S01]  /*1df0*/  ISETP.GE.AND P3, PT, R0, UR4, PT ;  /* 0x0000000400007c0c */ /* 0x000fe2000bf66270 */
[----:B------:R-:W-:Y:S01]  /*1e00*/  ULDC.64 UR6, c[0x0][0xa08] ;  /* 0x0002820000067ab9 */ /* 0x000fe20000000a00 */
[----:B----4-:R-:W-:Y:S01]  /*1e10*/  SEL R4, RZ, 0xffffffff, P1 ;  /* 0xffffffffff047807 */ /* 0x010fe20000800000 */
[-C--:B0-----:R-:W-:Y:S01]  /*1e20*/  IMAD R10, R3, R128.reuse, RZ ;  /* 0x00000080030a7224 */ /* 0x081fe200078e02ff */
[----:B------:R-:W-:Y:S01]  /*1e30*/  SEL R0, RZ, 0x1, P0 ;  /* 0x00000001ff007807 */ /* 0x000fe20000000000 */
[----:B------:R-:W-:Y:S01]  /*1e40*/  IMAD.IADD R95, R95, 0x1, R7 ;  /* 0x000000015f5f7824 */ /* 0x000fe200078e0207 */
[----:B------:R-:W-:Y:S01]  /*1e50*/  ISETP.GE.AND P0, PT, R187, UR4, PT ;  /* 0x00000004bb007c0c */ /* 0x000fe2000bf06270 */
[----:B------:R-:W-:Y:S01]  /*1e60*/  IMAD.SHL.U32 R5, R4, 0x2, RZ ;  /* 0x0000000204057824 */ /* 0x000fe200078e00ff */
[----:B------:R-:W-:Y:S01]  /*1e70*/  ISETP.GE.AND P1, PT, R91, UR4, PT ;  /* 0x000000045b007c0c */ /* 0x000fe2000bf26270 */
[----:B------:R-:W-:Y:S01]  /*1e80*/  IMAD R9, R117, R129, R10 ;  /* 0x0000008175097224 */ /* 0x000fe200078e020a */
[----:B------:R-:W-:Y:S01]  /*1e90*/  SEL R7, RZ, 0x4, P0 ;  /* 0x00000004ff077807 */ /* 0x000fe20000000000 */
[----:B------:R-:W-:Y:S01]  /*1ea0*/  ULDC.64 UR4, c[0x0][0x308] ;  /* 0x0000c20000047ab9 */ /* 0x000fe20000000a00 */
[----:B------:R-:W-:Y:S01]  /*1eb0*/  LOP3.LUT R0, R5, 0x2, R0, 0xe2, !PT ;  /* 0x0000000205007812 */ /* 0x000fe200078ee200 */
[----:B------:R-:W-:Y:S01]  /*1ec0*/  IMAD.WIDE.U32 R4, R117, R128, RZ ;  /* 0x0000008075047225 */ /* 0x000fe200078e00ff */
[----:B------:R-:W-:-:S02]  /*1ed0*/  SEL R6, RZ, 0x8, P1 ;  /* 0x00000008ff067807 */ /* 0x000fc40000800000 */
[----:B------:R-:W-:Y:S01]  /*1ee0*/  SEL R11, RZ, 0x10, P3 ;  /* 0x00000010ff0b7807 */ /* 0x000fe20001800000 */
[----:B------:R-:W-:Y:S01]  /*1ef0*/  IMAD.IADD R5, R5, 0x1, R9 ;  /* 0x0000000105057824 */ /* 0x000fe200078e0209 */
[----:B------:R-:W-:Y:S01]  /*1f00*/  LOP3.LUT R0, R6, R0, R7, 0xfe, !PT ;  /* 0x0000000006007212 */ /* 0x000fe200078efe07 */
[----:B------:R-:W-:Y:S01]  /*1f10*/  IMAD R7, R8, UR4, RZ ;  /* 0x0000000408077c24 */ /* 0x000fe2000f8e02ff */
[----:B------:R-:W-:Y:S01]  /*1f20*/  ISETP.NE.U32.AND P0, PT, RZ, UR6, PT ;  /* 0x00000006ff007c0c */ /* 0x000fe2000bf05070 */
[-C--:B-1----:R-:W-:Y:S01]  /*1f30*/  IMAD.WIDE.U32 R98, R184, R28.reuse, R18 ;  /* 0x0000001cb8627225 */ /* 0x082fe200078e0012 */
[----:B------:R-:W-:Y:S02]  /*1f40*/  LOP3.LUT R11, R0, R11, RZ, 0xfc, !PT ;  /* 0x0000000b000b7212 */ /* 0x000fe400078efcff */
[----:B------:R-:W-:Y:S01]  /*1f50*/  ISETP.NE.AND.EX P0, PT, RZ, UR7, PT, P0 ;  /* 0x00000007ff007c0c */ /* 0x000fe2000bf05300 */
[C---:B------:R-:W-:Y:S01]  /*1f60*/  IMAD R9, R26.reuse, UR5, R7 ;  /* 0x000000051a097c24 */ /* 0x040fe2000f8e0207 */
[----:B------:R-:W-:Y:S01]  /*1f70*/  SHF.R.S32.HI R146, RZ, 0x1f, R184 ;  /* 0x0000001fff927819 */ /* 0x000fe200000114b8 */
[----:B------:R-:W-:Y:S01]  /*1f80*/  IMAD.WIDE.U32 R6, R26, UR4, R4 ;  /* 0x000000041a067c25 */ /* 0x000fe2000f8e0004 */
[----:B------:R-:W-:Y:S01]  /*1f90*/  ULDC.64 UR4, c[0x0][0x310] ;  /* 0x0000c40000047ab9 */ /* 0x000fe20000000a00 */
[----:B------:R-:W0:Y:S01]  /*1fa0*/  LDC.64 R4, c[0x0][0x3f8] ;  /* 0x0000fe00ff047b82 */ /* 0x000e220000000a00 */
[--C-:B------:R-:W-:Y:S01]  /*1fb0*/  SHF.R.S32.HI R23, RZ, 0x1f, R22.reuse ;  /* 0x0000001fff177819 */ /* 0x100fe20000011416 */
[----:B------:R-:W-:Y:S01]  /*1fc0*/  IMAD.IADD R7, R7, 0x1, R9 ;  /* 0x0000000107077824 */ /* 0x000fe200078e0209 */
[-C--:B---3--:R-:W-:Y:S01]  /*1fd0*/  ISETP.GE.AND P1, PT, R186, R119.reuse, PT ;  /* 0x00000077ba00720c */ /* 0x088fe20003f26270 */
[-C--:B------:R-:W-:Y:S01]  /*1fe0*/  IMAD R8, R146, R28.reuse, RZ ;  /* 0x0000001c92087224 */ /* 0x080fe200078e02ff */
[----:B------:R-:W-:Y:S01]  /*1ff0*/  ISETP.GE.AND P4, PT, R187, R119, PT ;  /* 0x00000077bb00720c */ /* 0x000fe20003f86270 */
[----:B------:R-:W-:Y:S01]  /*2000*/  IMAD.WIDE.U32 R96, R184, R28, R22 ;  /* 0x0000001cb8607225 */ /* 0x000fe200078e0016 */
[----:B------:R-:W-:-:S02]  /*2010*/  LOP3.LUT P3, RZ, R224, 0x4, RZ, 0xc0, !PT ;  /* 0x00000004e0ff7812 */ /* 0x000fc4000786c0ff */
[----:B------:R-:W-:Y:S01]  /*2020*/  SHF.L.U64.HI R126, R128, 0x7, R129 ;  /* 0x00000007807e7819 */ /* 0x000fe20000010281 */
[----:B------:R-:W-:Y:S01]  /*2030*/  IMAD R13, R184, R29, R8 ;  /* 0x0000001db80d7224 */ /* 0x000fe200078e0208 */
[----:B------:R-:W-:Y:S01]  /*2040*/  SHF.R.S32.HI R147, RZ, 0x1f, R213 ;  /* 0x0000001fff937819 */ /* 0x000fe200000114d5 */
[----:B------:R-:W-:Y:S01]  /*2050*/  IMAD.MOV.U32 R121, RZ, RZ, 0x20 ;  /* 0x00000020ff797424 */ /* 0x000fe200078e00ff */
[----:B------:R-:W-:Y:S01]  /*2060*/  LEA.HI R151, R151, 0x8, RZ, 0x19 ;  /* 0x0000000897977811 */ /* 0x000fe200078fc8ff */
[----:B------:R-:W-:Y:S02]  /*2070*/  IMAD.IADD R97, R97, 0x1, R13 ;  /* 0x0000000161617824 */ /* 0x000fe400078e020d */
[----:B------:R-:W-:Y:S01]  /*2080*/  IMAD.IADD R99, R13, 0x1, R99 ;  /* 0x000000010d637824 */ /* 0x000fe200078e0263 */
[----:B------:R-:W-:Y:S01]  /*2090*/  SEL R121, R121, 0xffffffe0, !P3 ;  /* 0xffffffe079797807 */ /* 0x000fe20005800000 */
[----:B-----5:R-:W-:-:S04]  /*20a0*/  IMAD.WIDE.U32 R96, R144, R28, R96 ;  /* 0x0000001c90607225 */ /* 0x020fc800078e0060 */
[----:B------:R-:W-:Y:S01]  /*20b0*/  IMAD.WIDE.U32 R98, R144, R28, R98 ;  /* 0x0000001c90627225 */ /* 0x000fe200078e0062 */
[----:B0-----:R-:W-:-:S03]  /*20c0*/  SHF.L.U64.HI R127, R4, 0x7, R5 ;  /* 0x00000007047f7819 */ /* 0x001fc60000010205 */
[----:B------:R-:W-:Y:S01]  /*20d0*/  IMAD.WIDE.U32 R100, R184, R4, R22 ;  /* 0x00000004b8647225 */ /* 0x000fe200078e0016 */
[----:B------:R-:W-:-:S03]  /*20e0*/  SHF.L.U64.HI R104, R4, 0x6, R5 ;  /* 0x0000000604687819 */ /* 0x000fc60000010205 */
[----:B------:R-:W-:-:S04]  /*20f0*/  IMAD.WIDE.U32 R102, R184, R4, R18 ;  /* 0x00000004b8667225 */ /* 0x000fc800078e0012 */
[C---:B------:R-:W-:Y:S02]  /*2100*/  IMAD.SHL.U32 R31, R128.reuse, 0x80, RZ ;  /* 0x00000080801f7824 */ /* 0x040fe400078e00ff */
[----:B------:R-:W-:Y:S02]  /*2110*/  IMAD.SHL.U32 R132, R128, 0x40, RZ ;  /* 0x0000004080847824 */ /* 0x000fe400078e00ff */
[----:B------:R-:W-:Y:S01]  /*2120*/  IMAD.SHL.U32 R105, R4, 0x40, RZ ;  /* 0x0000004004697824 */ /* 0x000fe200078e00ff */
[----:B--2---:R-:W-:-:S04]  /*2130*/  LOP3.LUT R20, R20, 0xfffffffe, RZ, 0xc0, !PT ;  /* 0xfffffffe14147812 */ /* 0x004fc800078ec0ff */
[----:B------:R-:W-:-:S05]  /*2140*/  @P4 LOP3.LUT R20, R20, 0x1, RZ, 0xfc, !PT ;  /* 0x0000000114144812 */ /* 0x000fca00078efcff */
[----:B------:R0:W-:Y:S01]  /*2150*/  STL [R1+0x20], R20 ;  /* 0x0000201401007387 */ /* 0x0001e20000100800 */
[----:B------:R-:W-:Y:S02]  /*2160*/  SHF.R.S32.HI R0, RZ, 0x1f, R27 ;  /* 0x0000001fff007819 */ /* 0x000fe4000001141b */
[----:B------:R-:W-:Y:S01]  /*2170*/  SEL R9, R27, RZ, !P0 ;  /* 0x000000ff1b097207 */ /* 0x000fe20004000000 */
[----:B------:R-:W-:Y:S01]  /*2180*/  IMAD.SHL.U32 R27, R4, 0x80, RZ ;  /* 0x00000080041b7824 */ /* 0x000fe200078e00ff */
[----:B------:R-:W-:-:S03]  /*2190*/  SEL R0, R0, RZ, !P0 ;  /* 0x000000ff00007207 */ /* 0x000fc60004000000 */
[----:B------:R-:W-:-:S04]  /*21a0*/  IMAD.WIDE.U32 R92, R9, UR4, R6 ;  /* 0x00000004095c7c25 */ /* 0x000fc8000f8e0006 */
[----:B------:R-:W-:Y:S02]  /*21b0*/  IMAD R10, R0, UR4, RZ ;  /* 0x00000004000a7c24 */ /* 0x000fe4000f8e02ff */
[----:B------:R-:W-:-:S04]  /*21c0*/  IMAD.WIDE.U32 R6, R184, R128, R18 ;  /* 0x00000080b8067225 */ /* 0x000fc800078e0012 */
[----:B------:R-:W-:Y:S01]  /*21d0*/  IMAD R89, R9, UR5, R10 ;  /* 0x0000000509597c24 */ /* 0x000fe2000f8e020a */
[----:B------:R-:W-:Y:S01]  /*21e0*/  IADD3 R90, P0, R92, R6, RZ ;  /* 0x000000065c5a7210 */ /* 0x000fe20007f1e0ff */
[----:B------:R-:W-:Y:S01]  /*21f0*/  IMAD R10, R146, R128, RZ ;  /* 0x00000080920a7224 */ /* 0x000fe200078e02ff */
[----:B------:R-:W-:Y:S01]  /*2200*/  ULDC.64 UR4, c[0x0][0x338] ;  /* 0x0000ce0000047ab9 */ /* 0x000fe20000000a00 */
[----:B------:R-:W-:Y:S02]  /*2210*/  IMAD.IADD R89, R93, 0x1, R89 ;  /* 0x000000015d597824 */ /* 0x000fe400078e0259 */
[----:B------:R-:W-:Y:S01]  /*2220*/  IMAD R10, R184, R129, R10 ;  /* 0x00000081b80a7224 */ /* 0x000fe200078e020a */
[----:B------:R-:W-:Y:S01]  /*2230*/  SHF.L.U64.HI R129, R128, 0x6, R129 ;  /* 0x0000000680817819 */ /* 0x000fe20000010281 */
[----:B------:R-:W-:Y:S01]  /*2240*/  IMAD R0, R0, UR4, RZ ;  /* 0x0000000400007c24 */ /* 0x000fe2000f8e02ff */
[----:B------:R-:W-:Y:S01]  /*2250*/  SHF.L.U64.HI R128, R28, 0x7, R29 ;  /* 0x000000071c807819 */ /* 0x000fe2000001021d */
[----:B------:R-:W-:Y:S01]  /*2260*/  IMAD.WIDE.U32 R94, R9, UR4, R94 ;  /* 0x00000004095e7c25 */ /* 0x000fe2000f8e005e */
[----:B------:R-:W-:-:S02]  /*2270*/  IADD3.X R88, R89, R7, R10, P0, !PT ;  /* 0x0000000759587210 */ /* 0x000fc400007fe40a */
[----:B------:R-:W-:Y:S01]  /*2280*/  ISETP.GE.AND P0, PT, R18, R119, PT ;  /* 0x000000771200720c */ /* 0x000fe20003f06270 */
[----:B------:R-:W-:Y:S01]  /*2290*/  IMAD R33, R9, UR5, R0 ;  /* 0x0000000509217c24 */ /* 0x000fe2000f8e0200 */
[C---:B------:R-:W-:Y:S01]  /*22a0*/  SEL R9, R119.reuse, RZ, P1 ;  /* 0x000000ff77097207 */ /* 0x040fe20000800000 */
[----:B------:R-:W-:Y:S01]  /*22b0*/  IMAD R0, R146, R4, RZ ;  /* 0x0000000492007224 */ /* 0x000fe200078e02ff */
[----:B------:R-:W-:-:S03]  /*22c0*/  SEL R7, R119, RZ, P0 ;  /* 0x000000ff77077207 */ /* 0x000fc60000000000 */
[----:B------:R-:W-:Y:S01]  /*22d0*/  IMAD R13, R184, R5, R0 ;  /* 0x00000005b80d7224 */ /* 0x000fe200078e0200 */
[----:B------:R-:W-:Y:S01]  /*22e0*/  SEL R0, R119, RZ, P4 ;  /* 0x000000ff77007207 */ /* 0x000fe20002000000 */
[----:B------:R-:W-:Y:S01]  /*22f0*/  IMAD.IADD R7, R18, 0x1, R7 ;  /* 0x0000000112077824 */ /* 0x000fe200078e0207 */
[----:B------:R-:W-:Y:S01]  /*2300*/  IADD3 R116, P4, R184, R117, RZ ;  /* 0x00000075b8747210 */ /* 0x000fe20007f9e0ff */
[----:B------:R-:W-:Y:S02]  /*2310*/  IMAD.IADD R9, R186, 0x1, R9 ;  /* 0x00000001ba097824 */ /* 0x000fe400078e0209 */
[----:B------:R-:W-:Y:S01]  /*2320*/  IMAD.IADD R8, R187, 0x1, R0 ;  /* 0x00000001bb087824 */ /* 0x000fe200078e0200 */
[----:B------:R-:W-:Y:S01]  /*2330*/  SHF.R.S32.HI R0, RZ, 0x1f, R7 ;  /* 0x0000001fff007819 */ /* 0x000fe20000011407 */
[----:B------:R-:W-:Y:S01]  /*2340*/  IMAD.IADD R101, R101, 0x1, R13 ;  /* 0x0000000165657824 */ /* 0x000fe200078e020d */
[----:B------:R-:W-:Y:S01]  /*2350*/  SHF.R.S32.HI R6, RZ, 0x1f, R9 ;  /* 0x0000001fff067819 */ /* 0x000fe20000011409 */
[----:B------:R-:W-:Y:S01]  /*2360*/  IMAD.IADD R103, R13, 0x1, R103 ;  /* 0x000000010d677824 */ /* 0x000fe200078e0267 */
[-C--:B------:R-:W-:Y:S01]  /*2370*/  LEA.HI R14, R0, R7.reuse, RZ, 0x3 ;  /* 0x00000007000e7211 */ /* 0x080fe200078f18ff */
[----:B------:R-:W-:Y:S01]  /*2380*/  IMAD.WIDE.U32 R100, R144, R4, R100 ;  /* 0x0000000490647225 */ /* 0x000fe200078e0064 */
[----:B------:R-:W-:-:S02]  /*2390*/  LEA.HI R0, R0, R7, RZ, 0x6 ;  /* 0x0000000700007211 */ /* 0x000fc400078f30ff */
[----:B------:R-:W-:Y:S01]  /*23a0*/  SHF.R.S32.HI R15, RZ, 0x1f, R8 ;  /* 0x0000001fff0f7819 */ /* 0x000fe20000011408 */
[----:B------:R-:W-:Y:S01]  /*23b0*/  IMAD.WIDE.U32 R102, R144, R4, R102 ;  /* 0x0000000490667225 */ /* 0x000fe200078e0066 */
[CC--:B------:R-:W-:Y:S02]  /*23c0*/  LEA.HI R13, R6.reuse, R9.reuse, RZ, 0x3 ;  /* 0x00000009060d7211 */ /* 0x0c0fe400078f18ff */
[----:B------:R-:W-:Y:S01]  /*23d0*/  LEA.HI R6, R6, R9, RZ, 0x6 ;  /* 0x0000000906067211 */ /* 0x000fe200078f30ff */
[----:B------:R-:W-:Y:S01]  /*23e0*/  IMAD.SHL.U32 R0, R0, 0x80, RZ ;  /* 0x0000008000007824 */ /* 0x000fe200078e00ff */
[----:B------:R-:W-:Y:S01]  /*23f0*/  LOP3.LUT R7, R196, 0x38, R14, 0xf8, !PT ;  /* 0x00000038c4077812 */ /* 0x000fe200078ef80e */
[----:B------:R-:W-:Y:S01]  /*2400*/  IMAD.SHL.U32 R119, R119, 0x2, RZ ;  /* 0x0000000277777824 */ /* 0x000fe200078e00ff */
[----:B------:R-:W-:Y:S01]  /*2410*/  LEA.HI R12, R15, R8, RZ, 0x3 ;  /* 0x000000080f0c7211 */ /* 0x000fe200078f18ff */
[----:B------:R-:W-:Y:S01]  /*2420*/  IMAD.X R117, R3, 0x1, R146, P4 ;  /* 0x0000000103757824 */ /* 0x000fe200020e0692 */
[----:B------:R-:W-:-:S02]  /*2430*/  LOP3.LUT R10, R195, 0x38, R14, 0xf8, !PT ;  /* 0x00000038c30a7812 */ /* 0x000fc400078ef80e */
[----:B------:R-:W-:Y:S01]  /*2440*/  LEA.HI R15, R15, R8, RZ, 0x6 ;  /* 0x000000080f0f7211 */ /* 0x000fe200078f30ff */
[----:B------:R-:W-:Y:S01]  /*2450*/  IMAD.SHL.U32 R8, R6, 0x80, RZ ;  /* 0x0000008006087824 */ /* 0x000fe200078e00ff */
[----:B------:R-:W-:Y:S02]  /*2460*/  LOP3.LUT R0, R0, 0xffffe000, RZ, 0xc0, !PT ;  /* 0xffffe00000007812 */ /* 0x000fe400078ec0ff */
[----:B------:R-:W-:Y:S01]  /*2470*/  LOP3.LUT R6, R7, R198, RZ, 0x3c, !PT ;  /* 0x000000c607067212 */ /* 0x000fe200078e3cff */
[----:B0-----:R-:W-:Y:S01]  /*2480*/  IMAD.SHL.U32 R20, R15, 0x80, RZ ;  /* 0x000000800f147824 */ /* 0x001fe200078e00ff */
[-C--:B------:R-:W-:Y:S01]  /*2490*/  LOP3.LUT R10, R10, R231.reuse, RZ, 0x3c, !PT ;  /* 0x000000e70a0a7212 */ /* 0x080fe200078e3cff */
[----:B------:R-:W-:Y:S01]  /*24a0*/  IMAD R143, R197, 0x200, R0 ;  /* 0x00000200c58f7824 */ /* 0x000fe200078e0200 */
[----:B------:R-:W-:Y:S02]  /*24b0*/  SHF.R.S32.HI R7, RZ, 0x1f, R144 ;  /* 0x0000001fff077819 */ /* 0x000fe40000011490 */
[----:B------:R-:W-:Y:S01]  /*24c0*/  IADD3 R141, R10, R0, R199 ;  /* 0x000000000a8d7210 */ /* 0x000fe20007ffe0c7 */
[----:B------:R-:W-:Y:S01]  /*24d0*/  IMAD.IADD R143, R143, 0x1, R6 ;  /* 0x000000018f8f7824 */ /* 0x000fe200078e0206 */
[----:B------:R-:W-:Y:S01]  /*24e0*/  LOP3.LUT R26, R195, 0x38, R13, 0xf8, !PT ;  /* 0x00000038c31a7812 */ /* 0x000fe200078ef80d */
[C---:B------:R-:W-:Y:S01]  /*24f0*/  IMAD R0, R7.reuse, R28, RZ ;  /* 0x0000001c07007224 */ /* 0x040fe200078e02ff */
[----:B------:R-:W-:Y:S01]  /*2500*/  LOP3.LUT R8, R8, 0xffffe000, RZ, 0xc0, !PT ;  /* 0xffffe00008087812 */ /* 0x000fe200078ec0ff */
[----:B------:R-:W-:Y:S01]  /*2510*/  IMAD R7, R7, R4, RZ ;  /* 0x0000000407077224 */ /* 0x000fe200078e02ff */
[----:B------:R-:W-:Y:S01]  /*2520*/  LOP3.LUT R26, R26, R231, RZ, 0x3c, !PT ;  /* 0x000000e71a1a7212 */ /* 0x000fe200078e3cff */
[----:B------:R-:W-:Y:S01]  /*2530*/  IMAD R21, R144, R29, R0 ;  /* 0x0000001d90157224 */ /* 0x000fe200078e0200 */
[----:B------:R-:W-:Y:S01]  /*2540*/  LOP3.LUT R15, R196, 0x38, R12, 0xf8, !PT ;  /* 0x00000038c40f7812 */ /* 0x000fe200078ef80c */
[----:B------:R-:W-:Y:S01]  /*2550*/  IMAD R7, R144, R5, R7 ;  /* 0x0000000590077224 */ /* 0x000fe200078e0207 */
[----:B------:R-:W-:Y:S01]  /*2560*/  LOP3.LUT R5, R196, 0x18, R18, 0xf8, !PT ;  /* 0x00000018c4057812 */ /* 0x000fe200078ef812 */
[----:B------:R-:W-:Y:S01]  /*2570*/  IMAD R142, R197, 0x200, R8 ;  /* 0x00000200c58e7824 */ /* 0x000fe200078e0208 */
[----:B------:R-:W-:Y:S01]  /*2580*/  LOP3.LUT R30, R195, 0x38, R12, 0xf8, !PT ;  /* 0x00000038c31e7812 */ /* 0x000fe200078ef80c */
[----:B------:R-:W-:Y:S01]  /*2590*/  IMAD.IADD R25, R97, 0x1, R21 ;  /* 0x0000000161197824 */ /* 0x000fe200078e0215 */
[----:B------:R-:W-:Y:S01]  /*25a0*/  LOP3.LUT R20, R20, 0xffffe000, RZ, 0xc0, !PT ;  /* 0xffffe00014147812 */ /* 0x000fe200078ec0ff */
[----:B------:R-:W-:Y:S01]  /*25b0*/  IMAD.IADD R21, R21, 0x1, R99 ;  /* 0x0000000115157824 */ /* 0x000fe200078e0263 */
[----:B------:R-:W-:-:S02]  /*25c0*/  LOP3.LUT R9, R196, 0x38, R13, 0xf8, !PT ;  /* 0x00000038c4097812 */ /* 0x000fc400078ef80d */
[----:B------:R-:W-:Y:S01]  /*25d0*/  IADD3 R139, R26, R8, R199 ;  /* 0x000000081a8b7210 */ /* 0x000fe20007ffe0c7 */
[----:B------:R-:W-:Y:S01]  /*25e0*/  IMAD R140, R197, 0x200, R20 ;  /* 0x00000200c58c7824 */ /* 0x000fe200078e0214 */
[-C--:B------:R-:W-:Y:S01]  /*25f0*/  LOP3.LUT R26, R5, R198.reuse, RZ, 0x3c, !PT ;  /* 0x000000c6051a7212 */ /* 0x080fe200078e3cff */
[----:B------:R-:W-:Y:S01]  /*2600*/  IMAD.IADD R5, R95, 0x1, R33 ;  /* 0x000000015f057824 */ /* 0x000fe200078e0221 */
[----:B------:R-:W-:Y:S02]  /*2610*/  SEL R0, RZ, 0x20, P2 ;  /* 0x00000020ff007807 */ /* 0x000fe40001000000 */
[-C--:B------:R-:W-:Y:S01]  /*2620*/  LOP3.LUT R15, R15, R198.reuse, RZ, 0x3c, !PT ;  /* 0x000000c60f0f7212 */ /* 0x080fe200078e3cff */
[----:B------:R-:W-:Y:S01]  /*2630*/  IMAD R26, R197, 0x200, R26 ;  /* 0x00000200c51a7824 */ /* 0x000fe200078e021a */
[----:B------:R-:W-:Y:S02]  /*2640*/  LOP3.LUT R30, R30, R231, RZ, 0x3c, !PT ;  /* 0x000000e71e1e7212 */ /* 0x000fe400078e3cff */
[----:B------:R-:W-:Y:S01]  /*2650*/  LOP3.LUT R9, R9, R198, RZ, 0x3c, !PT ;  /* 0x000000c609097212 */ /* 0x000fe200078e3cff */
[----:B------:R-:W-:Y:S01]  /*2660*/  IMAD.IADD R140, R140, 0x1, R15 ;  /* 0x000000018c8c7824 */ /* 0x000fe200078e020f */
[----:B------:R-:W-:Y:S01]  /*2670*/  SHF.R.S32.HI R111, RZ, 0x3, R14 ;  /* 0x00000003ff6f7819 */ /* 0x000fe2000001140e */
[----:B------:R-:W-:Y:S01]  /*2680*/  IMAD.IADD R15, R7, 0x1, R103 ;  /* 0x00000001070f7824 */ /* 0x000fe200078e0267 */
[----:B------:R-:W-:Y:S01]  /*2690*/  SHF.R.S32.HI R110, RZ, 0x3, R13 ;  /* 0x00000003ff6e7819 */ /* 0x000fe2000001140d */
[----:B------:R-:W-:Y:S01]  /*26a0*/  IMAD.IADD R142, R142, 0x1, R9 ;  /* 0x000000018e8e7824 */ /* 0x000fe200078e0209 */
[----:B------:R-:W-:Y:S01]  /*26b0*/  SHF.R.S32.HI R109, RZ, 0x3, R12 ;  /* 0x00000003ff6d7819 */ /* 0x000fe2000001140c */
[----:B------:R-:W-:Y:S01]  /*26c0*/  IMAD.IADD R133, R121, 0x1, R26 ;  /* 0x0000000179857824 */ /* 0x000fe200078e021a */
[----:B------:R-:W-:-:S02]  /*26d0*/  LOP3.LUT R14, R14, 0xfffffff8, RZ, 0xc0, !PT ;  /* 0xfffffff80e0e7812 */ /* 0x000fc400078ec0ff */
[----:B------:R-:W-:Y:S02]  /*26e0*/  LOP3.LUT R13, R13, 0xfffffff8, RZ, 0xc0, !PT ;  /* 0xfffffff80d0d7812 */ /* 0x000fe400078ec0ff */
[----:B------:R-:W-:Y:S02]  /*26f0*/  LOP3.LUT R12, R12, 0xfffffff8, RZ, 0xc0, !PT ;  /* 0xfffffff80c0c7812 */ /* 0x000fe400078ec0ff */
[----:B------:R-:W-:Y:S02]  /*2700*/  LOP3.LUT R0, R11, R0, RZ, 0xfc, !PT ;  /* 0x000000000b007212 */ /* 0x000fe400078efcff */
[----:B------:R-:W-:Y:S01]  /*2710*/  IADD3 R138, R30, R20, R199 ;  /* 0x000000141e8a7210 */ /* 0x000fe20007ffe0c7 */
[----:B------:R-:W-:Y:S01]  /*2720*/  IMAD.IADD R20, R101, 0x1, R7 ;  /* 0x0000000165147824 */ /* 0x000fe200078e0207 */
[C---:B------:R-:W-:Y:S01]  /*2730*/  SHF.L.U64.HI R30, R28.reuse, 0x6, R29 ;  /* 0x000000061c1e7819 */ /* 0x040fe2000001021d */
[C---:B------:R-:W-:Y:S01]  /*2740*/  IMAD.SHL.U32 R29, R28.reuse, 0x80, RZ ;  /* 0x000000801c1d7824 */ /* 0x040fe200078e00ff */
[----:B------:R-:W-:Y:S01]  /*2750*/  LOP3.LUT R11, R11, 0x1, RZ, 0xc0, !PT ;  /* 0x000000010b0b7812 */ /* 0x000fe200078ec0ff */
[----:B------:R-:W-:Y:S01]  /*2760*/  IMAD.SHL.U32 R28, R28, 0x40, RZ ;  /* 0x000000401c1c7824 */ /* 0x000fe200078e00ff */
[----:B------:R-:W-:-:S02]  /*2770*/  SHF.R.S32.HI R108, RZ, 0x1f, R14 ;  /* 0x0000001fff6c7819 */ /* 0x000fc4000001140e */
[----:B------:R-:W-:Y:S02]  /*2780*/  SHF.R.S32.HI R107, RZ, 0x1f, R13 ;  /* 0x0000001fff6b7819 */ /* 0x000fe4000001140d */
[----:B------:R-:W-:Y:S02]  /*2790*/  SHF.R.S32.HI R106, RZ, 0x1f, R12 ;  /* 0x0000001fff6a7819 */ /* 0x000fe4000001140c */
[C---:B------:R-:W-:Y:S02]  /*27a0*/  LOP3.LUT R10, R0.reuse, 0x2, RZ, 0xc0, !PT ;  /* 0x00000002000a7812 */ /* 0x040fe400078ec0ff */
[C---:B------:R-:W-:Y:S02]  /*27b0*/  LOP3.LUT R9, R0.reuse, 0x4, RZ, 0xc0, !PT ;  /* 0x0000000400097812 */ /* 0x040fe400078ec0ff */
[C---:B------:R-:W-:Y:S02]  /*27c0*/  LOP3.LUT R8, R0.reuse, 0x8, RZ, 0xc0, !PT ;  /* 0x0000000800087812 */ /* 0x040fe400078ec0ff */
[----:B------:R-:W-:-:S02]  /*27d0*/  LOP3.LUT R7, R0, 0x10, RZ, 0xc0, !PT ;  /* 0x0000001000077812 */ /* 0x000fc400078ec0ff */
[----:B------:R-:W-:-:S07]  /*27e0*/  LOP3.LUT R6, R0, 0x20, RZ, 0xc0, !PT ;  /* 0x0000002000067812 */ /* 0x000fce00078ec0ff */
.L_x_2808:
        /* <DEDUP_REMOVED lines=20> */
[----:B------:R-:W-:Y:S02]  /*2930*/  LEA.HI.X R45, R3, R115, R4, 0x1, P2 ;  /* 0x00000073032d7211 */ /* 0x000fe400010f0c04 */
[----:B-1----:R-:W-:-:S02]  /*2940*/  ISETP.GE.AND P2, PT, R118, 0x1, PT ;  /* 0x000000017600780c */ /* 0x002fc40003f46270 */
[----:B------:R-:W-:Y:S01]  /*2950*/  LEA.HI.X R41, R0, R115, R2, 0x1, P5 ;  /* 0x0000007300297211 */ /* 0x000fe200028f0c02 */
[----:B------:R-:W-:Y:S02]  /*2960*/  IMAD R0, R17, 0x6000, R26 ;  /* 0x0000600011007824 */ /* 0x000fe400078e021a */
[----:B------:R-:W-:Y:S02]  /*2970*/  IMAD.MOV.U32 R2, RZ, RZ, R32 ;  /* 0x000000ffff027224 */ /* 0x000fe400078e0020 */
        /* <DEDUP_REMOVED lines=9> */
[C---:B------:R-:W-:Y:S02]  /*2a10*/  IMAD R33, R34.reuse, R29, R4 ;  /* 0x0000001d22217224 */ /* 0x040fe400078e0204 */
[----:B------:R-:W-:Y:S02]  /*2a20*/  IMAD R3, R34, R27, R0 ;  /* 0x0000001b22037224 */ /* 0x000fe400078e0200 */
[----:B------:R-:W-:Y:S02]  /*2a30*/  IMAD R4, R2, -0x80, R24 ;  /* 0xffffff8002047824 */ /* 0x000fe400078e0218 */
[----:B------:R-:W-:-:S03]  /*2a40*/  IMAD.WIDE.U32 R82, R27, R32, RZ ;  /* 0x000000201b527225 */ /* 0x000fc600078e00ff */
[----:B------:R-:W-:Y:S01]  /*2a50*/  VIMNMX R4, R4, 0x80, PT ;  /* 0x0000008004047848 */ /* 0x000fe20003fe0100 */
        /* <DEDUP_REMOVED lines=22> */
[----:B0-----:R-:W-:Y:S01]  /*2bc0*/  IADD3 R35, P2, R96, R80, RZ ;  /* 0x0000005060237210 */ /* 0x001fe20007f5e0ff */
[----:B------:R-:W-:Y:S01]  /*2bd0*/  ULDC.64 UR6, c[0x0][0x400] ;  /* 0x0001000000067ab9 */ /* 0x000fe20000000a00 */
[----:B------:R-:W-:Y:S01]  /*2be0*/  CS2R R122, SRZ ;  /* 0x00000000007a7805 */ /* 0x000fe2000001ff00 */
[----:B------:R-:W-:Y:S01]  /*2bf0*/  IMAD.X R34, R0, 0x1, R20, P4 ;  /* 0x0000000100227824 */ /* 0x000fe200020e0614 */
        /* <DEDUP_REMOVED lines=34> */
.L_x_2713:
[----:B------:R-:W-:Y:S05]  /*2e20*/  BSYNC B1 ;  /* 0x0000000000017941 */ /* 0x000fea0003800000 */
.L_x_2712:
        /* <DEDUP_REMOVED lines=26> */
[----:B------:R-:W-:-:S04]  /*2fd0*/  LEA R34, P2, R80, UR6, 0x1 ;  /* 0x0000000650227c11 */ /* 0x000fc8000f8408ff */
[----:B0-----:R-:W-:Y:S02]  /*2fe0*/  LEA.HI.X R35, R80, UR7, R3, 0x1, P2 ;  /* 0x0000000750237c11 */ /* 0x001fe400090f0c03 */
        /* <DEDUP_REMOVED lines=28> */
.L_x_2715:
[----:B------:R-:W-:Y:S05]  /*31b0*/  BSYNC B1 ;  /* 0x0000000000017941 */ /* 0x000fea0003800000 */
.L_x_2714:
[----:B------:R-:W3:Y:S01]  /*31c0*/  LDL R0, [R1+0x24] ;  /* 0x0000240001007983 */ /* 0x000ee20000100800 */
        /* <DEDUP_REMOVED lines=38> */
[----:B------:R-:W-:-:S05]  /*3430*/  IMAD.MOV.U32 R32, RZ, RZ, R46 ;  /* 0x000000ffff207224 */ /* 0x000fca00078e002e */
        /* <DEDUP_REMOVED lines=10> */
[----:B------:R-:W-:Y:S02]  /*34e0*/  PRMT R173, R32, 0x7610, R173 ;  /* 0x0000761020ad7816 */ /* 0x000fe400000000ad */
[----:B---3--:R-:W-:Y:S01]  /*34f0*/  R2UR UR4, R0 ;  /* 0x00000000000472ca */ /* 0x008fe200000e0000 */
[----:B------:R-:W-:-:S05]  /*3500*/  IMAD.MOV.U32 R0, RZ, RZ, R70 ;  /* 0x000000ffff007224 */ /* 0x000fca00078e0046 */
[----:B------:R-:W-:Y:S01]  /*3510*/  PRMT R179, R0, 0x7610, R179 ;  /* 0x0000761000b37816 */ /* 0x000fe200000000b3 */
[----:B------:R-:W-:-:S05]  /*3520*/  IMAD.MOV.U32 R0, RZ, RZ, R75 ;  /* 0x000000ffff007224 */ /* 0x000fca00078e004b */
[----:B------:R-:W-:Y:S01]  /*3530*/  PRMT R181, R0, 0x7610, R181 ;  /* 0x0000761000b57816 */ /* 0x000fe200000000b5 */
[----:B------:R-:W-:Y:S01]  /*3540*/  IMAD.MOV.U32 R0, RZ, RZ, R87 ;  /* 0x000000ffff007224 */ /* 0x000fe200078e0057 */
[----:B------:R-:W-:-:S04]  /*3550*/  UISETP.NE.AND UP0, UPT, UR4, 0x3, UPT ;  /* 0x000000030400788c */ /* 0x000fc8000bf05270 */
[----:B------:R-:W-:Y:S01]  /*3560*/  PRMT R80, R80, 0x5410, R0 ;  /* 0x0000541050507816 */ /* 0x000fe20000000000 */
[----:B------:R-:W-:Y:S01]  /*3570*/  IMAD.MOV.U32 R0, RZ, RZ, R69 ;  /* 0x000000ffff007224 */ /* 0x000fe200078e0045 */
[----:B------:R-:W-:Y:S02]  /*3580*/  PLOP3.LUT P2, PT, PT, PT, UP0, 0x80, 0x0 ;  /* 0x000000000000781c */ /* 0x000fe40003f4f008 */
[----:B------:R-:W-:Y:S01]  /*3590*/  PRMT R80, R3, 0x7610, R80 ;  /* 0x0000761003507816 */ /* 0x000fe20000000050 */
[----:B------:R-:W-:Y:S01]  /*35a0*/  IMAD.MOV.U32 R3, RZ, RZ, R55 ;  /* 0x000000ffff037224 */ /* 0x000fe200078e0037 */
[----:B------:R-:W-:Y:S01]  /*35b0*/  PRMT R167, R0, 0x7610, R167 ;  /* 0x0000761000a77816 */ /* 0x000fe200000000a7 */
[----:B------:R-:W-:-:S03]  /*35c0*/  IMAD.MOV.U32 R0, RZ, RZ, R77 ;  /* 0x000000ffff007224 */ /* 0x000fc600078e004d */
[----:B------:R-:W-:Y:S01]  /*35d0*/  PRMT R153, R3, 0x7610, R153 ;  /* 0x0000761003997816 */ /* 0x000fe20000000099 */
[----:B------:R-:W-:Y:S01]  /*35e0*/  IMAD.MOV.U32 R3, RZ, RZ, R63 ;  /* 0x000000ffff037224 */ /* 0x000fe200078e003f */
[----:B------:R-:W-:Y:S01]  /*35f0*/  PRMT R130, R130, 0x5410, R0 ;  /* 0x0000541082827816 */ /* 0x000fe20000000000 */
[----:B------:R-:W-:-:S03]  /*3600*/  IMAD.MOV.U32 R0, RZ, RZ, R115 ;  /* 0x000000ffff007224 */ /* 0x000fc600078e0073 */
        /* <DEDUP_REMOVED lines=25> */
[----:B------:R-:W-:-:S05]  /*37a0*/  IMAD.MOV.U32 R0, RZ, RZ, R57 ;  /* 0x000000ffff007224 */ /* 0x000fca00078e0039 */
[----:B------:R-:W-:Y:S01]  /*37b0*/  PRMT R171, R0, 0x7610, R171 ;  /* 0x0000761000ab7816 */ /* 0x000fe200000000ab */
[----:B------:R-:W-:-:S05]  /*37c0*/  IMAD.MOV.U32 R0, RZ, RZ, R65 ;  /* 0x000000ffff007224 */ /* 0x000fca00078e0041 */
[----:B------:R-:W-:Y:S01]  /*37d0*/  PRMT R175, R0, 0x7610, R175 ;  /* 0x0000761000af7816 */ /* 0x000fe200000000af */
[----:B------:R-:W-:Y:S06]  /*37e0*/  @!P2 BRA `(.L_x_2716) ;  /* 0x000000000004a947 */ /* 0x000fec0003800000 */
[----:B------:R-:W-:Y:S01]  /*37f0*/  BPT.TRAP 0x1 ;  /* 0x000000040000795c */ /* 0x000fe20000300000 */
.L_x_2716:
[----:B------:R-:W-:Y:S01]  /*3800*/  IMAD R3, R17, 0x8, R16 ;  /* 0x0000000811037824 */ /* 0x000fe200078e0210 */
[----:B------:R-:W-:Y:S01]  /*3810*/  SHF.L.U32 R0, R189, 0x1f, RZ ;  /* 0x0000001fbd007819 */ /* 0x000fe200000006ff */
[----:B------:R-:W-:Y:S03]  /*3820*/  BSSY B1, `(.L_x_2717) ;  /* 0x0000003000017945 */ /* 0x000fe60003800000 */
[----:B------:R-:W1:Y:S02]  /*3830*/  SYNCS.PHASECHK.TRANS64.TRYWAIT P5, [R3+URZ+0x34890], R0 ;  /* 0x03489000030075a7 */ /* 0x000e6400080a017f */
[----:B-1----:R-:W-:Y:S05]  /*3840*/  @!P5 BRA `(.L_x_2718) ;  /* 0x00000214004cd947 */ /* 0x002fea0003800000 */
.L_x_3085:
[----:B------:R-:W-:Y:S05]  /*3850*/  BSYNC B1 ;  /* 0x0000000000017941 */ /* 0x000fea0003800000 */
.L_x_2717:
        /* <DEDUP_REMOVED lines=54> */
.L_x_2724:
[----:B------:R-:W-:Y:S05]  /*3bc0*/  BSYNC B3 ;  /* 0x0000000000037941 */ /* 0x000fea0003800000 */
.L_x_2723:
[----:B--2---:R2:W-:Y:S02]  /*3bd0*/  STG.E.128 desc[UR60][R44.64], R32 ;  /* 0x000000202c007986 */ /* 0x0045e4000c101d3c */
.L_x_2722:
[----:B------:R-:W-:Y:S05]  /*3be0*/  BSYNC B2 ;  /* 0x0000000000027941 */ /* 0x000fea0003800000 */
.L_x_2721:
        /* <DEDUP_REMOVED lines=52> */
.L_x_2728:
[----:B------:R-:W-:Y:S05]  /*3f30*/  BSYNC B3 ;  /* 0x0000000000037941 */ /* 0x000fea0003800000 */
.L_x_2727:
[----:B--2---:R3:W-:Y:S02]  /*3f40*/  STG.E.128 desc[UR60][R44.64+0x40], R32 ;  /* 0x000040202c007986 */ /* 0x0047e4000c101d3c */
.L_x_2726:
[----:B------:R-:W-:Y:S05]  /*3f50*/  BSYNC B2 ;  /* 0x0000000000027941 */ /* 0x000fea0003800000 */
.L_x_2725:
        /* <DEDUP_REMOVED lines=52> */
.L_x_2732:
[----:B------:R-:W-:Y:S05]  /*42a0*/  BSYNC B3 ;  /* 0x0000000000037941 */ /* 0x000fea0003800000 */
.L_x_2731:
[----:B--2---:R4:W-:Y:S02]  /*42b0*/  STG.E.128 desc[UR60][R44.64+0x80], R32 ;  /* 0x000080202c007986 */ /* 0x0049e4000c101d3c */
.L_x_2730:
[----:B------:R-:W-:Y:S05]  /*42c0*/  BSYNC B2 ;  /* 0x0000000000027941 */ /* 0x000fea0003800000 */
.L_x_2729:
        /* <DEDUP_REMOVED lines=52> */
.L_x_2736:
[----:B------:R-:W-:Y:S05]  /*4610*/  BSYNC B3 ;  /* 0x0000000000037941 */ /* 0x000fea0003800000 */
.L_x_2735:
[----:B--2---:R0:W-:Y:S02]  /*4620*/  STG.E.128 desc[UR60][R44.64+0xc0], R32 ;  /* 0x0000c0202c007986 */ /* 0x0041e4000c101d3c */
.L_x_2734:
[----:B------:R-:W-:Y:S05]  /*4630*/  BSYNC B2 ;  /* 0x0000000000027941 */ /* 0x000fea0003800000 */
.L_x_2733:
        /* <DEDUP_REMOVED lines=12> */
[----:B------:R-:W-:Y:S01]  /*4700*/  PRMT R179, R179, 0x5410, R74 ;  /* 0x00005410b3b37816 */ /* 0x000fe2000000004a */
[----:B------:R-:W-:Y:S01]  /*4710*/  IMAD.U32 R74, R33, 0x10000, RZ ;  /* 0x00010000214a7824 */ /* 0x000fe200078e00ff */
[----:B------:R-:W-:-:S02]  /*4720*/  SHF.R.U32.HI R75, RZ, 0x10, R71 ;  /* 0x00000010ff4b7819 */ /* 0x000fc40000011647 */
[----:B------:R-:W-:Y:S02]  /*4730*/  PRMT R176, R176, 0x5410, R73 ;  /* 0x00005410b0b07816 */ /* 0x000fe40000000049 */
[----:B------:R-:W-:Y:S01]  /*4740*/  LOP3.LUT R76, R33, 0xffff0000, RZ, 0xc0, !PT ;  /* 0xffff0000214c7812 */ /* 0x000fe200078ec0ff */
        /* <DEDUP_REMOVED lines=8> */
[----:B------:R-:W-:Y:S01]  /*47d0*/  FMUL.FTZ R76, R76, R73 ;  /* 0x000000494c4c7220 */ /* 0x000fe20000410000 */
[----:B------:R-:W-:Y:S01]  /*47e0*/  LOP3.LUT R34, R35, 0xffff0000, RZ, 0xc0, !PT ;  /* 0xffff000023227812 */ /* 0x000fe200078ec0ff */
[----:B------:R-:W-:-:S02]  /*47f0*/  IMAD.U32 R75, R178, 0x10000, RZ ;  /* 0x00010000b24b7824 */ /* 0x000fc400078e00ff */
[C---:B------:R-:W-:Y:S01]  /*4800*/  FFMA.FTZ R73, R74.reuse, R73, -R79 ;  /* 0x000000494a497223 */ /* 0x040fe2000001084f */
[CC--:B------:R-:W-:Y:S01]  /*4810*/  FMUL.FTZ R85, R71.reuse, R72.reuse ;  /* 0x0000004847557220 */ /* 0x0c0fe20000410000 */
[----:B------:R-:W-:Y:S01]  /*4820*/  FFMA.FTZ R74, R74, R77, R76 ;  /* 0x0000004d4a4a7223 */ /* 0x000fe2000001004c */
        /* <DEDUP_REMOVED lines=10> */
[C---:B------:R-:W-:Y:S01]  /*48d0*/  FMUL.FTZ R34, R32.reuse, R177 ;  /* 0x000000b120227220 */ /* 0x040fe20000410000 */
[----:B------:R-:W-:Y:S01]  /*48e0*/  FMUL.FTZ R32, R32, R179 ;  /* 0x000000b320207220 */ /* 0x000fe20000410000 */
[----:B------:R-:W-:Y:S01]  /*48f0*/  F2FP.BF16.F32.PACK_AB R73, R74, R73 ;  /* 0x000000494a49723e */ /* 0x000fe200000010ff */
[----:B------:R-:W-:Y:S01]  /*4900*/  FFMA.FTZ R72, R35, R178, -R72 ;  /* 0x000000b223487223 */ /* 0x000fe20000010848 */
[C---:B------:R-:W-:Y:S01]  /*4910*/  FFMA.FTZ R34, R33.reuse, R179, -R34 ;  /* 0x000000b321227223 */ /* 0x040fe20000010822 */
[----:B------:R-:W-:Y:S01]  /*4920*/  FFMA.FTZ R33, R33, R177, R32 ;  /* 0x000000b121217223 */ /* 0x000fe20000010020 */
[----:B------:R-:W-:Y:S01]  /*4930*/  FFMA.FTZ R75, R35, R176, R75 ;  /* 0x000000b0234b7223 */ /* 0x000fe2000001004b */
[----:B------:R-:W-:-:S03]  /*4940*/  F2FP.BF16.F32.PACK_AB R70, R70, R71 ;  /* 0x000000474646723e */ /* 0x000fc600000010ff */
[----:B------:R-:W-:Y:S01]  /*4950*/  F2FP.BF16.F32.PACK_AB R32, R33, R34 ;  /* 0x000000222120723e */ /* 0x000fe200000010ff */
[----:B------:R-:W-:Y:S01]  /*4960*/  IMAD.MOV.U32 R33, RZ, RZ, R73 ;  /* 0x000000ffff217224 */ /* 0x000fe200078e0049 */
[----:B------:R-:W-:Y:S01]  /*4970*/  F2FP.BF16.F32.PACK_AB R35, R75, R72 ;  /* 0x000000484b23723e */ /* 0x000fe200000010ff */
[----:B------:R-:W-:-:S07]  /*4980*/  IMAD.MOV.U32 R34, RZ, RZ, R70 ;  /* 0x000000ffff227224 */ /* 0x000fce00078e0046 */
.L_x_2740:
[----:B------:R-:W-:Y:S05]  /*4990*/  BSYNC B3 ;  /* 0x0000000000037941 */ /* 0x000fea0003800000 */
.L_x_2739:
[----:B--2---:R0:W-:Y:S02]  /*49a0*/  STG.E.128 desc[UR60][R44.64+0x100], R32 ;  /* 0x000100202c007986 */ /* 0x0041e4000c101d3c */
.L_x_2738:
[----:B------:R-:W-:Y:S05]  /*49b0*/  BSYNC B2 ;  /* 0x0000000000027941 */ /* 0x000fea0003800000 */
.L_x_2737:
[----:B------:R-:W-:-:S13]  /*49c0*/  ISETP.NE.AND P3, PT, R6, RZ, PT ;  /* 0x000000ff0600720c */ /* 0x000fda0003f65270 */
        /* <DEDUP_REMOVED lines=8> */
[--C-:B------:R-:W-:Y:S02]  /*4a50*/  SHF.R.U64 R67, R68, 0x10, R69.reuse ;  /* 0x0000001044437819 */ /* 0x100fe40000001245 */
[----:B------:R-:W-:Y:S01]  /*4a60*/  SHF.R.U32.HI R70, RZ, 0x10, R69 ;  /* 0x00000010ff467819 */ /* 0x000fe20000011645 */
[----:B------:R-:W-:Y:S01]  /*4a70*/  IMAD.U32 R69, R33, 0x10000, RZ ;  /* 0x0001000021457824 */ /* 0x000fe200078e00ff */
[----:B------:R-:W-:Y:S02]  /*4a80*/  PRMT R164, R164, 0x5410, R67 ;  /* 0x00005410a4a47816 */ /* 0x000fe40000000043 */
[----:B------:R-:W-:-:S02]  /*4a90*/  PRMT R157, R157, 0x5410, R72 ;  /* 0x000054109d9d7816 */ /* 0x000fc40000000048 */
[----:B------:R-:W-:Y:S02]  /*4aa0*/  PRMT R167, R167, 0x5410, R70 ;  /* 0x00005410a7a77816 */ /* 0x000fe40000000046 */
[----:B------:R-:W-:Y:S01]  /*4ab0*/  LOP3.LUT R67, R33, 0xffff0000, RZ, 0xc0, !PT ;  /* 0xffff000021437812 */ /* 0x000fe200078ec0ff */
[----:B------:R-:W-:Y:S01]  /*4ac0*/  IMAD.U32 R33, R32, 0x10000, RZ ;  /* 0x0001000020217824 */ /* 0x000fe200078e00ff */
[C---:B------:R-:W-:Y:S01]  /*4ad0*/  LOP3.LUT R72, R164.reuse, 0xffff0000, RZ, 0xc0, !PT ;  /* 0xffff0000a4487812 */ /* 0x040fe200078ec0ff */
[----:B------:R-:W-:Y:S01]  /*4ae0*/  IMAD.U32 R73, R167, 0x10000, RZ ;  /* 0x00010000a7497824 */ /* 0x000fe200078e00ff */
[----:B------:R-:W-:Y:S01]  /*4af0*/  LOP3.LUT R70, R157, 0xffff0000, RZ, 0xc0, !PT ;  /* 0xffff00009d467812 */ /* 0x000fe200078ec0ff */
[----:B------:R-:W-:Y:S01]  /*4b00*/  IMAD.U32 R164, R164, 0x10000, RZ ;  /* 0x00010000a4a47824 */ /* 0x000fe200078e00ff */
[----:B------:R-:W-:Y:S01]  /*4b10*/  PRMT R158, R158, 0x5410, R71 ;  /* 0x000054109e9e7816 */ /* 0x000fe20000000047 */
[C---:B------:R-:W-:Y:S01]  /*4b20*/  FMUL.FTZ R74, R67.reuse, R72 ;  /* 0x00000048434a7220 */ /* 0x040fe20000410000 */
[----:B------:R-:W-:Y:S01]  /*4b30*/  LOP3.LUT R68, R34, 0xffff0000, RZ, 0xc0, !PT ;  /* 0xffff000022447812 */ /* 0x000fe200078ec0ff */
[-C--:B------:R-:W-:Y:S01]  /*4b40*/  FMUL.FTZ R75, R67, R70.reuse ;  /* 0x00000046434b7220 */ /* 0x080fe20000410000 */
[----:B------:R-:W-:Y:S01]  /*4b50*/  LOP3.LUT R67, R32, 0xffff0000, RZ, 0xc0, !PT ;  /* 0xffff000020437812 */ /* 0x000fe200078ec0ff */
[C---:B------:R-:W-:Y:S01]  /*4b60*/  IMAD.U32 R71, R158.reuse, 0x10000, RZ ;  /* 0x000100009e477824 */ /* 0x040fe200078e00ff */
[----:B------:R-:W-:Y:S01]  /*4b70*/  LOP3.LUT R34, R35, 0xffff0000, RZ, 0xc0, !PT ;  /* 0xffff000023227812 */ /* 0x000fe200078ec0ff */
[----:B------:R-:W-:Y:S01]  /*4b80*/  FFMA.FTZ R32, R69, R70, -R74 ;  /* 0x0000004645207223 */ /* 0x000fe2000001084a */
[----:B------:R-:W-:Y:S01]  /*4b90*/  LOP3.LUT R167, R167, 0xffff0000, RZ, 0xc0, !PT ;  /* 0xffff0000a7a77812 */ /* 0x000fe200078ec0ff */
[----:B------:R-:W-:Y:S01]  /*4ba0*/  FFMA.FTZ R69, R69, R72, R75 ;  /* 0x0000004845457223 */ /* 0x000fe2000001004b */
[----:B------:R-:W-:Y:S01]  /*4bb0*/  LOP3.LUT R158, R158, 0xffff0000, RZ, 0xc0, !PT ;  /* 0xffff00009e9e7812 */ /* 0x000fe200078ec0ff */
[C---:B------:R-:W-:Y:S01]  /*4bc0*/  FMUL.FTZ R77, R68.reuse, R73 ;  /* 0x00000049444d7220 */ /* 0x040fe20000410000 */
[----:B------:R-:W-:Y:S01]  /*4bd0*/  FMUL.FTZ R75, R68, R71 ;  /* 0x00000047444b7220 */ /* 0x000fe20000410000 */
[----:B------:R-:W-:-:S02]  /*4be0*/  IMAD.U32 R68, R157, 0x10000, RZ ;  /* 0x000100009d447824 */ /* 0x000fc400078e00ff */
[C---:B------:R-:W-:Y:S01]  /*4bf0*/  FMUL.FTZ R70, R34.reuse, R167 ;  /* 0x000000a722467220 */ /* 0x040fe20000410000 */
[----:B------:R-:W-:Y:S01]  /*4c00*/  FMUL.FTZ R72, R34, R158 ;  /* 0x0000009e22487220 */ /* 0x000fe20000410000 */
[C---:B------:R-:W-:Y:S01]  /*4c10*/  FFMA.FTZ R77, R66.reuse, R71, -R77 ;  /* 0x00000047424d7223 */ /* 0x040fe2000001084d */
[----:B------:R-:W-:Y:S01]  /*4c20*/  FMUL.FTZ R34, R67, R164 ;  /* 0x000000a443227220 */ /* 0x000fe20000410000 */
[----:B------:R-:W-:Y:S02]  /*4c30*/  IMAD.U32 R35, R35, 0x10000, RZ ;  /* 0x0001000023237824 */ /* 0x000fe400078e00ff */
[----:B------:R-:W-:Y:S01]  /*4c40*/  FFMA.FTZ R66, R66, R73, R75 ;  /* 0x0000004942427223 */ /* 0x000fe2000001004b */
[-C--:B------:R-:W-:Y:S01]  /*4c50*/  FMUL.FTZ R67, R67, R68.reuse ;  /* 0x0000004443437220 */ /* 0x080fe20000410000 */
[----:B------:R-:W-:Y:S01]  /*4c60*/  FFMA.FTZ R34, R33, R68, -R34 ;  /* 0x0000004421227223 */ /* 0x000fe20000010822 */
        /* <DEDUP_REMOVED lines=8> */
.L_x_2742:
[----:B------:R-:W-:Y:S05]  /*4cf0*/  BSYNC B2 ;  /* 0x0000000000027941 */ /* 0x000fea0003800000 */
.L_x_2741:
[----:B--2---:R0:W-:Y:S02]  /*4d00*/  STG.E.128 desc[UR60][R44.64+0x140], R32 ;  /* 0x000140202c007986 */ /* 0x0041e4000c101d3c */
.L_x_2720:
[----:B------:R-:W-:Y:S05]  /*4d10*/  BSYNC B1 ;  /* 0x0000000000017941 */ /* 0x000fea0003800000 */
.L_x_2719:
        /* <DEDUP_REMOVED lines=17> */
[C---:B------:R-:W-:Y:S01]  /*4e30*/  LOP3.LUT R66, R174.reuse, 0xffff0000, RZ, 0xc0, !PT ;  /* 0xffff0000ae427812 */ /* 0x040fe200078ec0ff */
[----:B------:R-:W-:Y:S01]  /*4e40*/  IMAD.U32 R174, R174, 0x10000, RZ ;  /* 0x00010000aeae7824 */ /* 0x000fe200078e00ff */
[C---:B------:R-:W-:Y:S01]  /*4e50*/  LOP3.LUT R64, R168.reuse, 0xffff0000, RZ, 0xc0, !PT ;  /* 0xffff0000a8407812 */ /* 0x040fe200078ec0ff */
[----:B------:R-:W-:Y:S01]  /*4e60*/  IMAD.U32 R168, R168, 0x10000, RZ ;  /* 0x00010000a8a87824 */ /* 0x000fe200078e00ff */
[----:B------:R-:W-:Y:S01]  /*4e70*/  PRMT R170, R170, 0x5410, R67 ;  /* 0x00005410aaaa7816 */ /* 0x000fe20000000043 */
[----:B------:R-:W-:Y:S01]  /*4e80*/  FMUL.FTZ R68, R45, R66 ;  /* 0x000000422d447220 */ /* 0x000fe20000410000 */
[----:B------:R-:W-:Y:S01]  /*4e90*/  LOP3.LUT R63, R34, 0xffff0000, RZ, 0xc0, !PT ;  /* 0xffff0000223f7812 */ /* 0x000fe200078ec0ff */
[C---:B------:R-:W-:Y:S01]  /*4ea0*/  IMAD.U32 R34, R35.reuse, 0x10000, RZ ;  /* 0x0001000023227824 */ /* 0x040fe200078e00ff */
[----:B------:R-:W-:Y:S01]  /*4eb0*/  LOP3.LUT R44, R35, 0xffff0000, RZ, 0xc0, !PT ;  /* 0xffff0000232c7812 */ /* 0x000fe200078ec0ff */
[----:B------:R-:W-:-:S02]  /*4ec0*/  IMAD.U32 R35, R33, 0x10000, RZ ;  /* 0x0001000021237824 */ /* 0x000fc400078e00ff */
[-C--:B------:R-:W-:Y:S01]  /*4ed0*/  FMUL.FTZ R45, R45, R64.reuse ;  /* 0x000000402d2d7220 */ /* 0x080fe20000410000 */
[C---:B------:R-:W-:Y:S01]  /*4ee0*/  IMAD.U32 R67, R175.reuse, 0x10000, RZ ;  /* 0x00010000af437824 */ /* 0x040fe200078e00ff */
[----:B------:R-:W-:Y:S01]  /*4ef0*/  LOP3.LUT R175, R175, 0xffff0000, RZ, 0xc0, !PT ;  /* 0xffff0000afaf7812 */ /* 0x000fe200078ec0ff */
[----:B------:R-:W-:Y:S02]  /*4f00*/  IMAD.U32 R65, R170, 0x10000, RZ ;  /* 0x00010000aa417824 */ /* 0x000fe400078e00ff */
[----:B------:R-:W-:Y:S01]  /*4f10*/  FFMA.FTZ R68, R35, R64, -R68 ;  /* 0x0000004023447223 */ /* 0x000fe20000010844 */
[----:B------:R-:W-:Y:S01]  /*4f20*/  FMUL.FTZ R71, R63, R67 ;  /* 0x000000433f477220 */ /* 0x000fe20000410000 */
[----:B------:R-:W-:Y:S01]  /*4f30*/  FFMA.FTZ R69, R35, R66, R45 ;  /* 0x0000004223457223 */ /* 0x000fe2000001002d */
[----:B------:R-:W-:Y:S02]  /*4f40*/  IMAD.U32 R33, R32, 0x10000, RZ ;  /* 0x0001000020217824 */ /* 0x000fe400078e00ff */
[-C--:B------:R-:W-:Y:S01]  /*4f50*/  FMUL.FTZ R63, R63, R65.reuse ;  /* 0x000000413f3f7220 */ /* 0x080fe20000410000 */
[----:B------:R-:W-:Y:S01]  /*4f60*/  LOP3.LUT R35, R170, 0xffff0000, RZ, 0xc0, !PT ;  /* 0xffff0000aa237812 */ /* 0x000fe200078ec0ff */
[----:B------:R-:W-:Y:S01]  /*4f70*/  FFMA.FTZ R71, R62, R65, -R71 ;  /* 0x000000413e477223 */ /* 0x000fe20000010847 */
[----:B------:R-:W-:Y:S01]  /*4f80*/  LOP3.LUT R32, R32, 0xffff0000, RZ, 0xc0, !PT ;  /* 0xffff000020207812 */ /* 0x000fe200078ec0ff */
[----:B------:R-:W-:Y:S01]  /*4f90*/  FFMA.FTZ R62, R62, R67, R63 ;  /* 0x000000433e3e7223 */ /* 0x000fe2000001003f */
[C---:B------:R-:W-:Y:S01]  /*4fa0*/  FMUL.FTZ R63, R44.reuse, R175 ;  /* 0x000000af2c3f7220 */ /* 0x040fe20000410000 */
[----:B------:R-:W-:-:S02]  /*4fb0*/  FMUL.FTZ R64, R44, R35 ;  /* 0x000000232c407220 */ /* 0x000fc40000410000 */
[C---:B------:R-:W-:Y:S01]  /*4fc0*/  FMUL.FTZ R44, R32.reuse, R174 ;  /* 0x000000ae202c7220 */ /* 0x040fe20000410000 */
[-C--:B------:R-:W-:Y:S01]  /*4fd0*/  FMUL.FTZ R45, R32, R168.reuse ;  /* 0x000000a8202d7220 */ /* 0x080fe20000410000 */
[C---:B------:R-:W-:Y:S01]  /*4fe0*/  FFMA.FTZ R63, R34.reuse, R35, -R63 ;  /* 0x00000023223f7223 */ /* 0x040fe2000001083f */
[----:B------:R-:W-:Y:S01]  /*4ff0*/  FFMA.FTZ R64, R34, R175, R64 ;  /* 0x000000af22407223 */ /* 0x000fe20000010040 */
[C---:B------:R-:W-:Y:S01]  /*5000*/  FFMA.FTZ R44, R33.reuse, R168, -R44 ;  /* 0x000000a8212c7223 */ /* 0x040fe2000001082c */
[----:B------:R-:W-:Y:S01]  /*5010*/  FFMA.FTZ R45, R33, R174, R45 ;  /* 0x000000ae212d7223 */ /* 0x000fe2000001002d */
[----:B------:R-:W-:Y:S02]  /*5020*/  F2FP.BF16.F32.PACK_AB R33, R69, R68 ;  /* 0x000000444521723e */ /* 0x000fe400000010ff */
[----:B------:R-:W-:Y:S02]  /*5030*/  F2FP.BF16.F32.PACK_AB R35, R64, R63 ;  /* 0x0000003f4023723e */ /* 0x000fe400000010ff */
[----:B------:R-:W-:-:S02]  /*5040*/  F2FP.BF16.F32.PACK_AB R34, R62, R71 ;  /* 0x000000473e22723e */ /* 0x000fc400000010ff */
[----:B------:R-:W-:-:S07]  /*5050*/  F2FP.BF16.F32.PACK_AB R32, R45, R44 ;  /* 0x0000002c2d20723e */ /* 0x000fce00000010ff */
.L_x_2747:
[----:B------:R-:W-:Y:S05]  /*5060*/  BSYNC B2 ;  /* 0x0000000000027941 */ /* 0x000fea0003800000 */
.L_x_2746:
[----:B--2---:R0:W-:Y:S02]  /*5070*/  STG.E.128 desc[UR60][R40.64], R32 ;  /* 0x0000002028007986 */ /* 0x0041e4000c101d3c */
.L_x_2745:
[----:B------:R-:W-:Y:S05]  /*5080*/  BSYNC B1 ;  /* 0x0000000000017941 */ /* 0x000fea0003800000 */
.L_x_2744:
        /* <DEDUP_REMOVED lines=30> */
[----:B------:R-:W-:Y:S01]  /*5270*/  FMUL.FTZ R65, R35, R62 ;  /* 0x0000003e23417220 */ /* 0x000fe20000410000 */
[----:B------:R-:W-:Y:S01]  /*5280*/  LOP3.LUT R155, R155, 0xffff0000, RZ, 0xc0, !PT ;  /* 0xffff00009b9b7812 */ /* 0x000fe200078ec0ff */
[-C--:B------:R-:W-:Y:S01]  /*5290*/  FMUL.FTZ R35, R35, R60.reuse ;  /* 0x0000003c23237220 */ /* 0x080fe20000410000 */
[----:B------:R-:W-:Y:S01]  /*52a0*/  LOP3.LUT R32, R32, 0xffff0000, RZ, 0xc0, !PT ;  /* 0xffff000020207812 */ /* 0x000fe200078ec0ff */
[----:B------:R-:W-:Y:S01]  /*52b0*/  FFMA.FTZ R65, R34, R60, -R65 ;  /* 0x0000003c22417223 */ /* 0x000fe20000010841 */
[----:B------:R-:W-:Y:S01]  /*52c0*/  FFMA.FTZ R44, R44, R63, R45 ;  /* 0x0000003f2c2c7223 */ /* 0x000fe2000001002d */
[----:B------:R-:W-:-:S02]  /*52d0*/  IMAD.U32 R172, R172, 0x10000, RZ ;  /* 0x00010000acac7824 */ /* 0x000fc400078e00ff */
[C---:B------:R-:W-:Y:S01]  /*52e0*/  FMUL.FTZ R45, R59.reuse, R173 ;  /* 0x000000ad3b2d7220 */ /* 0x040fe20000410000 */
[----:B------:R-:W-:Y:S02]  /*52f0*/  IMAD.U32 R154, R154, 0x10000, RZ ;  /* 0x000100009a9a7824 */ /* 0x000fe400078e00ff */
[-C--:B------:R-:W-:Y:S01]  /*5300*/  FMUL.FTZ R60, R59, R155.reuse ;  /* 0x0000009b3b3c7220 */ /* 0x080fe20000410000 */
[----:B------:R-:W-:Y:S01]  /*5310*/  FFMA.FTZ R62, R34, R62, R35 ;  /* 0x0000003e223e7223 */ /* 0x000fe20000010023 */
        /* <DEDUP_REMOVED lines=12> */
.L_x_2751:
[----:B------:R-:W-:Y:S05]  /*53e0*/  BSYNC B2 ;  /* 0x0000000000027941 */ /* 0x000fea0003800000 */
.L_x_2750:
[----:B--2---:R0:W-:Y:S02]  /*53f0*/  STG.E.128 desc[UR60][R40.64+0x40], R32 ;  /* 0x0000402028007986 */ /* 0x0041e4000c101d3c */
.L_x_2749:
[----:B------:R-:W-:Y:S05]  /*5400*/  BSYNC B1 ;  /* 0x0000000000017941 */ /* 0x000fea0003800000 */
.L_x_2748:
        /* <DEDUP_REMOVED lines=53> */
.L_x_2755:
[----:B------:R-:W-:Y:S05]  /*5760*/  BSYNC B2 ;  /* 0x0000000000027941 */ /* 0x000fea0003800000 */
.L_x_2754:
[----:B--2---:R0:W-:Y:S02]  /*5770*/  STG.E.128 desc[UR60][R40.64+0x80], R32 ;  /* 0x0000802028007986 */ /* 0x0041e4000c101d3c */
.L_x_2753:
[----:B------:R-:W-:Y:S05]  /*5780*/  BSYNC B1 ;  /* 0x0000000000017941 */ /* 0x000fea0003800000 */
.L_x_2752:
        /* <DEDUP_REMOVED lines=31> */
[----:B------:R-:W-:Y:S01]  /*5980*/  LOP3.LUT R148, R148, 0xffff0000, RZ, 0xc0, !PT ;  /* 0xffff000094947812 */ /* 0x000fe200078ec0ff */
[-C--:B------:R-:W-:Y:S01]  /*5990*/  FMUL.FTZ R45, R45, R53.reuse ;  /* 0x000000352d2d7220 */ /* 0x080fe20000410000 */
[----:B------:R-:W-:Y:S01]  /*59a0*/  LOP3.LUT R137, R137, 0xffff0000, RZ, 0xc0, !PT ;  /* 0xffff000089897812 */ /* 0x000fe200078ec0ff */
[----:B------:R-:W-:Y:S02]  /*59b0*/  IMAD.U32 R136, R136, 0x10000, RZ ;  /* 0x0001000088887824 */ /* 0x000fe400078e00ff */
[C---:B------:R-:W-:Y:S01]  /*59c0*/  FFMA.FTZ R57, R34.reuse, R52, -R57 ;  /* 0x0000003422397223 */ /* 0x040fe20000010839 */
[----:B------:R-:W-:Y:S01]  /*59d0*/  FFMA.FTZ R54, R34, R54, R35 ;  /* 0x0000003622367223 */ /* 0x000fe20000010023 */
[----:B------:R-:W-:Y:S01]  /*59e0*/  FFMA.FTZ R59, R44, R53, -R59 ;  /* 0x000000352c3b7223 */ /* 0x000fe2000001083b */
[----:B------:R-:W-:Y:S01]  /*59f0*/  FMUL.FTZ R34, R32, R145 ;  /* 0x0000009120227220 */ /* 0x000fe20000410000 */
[----:B------:R-:W-:Y:S01]  /*5a00*/  FFMA.FTZ R44, R44, R55, R45 ;  /* 0x000000372c2c7223 */ /* 0x000fe2000001002d */
        /* <DEDUP_REMOVED lines=12> */
[----:B------:R-:W-:-:S07]  /*5ad0*/  IMAD.MOV.U32 R34, RZ, RZ, R44 ;  /* 0x000000ffff227224 */ /* 0x000fce00078e002c */
.L_x_2759:
[----:B------:R-:W-:Y:S05]  /*5ae0*/  BSYNC B2 ;  /* 0x0000000000027941 */ /* 0x000fea0003800000 */
.L_x_2758:
[----:B--2---:R0:W-:Y:S02]  /*5af0*/  STG.E.128 desc[UR60][R40.64+0xc0], R32 ;  /* 0x0000c02028007986 */ /* 0x0041e4000c101d3c */
.L_x_2757:
[----:B------:R-:W-:Y:S05]  /*5b00*/  BSYNC B1 ;  /* 0x0000000000017941 */ /* 0x000fea0003800000 */
.L_x_2756:
        /* <DEDUP_REMOVED lines=9> */
[----:B------:R-:W-:Y:S01]  /*5ba0*/  SHF.R.U32.HI R51, RZ, 0x10, R47 ;  /* 0x00000010ff337819 */ /* 0x000fe2000001162f */
[----:B------:R-:W-:Y:S01]  /*5bb0*/  IMAD.U32 R45, R35, 0x10000, RZ ;  /* 0x00010000232d7824 */ /* 0x000fe200078e00ff */
[--C-:B------:R-:W-:Y:S02]  /*5bc0*/  SHF.R.U64 R47, R48, 0x10, R49.reuse ;  /* 0x00000010302f7819 */ /* 0x100fe40000001231 */
[----:B------:R-:W-:Y:S02]  /*5bd0*/  SHF.R.U32.HI R48, RZ, 0x10, R49 ;  /* 0x00000010ff307819 */ /* 0x000fe40000011631 */
[----:B------:R-:W-:Y:S02]  /*5be0*/  PRMT R130, R130, 0x5410, R51 ;  /* 0x0000541082827816 */ /* 0x000fe40000000033 */
[----:B------:R-:W-:-:S02]  /*5bf0*/  PRMT R135, R135, 0x5410, R48 ;  /* 0x0000541087877816 */ /* 0x000fc40000000030 */
[----:B------:R-:W-:Y:S01]  /*5c00*/  LOP3.LUT R44, R34, 0xffff0000, RZ, 0xc0, !PT ;  /* 0xffff0000222c7812 */ /* 0x000fe200078ec0ff */
[----:B------:R-:W-:Y:S01]  /*5c10*/  IMAD.U32 R48, R130, 0x10000, RZ ;  /* 0x0001000082307824 */ /* 0x000fe200078e00ff */
[----:B------:R-:W-:Y:S01]  /*5c20*/  PRMT R131, R131, 0x5410, R50 ;  /* 0x0000541083837816 */ /* 0x000fe20000000032 */
[----:B------:R-:W-:Y:S01]  /*5c30*/  IMAD.U32 R50, R135, 0x10000, RZ ;  /* 0x0001000087327824 */ /* 0x000fe200078e00ff */
[----:B------:R-:W-:Y:S01]  /*5c40*/  PRMT R134, R134, 0x5410, R47 ;  /* 0x0000541086867816 */ /* 0x000fe2000000002f */
[----:B------:R-:W-:Y:S01]  /*5c50*/  IMAD.U32 R34, R33, 0x10000, RZ ;  /* 0x0001000021227824 */ /* 0x000fe200078e00ff */
[----:B------:R-:W-:Y:S01]  /*5c60*/  LOP3.LUT R46, R35, 0xffff0000, RZ, 0xc0, !PT ;  /* 0xffff0000232e7812 */ /* 0x000fe200078ec0ff */
[C---:B------:R-:W-:Y:S01]  /*5c70*/  FMUL.FTZ R54, R44.reuse, R50 ;  /* 0x000000322c367220 */ /* 0x040fe20000410000 */
        /* <DEDUP_REMOVED lines=8> */
[----:B------:R-:W-:Y:S01]  /*5d00*/  LOP3.LUT R130, R130, 0xffff0000, RZ, 0xc0, !PT ;  /* 0xffff000082827812 */ /* 0x000fe200078ec0ff */
[C---:B------:R-:W-:Y:S01]  /*5d10*/  FMUL.FTZ R51, R35.reuse, R49 ;  /* 0x0000003123337220 */ /* 0x040fe20000410000 */
[----:B------:R-:W-:Y:S01]  /*5d20*/  FMUL.FTZ R52, R35, R47 ;  /* 0x0000002f23347220 */ /* 0x000fe20000410000 */
[----:B------:R-:W-:Y:S01]  /*5d30*/  LOP3.LUT R32, R32, 0xffff0000, RZ, 0xc0, !PT ;  /* 0xffff000020207812 */ /* 0x000fe200078ec0ff */
[----:B------:R-:W-:Y:S01]  /*5d40*/  FMUL.FTZ R44, R46, R135 ;  /* 0x000000872e2c7220 */ /* 0x000fe20000410000 */
[----:B------:R-:W-:-:S02]  /*5d50*/  IMAD.U32 R134, R134, 0x10000, RZ ;  /* 0x0001000086867824 */ /* 0x000fc400078e00ff */
[-C--:B------:R-:W-:Y:S01]  /*5d60*/  FMUL.FTZ R46, R46, R130.reuse ;  /* 0x000000822e2e7220 */ /* 0x080fe20000410000 */
[----:B------:R-:W-:Y:S02]  /*5d70*/  IMAD.U32 R131, R131, 0x10000, RZ ;  /* 0x0001000083837824 */ /* 0x000fe400078e00ff */
[C---:B------:R-:W-:Y:S01]  /*5d80*/  FFMA.FTZ R51, R34.reuse, R47, -R51 ;  /* 0x0000002f22337223 */ /* 0x040fe20000010833 */
[----:B------:R-:W-:Y:S01]  /*5d90*/  FFMA.FTZ R52, R34, R49, R52 ;  /* 0x0000003122347223 */ /* 0x000fe20000010034 */
[C---:B------:R-:W-:Y:S01]  /*5da0*/  FFMA.FTZ R44, R45.reuse, R130, -R44 ;  /* 0x000000822d2c7223 */ /* 0x040fe2000001082c */
[C---:B------:R-:W-:Y:S01]  /*5db0*/  FMUL.FTZ R34, R32.reuse, R134 ;  /* 0x0000008620227220 */ /* 0x040fe20000410000 */
[----:B------:R-:W-:Y:S01]  /*5dc0*/  FMUL.FTZ R35, R32, R131 ;  /* 0x0000008320237220 */ /* 0x000fe20000410000 */
[----:B------:R-:W-:Y:S01]  /*5dd0*/  FFMA.FTZ R45, R45, R135, R46 ;  /* 0x000000872d2d7223 */ /* 0x000fe2000001002e */
[----:B------:R-:W-:Y:S01]  /*5de0*/  F2FP.BF16.F32.PACK_AB R43, R43, R54 ;  /* 0x000000362b2b723e */ /* 0x000fe200000010ff */
[C---:B------:R-:W-:Y:S01]  /*5df0*/  FFMA.FTZ R34, R33.reuse, R131, -R34 ;  /* 0x0000008321227223 */ /* 0x040fe20000010822 */
[----:B------:R-:W-:Y:S01]  /*5e00*/  FFMA.FTZ R35, R33, R134, R35 ;  /* 0x0000008621237223 */ /* 0x000fe20000010023 */
[----:B------:R-:W-:-:S02]  /*5e10*/  F2FP.BF16.F32.PACK_AB R33, R52, R51 ;  /* 0x000000333421723e */ /* 0x000fc400000010ff */
[----:B------:R-:W-:Y:S02]  /*5e20*/  F2FP.BF16.F32.PACK_AB R44, R45, R44 ;  /* 0x0000002c2d2c723e */ /* 0x000fe400000010ff */
[----:B------:R-:W-:Y:S01]  /*5e30*/  F2FP.BF16.F32.PACK_AB R32, R35, R34 ;  /* 0x000000222320723e */ /* 0x000fe200000010ff */
[----:B------:R-:W-:Y:S02]  /*5e40*/  IMAD.MOV.U32 R34, RZ, RZ, R43 ;  /* 0x000000ffff227224 */ /* 0x000fe400078e002b */
[----:B------:R-:W-:-:S07]  /*5e50*/  IMAD.MOV.U32 R35, RZ, RZ, R44 ;  /* 0x000000ffff237224 */ /* 0x000fce00078e002c */
.L_x_2763:
[----:B------:R-:W-:Y:S05]  /*5e60*/  BSYNC B2 ;  /* 0x0000000000027941 */ /* 0x000fea0003800000 */
.L_x_2762:
[----:B--2---:R0:W-:Y:S02]  /*5e70*/  STG.E.128 desc[UR60][R40.64+0x100], R32 ;  /* 0x0001002028007986 */ /* 0x0041e4000c101d3c */
.L_x_2761:
[----:B------:R-:W-:Y:S05]  /*5e80*/  BSYNC B1 ;  /* 0x0000000000017941 */ /* 0x000fea0003800000 */
.L_x_2760:
        /* <DEDUP_REMOVED lines=52> */
.L_x_2765:
[----:B------:R-:W-:Y:S05]  /*61d0*/  BSYNC B1 ;  /* 0x0000000000017941 */ /* 0x000fea0003800000 */
.L_x_2764:
[----:B--2---:R0:W-:Y:S01]  /*61e0*/  STG.E.128 desc[UR60][R40.64+0x140], R32 ;  /* 0x0001402028007986 */ /* 0x0041e2000c101d3c */
[----:B------:R-:W-:Y:S05]  /*61f0*/  BRA `(.L_x_2743) ;  /* 0x00000040007c7947 */ /* 0x000fea0003800000 */
.L_x_2711:
        /* <DEDUP_REMOVED lines=47> */
.L_x_2767:
[----:B------:R-:W-:Y:S05]  /*64f0*/  BSYNC B1 ;  /* 0x0000000000017941 */ /* 0x000fea0003800000 */
.L_x_2766:
        /* <DEDUP_REMOVED lines=47> */
.L_x_2769:
[----:B------:R-:W-:Y:S05]  /*67f0*/  BSYNC B1 ;  /* 0x0000000000017941 */ /* 0x000fea0003800000 */
.L_x_2768:
[----:B------:R-:W2:Y:S01]  /*6800*/  LDL R0, [R1+0x24] ;  /* 0x0000240001007983 */ /* 0x000ea20000100800 */
[----:B------:R-:W-:Y:S01]  /*6810*/  IMAD.MOV.U32 R3, RZ, RZ, R33 ;  /* 0x000000ffff037224 */ /* 0x000fe200078e0021 */
[----:B------:R-:W-:Y:S01]  /*6820*/  PRMT R174, R174, 0x5410, R85 ;  /* 0x00005410aeae7816 */ /* 0x000fe20000000055 */
[----:B0-----:R-:W-:Y:S02]  /*6830*/  IMAD.MOV.U32 R80, RZ, RZ, R38 ;  /* 0x000000ffff507224 */ /* 0x001fe400078e0026 */
        /* <DEDUP_REMOVED lines=16> */
[----:B------:R-:W-:-:S03]  /*6940*/  IMAD.MOV.U32 R80, RZ, RZ, R45 ;  /* 0x000000ffff507224 */ /* 0x000fc600078e002d */
[----:B------:R-:W-:Y:S01]  /*6950*/  PRMT R172, R172, 0x5410, R3 ;  /* 0x00005410acac7816 */ /* 0x000fe20000000003 */
[----:B------:R-:W-:-:S05]  /*6960*/  IMAD.MOV.U32 R3, RZ, RZ, R48 ;  /* 0x000000ffff037224 */ /* 0x000fca00078e0030 */
[----:B------:R-:W-:Y:S01]  /*6970*/  PRMT R177, R177, 0x5410, R3 ;  /* 0x00005410b1b17816 */ /* 0x000fe20000000003 */
[----:B------:R-:W-:-:S05]  /*6980*/  IMAD.MOV.U32 R3, RZ, RZ, R52 ;  /* 0x000000ffff037224 */ /* 0x000fca00078e0034 */
[----:B------:R-:W-:Y:S01]  /*6990*/  PRMT R179, R3, 0x7610, R179 ;  /* 0x0000761003b37816 */ /* 0x000fe200000000b3 */
[----:B-----5:R-:W-:Y:S01]  /*69a0*/  IMAD.MOV.U32 R3, RZ, RZ, R56 ;  /* 0x000000ffff037224 */ /* 0x020fe200078e0038 */
[----:B--2---:R-:W-:Y:S01]  /*69b0*/  R2UR UR4, R0 ;  /* 0x00000000000472ca */ /* 0x004fe200000e0000 */
[----:B------:R-:W-:-:S05]  /*69c0*/  IMAD.MOV.U32 R0, RZ, RZ, R32 ;  /* 0x000000ffff007224 */ /* 0x000fca00078e0020 */
[----:B------:R-:W-:Y:S01]  /*69d0*/  PRMT R174, R0, 0x7610, R174 ;  /* 0x0000761000ae7816 */ /* 0x000fe200000000ae */
[----:B------:R-:W-:-:S05]  /*69e0*/  IMAD.MOV.U32 R0, RZ, RZ, R39 ;  /* 0x000000ffff007224 */ /* 0x000fca00078e0027 */
[----:B------:R-:W-:Y:S01]  /*69f0*/  PRMT R175, R0, 0x7610, R175 ;  /* 0x0000761000af7816 */ /* 0x000fe200000000af */
[----:B------:R-:W-:Y:S01]  /*6a00*/  IMAD.MOV.U32 R0, RZ, RZ, R43 ;  /* 0x000000ffff007224 */ /* 0x000fe200078e002b */
[----:B------:R-:W-:Y:S02]  /*6a10*/  UISETP.NE.AND UP0, UPT, UR4, 0x3, UPT ;  /* 0x000000030400788c */ /* 0x000fe4000bf05270 */
[----:B------:R-:W-:Y:S01]  /*6a20*/  PRMT R175, R175, 0x5410, R81 ;  /* 0x00005410afaf7816 */ /* 0x000fe20000000051 */
[----:B------:R-:W-:Y:S01]  /*6a30*/  IMAD.MOV.U32 R81, RZ, RZ, R54 ;  /* 0x000000ffff517224 */ /* 0x000fe200078e0036 */
[----:B------:R-:W-:Y:S01]  /*6a40*/  PRMT R180, R180, 0x5410, R0 ;  /* 0x00005410b4b47816 */ /* 0x000fe20000000000 */
[----:B------:R-:W-:Y:S01]  /*6a50*/  IMAD.MOV.U32 R0, RZ, RZ, R47 ;  /* 0x000000ffff007224 */ /* 0x000fe200078e002f */
[----:B------:R-:W-:Y:S02]  /*6a60*/  PLOP3.LUT P2, PT, PT, PT, UP0, 0x80, 0x0 ;  /* 0x000000000000781c */ /* 0x000fe40003f4f008 */
        /* <DEDUP_REMOVED lines=42> */
[----:B------:R-:W-:-:S03]  /*6d10*/  IMAD.MOV.U32 R3, RZ, RZ, R72 ;  /* 0x000000ffff037224 */ /* 0x000fc600078e0048 */
[----:B------:R-:W-:Y:S01]  /*6d20*/  PRMT R165, R165, 0x5410, R80 ;  /* 0x00005410a5a57816 */ /* 0x000fe20000000050 */
        /* <DEDUP_REMOVED lines=8> */
.L_x_2770:
[----:B------:R-:W-:Y:S01]  /*6db0*/  IMAD R3, R17, 0x8, R16 ;  /* 0x0000000811037824 */ /* 0x000fe200078e0210 */
[----:B------:R-:W-:Y:S01]  /*6dc0*/  SHF.L.U32 R0, R189, 0x1f, RZ ;  /* 0x0000001fbd007819 */ /* 0x000fe200000006ff */
[----:B------:R-:W0:Y:S01]  /*6dd0*/  LDC R145, c[0x0][0x2f4] ;  /* 0x0000bd00ff917b82 */ /* 0x000e220000000800 */
[----:B------:R-:W-:Y:S02]  /*6de0*/  BSSY B1, `(.L_x_2771) ;  /* 0x0000004000017945 */ /* 0x000fe40003800000 */
[----:B------:R-:W1:Y:S05]  /*6df0*/  SYNCS.PHASECHK.TRANS64.TRYWAIT P5, [R3+URZ+0x34890], R0 ;  /* 0x03489000030075a7 */ /* 0x000e6a00080a017f */
[----:B------:R-:W2:Y:S01]  /*6e00*/  LDC.64 R122, c[0x0][0x300] ;  /* 0x0000c000ff7a7b82 */ /* 0x000ea20000000a00 */
[----:B-1----:R-:W-:Y:S05]  /*6e10*/  @!P5 BRA `(.L_x_2772) ;  /* 0x000001dc00ecd947 */ /* 0x002fea0003800000 */
.L_x_3086:
[----:B------:R-:W-:Y:S05]  /*6e20*/  BSYNC B1 ;  /* 0x0000000000017941 */ /* 0x000fea0003800000 */
.L_x_2771:
        /* <DEDUP_REMOVED lines=43> */
[--C-:B------:R-:W-:Y:S01]  /*70e0*/  SHF.R.U64 R161, R40, 0x10, R41.reuse ;  /* 0x0000001028a17819 */ /* 0x100fe20000001229 */
[----:B0-----:R-:W-:Y:S01]  /*70f0*/  IMAD.U32 R163, R85, 0x10000, RZ ;  /* 0x0001000055a37824 */ /* 0x001fe200078e00ff */
[----:B------:R-:W-:Y:S02]  /*7100*/  SHF.R.U32.HI R41, RZ, 0x10, R41 ;  /* 0x00000010ff297819 */ /* 0x000fe40000011629 */
[--C-:B------:R-:W-:Y:S02]  /*7110*/  SHF.R.U64 R40, R42, 0x10, R43.reuse ;  /* 0x000000102a287819 */ /* 0x100fe4000000122b */
[----:B------:R-:W-:Y:S02]  /*7120*/  SHF.R.U32.HI R160, RZ, 0x10, R43 ;  /* 0x00000010ffa07819 */ /* 0x000fe4000001162b */
[----:B------:R-:W-:Y:S02]  /*7130*/  SHF.R.U32.HI R43, RZ, 0x10, R53 ;  /* 0x00000010ff2b7819 */ /* 0x000fe40000011635 */
[----:B------:R-:W-:-:S02]  /*7140*/  PRMT R42, R159, 0x5410, R41 ;  /* 0x000054109f2a7816 */ /* 0x000fc40000000029 */
[----:B------:R-:W-:Y:S01]  /*7150*/  PRMT R41, R162, 0x5410, R43 ;  /* 0x00005410a2297816 */ /* 0x000fe2000000002b */
[----:B--2---:R-:W-:Y:S01]  /*7160*/  IMAD.U32 R43, R81, 0x10000, RZ ;  /* 0x00010000512b7824 */ /* 0x004fe200078e00ff */
[----:B------:R-:W-:Y:S01]  /*7170*/  SHF.R.U64 R53, R52, 0x10, R53 ;  /* 0x0000001034357819 */ /* 0x000fe20000001235 */
[C---:B------:R-:W-:Y:S01]  /*7180*/  IMAD.U32 R159, R42.reuse, 0x10000, RZ ;  /* 0x000100002a9f7824 */ /* 0x040fe200078e00ff */
[----:B------:R-:W-:Y:S01]  /*7190*/  LOP3.LUT R42, R42, 0xffff0000, RZ, 0xc0, !PT ;  /* 0xffff00002a2a7812 */ /* 0x000fe200078ec0ff */
[----:B------:R-:W-:Y:S01]  /*71a0*/  IMAD.U32 R162, R41, 0x10000, RZ ;  /* 0x0001000029a27824 */ /* 0x000fe200078e00ff */
[----:B------:R-:W-:Y:S02]  /*71b0*/  SHF.R.U32.HI R52, RZ, 0x10, R55 ;  /* 0x00000010ff347819 */ /* 0x000fe40000011637 */
[----:B------:R-:W-:Y:S01]  /*71c0*/  PRMT R53, R179, 0x5410, R53 ;  /* 0x00005410b3357816 */ /* 0x000fe20000000035 */
[C---:B------:R-:W-:Y:S01]  /*71d0*/  FMUL.FTZ R164, R163.reuse, R162 ;  /* 0x000000a2a3a47220 */ /* 0x040fe20000410000 */
[----:B------:R-:W-:Y:S01]  /*71e0*/  FMUL.FTZ R163, R163, R159 ;  /* 0x0000009fa3a37220 */ /* 0x000fe20000410000 */
[----:B------:R-:W-:-:S02]  /*71f0*/  PRMT R52, R183, 0x5432, R52 ;  /* 0x00005432b7347816 */ /* 0x000fc40000000034 */
[C---:B------:R-:W-:Y:S01]  /*7200*/  FFMA.FTZ R159, R43.reuse, R159, -R164 ;  /* 0x0000009f2b9f7223 */ /* 0x040fe200000108a4 */
[----:B------:R-:W-:Y:S01]  /*7210*/  FFMA.FTZ R43, R43, R162, R163 ;  /* 0x000000a22b2b7223 */ /* 0x000fe200000100a3 */
[----:B------:R-:W-:Y:S02]  /*7220*/  LOP3.LUT R162, R41, 0xffff0000, RZ, 0xc0, !PT ;  /* 0xffff000029a27812 */ /* 0x000fe400078ec0ff */
[----:B------:R-:W-:Y:S02]  /*7230*/  LOP3.LUT R163, R85, 0xffff0000, RZ, 0xc0, !PT ;  /* 0xffff000055a37812 */ /* 0x000fe400078ec0ff */
[----:B------:R-:W-:Y:S02]  /*7240*/  LOP3.LUT R41, R81, 0xffff0000, RZ, 0xc0, !PT ;  /* 0xffff000051297812 */ /* 0x000fe400078ec0ff */
[----:B------:R-:W-:Y:S01]  /*7250*/  PRMT R161, R177, 0x5410, R161 ;  /* 0x00005410b1a17816 */ /* 0x000fe200000000a1 */
[C---:B------:R-:W-:Y:S01]  /*7260*/  FMUL.FTZ R85, R163.reuse, R162 ;  /* 0x000000a2a3557220 */ /* 0x040fe20000410000 */
[-C--:B------:R-:W-:Y:S01]  /*7270*/  FMUL.FTZ R81, R163, R42.reuse ;  /* 0x0000002aa3517220 */ /* 0x080fe20000410000 */
[----:B------:R-:W-:Y:S01]  /*7280*/  IMAD.U32 R163, R87, 0x10000, RZ ;  /* 0x0001000057a37824 */ /* 0x000fe200078e00ff */
[----:B------:R-:W-:Y:S01]  /*7290*/  SHF.R.U64 R54, R54, 0x10, R55 ;  /* 0x0000001036367819 */ /* 0x000fe20000001237 */
[C---:B------:R-:W-:Y:S01]  /*72a0*/  FFMA.FTZ R42, R41.reuse, R42, -R85 ;  /* 0x0000002a292a7223 */ /* 0x040fe20000010855 */
[----:B------:R-:W-:Y:S01]  /*72b0*/  FFMA.FTZ R41, R41, R162, R81 ;  /* 0x000000a229297223 */ /* 0x000fe20000010051 */
[----:B------:R-:W-:Y:S01]  /*72c0*/  PRMT R81, R180, 0x5432, R160 ;  /* 0x00005432b4517816 */ /* 0x000fe200000000a0 */
[----:B------:R-:W-:Y:S01]  /*72d0*/  IMAD.U32 R162, R52, 0x10000, RZ ;  /* 0x0001000034a27824 */ /* 0x000fe200078e00ff */
[----:B------:R-:W-:Y:S01]  /*72e0*/  LOP3.LUT R55, R53, 0xffff0000, RZ, 0xc0, !PT ;  /* 0xffff000035377812 */ /* 0x000fe200078ec0ff */
[----:B------:R-:W-:Y:S01]  /*72f0*/  IMAD.U32 R85, R83, 0x10000, RZ ;  /* 0x0001000053557824 */ /* 0x000fe200078e00ff */
[----:B------:R-:W-:Y:S01]  /*7300*/  PRMT R54, R182, 0x5432, R54 ;  /* 0x00005432b6367816 */ /* 0x000fe20000000036 */
[----:B------:R-:W-:-:S02]  /*7310*/  IMAD.U32 R160, R81, 0x10000, RZ ;  /* 0x0001000051a07824 */ /* 0x000fc400078e00ff */
[----:B------:R-:W-:Y:S01]  /*7320*/  FMUL.FTZ R164, R163, R162 ;  /* 0x000000a2a3a47220 */ /* 0x000fe20000410000 */
[----:B------:R-:W-:Y:S01]  /*7330*/  LOP3.LUT R81, R81, 0xffff0000, RZ, 0xc0, !PT ;  /* 0xffff000051517812 */ /* 0x000fe200078ec0ff */
[-C--:B------:R-:W-:Y:S02]  /*7340*/  FMUL.FTZ R163, R163, R160.reuse ;  /* 0x000000a0a3a37220 */ /* 0x080fe40000410000 */
[----:B------:R-:W-:Y:S01]  /*7350*/  FFMA.FTZ R160, R85, R160, -R164 ;  /* 0x000000a055a07223 */ /* 0x000fe200000108a4 */
[----:B------:R-:W-:Y:S01]  /*7360*/  PRMT R40, R179, 0x5432, R40 ;  /* 0x00005432b3287816 */ /* 0x000fe20000000028 */
[----:B------:R-:W-:Y:S01]  /*7370*/  FFMA.FTZ R85, R85, R162, R163 ;  /* 0x000000a255557223 */ /* 0x000fe200000100a3 */
[----:B------:R-:W-:Y:S02]  /*7380*/  LOP3.LUT R162, R52, 0xffff0000, RZ, 0xc0, !PT ;  /* 0xffff000034a27812 */ /* 0x000fe400078ec0ff */
[----:B------:R-:W-:Y:S02]  /*7390*/  LOP3.LUT R163, R87, 0xffff0000, RZ, 0xc0, !PT ;  /* 0xffff000057a37812 */ /* 0x000fe400078ec0ff */
[----:B------:R-:W-:-:S02]  /*73a0*/  LOP3.LUT R52, R83, 0xffff0000, RZ, 0xc0, !PT ;  /* 0xffff000053347812 */ /* 0x000fc400078ec0ff */
[----:B------:R-:W-:Y:S01]  /*73b0*/  F2FP.BF16.F32.PACK_AB R42, R42, R159 ;  /* 0x0000009f2a2a723e */ /* 0x000fe200000010ff */
[CC--:B------:R-:W-:Y:S01]  /*73c0*/  FMUL.FTZ R87, R163.reuse, R162.reuse ;  /* 0x000000a2a3577220 */ /* 0x0c0fe20000410000 */
[----:B------:R-:W-:Y:S01]  /*73d0*/  FMUL.FTZ R83, R163, R81 ;  /* 0x00000051a3537220 */ /* 0x000fe20000410000 */
        /* <DEDUP_REMOVED lines=10> */
[C---:B------:R-:W-:Y:S01]  /*7480*/  FMUL.FTZ R164, R162.reuse, R87 ;  /* 0x00000057a2a47220 */ /* 0x040fe20000410000 */
[-C--:B------:R-:W-:Y:S01]  /*7490*/  FMUL.FTZ R162, R162, R163.reuse ;  /* 0x000000a3a2a27220 */ /* 0x080fe20000410000 */
[C---:B------:R-:W-:Y:S01]  /*74a0*/  IMAD.U32 R161, R86.reuse, 0x10000, RZ ;  /* 0x0001000056a17824 */ /* 0x040fe200078e00ff */
[----:B------:R-:W-:Y:S01]  /*74b0*/  LOP3.LUT R86, R86, 0xffff0000, RZ, 0xc0, !PT ;  /* 0xffff000056567812 */ /* 0x000fe200078ec0ff */
[C---:B------:R-:W-:Y:S01]  /*74c0*/  FFMA.FTZ R164, R83.reuse, R163, -R164 ;  /* 0x000000a353a47223 */ /* 0x040fe200000108a4 */
[----:B------:R-:W-:Y:S01]  /*74d0*/  FFMA.FTZ R162, R83, R87, R162 ;  /* 0x0000005753a27223 */ /* 0x000fe200000100a2 */
[C---:B------:R-:W-:Y:S01]  /*74e0*/  FMUL.FTZ R83, R84.reuse, R55 ;  /* 0x0000003754537220 */ /* 0x040fe20000410000 */
[----:B------:R-:W-:Y:S01]  /*74f0*/  FMUL.FTZ R84, R84, R53 ;  /* 0x0000003554547220 */ /* 0x000fe20000410000 */
[----:B------:R-:W-:Y:S01]  /*7500*/  F2FP.BF16.F32.PACK_AB R160, R81, R160 ;  /* 0x000000a051a0723e */ /* 0x000fe200000010ff */
[----:B------:R-:W-:-:S02]  /*7510*/  IMAD.MOV.U32 R81, RZ, RZ, R42 ;  /* 0x000000ffff517224 */ /* 0x000fc400078e002a */
[C---:B------:R-:W-:Y:S01]  /*7520*/  FFMA.FTZ R53, R80.reuse, R53, -R83 ;  /* 0x0000003550357223 */ /* 0x040fe20000010853 */
[----:B------:R-:W-:Y:S01]  /*7530*/  FFMA.FTZ R55, R80, R55, R84 ;  /* 0x0000003750377223 */ /* 0x000fe20000010054 */
[C---:B------:R-:W-:Y:S01]  /*7540*/  IMAD.U32 R83, R54.reuse, 0x10000, RZ ;  /* 0x0001000036537824 */ /* 0x040fe200078e00ff */
[----:B------:R-:W-:Y:S01]  /*7550*/  LOP3.LUT R54, R54, 0xffff0000, RZ, 0xc0, !PT ;  /* 0xffff000036367812 */ /* 0x000fe200078ec0ff */
[C---:B------:R-:W-:Y:S01]  /*7560*/  IMAD.U32 R84, R40.reuse, 0x10000, RZ ;  /* 0x0001000028547824 */ /* 0x040fe200078e00ff */
[----:B------:R-:W-:Y:S01]  /*7570*/  LOP3.LUT R40, R40, 0xffff0000, RZ, 0xc0, !PT ;  /* 0xffff000028287812 */ /* 0x000fe200078ec0ff */
[C---:B------:R-:W-:Y:S01]  /*7580*/  FMUL.FTZ R87, R161.reuse, R83 ;  /* 0x00000053a1577220 */ /* 0x040fe20000410000 */
[C---:B------:R-:W-:Y:S02]  /*7590*/  IMAD.U32 R80, R82.reuse, 0x10000, RZ ;  /* 0x0001000052507824 */ /* 0x040fe400078e00ff */
[-C--:B------:R-:W-:Y:S01]  /*75a0*/  FMUL.FTZ R161, R161, R84.reuse ;  /* 0x00000054a1a17220 */ /* 0x080fe20000410000 */
[----:B------:R-:W-:Y:S01]  /*75b0*/  LOP3.LUT R82, R82, 0xffff0000, RZ, 0xc0, !PT ;  /* 0xffff000052527812 */ /* 0x000fe200078ec0ff */
[----:B------:R-:W-:-:S02]  /*75c0*/  FFMA.FTZ R87, R80, R84, -R87 ;  /* 0x0000005450577223 */ /* 0x000fc40000010857 */
[----:B------:R-:W-:Y:S01]  /*75d0*/  FFMA.FTZ R161, R80, R83, R161 ;  /* 0x0000005350a17223 */ /* 0x000fe200000100a1 */
[C---:B------:R-:W-:Y:S01]  /*75e0*/  FMUL.FTZ R80, R86.reuse, R54 ;  /* 0x0000003656507220 */ /* 0x040fe20000410000 */
[-C--:B------:R-:W-:Y:S01]  /*75f0*/  FMUL.FTZ R86, R86, R40.reuse ;  /* 0x0000002856567220 */ /* 0x080fe20000410000 */
        /* <DEDUP_REMOVED lines=10> */
[----:B------:R-:W-:Y:S02]  /*76a0*/  IMAD.MOV.U32 R84, RZ, RZ, R55 ;  /* 0x000000ffff547224 */ /* 0x000fe400078e0037 */
[----:B------:R-:W-:Y:S02]  /*76b0*/  IMAD.MOV.U32 R82, RZ, RZ, R87 ;  /* 0x000000ffff527224 */ /* 0x000fe400078e0057 */
[----:B------:R-:W-:-:S07]  /*76c0*/  IMAD.MOV.U32 R87, RZ, RZ, R52 ;  /* 0x000000ffff577224 */ /* 0x000fce00078e0034 */
.L_x_2778:
[----:B------:R-:W-:Y:S05]  /*76d0*/  BSYNC B3 ;  /* 0x0000000000037941 */ /* 0x000fea0003800000 */
.L_x_2777:
[----:B--2---:R2:W-:Y:S04]  /*76e0*/  STG.E.128 desc[UR60][R134.64], R80 ;  /* 0x0000005086007986 */ /* 0x0045e8000c101d3c */
[----:B0-----:R2:W-:Y:S02]  /*76f0*/  @!P4 STG.E.128 desc[UR60][R136.64], R84 ;  /* 0x000000548800c986 */ /* 0x0015e4000c101d3c */
.L_x_2776:
[----:B------:R-:W-:Y:S05]  /*7700*/  BSYNC B2 ;  /* 0x0000000000027941 */ /* 0x000fea0003800000 */
.L_x_2775:
        /* <DEDUP_REMOVED lines=47> */
[----:B------:R-:W-:Y:S01]  /*7a00*/  SHF.R.U64 R50, R50, 0x10, R51 ;  /* 0x0000001032327819 */ /* 0x000fe20000001233 */
[-C--:B------:R-:W-:Y:S01]  /*7a10*/  FMUL.FTZ R135, R135, R87.reuse ;  /* 0x0000005787877220 */ /* 0x080fe20000410000 */
[----:B------:R-:W-:Y:S01]  /*7a20*/  PRMT R48, R177, 0x5432, R48 ;  /* 0x00005432b1307816 */ /* 0x000fe20000000030 */
[----:B------:R-:W-:Y:S01]  /*7a30*/  FFMA.FTZ R87, R86, R87, -R136 ;  /* 0x0000005756577223 */ /* 0x000fe20000010888 */
[----:B------:R-:W-:-:S02]  /*7a40*/  IMAD.U32 R136, R55, 0x10000, RZ ;  /* 0x0001000037887824 */ /* 0x000fc400078e00ff */
[----:B------:R-:W-:Y:S01]  /*7a50*/  FFMA.FTZ R86, R86, R134, R135 ;  /* 0x0000008656567223 */ /* 0x000fe20000010087 */
[----:B------:R-:W-:Y:S02]  /*7a60*/  LOP3.LUT R134, R85, 0xffff0000, RZ, 0xc0, !PT ;  /* 0xffff000055867812 */ /* 0x000fe400078ec0ff */
[----:B------:R-:W-:Y:S02]  /*7a70*/  LOP3.LUT R85, R84, 0xffff0000, RZ, 0xc0, !PT ;  /* 0xffff000054557812 */ /* 0x000fe400078ec0ff */
[----:B------:R-:W-:Y:S02]  /*7a80*/  LOP3.LUT R55, R55, 0xffff0000, RZ, 0xc0, !PT ;  /* 0xffff000037377812 */ /* 0x000fe400078ec0ff */
[----:B------:R-:W-:Y:S01]  /*7a90*/  SHF.R.U64 R38, R38, 0x10, R39 ;  /* 0x0000001026267819 */ /* 0x000fe20000001227 */
[C---:B------:R-:W-:Y:S01]  /*7aa0*/  FMUL.FTZ R84, R53.reuse, R85 ;  /* 0x0000005535547220 */ /* 0x040fe20000410000 */
[----:B------:R-:W-:Y:S01]  /*7ab0*/  FMUL.FTZ R53, R53, R134 ;  /* 0x0000008635357220 */ /* 0x000fe20000410000 */
[----:B------:R-:W-:-:S02]  /*7ac0*/  PRMT R50, R175, 0x5432, R50 ;  /* 0x00005432af327816 */ /* 0x000fc40000000032 */
[C---:B------:R-:W-:Y:S01]  /*7ad0*/  FFMA.FTZ R84, R41.reuse, R134, -R84 ;  /* 0x0000008629547223 */ /* 0x040fe20000010854 */
[----:B------:R-:W-:Y:S01]  /*7ae0*/  FFMA.FTZ R41, R41, R85, R53 ;  /* 0x0000005529297223 */ /* 0x000fe20000010035 */
[----:B------:R-:W-:Y:S01]  /*7af0*/  SHF.R.U32.HI R53, RZ, 0x10, R51 ;  /* 0x00000010ff357819 */ /* 0x000fe20000011633 */
[----:B------:R-:W-:Y:S01]  /*7b00*/  IMAD.U32 R134, R43, 0x10000, RZ ;  /* 0x000100002b867824 */ /* 0x000fe200078e00ff */
[----:B------:R-:W-:Y:S01]  /*7b10*/  SHF.R.U32.HI R85, RZ, 0x10, R39 ;  /* 0x00000010ff557819 */ /* 0x000fe20000011627 */
[----:B------:R-:W-:Y:S01]  /*7b20*/  IMAD.U32 R39, R42, 0x10000, RZ ;  /* 0x000100002a277824 */ /* 0x000fe200078e00ff */
[----:B------:R-:W-:Y:S02]  /*7b30*/  PRMT R53, R178, 0x5410, R53 ;  /* 0x00005410b2357816 */ /* 0x000fe40000000035 */
[----:B------:R-:W-:Y:S02]  /*7b40*/  PRMT R85, R175, 0x5410, R85 ;  /* 0x00005410af557816 */ /* 0x000fe40000000055 */
[----:B------:R-:W-:Y:S01]  /*7b50*/  PRMT R38, R176, 0x5432, R38 ;  /* 0x00005432b0267816 */ /* 0x000fe20000000026 */
[C---:B------:R-:W-:Y:S01]  /*7b60*/  IMAD.U32 R135, R53.reuse, 0x10000, RZ ;  /* 0x0001000035877824 */ /* 0x040fe200078e00ff */
[----:B------:R-:W-:Y:S01]  /*7b70*/  LOP3.LUT R53, R53, 0xffff0000, RZ, 0xc0, !PT ;  /* 0xffff000035357812 */ /* 0x000fe200078ec0ff */
[----:B------:R-:W-:Y:S01]  /*7b80*/  IMAD.U32 R137, R85, 0x10000, RZ ;  /* 0x0001000055897824 */ /* 0x000fe200078e00ff */
[----:B------:R-:W-:Y:S01]  /*7b90*/  F2FP.BF16.F32.PACK_AB R84, R84, R87 ;  /* 0x000000575454723e */ /* 0x000fe200000010ff */
[C---:B------:R-:W-:Y:S01]  /*7ba0*/  FMUL.FTZ R159, R136.reuse, R135 ;  /* 0x00000087889f7220 */ /* 0x040fe20000410000 */
[----:B------:R-:W-:Y:S01]  /*7bb0*/  F2FP.BF16.F32.PACK_AB R86, R41, R86 ;  /* 0x000000562956723e */ /* 0x000fe200000010ff */
[----:B------:R-:W-:Y:S01]  /*7bc0*/  FMUL.FTZ R136, R136, R137 ;  /* 0x0000008988887220 */ /* 0x000fe20000410000 */
[----:B------:R-:W-:Y:S01]  /*7bd0*/  FMUL.FTZ R49, R55, R53 ;  /* 0x0000003537317220 */ /* 0x000fe20000410000 */
[----:B------:R-:W-:Y:S01]  /*7be0*/  FFMA.FTZ R137, R134, R137, -R159 ;  /* 0x0000008986897223 */ /* 0x000fe2000001089f */
[----:B------:R-:W-:-:S02]  /*7bf0*/  IMAD.MOV.U32 R41, RZ, RZ, R84 ;  /* 0x000000ffff297224 */ /* 0x000fc400078e0054 */
[----:B------:R-:W-:Y:S01]  /*7c00*/  FFMA.FTZ R136, R134, R135, R136 ;  /* 0x0000008786887223 */ /* 0x000fe20000010088 */
[----:B------:R-:W-:Y:S02]  /*7c10*/  SHF.R.U64 R134, R36, 0x10, R37 ;  /* 0x0000001024867819 */ /* 0x000fe40000001225 */
[----:B------:R-:W-:Y:S02]  /*7c20*/  LOP3.LUT R37, R85, 0xffff0000, RZ, 0xc0, !PT ;  /* 0xffff000055257812 */ /* 0x000fe400078ec0ff */
[----:B------:R-:W-:-:S03]  /*7c30*/  LOP3.LUT R36, R43, 0xffff0000, RZ, 0xc0, !PT ;  /* 0xffff00002b247812 */ /* 0x000fc600078ec0ff */
[-C--:B------:R-:W-:Y:S02]  /*7c40*/  FMUL.FTZ R43, R55, R37.reuse ;  /* 0x00000025372b7220 */ /* 0x080fe40000410000 */
[----:B------:R-:W-:Y:S01]  /*7c50*/  FFMA.FTZ R37, R36, R37, -R49 ;  /* 0x0000002524257223 */ /* 0x000fe20000010831 */
[----:B------:R-:W-:Y:S02]  /*7c60*/  IMAD.U32 R49, R40, 0x10000, RZ ;  /* 0x0001000028317824 */ /* 0x000fe400078e00ff */
[----:B------:R-:W-:Y:S01]  /*7c70*/  FFMA.FTZ R36, R36, R53, R43 ;  /* 0x0000003524247223 */ /* 0x000fe2000001002b */
[----:B------:R-:W-:Y:S01]  /*7c80*/  PRMT R43, R178, 0x5432, R134 ;  /* 0x00005432b22b7816 */ /* 0x000fe20000000086 */
[C---:B------:R-:W-:Y:S01]  /*7c90*/  IMAD.U32 R134, R52.reuse, 0x10000, RZ ;  /* 0x0001000034867824 */ /* 0x040fe200078e00ff */
[----:B------:R-:W-:Y:S01]  /*7ca0*/  LOP3.LUT R52, R52, 0xffff0000, RZ, 0xc0, !PT ;  /* 0xffff000034347812 */ /* 0x000fe200078ec0ff */
[C---:B------:R-:W-:Y:S01]  /*7cb0*/  IMAD.U32 R53, R48.reuse, 0x10000, RZ ;  /* 0x0001000030357824 */ /* 0x040fe200078e00ff */
[----:B------:R-:W-:Y:S01]  /*7cc0*/  LOP3.LUT R48, R48, 0xffff0000, RZ, 0xc0, !PT ;  /* 0xffff000030307812 */ /* 0x000fe200078ec0ff */
[C---:B------:R-:W-:Y:S01]  /*7cd0*/  IMAD.U32 R55, R43.reuse, 0x10000, RZ ;  /* 0x000100002b377824 */ /* 0x040fe200078e00ff */
[----:B------:R-:W-:Y:S01]  /*7ce0*/  LOP3.LUT R40, R40, 0xffff0000, RZ, 0xc0, !PT ;  /* 0xffff000028287812 */ /* 0x000fe200078ec0ff */
[C---:B------:R-:W-:Y:S01]  /*7cf0*/  FMUL.FTZ R85, R134.reuse, R53 ;  /* 0x0000003586557220 */ /* 0x040fe20000410000 */
[----:B------:R-:W-:Y:S01]  /*7d00*/  LOP3.LUT R43, R43, 0xffff0000, RZ, 0xc0, !PT ;  /* 0xffff00002b2b7812 */ /* 0x000fe200078ec0ff */
[-C--:B------:R-:W-:Y:S01]  /*7d10*/  FMUL.FTZ R134, R134, R55.reuse ;  /* 0x0000003786867220 */ /* 0x080fe20000410000 */
[-C--:B------:R-:W-:Y:S01]  /*7d20*/  FMUL.FTZ R51, R52, R48.reuse ;  /* 0x0000003034337220 */ /* 0x080fe20000410000 */
[----:B------:R-:W-:Y:S01]  /*7d30*/  FFMA.FTZ R85, R49, R55, -R85 ;  /* 0x0000003731557223 */ /* 0x000fe20000010855 */
[----:B------:R-:W-:Y:S01]  /*7d40*/  F2FP.BF16.F32.PACK_AB R37, R37, R137 ;  /* 0x000000892525723e */ /* 0x000fe200000010ff */
[----:B------:R-:W-:Y:S01]  /*7d50*/  FFMA.FTZ R134, R49, R53, R134 ;  /* 0x0000003531867223 */ /* 0x000fe20000010086 */
[----:B------:R-:W-:Y:S01]  /*7d60*/  LOP3.LUT R49, R42, 0xffff0000, RZ, 0xc0, !PT ;  /* 0xffff00002a317812 */ /* 0x000fe200078ec0ff */
[-C--:B------:R-:W-:Y:S01]  /*7d70*/  FMUL.FTZ R52, R52, R43.reuse ;  /* 0x0000002b34347220 */ /* 0x080fe20000410000 */
[----:B------:R-:W-:Y:S01]  /*7d80*/  FFMA.FTZ R51, R40, R43, -R51 ;  /* 0x0000002b28337223 */ /* 0x000fe20000010833 */
[C---:B------:R-:W-:Y:S01]  /*7d90*/  IMAD.U32 R42, R54.reuse, 0x10000, RZ ;  /* 0x00010000362a7824 */ /* 0x040fe200078e00ff */
        /* <DEDUP_REMOVED lines=23> */
.L_x_2782:
[----:B------:R-:W-:Y:S05]  /*7f10*/  BSYNC B3 ;  /* 0x0000000000037941 */ /* 0x000fea0003800000 */
.L_x_2781:
[----:B0-----:R0:W-:Y:S04]  /*7f20*/  STG.E.128 desc[UR60][R80.64], R40 ;  /* 0x0000002850007986 */ /* 0x0011e8000c101d3c */
[----:B--2---:R0:W-:Y:S02]  /*7f30*/  @!P4 STG.E.128 desc[UR60][R82.64], R52 ;  /* 0x000000345200c986 */ /* 0x0041e4000c101d3c */
.L_x_2780:
[----:B------:R-:W-:Y:S05]  /*7f40*/  BSYNC B2 ;  /* 0x0000000000027941 */ /* 0x000fea0003800000 */
.L_x_2779:
        /* <DEDUP_REMOVED lines=13> */
[--C-:B0-----:R-:W-:Y:S02]  /*8020*/  @!P4 SHF.R.S32.HI R40, RZ, 0x1f, R37.reuse ;  /* 0x0000001fff28c819 */ /* 0x101fe40000011425 */
[--C-:B------:R-:W-:Y:S02]  /*8030*/  @!P4 IADD3 R130, P5, P6, R92, R130, R37.reuse ;  /* 0x000000825c82c210 */ /* 0x100fe40007ebe025 */
[----:B------:R-:W-:Y:S02]  /*8040*/  LOP3.LUT R37, R196, 0x38, R37, 0xf8, !PT ;  /* 0x00000038c4257812 */ /* 0x000fe400078ef825 */
[----:B------:R-:W-:Y:S02]  /*8050*/  @!P4 IADD3.X R40, R89, R157, R40, P5, P6 ;  /* 0x0000009d5928c210 */ /* 0x000fe40002fec428 */
[----:B------:R-:W-:Y:S02]  /*8060*/  LEA R48, P5, R39, R114, 0x1 ;  /* 0x0000007227307211 */ /* 0x000fe400078a08ff */
[----:B------:R-:W-:-:S02]  /*8070*/  LOP3.LUT R37, R37, R198, RZ, 0x3c, !PT ;  /* 0x000000c625257212 */ /* 0x000fc400078e3cff */
[-C--:B------:R-:W-:Y:S02]  /*8080*/  LEA.HI.X R49, R39, R115.reuse, R38, 0x1, P5 ;  /* 0x0000007327317211 */ /* 0x080fe400028f0c26 */
[----:B------:R-:W-:Y:S02]  /*8090*/  SHF.R.S32.HI R39, RZ, 0x1f, R36 ;  /* 0x0000001fff277819 */ /* 0x000fe40000011424 */
[C---:B------:R-:W-:Y:S02]  /*80a0*/  @!P4 LEA R50, P5, R130.reuse, R114, 0x1 ;  /* 0x000000728232c211 */ /* 0x040fe400078a08ff */
[----:B------:R-:W-:Y:S02]  /*80b0*/  LEA.HI R39, R39, R36, RZ, 0x3 ;  /* 0x0000002427277211 */ /* 0x000fe400078f18ff */
[----:B------:R-:W-:Y:S02]  /*80c0*/  @!P4 LEA.HI.X R51, R130, R115, R40, 0x1, P5 ;  /* 0x000000738233c211 */ /* 0x000fe400028f0c28 */
[----:B------:R-:W-:Y:S01]  /*80d0*/  ISETP.GE.AND P5, PT, R187, R118, PT ;  /* 0x00000076bb00720c */ /* 0x000fe20003fa6270 */
        /* <DEDUP_REMOVED lines=9> */
[----:B------:R-:W3:Y:S01]  /*8170*/  LDS.128 R40, [R40+0x1c400] ;  /* 0x01c4000028287984 */ /* 0x000ee20000000c00 */
[----:B------:R-:W-:Y:S05]  /*8180*/  @P5 BRA `(.L_x_2784) ;  /* 0x00000004006c5947 */ /* 0x000fea0003800000 */
[--C-:B------:R-:W-:Y:S01]  /*8190*/  SHF.R.U64 R34, R34, 0x10, R35.reuse ;  /* 0x0000001022227819 */ /* 0x100fe20000001223 */
[----:B---3--:R-:W-:Y:S01]  /*81a0*/  IMAD.U32 R54, R41, 0x10000, RZ ;  /* 0x0001000029367824 */ /* 0x008fe200078e00ff */
[----:B------:R-:W-:Y:S01]  /*81b0*/  SHF.R.U32.HI R52, RZ, 0x10, R35 ;  /* 0x00000010ff347819 */ /* 0x000fe20000011623 */
[----:B--2---:R-:W-:Y:S01]  /*81c0*/  IMAD.U32 R82, R43, 0x10000, RZ ;  /* 0x000100002b527824 */ /* 0x004fe200078e00ff */
        /* <DEDUP_REMOVED lines=48> */
[----:B------:R-:W-:Y:S01]  /*84d0*/  FMUL.FTZ R32, R41, R47 ;  /* 0x0000002f29207220 */ /* 0x000fe20000410000 */
[----:B------:R-:W-:Y:S01]  /*84e0*/  LOP3.LUT R35, R35, 0xffff0000, RZ, 0xc0, !PT ;  /* 0xffff000023237812 */ /* 0x000fe200078ec0ff */
[----:B------:R-:W-:Y:S02]  /*84f0*/  IMAD.U32 R37, R36, 0x10000, RZ ;  /* 0x0001000024257824 */ /* 0x000fe400078e00ff */
[----:B------:R-:W-:Y:S01]  /*8500*/  FMUL.FTZ R41, R41, R44 ;  /* 0x0000002c29297220 */ /* 0x000fe20000410000 */
[----:B------:R-:W-:Y:S01]  /*8510*/  PRMT R34, R174, 0x5432, R34 ;  /* 0x00005432ae227816 */ /* 0x000fe20000000022 */
[----:B------:R-:W-:Y:S01]  /*8520*/  FFMA.FTZ R43, R39, R46, R43 ;  /* 0x0000002e272b7223 */ /* 0x000fe2000001002b */
[----:B------:R-:W-:Y:S01]  /*8530*/  LOP3.LUT R36, R36, 0xffff0000, RZ, 0xc0, !PT ;  /* 0xffff000024247812 */ /* 0x000fe200078ec0ff */
[----:B------:R-:W-:Y:S01]  /*8540*/  FMUL.FTZ R39, R40, R35 ;  /* 0x0000002328277220 */ /* 0x000fe20000410000 */
[C---:B------:R-:W-:Y:S01]  /*8550*/  FFMA.FTZ R32, R37.reuse, R44, -R32 ;  /* 0x0000002c25207223 */ /* 0x040fe20000010820 */
[----:B------:R-:W-:Y:S01]  /*8560*/  FFMA.FTZ R41, R37, R47, R41 ;  /* 0x0000002f25297223 */ /* 0x000fe20000010029 */
[----:B------:R-:W-:Y:S01]  /*8570*/  LOP3.LUT R42, R42, 0xffff0000, RZ, 0xc0, !PT ;  /* 0xffff00002a2a7812 */ /* 0x000fe200078ec0ff */
[----:B------:R-:W-:Y:S01]  /*8580*/  FFMA.FTZ R82, R81, R85, R82 ;  /* 0x0000005551527223 */ /* 0x000fe20000010052 */
[----:B------:R-:W-:Y:S01]  /*8590*/  FMUL.FTZ R37, R40, R52 ;  /* 0x0000003428257220 */ /* 0x000fe20000410000 */
[C---:B------:R-:W-:Y:S01]  /*85a0*/  LOP3.LUT R47, R172.reuse, 0xffff0000, RZ, 0xc0, !PT ;  /* 0xffff0000ac2f7812 */ /* 0x040fe200078ec0ff */
[----:B------:R-:W-:Y:S01]  /*85b0*/  IMAD.U32 R40, R172, 0x10000, RZ ;  /* 0x00010000ac287824 */ /* 0x000fe200078e00ff */
[C---:B------:R-:W-:Y:S01]  /*85c0*/  LOP3.LUT R81, R34.reuse, 0xffff0000, RZ, 0xc0, !PT ;  /* 0xffff000022517812 */ /* 0x040fe200078ec0ff */
[----:B------:R-:W-:-:S02]  /*85d0*/  IMAD.U32 R44, R34, 0x10000, RZ ;  /* 0x00010000222c7824 */ /* 0x000fc400078e00ff */
[C---:B------:R-:W-:Y:S01]  /*85e0*/  FFMA.FTZ R39, R36.reuse, R52, -R39 ;  /* 0x0000003424277223 */ /* 0x040fe20000010827 */
[----:B------:R-:W-:Y:S01]  /*85f0*/  FFMA.FTZ R36, R36, R35, R37 ;  /* 0x0000002324247223 */ /* 0x000fe20000010025 */
[----:B------:R-:W-:Y:S01]  /*8600*/  LOP3.LUT R38, R38, 0xffff0000, RZ, 0xc0, !PT ;  /* 0xffff000026267812 */ /* 0x000fe200078ec0ff */
[C---:B------:R-:W-:Y:S01]  /*8610*/  FMUL.FTZ R35, R83.reuse, R40 ;  /* 0x0000002853237220 */ /* 0x040fe20000410000 */
[C---:B------:R-:W-:Y:S01]  /*8620*/  FMUL.FTZ R37, R42.reuse, R47 ;  /* 0x0000002f2a257220 */ /* 0x040fe20000410000 */
        /* <DEDUP_REMOVED lines=17> */
.L_x_2784:
[----:B------:R-:W-:Y:S05]  /*8740*/  BSYNC B2 ;  /* 0x0000000000027941 */ /* 0x000fea0003800000 */
.L_x_2783:
[----:B0-----:R4:W-:Y:S04]  /*8750*/  STG.E.128 desc[UR60][R48.64], R36 ;  /* 0x0000002430007986 */ /* 0x0019e8000c101d3c */
[----:B---3--:R4:W-:Y:S02]  /*8760*/  @!P4 STG.E.128 desc[UR60][R50.64], R40 ;  /* 0x000000283200c986 */ /* 0x0089e4000c101d3c */
.L_x_2774:
[----:B------:R-:W-:Y:S05]  /*8770*/  BSYNC B1 ;  /* 0x0000000000017941 */ /* 0x000fea0003800000 */
.L_x_2773:
        /* <DEDUP_REMOVED lines=19> */
[----:B------:R-:W-:Y:S01]  /*88b0*/  LOP3.LUT R32, R195, 0x38, R33, 0xf8, !PT ;  /* 0x00000038c3207812 */ /* 0x000fe200078ef821 */
[----:B------:R-:W-:-:S03]  /*88c0*/  IMAD.SHL.U32 R35, R35, 0x400, RZ ;  /* 0x0000040023237824 */ /* 0x000fc600078e00ff */
[----:B------:R-:W-:Y:S02]  /*88d0*/  LOP3.LUT R32, R32, R231, RZ, 0x3c, !PT ;  /* 0x000000e720207212 */ /* 0x000fe400078e3cff */
[----:B------:R-:W-:-:S04]  /*88e0*/  LOP3.LUT R35, R35, 0x7fffe000, RZ, 0xc0, !PT ;  /* 0x7fffe00023237812 */ /* 0x000fc800078ec0ff */
[----:B------:R-:W-:Y:S02]  /*88f0*/  IADD3 R32, R32, R35, R199 ;  /* 0x0000002320207210 */ /* 0x000fe40007ffe0c7 */
[--C-:B------:R-:W-:Y:S02]  /*8900*/  @!P3 SHF.R.S32.HI R37, RZ, 0x1f, R33.reuse ;  /* 0x0000001fff25b819 */ /* 0x100fe40000011421 */
        /* <DEDUP_REMOVED lines=45> */
[----:B------:R-:W-:Y:S01]  /*8be0*/  FFMA.FTZ R49, R49, R76, R84 ;  /* 0x0000004c31317223 */ /* 0x000fe20000010054 */
[-C--:B------:R-:W-:Y:S01]  /*8bf0*/  FMUL.FTZ R81, R52, R65.reuse ;  /* 0x0000004134517220 */ /* 0x080fe20000410000 */
[----:B------:R-:W-:Y:S01]  /*8c00*/  FFMA.FTZ R52, R50, R65, -R79 ;  /* 0x0000004132347223 */ /* 0x000fe2000001084f */
[----:B------:R-:W-:Y:S01]  /*8c10*/  LOP3.LUT R76, R78, 0xffff0000, RZ, 0xc0, !PT ;  /* 0xffff00004e4c7812 */ /* 0x000fe200078ec0ff */
[C---:B------:R-:W-:Y:S01]  /*8c20*/  FMUL.FTZ R65, R64.reuse, R67 ;  /* 0x0000004340417220 */ /* 0x040fe20000410000 */
[----:B------:R-:W-:Y:S01]  /*8c30*/  LOP3.LUT R39, R39, 0xffff0000, RZ, 0xc0, !PT ;  /* 0xffff000027277812 */ /* 0x000fe200078ec0ff */
[-C--:B------:R-:W-:Y:S01]  /*8c40*/  FMUL.FTZ R78, R64, R51.reuse ;  /* 0x00000033404e7220 */ /* 0x080fe20000410000 */
[----:B------:R-:W-:Y:S01]  /*8c50*/  LOP3.LUT R64, R66, 0xffff0000, RZ, 0xc0, !PT ;  /* 0xffff000042407812 */ /* 0x000fe200078ec0ff */
[----:B------:R-:W-:Y:S01]  /*8c60*/  FFMA.FTZ R51, R54, R51, -R65 ;  /* 0x0000003336337223 */ /* 0x000fe20000010841 */
[----:B------:R-:W-:Y:S01]  /*8c70*/  PRMT R45, R168, 0x5410, R45 ;  /* 0x00005410a82d7816 */ /* 0x000fe2000000002d */
[----:B------:R-:W-:Y:S01]  /*8c80*/  FFMA.FTZ R54, R54, R67, R78 ;  /* 0x0000004336367223 */ /* 0x000fe2000001004e */
[----:B------:R-:W-:Y:S01]  /*8c90*/  LOP3.LUT R35, R35, 0xffff0000, RZ, 0xc0, !PT ;  /* 0xffff000023237812 */ /* 0x000fe200078ec0ff */
[----:B------:R-:W-:Y:S01]  /*8ca0*/  FMUL.FTZ R80, R39, R76 ;  /* 0x0000004c27507220 */ /* 0x000fe20000410000 */
[----:B------:R-:W-:-:S02]  /*8cb0*/  IMAD.U32 R78, R170, 0x10000, RZ ;  /* 0x00010000aa4e7824 */ /* 0x000fc400078e00ff */
[-C--:B------:R-:W-:Y:S01]  /*8cc0*/  FMUL.FTZ R82, R39, R64.reuse ;  /* 0x0000004027527220 */ /* 0x080fe20000410000 */
[----:B------:R-:W-:Y:S01]  /*8cd0*/  LOP3.LUT R36, R36, 0xffff0000, RZ, 0xc0, !PT ;  /* 0xffff000024247812 */ /* 0x000fe200078ec0ff */
[----:B------:R-:W-:Y:S01]  /*8ce0*/  IMAD.U32 R66, R45, 0x10000, RZ ;  /* 0x000100002d427824 */ /* 0x000fe200078e00ff */
[----:B------:R-:W-:Y:S01]  /*8cf0*/  LOP3.LUT R39, R170, 0xffff0000, RZ, 0xc0, !PT ;  /* 0xffff0000aa277812 */ /* 0x000fe200078ec0ff */
[----:B------:R-:W-:Y:S01]  /*8d00*/  FFMA.FTZ R64, R35, R64, -R80 ;  /* 0x0000004023407223 */ /* 0x000fe20000010850 */
[C---:B------:R-:W-:Y:S02]  /*8d10*/  IMAD.U32 R33, R32.reuse, 0x10000, RZ ;  /* 0x0001000020217824 */ /* 0x040fe400078e00ff */
[C---:B------:R-:W-:Y:S01]  /*8d20*/  FMUL.FTZ R80, R37.reuse, R78 ;  /* 0x0000004e25507220 */ /* 0x040fe20000410000 */
[----:B------:R-:W-:Y:S01]  /*8d30*/  LOP3.LUT R32, R32, 0xffff0000, RZ, 0xc0, !PT ;  /* 0xffff000020207812 */ /* 0x000fe200078ec0ff */
[-C--:B------:R-:W-:Y:S01]  /*8d40*/  FMUL.FTZ R65, R37, R66.reuse ;  /* 0x0000004225417220 */ /* 0x080fe20000410000 */
[----:B------:R-:W-:Y:S01]  /*8d50*/  LOP3.LUT R45, R45, 0xffff0000, RZ, 0xc0, !PT ;  /* 0xffff00002d2d7812 */ /* 0x000fe200078ec0ff */
[----:B------:R-:W-:Y:S01]  /*8d60*/  FMUL.FTZ R67, R36, R39 ;  /* 0x0000002724437220 */ /* 0x000fe20000410000 */
[----:B------:R-:W-:Y:S01]  /*8d70*/  PRMT R48, R169, 0x5410, R48 ;  /* 0x00005410a9307816 */ /* 0x000fe20000000030 */
[C---:B------:R-:W-:Y:S01]  /*8d80*/  FFMA.FTZ R37, R33.reuse, R66, -R80 ;  /* 0x0000004221257223 */ /* 0x040fe20000010850 */
[----:B------:R-:W-:Y:S01]  /*8d90*/  FFMA.FTZ R33, R33, R78, R65 ;  /* 0x0000004e21217223 */ /* 0x000fe20000010041 */
[----:B------:R-:W-:Y:S01]  /*8da0*/  LOP3.LUT R55, R34, 0xffff0000, RZ, 0xc0, !PT ;  /* 0xffff000022377812 */ /* 0x000fe200078ec0ff */
[-C--:B------:R-:W-:Y:S01]  /*8db0*/  FMUL.FTZ R65, R36, R45.reuse ;  /* 0x0000002d24417220 */ /* 0x080fe20000410000 */
[----:B------:R-:W-:Y:S01]  /*8dc0*/  PRMT R46, R167, 0x5410, R46 ;  /* 0x00005410a72e7816 */ /* 0x000fe2000000002e */
[----:B------:R-:W-:Y:S01]  /*8dd0*/  FFMA.FTZ R66, R32, R45, -R67 ;  /* 0x0000002d20427223 */ /* 0x000fe20000010843 */
[C---:B------:R-:W-:Y:S01]  /*8de0*/  IMAD.U32 R34, R38.reuse, 0x10000, RZ ;  /* 0x0001000026227824 */ /* 0x040fe200078e00ff */
[----:B------:R-:W-:Y:S01]  /*8df0*/  LOP3.LUT R38, R38, 0xffff0000, RZ, 0xc0, !PT ;  /* 0xffff000026267812 */ /* 0x000fe200078ec0ff */
[C---:B------:R-:W-:Y:S01]  /*8e00*/  IMAD.U32 R45, R48.reuse, 0x10000, RZ ;  /* 0x00010000302d7824 */ /* 0x040fe200078e00ff */
[----:B------:R-:W-:Y:S01]  /*8e10*/  LOP3.LUT R48, R48, 0xffff0000, RZ, 0xc0, !PT ;  /* 0xffff000030307812 */ /* 0x000fe200078ec0ff */
[----:B------:R-:W-:-:S02]  /*8e20*/  IMAD.U32 R36, R46, 0x10000, RZ ;  /* 0x000100002e247824 */ /* 0x000fc400078e00ff */
[----:B------:R-:W-:Y:S01]  /*8e30*/  FFMA.FTZ R35, R35, R76, R82 ;  /* 0x0000004c23237223 */ /* 0x000fe20000010052 */
[----:B------:R-:W-:Y:S01]  /*8e40*/  LOP3.LUT R46, R46, 0xffff0000, RZ, 0xc0, !PT ;  /* 0xffff00002e2e7812 */ /* 0x000fe200078ec0ff */
[----:B------:R-:W-:Y:S01]  /*8e50*/  FMUL.FTZ R76, R34, R45 ;  /* 0x0000002d224c7220 */ /* 0x000fe20000410000 */
[----:B------:R-:W-:Y:S01]  /*8e60*/  FMUL.FTZ R78, R38, R48 ;  /* 0x00000030264e7220 */ /* 0x000fe20000410000 */
[----:B------:R-:W-:Y:S01]  /*8e70*/  FFMA.FTZ R50, R50, R77, R81 ;  /* 0x0000004d32327223 */ /* 0x000fe20000010051 */
[----:B------:R-:W-:Y:S01]  /*8e80*/  FFMA.FTZ R32, R32, R39, R65 ;  /* 0x0000002720207223 */ /* 0x000fe20000010041 */
        /* <DEDUP_REMOVED lines=20> */
.L_x_2788:
[----:B------:R-:W-:Y:S05]  /*8fd0*/  BSYNC B2 ;  /* 0x0000000000027941 */ /* 0x000fea0003800000 */
.L_x_2787:
[----:B0-----:R3:W-:Y:S04]  /*8fe0*/  STG.E.128 desc[UR60][R40.64], R32 ;  /* 0x0000002028007986 */ /* 0x0017e8000c101d3c */
[----:B--2---:R3:W-:Y:S02]  /*8ff0*/  @!P3 STG.E.128 desc[UR60][R42.64], R36 ;  /* 0x000000242a00b986 */ /* 0x0047e4000c101d3c */
.L_x_2786:
[----:B------:R-:W-:Y:S05]  /*9000*/  BSYNC B1 ;  /* 0x0000000000017941 */ /* 0x000fea0003800000 */
.L_x_2785:
        /* <DEDUP_REMOVED lines=10> */
[----:B0-----:R-:W-:Y:S01]  /*90b0*/  SHF.R.S32.HI R40, RZ, 0x1f, R33 ;  /* 0x0000001fff287819 */ /* 0x001fe20000011421 */
[----:B------:R-:W-:-:S03]  /*90c0*/  IMAD.SHL.U32 R32, R33, 0x8, RZ ;  /* 0x0000000821207824 */ /* 0x000fc600078e00ff */
[----:B------:R-:W-:Y:S01]  /*90d0*/  LEA.HI R40, R40, R33, RZ, 0x3 ;  /* 0x0000002128287211 */ /* 0x000fe200078f18ff */
[----:B------:R-:W-:Y:S01]  /*90e0*/  IMAD R33, R17, 0x6000, R139 ;  /* 0x0000600011217824 */ /* 0x000fe200078e028b */
[----:B------:R-:W-:-:S03]  /*90f0*/  ISETP.GE.AND P3, PT, R32, R145, PT ;  /* 0x000000912000720c */ /* 0x000fc60003f66270 */
[----:B------:R-:W-:Y:S02]  /*9100*/  IMAD.SHL.U32 R40, R40, 0x400, RZ ;  /* 0x0000040028287824 */ /* 0x000fe400078e00ff */
[----:B------:R-:W-:-:S03]  /*9110*/  IMAD R33, R33, 0x2, R16 ;  /* 0x0000000221217824 */ /* 0x000fc600078e0210 */
[----:B------:R-:W-:-:S05]  /*9120*/  LOP3.LUT R40, R40, 0x7fffe000, RZ, 0xc0, !PT ;  /* 0x7fffe00028287812 */ /* 0x000fca00078ec0ff */
[--C-:B------:R-:W-:Y:S02]  /*9130*/  @!P3 SHF.R.S32.HI R37, RZ, 0x1f, R32.reuse ;  /* 0x0000001fff25b819 */ /* 0x100fe40000011420 */
[--C-:B------:R-:W-:Y:S02]  /*9140*/  @!P3 IADD3 R34, P4, P5, R92, R124, R32.reuse ;  /* 0x0000007c5c22b210 */ /* 0x100fe40007d9e020 */
[----:B------:R-:W-:Y:S02]  /*9150*/  LOP3.LUT R32, R195, 0x38, R32, 0xf8, !PT ;  /* 0x00000038c3207812 */ /* 0x000fe400078ef820 */
[----:B------:R-:W-:Y:S02]  /*9160*/  @!P3 IADD3.X R37, R89, R44, R37, P4, P5 ;  /* 0x0000002c5925b210 */ /* 0x000fe400027ea425 */
[----:B------:R-:W-:-:S04]  /*9170*/  LOP3.LUT R32, R32, R231, RZ, 0x3c, !PT ;  /* 0x000000e720207212 */ /* 0x000fc800078e3cff */
[----:B------:R-:W-:Y:S02]  /*9180*/  IADD3 R32, R32, R40, R199 ;  /* 0x0000002820207210 */ /* 0x000fe40007ffe0c7 */
        /* <DEDUP_REMOVED lines=16> */
[----:B------:R-:W-:Y:S01]  /*9290*/  SHF.R.U64 R67, R62, 0x10, R63 ;  /* 0x000000103e437819 */ /* 0x000fe2000000123f */
[----:B------:R-:W-:Y:S01]  /*92a0*/  IMAD.U32 R54, R35, 0x10000, RZ ;  /* 0x0001000023367824 */ /* 0x000fe200078e00ff */
[----:B------:R-:W-:Y:S01]  /*92b0*/  SHF.R.U64 R49, R72, 0x10, R73 ;  /* 0x0000001048317819 */ /* 0x000fe20000001249 */
[----:B------:R-:W-:Y:S01]  /*92c0*/  IMAD.U32 R46, R36, 0x10000, RZ ;  /* 0x00010000242e7824 */ /* 0x000fe200078e00ff */
[----:B------:R-:W-:Y:S01]  /*92d0*/  PRMT R52, R158, 0x5410, R79 ;  /* 0x000054109e347816 */ /* 0x000fe2000000004f */
[----:B------:R-:W-:Y:S01]  /*92e0*/  IMAD.U32 R45, R32, 0x10000, RZ ;  /* 0x00010000202d7824 */ /* 0x000fe200078e00ff */
[----:B------:R-:W-:-:S02]  /*92f0*/  PRMT R61, R166, 0x5432, R61 ;  /* 0x00005432a63d7816 */ /* 0x000fc4000000003d */
[----:B------:R-:W-:Y:S02]  /*9300*/  SHF.R.U64 R62, R74, 0x10, R75 ;  /* 0x000000104a3e7819 */ /* 0x000fe4000000124b */
[----:B------:R-:W-:Y:S02]  /*9310*/  PRMT R158, R158, 0x5432, R77 ;  /* 0x000054329e9e7816 */ /* 0x000fe4000000004d */
[----:B------:R-:W-:Y:S02]  /*9320*/  SHF.R.U32.HI R74, RZ, 0x10, R75 ;  /* 0x00000010ff4a7819 */ /* 0x000fe4000001164b */
[----:B------:R-:W-:Y:S01]  /*9330*/  SHF.R.U32.HI R65, RZ, 0x10, R63 ;  /* 0x00000010ff417819 */ /* 0x000fe2000001163f */
[----:B------:R-:W-:Y:S01]  /*9340*/  IMAD.U32 R63, R61, 0x10000, RZ ;  /* 0x000100003d3f7824 */ /* 0x000fe200078e00ff */
[----:B------:R-:W-:Y:S02]  /*9350*/  PRMT R166, R166, 0x5410, R49 ;  /* 0x00005410a6a67816 */ /* 0x000fe40000000031 */
[----:B------:R-:W-:-:S02]  /*9360*/  LOP3.LUT R50, R37, 0xffff0000, RZ, 0xc0, !PT ;  /* 0xffff000025327812 */ /* 0x000fc400078ec0ff */
[----:B------:R-:W-:Y:S01]  /*9370*/  LOP3.LUT R51, R39, 0xffff0000, RZ, 0xc0, !PT ;  /* 0xffff000027337812 */ /* 0x000fe200078ec0ff */
[----:B------:R-:W-:Y:S01]  /*9380*/  IMAD.U32 R39, R158, 0x10000, RZ ;  /* 0x000100009e277824 */ /* 0x000fe200078e00ff */
[C---:B------:R-:W-:Y:S02]  /*9390*/  PRMT R49, R165.reuse, 0x5410, R62 ;  /* 0x00005410a5317816 */ /* 0x040fe4000000003e */
[----:B------:R-:W-:Y:S01]  /*93a0*/  PRMT R37, R156, 0x5410, R67 ;  /* 0x000054109c257816 */ /* 0x000fe20000000043 */
[----:B------:R-:W-:Y:S01]  /*93b0*/  FMUL.FTZ R67, R60, R39 ;  /* 0x000000273c437220 */ /* 0x000fe20000410000 */
[----:B------:R-:W-:Y:S02]  /*93c0*/  PRMT R165, R165, 0x5432, R74 ;  /* 0x00005432a5a57816 */ /* 0x000fe4000000004a */
[----:B------:R-:W-:Y:S01]  /*93d0*/  PRMT R156, R156, 0x5432, R65 ;  /* 0x000054329c9c7816 */ /* 0x000fe20000000041 */
[----:B------:R-:W-:Y:S01]  /*93e0*/  FMUL.FTZ R65, R60, R63 ;  /* 0x0000003f3c417220 */ /* 0x000fe20000410000 */
[----:B------:R-:W-:Y:S01]  /*93f0*/  LOP3.LUT R61, R61, 0xffff0000, RZ, 0xc0, !PT ;  /* 0xffff00003d3d7812 */ /* 0x000fe200078ec0ff */
[----:B------:R-:W-:Y:S01]  /*9400*/  IMAD.U32 R62, R165, 0x10000, RZ ;  /* 0x00010000a53e7824 */ /* 0x000fe200078e00ff */
[----:B------:R-:W-:Y:S01]  /*9410*/  LOP3.LUT R158, R158, 0xffff0000, RZ, 0xc0, !PT ;  /* 0xffff00009e9e7812 */ /* 0x000fe200078ec0ff */
[----:B------:R-:W-:Y:S01]  /*9420*/  IMAD.U32 R60, R156, 0x10000, RZ ;  /* 0x000100009c3c7824 */ /* 0x000fe200078e00ff */
[----:B------:R-:W-:Y:S01]  /*9430*/  LOP3.LUT R53, R33, 0xffff0000, RZ, 0xc0, !PT ;  /* 0xffff000021357812 */ /* 0x000fe200078ec0ff */
[----:B------:R-:W-:Y:S01]  /*9440*/  FFMA.FTZ R39, R48, R39, -R65 ;  /* 0x0000002730277223 */ /* 0x000fe20000010841 */
[----:B------:R-:W-:Y:S01]  /*9450*/  FMUL.FTZ R64, R50, R61 ;  /* 0x0000003d32407220 */ /* 0x000fe20000410000 */
[----:B------:R-:W-:Y:S01]  /*9460*/  FFMA.FTZ R48, R48, R63, R67 ;  /* 0x0000003f30307223 */ /* 0x000fe20000010043 */
[C---:B------:R-:W-:Y:S01]  /*9470*/  FMUL.FTZ R63, R55.reuse, R62 ;  /* 0x0000003e373f7220 */ /* 0x040fe20000410000 */
[----:B------:R-:W-:Y:S01]  /*9480*/  FMUL.FTZ R66, R50, R158 ;  /* 0x0000009e32427220 */ /* 0x000fe20000410000 */
[----:B------:R-:W-:Y:S01]  /*9490*/  FMUL.FTZ R55, R55, R60 ;  /* 0x0000003c37377220 */ /* 0x000fe20000410000 */
[----:B------:R-:W-:Y:S01]  /*94a0*/  FFMA.FTZ R50, R53, R158, -R64 ;  /* 0x0000009e35327223 */ /* 0x000fe20000010840 */
[----:B------:R-:W-:Y:S01]  /*94b0*/  LOP3.LUT R64, R165, 0xffff0000, RZ, 0xc0, !PT ;  /* 0xffff0000a5407812 */ /* 0x000fe200078ec0ff */
[----:B------:R-:W-:Y:S01]  /*94c0*/  FFMA.FTZ R63, R54, R60, -R63 ;  /* 0x0000003c363f7223 */ /* 0x000fe2000001083f */
[----:B------:R-:W-:Y:S01]  /*94d0*/  LOP3.LUT R156, R156, 0xffff0000, RZ, 0xc0, !PT ;  /* 0xffff00009c9c7812 */ /* 0x000fe200078ec0ff */
[----:B------:R-:W-:Y:S01]  /*94e0*/  FFMA.FTZ R62, R54, R62, R55 ;  /* 0x0000003e363e7223 */ /* 0x000fe20000010037 */
[----:B------:R-:W-:-:S02]  /*94f0*/  IMAD.U32 R55, R166, 0x10000, RZ ;  /* 0x00010000a6377824 */ /* 0x000fc400078e00ff */
[----:B------:R-:W-:Y:S01]  /*9500*/  FFMA.FTZ R53, R53, R61, R66 ;  /* 0x0000003d35357223 */ /* 0x000fe20000010042 */
[C---:B------:R-:W-:Y:S02]  /*9510*/  IMAD.U32 R54, R52.reuse, 0x10000, RZ ;  /* 0x0001000034367824 */ /* 0x040fe400078e00ff */
[C---:B------:R-:W-:Y:S01]  /*9520*/  FMUL.FTZ R60, R51.reuse, R64 ;  /* 0x00000040333c7220 */ /* 0x040fe20000410000 */
[----:B------:R-:W-:Y:S01]  /*9530*/  FMUL.FTZ R66, R51, R156 ;  /* 0x0000009c33427220 */ /* 0x000fe20000410000 */
[----:B------:R-:W-:Y:S01]  /*9540*/  LOP3.LUT R51, R52, 0xffff0000, RZ, 0xc0, !PT ;  /* 0xffff000034337812 */ /* 0x000fe200078ec0ff */
[CC--:B------:R-:W-:Y:S01]  /*9550*/  FMUL.FTZ R52, R46.reuse, R55.reuse ;  /* 0x000000372e347220 */ /* 0x0c0fe20000410000 */
[----:B------:R-:W-:Y:S01]  /*9560*/  LOP3.LUT R47, R35, 0xffff0000, RZ, 0xc0, !PT ;  /* 0xffff0000232f7812 */ /* 0x000fe200078ec0ff */
        /* <DEDUP_REMOVED lines=8> */
[----:B------:R-:W-:-:S02]  /*95f0*/  IMAD.U32 R34, R38, 0x10000, RZ ;  /* 0x0001000026227824 */ /* 0x000fc400078e00ff */
[C---:B------:R-:W-:Y:S01]  /*9600*/  FFMA.FTZ R60, R47.reuse, R156, -R60 ;  /* 0x0000009c2f3c7223 */ /* 0x040fe2000001083c */
[----:B------:R-:W-:Y:S01]  /*9610*/  FFMA.FTZ R65, R47, R64, R66 ;  /* 0x000000402f417223 */ /* 0x000fe20000010042 */
[C---:B------:R-:W-:Y:S01]  /*9620*/  IMAD.U32 R45, R49.reuse, 0x10000, RZ ;  /* 0x00010000312d7824 */ /* 0x040fe200078e00ff */
[----:B------:R-:W-:Y:S01]  /*9630*/  LOP3.LUT R38, R38, 0xffff0000, RZ, 0xc0, !PT ;  /* 0xffff000026267812 */ /* 0x000fe200078ec0ff */
[C---:B------:R-:W-:Y:S01]  /*9640*/  FMUL.FTZ R47, R36.reuse, R61 ;  /* 0x0000003d242f7220 */ /* 0x040fe20000410000 */
[-C--:B------:R-:W-:Y:S01]  /*9650*/  FMUL.FTZ R55, R36, R51.reuse ;  /* 0x0000003324377220 */ /* 0x080fe20000410000 */
[----:B------:R-:W-:Y:S01]  /*9660*/  LOP3.LUT R49, R49, 0xffff0000, RZ, 0xc0, !PT ;  /* 0xffff000031317812 */ /* 0x000fe200078ec0ff */
[C---:B------:R-:W-:Y:S01]  /*9670*/  IMAD.U32 R36, R37.reuse, 0x10000, RZ ;  /* 0x0001000025247824 */ /* 0x040fe200078e00ff */
[----:B------:R-:W-:Y:S01]  /*9680*/  LOP3.LUT R37, R37, 0xffff0000, RZ, 0xc0, !PT ;  /* 0xffff000025257812 */ /* 0x000fe200078ec0ff */
[C---:B------:R-:W-:Y:S01]  /*9690*/  FFMA.FTZ R47, R32.reuse, R51, -R47 ;  /* 0x00000033202f7223 */ /* 0x040fe2000001082f */
[----:B------:R-:W-:Y:S01]  /*96a0*/  FFMA.FTZ R55, R32, R61, R55 ;  /* 0x0000003d20377223 */ /* 0x000fe20000010037 */
[----:B------:R-:W-:Y:S01]  /*96b0*/  FMUL.FTZ R32, R34, R45 ;  /* 0x0000002d22207220 */ /* 0x000fe20000410000 */
[----:B------:R-:W-:Y:S01]  /*96c0*/  FMUL.FTZ R54, R38, R49 ;  /* 0x0000003126367220 */ /* 0x000fe20000410000 */
        /* <DEDUP_REMOVED lines=19> */
.L_x_2792:
[----:B------:R-:W-:Y:S05]  /*9800*/  BSYNC B2 ;  /* 0x0000000000027941 */ /* 0x000fea0003800000 */
.L_x_2791:
[----:B0-----:R0:W-:Y:S04]  /*9810*/  STG.E.128 desc[UR60][R40.64], R32 ;  /* 0x0000002028007986 */ /* 0x0011e8000c101d3c */
[----:B--2---:R0:W-:Y:S02]  /*9820*/  @!P3 STG.E.128 desc[UR60][R42.64], R36 ;  /* 0x000000242a00b986 */ /* 0x0041e4000c101d3c */
.L_x_2790:
[----:B------:R-:W-:Y:S05]  /*9830*/  BSYNC B1 ;  /* 0x0000000000017941 */ /* 0x000fea0003800000 */
.L_x_2789:
        /* <DEDUP_REMOVED lines=12> */
[C---:B------:R-:W-:Y:S02]  /*9900*/  LEA R40, P3, R41.reuse, R114, 0x1 ;  /* 0x0000007229287211 */ /* 0x040fe400078608ff */
[----:B------:R-:W-:Y:S01]  /*9910*/  SHF.R.S32.HI R33, RZ, 0x1f, R148 ;  /* 0x0000001fff217819 */ /* 0x000fe20000011494 */
[----:B------:R-:W-:Y:S01]  /*9920*/  IMAD.SHL.U32 R42, R148, 0x8, RZ ;  /* 0x00000008942a7824 */ /* 0x000fe200078e00ff */
[----:B------:R-:W-:Y:S02]  /*9930*/  LEA.HI.X R41, R41, R115, R46, 0x1, P3 ;  /* 0x0000007329297211 */ /* 0x000fe400018f0c2e */
[----:B------:R-:W-:Y:S02]  /*9940*/  LEA.HI R33, R33, R148, RZ, 0x3 ;  /* 0x0000009421217211 */ /* 0x000fe400078f18ff */
[----:B------:R-:W-:-:S03]  /*9950*/  LOP3.LUT R32, R195, 0x38, R42, 0xf8, !PT ;  /* 0x00000038c3207812 */ /* 0x000fc600078ef82a */
[----:B------:R-:W-:Y:S01]  /*9960*/  IMAD.SHL.U32 R33, R33, 0x400, RZ ;  /* 0x0000040021217824 */ /* 0x000fe200078e00ff */
[----:B------:R-:W-:-:S04]  /*9970*/  LOP3.LUT R32, R32, R231, RZ, 0x3c, !PT ;  /* 0x000000e720207212 */ /* 0x000fc800078e3cff */
[----:B------:R-:W-:-:S04]  /*9980*/  LOP3.LUT R33, R33, 0x7fffe000, RZ, 0xc0, !PT ;  /* 0x7fffe00021217812 */ /* 0x000fc800078ec0ff */
[----:B------:R-:W-:Y:S01]  /*9990*/  IADD3 R32, R32, R33, R199 ;  /* 0x0000002120207210 */ /* 0x000fe20007ffe0c7 */
[----:B------:R-:W-:-:S04]  /*99a0*/  IMAD R33, R17, 0x6000, R138 ;  /* 0x0000600011217824 */ /* 0x000fc800078e028a */
        /* <DEDUP_REMOVED lines=17> */
[----:B------:R-:W-:Y:S02]  /*9ac0*/  PRMT R153, R153, 0x5432, R56 ;  /* 0x0000543299997816 */ /* 0x000fe40000000038 */
[----:B------:R-:W-:Y:S01]  /*9ad0*/  SHF.R.U64 R57, R70, 0x10, R71 ;  /* 0x0000001046397819 */ /* 0x000fe20000001247 */
[----:B------:R-:W-:Y:S01]  /*9ae0*/  IMAD.U32 R56, R55, 0x10000, RZ ;  /* 0x0001000037387824 */ /* 0x000fe200078e00ff */
[----:B------:R-:W-:Y:S02]  /*9af0*/  SHF.R.U64 R53, R58, 0x10, R59 ;  /* 0x000000103a357819 */ /* 0x000fe4000000123b */
[----:B------:R-:W-:Y:S01]  /*9b00*/  SHF.R.U32.HI R71, RZ, 0x10, R71 ;  /* 0x00000010ff477819 */ /* 0x000fe20000011647 */
[----:B------:R-:W-:Y:S01]  /*9b10*/  FMUL.FTZ R58, R49, R56 ;  /* 0x00000038313a7220 */ /* 0x000fe20000410000 */
[----:B------:R-:W-:Y:S01]  /*9b20*/  PRMT R155, R155, 0x5410, R54 ;  /* 0x000054109b9b7816 */ /* 0x000fe20000000036 */
[----:B------:R-:W-:Y:S01]  /*9b30*/  IMAD.U32 R54, R153, 0x10000, RZ ;  /* 0x0001000099367824 */ /* 0x000fe200078e00ff */
[----:B------:R-:W-:-:S02]  /*9b40*/  SHF.R.U32.HI R59, RZ, 0x10, R59 ;  /* 0x00000010ff3b7819 */ /* 0x000fc4000001163b */
[----:B------:R-:W-:Y:S01]  /*9b50*/  PRMT R57, R154, 0x5410, R57 ;  /* 0x000054109a397816 */ /* 0x000fe20000000039 */
[-C--:B------:R-:W-:Y:S01]  /*9b60*/  FMUL.FTZ R60, R49, R54.reuse ;  /* 0x00000036313c7220 */ /* 0x080fe20000410000 */
[----:B------:R-:W-:Y:S01]  /*9b70*/  LOP3.LUT R50, R37, 0xffff0000, RZ, 0xc0, !PT ;  /* 0xffff000025327812 */ /* 0x000fe200078ec0ff */
[C---:B------:R-:W-:Y:S01]  /*9b80*/  FFMA.FTZ R49, R45.reuse, R54, -R58 ;  /* 0x000000362d317223 */ /* 0x040fe2000001083a */
[----:B------:R-:W-:Y:S01]  /*9b90*/  PRMT R53, R152, 0x5410, R53 ;  /* 0x0000541098357816 */ /* 0x000fe20000000035 */
[----:B------:R-:W-:Y:S01]  /*9ba0*/  FFMA.FTZ R60, R45, R56, R60 ;  /* 0x000000382d3c7223 */ /* 0x000fe2000001003c */
[----:B------:R-:W-:Y:S01]  /*9bb0*/  PRMT R154, R154, 0x5432, R71 ;  /* 0x000054329a9a7816 */ /* 0x000fe20000000047 */
[----:B------:R-:W-:Y:S01]  /*9bc0*/  IMAD.U32 R37, R35, 0x10000, RZ ;  /* 0x0001000023257824 */ /* 0x000fe200078e00ff */
[----:B------:R-:W-:Y:S02]  /*9bd0*/  LOP3.LUT R55, R55, 0xffff0000, RZ, 0xc0, !PT ;  /* 0xffff000037377812 */ /* 0x000fe400078ec0ff */
[----:B------:R-:W-:Y:S01]  /*9be0*/  PRMT R152, R152, 0x5432, R59 ;  /* 0x0000543298987816 */ /* 0x000fe2000000003b */
[----:B------:R-:W-:Y:S01]  /*9bf0*/  IMAD.U32 R58, R154, 0x10000, RZ ;  /* 0x000100009a3a7824 */ /* 0x000fe200078e00ff */
[----:B------:R-:W-:Y:S01]  /*9c00*/  LOP3.LUT R153, R153, 0xffff0000, RZ, 0xc0, !PT ;  /* 0xffff000099997812 */ /* 0x000fe200078ec0ff */
[----:B------:R-:W-:Y:S01]  /*9c10*/  FMUL.FTZ R59, R50, R55 ;  /* 0x00000037323b7220 */ /* 0x000fe20000410000 */
[----:B------:R-:W-:Y:S01]  /*9c20*/  LOP3.LUT R46, R33, 0xffff0000, RZ, 0xc0, !PT ;  /* 0xffff0000212e7812 */ /* 0x000fe200078ec0ff */
[----:B------:R-:W-:Y:S01]  /*9c30*/  IMAD.U32 R54, R152, 0x10000, RZ ;  /* 0x0001000098367824 */ /* 0x000fe200078e00ff */
[----:B------:R-:W-:Y:S01]  /*9c40*/  LOP3.LUT R39, R39, 0xffff0000, RZ, 0xc0, !PT ;  /* 0xffff000027277812 */ /* 0x000fe200078ec0ff */
[-C--:B------:R-:W-:Y:S01]  /*9c50*/  FMUL.FTZ R45, R50, R153.reuse ;  /* 0x00000099322d7220 */ /* 0x080fe20000410000 */
[----:B------:R-:W-:Y:S01]  /*9c60*/  LOP3.LUT R154, R154, 0xffff0000, RZ, 0xc0, !PT ;  /* 0xffff00009a9a7812 */ /* 0x000fe200078ec0ff */
[----:B------:R-:W-:Y:S01]  /*9c70*/  FFMA.FTZ R56, R46, R153, -R59 ;  /* 0x000000992e387223 */ /* 0x000fe2000001083b */
[C---:B------:R-:W-:Y:S01]  /*9c80*/  FMUL.FTZ R50, R51.reuse, R58 ;  /* 0x0000003a33327220 */ /* 0x040fe20000410000 */
[----:B------:R-:W-:Y:S01]  /*9c90*/  LOP3.LUT R152, R152, 0xffff0000, RZ, 0xc0, !PT ;  /* 0xffff000098987812 */ /* 0x000fe200078ec0ff */
[----:B------:R-:W-:Y:S01]  /*9ca0*/  FMUL.FTZ R59, R51, R54 ;  /* 0x00000036333b7220 */ /* 0x000fe20000410000 */
[----:B------:R-:W-:Y:S01]  /*9cb0*/  LOP3.LUT R47, R35, 0xffff0000, RZ, 0xc0, !PT ;  /* 0xffff0000232f7812 */ /* 0x000fe200078ec0ff */
[----:B------:R-:W-:Y:S01]  /*9cc0*/  FFMA.FTZ R55, R46, R55, R45 ;  /* 0x000000372e377223 */ /* 0x000fe2000001002d */
[----:B------:R-:W-:Y:S01]  /*9cd0*/  FMUL.FTZ R46, R39, R154 ;  /* 0x0000009a272e7220 */ /* 0x000fe20000410000 */
[----:B------:R-:W-:-:S02]  /*9ce0*/  IMAD.U32 R45, R155, 0x10000, RZ ;  /* 0x000100009b2d7824 */ /* 0x000fc400078e00ff */
[C---:B------:R-:W-:Y:S01]  /*9cf0*/  FFMA.FTZ R51, R37.reuse, R54, -R50 ;  /* 0x0000003625337223 */ /* 0x040fe20000010832 */
[----:B------:R-:W-:Y:S01]  /*9d00*/  FFMA.FTZ R59, R37, R58, R59 ;  /* 0x0000003a253b7223 */ /* 0x000fe2000001003b */
[-C--:B------:R-:W-:Y:S01]  /*9d10*/  FMUL.FTZ R50, R39, R152.reuse ;  /* 0x0000009827327220 */ /* 0x080fe20000410000 */
[----:B------:R-:W-:Y:S02]  /*9d20*/  IMAD.U32 R37, R52, 0x10000, RZ ;  /* 0x0001000034257824 */ /* 0x000fe400078e00ff */
[----:B------:R-:W-:Y:S01]  /*9d30*/  FFMA.FTZ R152, R47, R152, -R46 ;  /* 0x000000982f987223 */ /* 0x000fe2000001082e */
[----:B------:R-:W-:Y:S01]  /*9d40*/  LOP3.LUT R36, R36, 0xffff0000, RZ, 0xc0, !PT ;  /* 0xffff000024247812 */ /* 0x000fe200078ec0ff */
[C---:B------:R-:W-:Y:S01]  /*9d50*/  FMUL.FTZ R46, R48.reuse, R45 ;  /* 0x0000002d302e7220 */ /* 0x040fe20000410000 */
[----:B------:R-:W-:Y:S01]  /*9d60*/  LOP3.LUT R155, R155, 0xffff0000, RZ, 0xc0, !PT ;  /* 0xffff00009b9b7812 */ /* 0x000fe200078ec0ff */
[-C--:B------:R-:W-:Y:S01]  /*9d70*/  FMUL.FTZ R48, R48, R37.reuse ;  /* 0x0000002530307220 */ /* 0x080fe20000410000 */
[----:B------:R-:W-:Y:S01]  /*9d80*/  LOP3.LUT R52, R52, 0xffff0000, RZ, 0xc0, !PT ;  /* 0xffff000034347812 */ /* 0x000fe200078ec0ff */
[----:B------:R-:W-:Y:S01]  /*9d90*/  FFMA.FTZ R154, R47, R154, R50 ;  /* 0x0000009a2f9a7223 */ /* 0x000fe20000010032 */
[----:B------:R-:W-:Y:S01]  /*9da0*/  LOP3.LUT R33, R32, 0xffff0000, RZ, 0xc0, !PT ;  /* 0xffff000020217812 */ /* 0x000fe200078ec0ff */
        /* <DEDUP_REMOVED lines=10> */
[----:B------:R-:W-:Y:S01]  /*9e50*/  FFMA.FTZ R48, R43, R45, R48 ;  /* 0x0000002d2b307223 */ /* 0x000fe20000010030 */
[----:B------:R-:W-:Y:S01]  /*9e60*/  FFMA.FTZ R39, R33, R52, -R50 ;  /* 0x0000003421277223 */ /* 0x000fe20000010832 */
[----:B------:R-:W-:Y:S01]  /*9e70*/  LOP3.LUT R34, R34, 0xffff0000, RZ, 0xc0, !PT ;  /* 0xffff000022227812 */ /* 0x000fe200078ec0ff */
[C---:B------:R-:W-:Y:S01]  /*9e80*/  FMUL.FTZ R43, R35.reuse, R37 ;  /* 0x00000025232b7220 */ /* 0x040fe20000410000 */
[-C--:B------:R-:W-:Y:S01]  /*9e90*/  FMUL.FTZ R50, R35, R36.reuse ;  /* 0x0000002423327220 */ /* 0x080fe20000410000 */
[C---:B------:R-:W-:Y:S01]  /*9ea0*/  FMUL.FTZ R35, R38.reuse, R57 ;  /* 0x0000003926237220 */ /* 0x040fe20000410000 */
[----:B------:R-:W-:Y:S01]  /*9eb0*/  FMUL.FTZ R38, R38, R53 ;  /* 0x0000003526267220 */ /* 0x000fe20000410000 */
[C---:B------:R-:W-:Y:S01]  /*9ec0*/  FFMA.FTZ R43, R32.reuse, R36, -R43 ;  /* 0x00000024202b7223 */ /* 0x040fe2000001082b */
[----:B------:R-:W-:Y:S01]  /*9ed0*/  FFMA.FTZ R50, R32, R37, R50 ;  /* 0x0000002520327223 */ /* 0x000fe20000010032 */
[----:B------:R-:W-:Y:S01]  /*9ee0*/  FFMA.FTZ R33, R33, R155, R54 ;  /* 0x0000009b21217223 */ /* 0x000fe20000010036 */
[C---:B------:R-:W-:Y:S01]  /*9ef0*/  FFMA.FTZ R32, R34.reuse, R53, -R35 ;  /* 0x0000003522207223 */ /* 0x040fe20000010823 */
        /* <DEDUP_REMOVED lines=12> */
.L_x_2794:
[----:B------:R-:W-:Y:S05]  /*9fc0*/  BSYNC B1 ;  /* 0x0000000000017941 */ /* 0x000fea0003800000 */
.L_x_2793:
        /* <DEDUP_REMOVED lines=10> */
.L_x_2710:
[----:B------:R-:W2:Y:S02]  /*a070*/  LDL R32, [R1+0x24] ;  /* 0x0000240001207983 */ /* 0x000ea40000100800 */
[----:B--2---:R-:W-:-:S13]  /*a080*/  R2UR UR4, R32 ;  /* 0x00000000200472ca */ /* 0x004fda00000e0000 */
[----:B------:R-:W-:-:S06]  /*a090*/  UISETP.NE.AND UP0, UPT, UR4, 0x3, UPT ;  /* 0x000000030400788c */ /* 0x000fcc000bf05270 */
[----:B------:R-:W-:-:S13]  /*a0a0*/  PLOP3.LUT P2, PT, PT, PT, UP0, 0x80, 0x0 ;  /* 0x000000000000781c */ /* 0x000fda0003f4f008 */
[----:B------:R-:W-:Y:S05]  /*a0b0*/  @!P2 BRA `(.L_x_2795) ;  /* 0x000000000004a947 */ /* 0x000fea0003800000 */
[----:B------:R-:W-:Y:S01]  /*a0c0*/  BPT.TRAP 0x1 ;  /* 0x000000040000795c */ /* 0x000fe20000300000 */
.L_x_2795:
        /* <DEDUP_REMOVED lines=8> */
.L_x_3087:
[----:B------:R-:W-:Y:S05]  /*a150*/  BSYNC B1 ;  /* 0x0000000000017941 */ /* 0x000fea0003800000 */
.L_x_2796:
        /* <DEDUP_REMOVED lines=20> */
.L_x_2799:
[----:B------:R-:W-:Y:S05]  /*a2a0*/  BSYNC B1 ;  /* 0x0000000000017941 */ /* 0x000fea0003800000 */
.L_x_2798:
        /* <DEDUP_REMOVED lines=20> */
.L_x_2743:
[----:B------:R-:W-:Y:S05]  /*a3f0*/  BSYNC B0 ;  /* 0x0000000000007941 */ /* 0x000fea0003800000 */
.L_x_2709:
        /* <DEDUP_REMOVED lines=17> */
.L_x_2801:
[----:B------:R-:W-:Y:S05]  /*a510*/  BSYNC B0 ;  /* 0x0000000000007941 */ /* 0x000fea0003800000 */
.L_x_2800:
[----:B------:R-:W2:Y:S01]  /*a520*/  SYNCS.PHASECHK.TRANS64.TRYWAIT P4, [R3+URZ+0x348b0], R0 ;  /* 0x0348b000030075a7 */ /* 0x000ea2000808017f */
[----:B0-----:R-:W-:Y:S01]  /*a530*/  IMAD R32, R17, 0x4000, R26 ;  /* 0x0000400011207824 */ /* 0x001fe200078e021a */
[----:B------:R-:W-:Y:S01]  /*a540*/  ULDC.64 UR56, c[0x0][0x328] ;  /* 0x0000ca0000387ab9 */ /* 0x000fe20000000a00 */
[----:B------:R-:W-:Y:S01]  /*a550*/  ULDC.64 UR58, c[0x0][0x318] ;  /* 0x0000c600003a7ab9 */ /* 0x000fe20000000a00 */
[----:B------:R-:W-:Y:S01]  /*a560*/  BSSY B0, `(.L_x_2802) ;  /* 0x0000004000007945 */ /* 0x000fe20003800000 */
[----:B------:R-:W-:Y:S01]  /*a570*/  ISETP.GE.AND P2, PT, R184, R4, PT ;  /* 0x00000004b800720c */ /* 0x000fe20003f46270 */
[----:B------:R-:W-:Y:S02]  /*a580*/  IMAD.IADD R33, R121, 0x1, R32 ;  /* 0x0000000179217824 */ /* 0x000fe400078e0220 */
[----:B--2---:R-:W-:Y:S10]  /*a590*/  @!P4 BRA `(.L_x_2803) ;  /* 0x000001a80034c947 */ /* 0x004ff40003800000 */
.L_x_3088:
[----:B------:R-:W-:Y:S05]  /*a5a0*/  BSYNC B0 ;  /* 0x0000000000007941 */ /* 0x000fea0003800000 */
.L_x_2802:
[----:B------:R-:W-:Y:S01]  /*a5b0*/  BSSY B0, `(.L_x_2804) ;  /* 0x000001a000007945 */ /* 0x000fe20003800000 */
[----:B01----:R-:W-:Y:S02]  /*a5c0*/  IMAD R0, R32, 0x2, R112 ;  /* 0x0000000220007824 */ /* 0x003fe400078e0270 */
[----:B------:R-:W-:-:S04]  /*a5d0*/  IMAD.WIDE R40, R2, 0x80, R116 ;  /* 0x0000008002287825 */ /* 0x000fc800078e0274 */
[----:B------:R-:W-:Y:S01]  /*a5e0*/  IMAD R44, R33, 0x2, R112 ;  /* 0x00000002212c7824 */ /* 0x000fe200078e0270 */
[----:B------:R-:W-:Y:S06]  /*a5f0*/  @P2 BRA `(.L_x_2805) ;  /* 0x0000000000542947 */ /* 0x000fec0003800000 */
[----:B------:R-:W-:Y:S01]  /*a600*/  IMAD R35, R41, UR56, RZ ;  /* 0x0000003829237c24 */ /* 0x000fe2000f8e02ff */
[----:B------:R-:W-:Y:S01]  /*a610*/  ULDC UR4, c[0x0][0x320] ;  /* 0x0000c80000047ab9 */ /* 0x000fe20000000800 */
[----:B------:R-:W-:Y:S01]  /*a620*/  IMAD.MOV.U32 R32, RZ, RZ, R94 ;  /* 0x000000ffff207224 */ /* 0x000fe200078e005e */
[----:B------:R-:W-:Y:S01]  /*a630*/  ISETP.GE.AND P4, PT, R18, UR4, PT ;  /* 0x0000000412007c0c */ /* 0x000fe2000bf86270 */
        /* <DEDUP_REMOVED lines=17> */
.L_x_2805:
[----:B------:R-:W-:Y:S05]  /*a750*/  BSYNC B0 ;  /* 0x0000000000007941 */ /* 0x000fea0003800000 */
.L_x_2804:
[----:B------:R-:W-:Y:S01]  /*a760*/  ISETP.GE.AND P2, PT, R213, R4, PT ;  /* 0x00000004d500720c */ /* 0x000fe20003f46270 */
[----:B------:R-:W-:-:S12]  /*a770*/  BSSY B0, `(.L_x_2806) ;  /* 0x0000018000007945 */ /* 0x000fd80003800000 */
[----:B------:R-:W-:Y:S05]  /*a780*/  @P2 BRA `(.L_x_2807) ;  /* 0x0000000000582947 */ /* 0x000fea0003800000 */
[----:B0-----:R-:W-:Y:S01]  /*a790*/  IADD3 R35, P2, R40, 0x40, RZ ;  /* 0x0000004028237810 */ /* 0x001fe20007f5e0ff */
[----:B------:R-:W-:Y:S01]  /*a7a0*/  IMAD.MOV.U32 R4, RZ, RZ, R94 ;  /* 0x000000ffff047224 */ /* 0x000fe200078e005e */
[----:B------:R-:W-:Y:S02]  /*a7b0*/  ULDC UR4, c[0x0][0x320] ;  /* 0x0000c80000047ab9 */ /* 0x000fe40000000800 */
[----:B------:R-:W-:Y:S01]  /*a7c0*/  ISETP.GE.AND P4, PT, R18, UR4, PT ;  /* 0x0000000412007c0c */ /* 0x000fe2000bf86270 */
        /* <DEDUP_REMOVED lines=18> */
.L_x_2807:
[----:B------:R-:W-:Y:S05]  /*a8f0*/  BSYNC B0 ;  /* 0x0000000000007941 */ /* 0x000fea0003800000 */
.L_x_2806:
        /* <DEDUP_REMOVED lines=19> */
.L_x_2704:
[----:B------:R-:W1:Y:S01]  /*aa30*/  LDC R0, c[0x0][0x448] ;  /* 0x00011200ff007b82 */ /* 0x000e620000000800 */
[----:B------:R-:W-:Y:S01]  /*aa40*/  BSSY B0, `(.L_x_2809) ;  /* 0x0000036000007945 */ /* 0x000fe20003800000 */
[----:B------:R-:W-:Y:S02]  /*aa50*/  CS2R R88, SRZ ;  /* 0x0000000000587805 */ /* 0x000fe4000001ff00 */
[----:B------:R-:W-:Y:S02]  /*aa60*/  CS2R R86, SRZ ;  /* 0x0000000000567805 */ /* 0x000fe4000001ff00 */
[----:B------:R-:W-:Y:S02]  /*aa70*/  CS2R R84, SRZ ;  /* 0x0000000000547805 */ /* 0x000fe4000001ff00 */
[----:B------:R-:W-:Y:S02]  /*aa80*/  CS2R R82, SRZ ;  /* 0x0000000000527805 */ /* 0x000fe4000001ff00 */
[----:B------:R-:W-:Y:S01]  /*aa90*/  CS2R R80, SRZ ;  /* 0x0000000000507805 */ /* 0x000fe2000001ff00 */
[----:B0-2---:R-:W-:Y:S01]  /*aaa0*/  IMAD.MOV.U32 R39, RZ, RZ, RZ ;  /* 0x000000ffff277224 */ /* 0x005fe200078e00ff */
[----:B------:R-:W-:Y:S01]  /*aab0*/  CS2R R76, SRZ ;  /* 0x00000000004c7805 */ /* 0x000fe2000001ff00 */
[----:B------:R-:W-:Y:S01]  /*aac0*/  IMAD.MOV.U32 R78, RZ, RZ, RZ ;  /* 0x000000ffff4e7224 */ /* 0x000fe200078e00ff */
[----:B------:R-:W-:-:S02]  /*aad0*/  CS2R R74, SRZ ;  /* 0x00000000004a7805 */ /* 0x000fc4000001ff00 */
[----:B------:R-:W-:Y:S02]  /*aae0*/  CS2R R72, SRZ ;  /* 0x0000000000487805 */ /* 0x000fe4000001ff00 */
[----:B------:R-:W-:Y:S02]  /*aaf0*/  CS2R R36, SRZ ;  /* 0x0000000000247805 */ /* 0x000fe4000001ff00 */
[----:B------:R-:W-:Y:S01]  /*ab00*/  CS2R R34, SRZ ;  /* 0x0000000000227805 */ /* 0x000fe2000001ff00 */
[----:B------:R-:W-:Y:S01]  /*ab10*/  IMAD.MOV.U32 R70, RZ, RZ, RZ ;  /* 0x000000ffff467224 */ /* 0x000fe200078e00ff */
        /* <DEDUP_REMOVED lines=9> */
[----:B-1----:R-:W-:Y:S01]  /*abb0*/  ISETP.NE.AND P0, PT, R0, 0x1, PT ;  /* 0x000000010000780c */ /* 0x002fe20003f05270 */
[----:B------:R-:W-:Y:S01]  /*abc0*/  VIADD R0, R200, 0x7f ;  /* 0x0000007fc8007836 */ /* 0x000fe20000000000 */
[----:B------:R-:W-:Y:S02]  /*abd0*/  CS2R R52, SRZ ;  /* 0x0000000000347805 */ /* 0x000fe4000001ff00 */
[----:B------:R-:W-:Y:S02]  /*abe0*/  CS2R R50, SRZ ;  /* 0x0000000000327805 */ /* 0x000fe4000001ff00 */
[----:B------:R-:W-:Y:S02]  /*abf0*/  CS2R R48, SRZ ;  /* 0x0000000000307805 */ /* 0x000fe4000001ff00 */
[----:B------:R-:W-:Y:S02]  /*ac00*/  CS2R R46, SRZ ;  /* 0x00000000002e7805 */ /* 0x000fe4000001ff00 */
[----:B------:R-:W-:-:S02]  /*ac10*/  CS2R R44, SRZ ;  /* 0x00000000002c7805 */ /* 0x000fc4000001ff00 */
[----:B------:R-:W-:Y:S02]  /*ac20*/  CS2R R42, SRZ ;  /* 0x00000000002a7805 */ /* 0x000fe4000001ff00 */
[----:B------:R-:W-:Y:S01]  /*ac30*/  CS2R R40, SRZ ;  /* 0x0000000000287805 */ /* 0x000fe2000001ff00 */
[----:B------:R-:W-:Y:S01]  /*ac40*/  IMAD.MOV.U32 R93, RZ, RZ, RZ ;  /* 0x000000ffff5d7224 */ /* 0x000fe200078e00ff */
[----:B------:R-:W-:Y:S01]  /*ac50*/  CS2R R90, SRZ ;  /* 0x00000000005a7805 */ /* 0x000fe2000001ff00 */
[----:B------:R-:W-:Y:S01]  /*ac60*/  IMAD.MOV.U32 R95, RZ, RZ, RZ ;  /* 0x000000ffff5f7224 */ /* 0x000fe200078e00ff */
[----:B------:R-:W0:Y:S01]  /*ac70*/  @P0 LDC R3, c[0x0][0x44c] ;  /* 0x00011300ff030b82 */ /* 0x000e220000000800 */
[----:B------:R-:W-:Y:S02]  /*ac80*/  IMAD.MOV.U32 R28, RZ, RZ, RZ ;  /* 0x000000ffff1c7224 */ /* 0x000fe400078e00ff */
[----:B------:R-:W-:Y:S02]  /*ac90*/  IMAD.MOV.U32 R97, RZ, RZ, RZ ;  /* 0x000000ffff617224 */ /* 0x000fe400078e00ff */
[----:B------:R-:W-:-:S02]  /*aca0*/  IMAD.MOV.U32 R10, RZ, RZ, RZ ;  /* 0x000000ffff0a7224 */ /* 0x000fc400078e00ff */
[----:B------:R-:W-:Y:S01]  /*acb0*/  IMAD.MOV.U32 R99, RZ, RZ, RZ ;  /* 0x000000ffff637224 */ /* 0x000fe200078e00ff */
[----:B------:R-:W1:Y:S01]  /*acc0*/  @P0 LDC R2, c[0x0][0x450] ;  /* 0x00011400ff020b82 */ /* 0x000e620000000800 */
[----:B0-----:R-:W-:-:S05]  /*acd0*/  @P0 IMAD.HI.U32 R3, R0, R3, RZ ;  /* 0x0000000300030227 */ /* 0x001fca00078e00ff */
[----:B-1----:R-:W-:Y:S02]  /*ace0*/  @P0 SHF.R.U32.HI R0, RZ, R2, R3 ;  /* 0x00000002ff000219 */ /* 0x002fe40000011603 */
[----:B------:R-:W-:-:S03]  /*acf0*/  PLOP3.LUT P0, PT, PT, PT, PT, 0x80, 0x0 ;  /* 0x000000000000781c */ /* 0x000fc60003f0f070 */
[----:B------:R-:W-:-:S05]  /*ad00*/  IMAD.IADD R0, R149, 0x1, R0 ;  /* 0x0000000195007824 */ /* 0x000fca00078e0200 */
[----:B------:R-:W-:-:S04]  /*ad10*/  SHF.R.S32.HI R3, RZ, 0x1f, R0 ;  /* 0x0000001fff037819 */ /* 0x000fc80000011400 */
[----:B------:R-:W-:Y:S01]  /*ad20*/  LEA.HI R3, R3, R0, RZ, 0x7 ;  /* 0x0000000003037211 */ /* 0x000fe200078f38ff */
[----:B------:R-:W-:-:S03]  /*ad30*/  IMAD.MOV.U32 R0, RZ, RZ, RZ ;  /* 0x000000ffff007224 */ /* 0x000fc600078e00ff */
[----:B------:R-:W-:-:S04]  /*ad40*/  SHF.R.S32.HI R3, RZ, 0x7, R3 ;  /* 0x00000007ff037819 */ /* 0x000fc80000011403 */
[----:B------:R-:W-:-:S04]  /*ad50*/  VIMNMX R150, R150, R3, PT ;  /* 0x0000000396967248 */ /* 0x000fc80003fe0100 */
[----:B------:R-:W-:Y:S01]  /*ad60*/  ISETP.GE.AND P1, PT, R150, 0x1, PT ;  /* 0x000000019600780c */ /* 0x000fe20003f26270 */
[----:B------:R-:W-:-:S12]  /*ad70*/  @P2 BRA `(.L_x_2810) ;  /* 0x0000000000082947 */ /* 0x000fd80003800000 */
[----:B------:R-:W0:Y:S02]  /*ad80*/  FENCE.VIEW.ASYNC.G ;  /* 0x00000000000073c6 */ /* 0x000e240000000100 */
[----:B0-----:R-:W-:Y:S06]  /*ad90*/  BAR.ARV 0xc, 0x180 ;  /* 0x0306000000007b1d */ /* 0x001fec0000002000 */
.L_x_2810:
[----:B------:R-:W-:Y:S05]  /*ada0*/  BSYNC B0 ;  /* 0x0000000000007941 */ /* 0x000fea0003800000 */
.L_x_2809:
[----:B------:R-:W-:Y:S02]  /*adb0*/  IMAD.MOV.U32 R20, RZ, RZ, RZ ;  /* 0x000000ffff147224 */ /* 0x000fe400078e00ff */
[----:B------:R-:W-:Y:S01]  /*adc0*/  IMAD.MOV.U32 R11, RZ, RZ, RZ ;  /* 0x000000ffff0b7224 */ /* 0x000fe200078e00ff */
[----:B------:R-:W-:Y:S06]  /*add0*/  @!P1 BRA `(.L_x_2811) ;  /* 0x0000010000d49947 */ /* 0x000fec0003800000 */
[----:B------:R-:W2:Y:S04]  /*ade0*/  LDL R2, [R1+0x40] ;  /* 0x0000400001027983 */ /* 0x000ea80000100800 */
[----:B------:R-:W0:Y:S01]  /*adf0*/  SHFL.IDX PT, R0, R232, RZ, 0x1f ;  /* 0x00001fffe8007589 */ /* 0x000e2200000e0000 */
[----:B--2---:R-:W-:Y:S02]  /*ae00*/  R2UR UR4, R2 ;  /* 0x00000000020472ca */ /* 0x004fe400000e0000 */
        /* <DEDUP_REMOVED lines=26> */
.L_x_2812:
        /* <DEDUP_REMOVED lines=12> */
.L_x_2816:
[----:B-1----:R1:W2:Y:S02]  /*b070*/  SYNCS.PHASECHK.TRANS64.TRYWAIT P0, [R16+URZ+0x34800], R3 ;  /* 0x03480003100075a7 */ /* 0x0022a4000800017f */
[----:B--2---:R-:W-:Y:S05]  /*b080*/  @!P0 NANOSLEEP.SYNCS 0x989680 ;  /* 0x009896800000895d */ /* 0x004fea0003900000 */
[----:B------:R-:W2:Y:S02]  /*b090*/  @!P0 SYNCS.PHASECHK.TRANS64 P0, [R16+URZ+0x34800], R3 ;  /* 0x03480003100085a7 */ /* 0x000ea4000800007f */
[----:B--2---:R-:W-:Y:S05]  /*b0a0*/  @!P0 BRA `(.L_x_2816) ;  /* 0xfffffffc00f08947 */ /* 0x004fea000383ffff */
.L_x_2815:
[----:B------:R-:W-:Y:S05]  /*b0b0*/  BSYNC B0 ;  /* 0x0000000000007941 */ /* 0x000fea0003800000 */
.L_x_2814:
[----:B------:R-:W-:Y:S05]  /*b0c0*/  BRA `(.L_x_2817) ;  /* 0x00000074000c7947 */ /* 0x000fea0003800000 */
.L_x_2813:
[----:B------:R-:W-:Y:S01]  /*b0d0*/  ISETP.NE.AND P0, PT, R24, RZ, PT ;  /* 0x000000ff1800720c */ /* 0x000fe20003f05270 */
[----:B------:R-:W-:Y:S01]  /*b0e0*/  ULDC.64 UR4, c[0x0][0x3f8] ;  /* 0x0000fe0000047ab9 */ /* 0x000fe20000000a00 */
[----:B-----5:R-:W-:Y:S01]  /*b0f0*/  SHF.R.S32.HI R0, RZ, 0x1f, R144 ;  /* 0x0000001fff007819 */ /* 0x020fe20000011490 */
[----:B------:R-:W-:Y:S01]  /*b100*/  ULDC.64 UR6, c[0x0][0x408] ;  /* 0x0001020000067ab9 */ /* 0x000fe20000000a00 */
[----:B------:R-:W-:-:S04]  /*b110*/  IMAD.WIDE.U32 R24, R144, UR4, RZ ;  /* 0x0000000490187c25 */ /* 0x000fc8000f8e00ff */
[C---:B------:R-:W-:Y:S02]  /*b120*/  IMAD R3, R0.reuse, UR4, RZ ;  /* 0x0000000400037c24 */ /* 0x040fe4000f8e02ff */
[----:B------:R-:W-:Y:S02]  /*b130*/  IMAD R5, R0, UR6, RZ ;  /* 0x0000000600057c24 */ /* 0x000fe4000f8e02ff */
[C---:B------:R-:W-:Y:S02]  /*b140*/  IMAD R3, R144.reuse, UR5, R3 ;  /* 0x0000000590037c24 */ /* 0x040fe4000f8e0203 */
[C---:B------:R-:W-:Y:S02]  /*b150*/  IMAD R5, R144.reuse, UR7, R5 ;  /* 0x0000000790057c24 */ /* 0x040fe4000f8e0205 */
[----:B------:R-:W-:-:S04]  /*b160*/  IMAD.WIDE.U32 R144, R144, UR6, RZ ;  /* 0x0000000690907c25 */ /* 0x000fc8000f8e00ff */
        /* <DEDUP_REMOVED lines=19> */
.L_x_2818:
        /* <DEDUP_REMOVED lines=39> */
.L_x_3094:
        /* <DEDUP_REMOVED lines=20> */
[----:B------:R-:W-:Y:S02]  /*b650*/  ISETP.GE.AND P2, PT, R191, UR4, PT ;  /* 0x00000004bf007c0c */ /* 0x000fe4000bf46270 */
        /* <DEDUP_REMOVED lines=49> */
[--C-:B------:R-:W-:Y:S01]  /*b970*/  @!P5 IMAD.X R65, R3, 0x1, R20.reuse, P4 ;  /* 0x000000010341d824 */ /* 0x100fe200020e0614 */
[----:B------:R1:W5:Y:S01]  /*b980*/  @!P3 LD.E.64 R56, desc[UR60][R24.64] ;  /* 0x0000003c1838b980 */ /* 0x000362000c101b00 */
[----:B------:R-:W-:-:S03]  /*b990*/  @!P5 IMAD.X R15, R5, 0x1, R20, P6 ;  /* 0x00000001050fd824 */ /* 0x000fc600030e0614 */
        /* <DEDUP_REMOVED lines=9> */
.L_x_2823:
[----:B------:R-:W-:Y:S05]  /*ba30*/  BSYNC B1 ;  /* 0x0000000000017941 */ /* 0x000fea0003800000 */
.L_x_2822:
        /* <DEDUP_REMOVED lines=55> */
.L_x_3100:
        /* <DEDUP_REMOVED lines=12> */
[----:B------:R-:W-:Y:S01]  /*be70*/  IMAD R7, R197, 0x200, R6 ;  /* 0x00000200c5077824 */ /* 0x000fe200078e0206 */
        /* <DEDUP_REMOVED lines=72> */
.L_x_2826:
[----:B------:R-:W-:Y:S05]  /*c300*/  BSYNC B1 ;  /* 0x0000000000017941 */ /* 0x000fea0003800000 */
.L_x_2825:
[----:B--2---:R-:W-:Y:S01]  /*c310*/  LEA.HI R3, R212, R212, RZ, 0x1 ;  /* 0x000000d4d4037211 */ /* 0x004fe200078f08ff */
[----:B-1----:R-:W-:Y:S01]  /*c320*/  VIADD R5, R62, 0x10400 ;  /* 0x000104003e057836 */ /* 0x002fe20000000000 */
[----:B------:R-:W-:Y:S01]  /*c330*/  VIADDMNMX R80, R80, -R200, 0x80, PT ;  /* 0x0000008050507446 */ /* 0x000fe200038009c8 */
[----:B---3--:R-:W-:Y:S01]  /*c340*/  VIADD R0, R62, 0x10440 ;  /* 0x000104403e007836 */ /* 0x008fe20000000000 */
[----:B------:R-:W-:Y:S01]  /*c350*/  LOP3.LUT R3, R3, 0xfffffffe, RZ, 0xc0, !PT ;  /* 0xfffffffe03037812 */ /* 0x000fe200078ec0ff */
[----:B------:R-:W-:Y:S01]  /*c360*/  @P0 VIADD R0, R5, 0xffffffc0 ;  /* 0xffffffc005000836 */ /* 0x000fe20000000000 */
[----:B------:R-:W-:Y:S01]  /*c370*/  BSSY B1, `(.L_x_2827) ;  /* 0x0000034000017945 */ /* 0x000fe20003800000 */
[----:B-----5:R-:W-:Y:S01]  /*c380*/  IMAD.MOV.U32 R5, RZ, RZ, R36 ;  /* 0x000000ffff057224 */ /* 0x020fe200078e0024 */
[----:B------:R-:W-:Y:S01]  /*c390*/  ISETP.GE.AND P1, PT, R184, R80, PT ;  /* 0x00000050b800720c */ /* 0x000fe20003f26270 */
[----:B------:R-:W-:Y:S02]  /*c3a0*/  IMAD.IADD R3, R212, 0x1, -R3 ;  /* 0x00000001d4037824 */ /* 0x000fe400078e0a03 */
[----:B0-----:R-:W-:Y:S01]  /*c3b0*/  IMAD.MOV.U32 R4, RZ, RZ, R30 ;  /* 0x000000ffff047224 */ /* 0x001fe200078e001e */
        /* <DEDUP_REMOVED lines=47> */
.L_x_3101:
[----:B------:R-:W-:Y:S05]  /*c6b0*/  BSYNC B1 ;  /* 0x0000000000017941 */ /* 0x000fea0003800000 */
.L_x_2827:
        /* <DEDUP_REMOVED lines=26> */
[----:B------:R-:W-:Y:S02]  /*c860*/  LOP3.LUT R108, R111, 0xffff0000, RZ, 0xc0, !PT ;  /* 0xffff00006f6c7812 */ /* 0x000fe400078ec0ff */
[C---:B0-----:R-:W-:Y:S01]  /*c870*/  LOP3.LUT R59, R6.reuse, 0xffff0000, RZ, 0xc0, !PT ;  /* 0xffff0000063b7812 */ /* 0x041fe200078ec0ff */
[----:B------:R-:W-:Y:S01]  /*c880*/  IMAD.U32 R58, R6, 0x10000, RZ ;  /* 0x00010000063a7824 */ /* 0x000fe200078e00ff */
[C---:B------:R-:W-:Y:S01]  /*c890*/  LOP3.LUT R61, R7.reuse, 0xffff0000, RZ, 0xc0, !PT ;  /* 0xffff0000073d7812 */ /* 0x040fe200078ec0ff */
[----:B------:R-:W-:-:S02]  /*c8a0*/  IMAD.U32 R60, R7, 0x10000, RZ ;  /* 0x00010000073c7824 */ /* 0x000fc400078e00ff */
[CC--:B------:R-:W-:Y:S01]  /*c8b0*/  FMUL.FTZ R115, R59.reuse, R112.reuse ;  /* 0x000000703b737220 */ /* 0x0c0fe20000410000 */
[-C--:B------:R-:W-:Y:S01]  /*c8c0*/  FMUL.FTZ R59, R59, R107.reuse ;  /* 0x0000006b3b3b7220 */ /* 0x080fe20000410000 */
[C---:B------:R-:W-:Y:S01]  /*c8d0*/  IMAD.U32 R6, R4.reuse, 0x10000, RZ ;  /* 0x0001000004067824 */ /* 0x040fe200078e00ff */
[----:B------:R-:W-:Y:S01]  /*c8e0*/  LOP3.LUT R4, R4, 0xffff0000, RZ, 0xc0, !PT ;  /* 0xffff000004047812 */ /* 0x000fe200078ec0ff */
[C---:B------:R-:W-:Y:S02]  /*c8f0*/  IMAD.U32 R7, R5.reuse, 0x10000, RZ ;  /* 0x0001000005077824 */ /* 0x040fe400078e00ff */
[C---:B------:R-:W-:Y:S01]  /*c900*/  FFMA.FTZ R115, R58.reuse, R107, -R115 ;  /* 0x0000006b3a737223 */ /* 0x040fe20000010873 */
[----:B------:R-:W-:Y:S01]  /*c910*/  FFMA.FTZ R112, R58, R112, R59 ;  /* 0x000000703a707223 */ /* 0x000fe2000001003b */
[----:B------:R-:W-:Y:S01]  /*c920*/  LOP3.LUT R5, R5, 0xffff0000, RZ, 0xc0, !PT ;  /* 0xffff000005057812 */ /* 0x000fe200078ec0ff */
[C---:B------:R-:W-:Y:S01]  /*c930*/  FMUL.FTZ R117, R61.reuse, R113 ;  /* 0x000000713d757220 */ /* 0x040fe20000410000 */
[----:B------:R-:W-:Y:S01]  /*c940*/  FMUL.FTZ R107, R61, R110 ;  /* 0x0000006e3d6b7220 */ /* 0x000fe20000410000 */
[----:B------:R-:W-:Y:S01]  /*c950*/  LOP3.LUT R58, R109, 0xffff0000, RZ, 0xc0, !PT ;  /* 0xffff00006d3a7812 */ /* 0x000fe200078ec0ff */
[----:B------:R-:W-:-:S02]  /*c960*/  IMAD.U32 R61, R111, 0x10000, RZ ;  /* 0x000100006f3d7824 */ /* 0x000fc400078e00ff */
[C---:B------:R-:W-:Y:S01]  /*c970*/  FFMA.FTZ R117, R60.reuse, R110, -R117 ;  /* 0x0000006e3c757223 */ /* 0x040fe20000010875 */
[----:B------:R-:W-:Y:S02]  /*c980*/  IMAD.U32 R59, R109, 0x10000, RZ ;  /* 0x000100006d3b7824 */ /* 0x000fe400078e00ff */
        /* <DEDUP_REMOVED lines=12> */
[----:B------:R-:W-:-:S05]  /*ca50*/  F2FP.BF16.F32.PACK_AB R5, R108, R5 ;  /* 0x000000056c05723e */ /* 0x000fca00000010ff */
[----:B------:R0:W-:Y:S02]  /*ca60*/  STS.128 [R62+0x10400], R4 ;  /* 0x010400043e007388 */ /* 0x0001e40000000c00 */
.L_x_2832:
[----:B------:R-:W-:Y:S05]  /*ca70*/  BSYNC B2 ;  /* 0x0000000000027941 */ /* 0x000fea0003800000 */
.L_x_2831:
[----:B------:R-:W-:Y:S04]  /*ca80*/  BSSY B2, `(.L_x_2833) ;  /* 0x0000030000027945 */ /* 0x000fe80003800000 */
[----:B------:R-:W-:Y:S05]  /*ca90*/  @P1 BRA `(.L_x_2834) ;  /* 0x0000000000b81947 */ /* 0x000fea0003800000 */
[----:B0-----:R-:W0:Y:S01]  /*caa0*/  LDS.128 R4, [R0] ;  /* 0x0000000000047984 */ /* 0x001e220000000c00 */
        /* <DEDUP_REMOVED lines=45> */
.L_x_2834:
[----:B------:R-:W-:Y:S05]  /*cd80*/  BSYNC B2 ;  /* 0x0000000000027941 */ /* 0x000fea0003800000 */
.L_x_2833:
        /* <DEDUP_REMOVED lines=48> */
.L_x_2836:
[----:B------:R-:W-:Y:S05]  /*d090*/  BSYNC B2 ;  /* 0x0000000000027941 */ /* 0x000fea0003800000 */
.L_x_2835:
[----:B------:R-:W-:Y:S04]  /*d0a0*/  BSSY B2, `(.L_x_2837) ;  /* 0x0000030000027945 */ /* 0x000fe80003800000 */
[----:B------:R-:W-:Y:S05]  /*d0b0*/  @P3 BRA `(.L_x_2838) ;  /* 0x0000000000b83947 */ /* 0x000fea0003800000 */
[----:B012---:R-:W0:Y:S01]  /*d0c0*/  LDS.128 R4, [R0+0x4000] ;  /* 0x0040000000047984 */ /* 0x007e220000000c00 */
        /* <DEDUP_REMOVED lines=45> */
.L_x_2838:
[----:B------:R-:W-:Y:S05]  /*d3a0*/  BSYNC B2 ;  /* 0x0000000000027941 */ /* 0x000fea0003800000 */
.L_x_2837:
[----:B------:R-:W-:Y:S04]  /*d3b0*/  BSSY B2, `(.L_x_2839) ;  /* 0x0000030000027945 */ /* 0x000fe80003800000 */
[----:B------:R-:W-:Y:S05]  /*d3c0*/  @P4 BRA `(.L_x_2840) ;  /* 0x0000000000b84947 */ /* 0x000fea0003800000 */
[----:B0123--:R-:W0:Y:S01]  /*d3d0*/  LDS.128 R4, [R62+0x18400] ;  /* 0x018400003e047984 */ /* 0x00fe220000000c00 */
        /* <DEDUP_REMOVED lines=45> */
.L_x_2840:
[----:B------:R-:W-:Y:S05]  /*d6b0*/  BSYNC B2 ;  /* 0x0000000000027941 */ /* 0x000fea0003800000 */
.L_x_2839:
[----:B------:R-:W-:Y:S05]  /*d6c0*/  @P5 BRA `(.L_x_2830) ;  /* 0x0000000000b85947 */ /* 0x000fea0003800000 */
[----:B01234-:R-:W0:Y:S01]  /*d6d0*/  LDS.128 R4, [R0+0x8000] ;  /* 0x0080000000047984 */ /* 0x01fe220000000c00 */
        /* <DEDUP_REMOVED lines=45> */
.L_x_2830:
[----:B------:R-:W-:Y:S05]  /*d9b0*/  BSYNC B1 ;  /* 0x0000000000017941 */ /* 0x000fea0003800000 */
.L_x_2829:
        /* <DEDUP_REMOVED lines=57> */
.L_x_2843:
[----:B------:R-:W-:Y:S05]  /*dd50*/  BSYNC B1 ;  /* 0x0000000000017941 */ /* 0x000fea0003800000 */
.L_x_2842:
        /* <DEDUP_REMOVED lines=48> */
.L_x_2845:
[----:B------:R-:W-:Y:S05]  /*e060*/  BSYNC B1 ;  /* 0x0000000000017941 */ /* 0x000fea0003800000 */
.L_x_2844:
        /* <DEDUP_REMOVED lines=20> */
[----:B------:R-:W-:Y:S01]  /*e1b0*/  FMUL.FTZ R33, R27, R31 ;  /* 0x0000001f1b217220 */ /* 0x000fe20000410000 */
[C---:B------:R-:W-:Y:S01]  /*e1c0*/  FMUL.FTZ R27, R29.reuse, R75 ;  /* 0x0000004b1d1b7220 */ /* 0x040fe20000410000 */
[----:B------:R-:W-:Y:S02]  /*e1d0*/  IMAD.U32 R6, R4, 0x10000, RZ ;  /* 0x0001000004067824 */ /* 0x000fe400078e00ff */
[C---:B------:R-:W-:Y:S01]  /*e1e0*/  FFMA.FTZ R35, R26.reuse, R31, R34 ;  /* 0x0000001f1a237223 */ /* 0x040fe20000010022 */
[----:B------:R-:W-:Y:S01]  /*e1f0*/  FMUL.FTZ R31, R29, R90 ;  /* 0x0000005a1d1f7220 */ /* 0x000fe20000410000 */
[C---:B------:R-:W-:Y:S02]  /*e200*/  IMAD.U32 R7, R5.reuse, 0x10000, RZ ;  /* 0x0001000005077824 */ /* 0x040fe400078e00ff */
[----:B------:R-:W-:Y:S01]  /*e210*/  FFMA.FTZ R32, R26, R30, -R33 ;  /* 0x0000001e1a207223 */ /* 0x000fe20000010821 */
[----:B------:R-:W-:Y:S01]  /*e220*/  IMAD.U32 R29, R74, 0x10000, RZ ;  /* 0x000100004a1d7824 */ /* 0x000fe200078e00ff */
[----:B------:R-:W-:Y:S01]  /*e230*/  LOP3.LUT R4, R4, 0xffff0000, RZ, 0xc0, !PT ;  /* 0xffff000004047812 */ /* 0x000fe200078ec0ff */
[----:B------:R-:W-:Y:S01]  /*e240*/  FFMA.FTZ R90, R28, R90, -R27 ;  /* 0x0000005a1c5a7223 */ /* 0x000fe2000001081b */
[----:B------:R-:W-:Y:S01]  /*e250*/  LOP3.LUT R5, R5, 0xffff0000, RZ, 0xc0, !PT ;  /* 0xffff000005057812 */ /* 0x000fe200078ec0ff */
[C---:B------:R-:W-:Y:S01]  /*e260*/  IMAD.U32 R27, R89.reuse, 0x10000, RZ ;  /* 0x00010000591b7824 */ /* 0x040fe200078e00ff */
        /* <DEDUP_REMOVED lines=16> */
.L_x_2847:
[----:B------:R-:W-:Y:S05]  /*e370*/  BSYNC B1 ;  /* 0x0000000000017941 */ /* 0x000fea0003800000 */
.L_x_2846:
        /* <DEDUP_REMOVED lines=48> */
.L_x_2849:
[----:B------:R-:W-:Y:S05]  /*e680*/  BSYNC B1 ;  /* 0x0000000000017941 */ /* 0x000fea0003800000 */
.L_x_2848:
        /* <DEDUP_REMOVED lines=48> */
.L_x_2851:
[----:B------:R-:W-:Y:S05]  /*e990*/  BSYNC B1 ;  /* 0x0000000000017941 */ /* 0x000fea0003800000 */
.L_x_2850:
        /* <DEDUP_REMOVED lines=48> */
.L_x_2820:
        /* <DEDUP_REMOVED lines=36> */
.L_x_3107:
        /* <DEDUP_REMOVED lines=32> */
[----:B------:R-:W-:Y:S02]  /*f0e0*/  CS2R R40, SRZ ;  /* 0x0000000000287805 */ /* 0x000fe4000001ff00 */
[----:B------:R-:W-:Y:S01]  /*f0f0*/  CS2R R42, SRZ ;  /* 0x00000000002a7805 */ /* 0x000fe2000001ff00 */
[--C-:B------:R-:W-:Y:S01]  /*f100*/  @!P1 IMAD.WIDE R10, R3, 0x2, R12.reuse ;  /* 0x00000002030a9825 */ /* 0x100fe200078e020c */
[----:B------:R-:W-:Y:S02]  /*f110*/  CS2R R24, SRZ ;  /* 0x0000000000187805 */ /* 0x000fe4000001ff00 */
[----:B------:R-:W-:Y:S02]  /*f120*/  CS2R R26, SRZ ;  /* 0x00000000001a7805 */ /* 0x000fe4000001ff00 */
[----:B------:R-:W-:Y:S01]  /*f130*/  CS2R R36, SRZ ;  /* 0x0000000000247805 */ /* 0x000fe2000001ff00 */
[----:B------:R-:W-:Y:S01]  /*f140*/  @!P2 IMAD.WIDE R14, R49, 0x2, R12 ;  /* 0x00000002310ea825 */ /* 0x000fe200078e020c */
[----:B------:R-:W-:Y:S01]  /*f150*/  CS2R R38, SRZ ;  /* 0x0000000000267805 */ /* 0x000fe2000001ff00 */
[----:B------:R1:W5:Y:S02]  /*f160*/  @!P1 LD.E.128 R28, desc[UR60][R10.64] ;  /* 0x0000003c0a1c9980 */ /* 0x000364000c101d00 */
[----:B------:R-:W-:-:S02]  /*f170*/  @!P1 IMAD.WIDE R12, R3, 0x2, R50 ;  /* 0x00000002030c9825 */ /* 0x000fc400078e0232 */
[----:B------:R1:W5:Y:S02]  /*f180*/  @!P2 LD.E.128 R24, desc[UR60][R14.64] ;  /* 0x0000003c0e18a980 */ /* 0x000364000c101d00 */
[--C-:B------:R-:W-:Y:S02]  /*f190*/  @!P2 IMAD.WIDE R48, R49, 0x2, R50.reuse ;  /* 0x000000023130a825 */ /* 0x100fe400078e0232 */
[----:B------:R1:W5:Y:S02]  /*f1a0*/  @!P1 LD.E.128 R40, desc[UR60][R12.64] ;  /* 0x0000003c0c289980 */ /* 0x000364000c101d00 */
[----:B0-----:R-:W-:Y:S02]  /*f1b0*/  @!P0 IMAD.WIDE R4, R18, 0x2, R50 ;  /* 0x0000000212048825 */ /* 0x001fe400078e0232 */
[----:B------:R1:W5:Y:S04]  /*f1c0*/  @!P2 LD.E.128 R36, desc[UR60][R48.64] ;  /* 0x0000003c3024a980 */ /* 0x000368000c101d00 */
[----:B------:R1:W5:Y:S02]  /*f1d0*/  @!P0 LD.E.128 R44, desc[UR60][R4.64] ;  /* 0x0000003c042c8980 */ /* 0x000364000c101d00 */
.L_x_2854:
[----:B------:R-:W-:Y:S05]  /*f1e0*/  BSYNC B1 ;  /* 0x0000000000017941 */ /* 0x000fea0003800000 */
.L_x_2853:
        /* <DEDUP_REMOVED lines=57> */
.L_x_3113:
        /* <DEDUP_REMOVED lines=47> */
.L_x_2857:
[----:B------:R-:W-:Y:S05]  /*f870*/  BSYNC B1 ;  /* 0x0000000000017941 */ /* 0x000fea0003800000 */
.L_x_2856:
[----:B-----5:R-:W-:Y:S01]  /*f880*/  IMAD.MOV.U32 R3, RZ, RZ, R4 ;  /* 0x000000ffff037224 */ /* 0x020fe200078e0004 */
[----:B------:R-:W-:Y:S01]  /*f890*/  LEA.HI R0, R212, R212, RZ, 0x1 ;  /* 0x000000d4d4007211 */ /* 0x000fe200078f08ff */
[----:B0-----:R-:W-:Y:S01]  /*f8a0*/  IMAD.MOV.U32 R60, RZ, RZ, R7 ;  /* 0x000000ffff3c7224 */ /* 0x001fe200078e0007 */
[----:B------:R-:W-:Y:S01]  /*f8b0*/  VIADDMNMX R72, R72, -R200, 0x80, PT ;  /* 0x0000008048487446 */ /* 0x000fe200038009c8 */
[----:B------:R-:W-:Y:S01]  /*f8c0*/  IMAD.MOV.U32 R20, RZ, RZ, R5 ;  /* 0x000000ffff147224 */ /* 0x000fe200078e0005 */
[----:B------:R-:W-:Y:S01]  /*f8d0*/  PRMT R89, R3, 0x7610, R89 ;  /* 0x0000761003597816 */ /* 0x000fe20000000059 */
[----:B------:R-:W-:Y:S01]  /*f8e0*/  IMAD.MOV.U32 R21, RZ, RZ, R6 ;  /* 0x000000ffff157224 */ /* 0x000fe200078e0006 */
        /* <DEDUP_REMOVED lines=47> */
.L_x_3114:
[----:B------:R-:W-:Y:S05]  /*fbe0*/  BSYNC B1 ;  /* 0x0000000000017941 */ /* 0x000fea0003800000 */
.L_x_2858:
        /* <DEDUP_REMOVED lines=11> */
[----:B0-----:R-:W-:Y:S02]  /*fca0*/  LOP3.LUT R61, R196, 0x38, R18, 0xf8, !PT ;  /* 0x00000038c43d7812 */ /* 0x001fe400078ef812 */
[----:B------:R-:W-:Y:S02]  /*fcb0*/  SHF.R.S32.HI R63, RZ, 0x1f, R60 ;  /* 0x0000001fff3f7819 */ /* 0x000fe4000001143c */
[----:B------:R-:W-:Y:S02]  /*fcc0*/  SHF.R.U64 R115, R32, 0x10, R33 ;  /* 0x0000001020737819 */ /* 0x000fe40000001221 */
[----:B------:R-:W-:Y:S01]  /*fcd0*/  LEA.HI R62, R63, R60, RZ, 0x3 ;  /* 0x0000003c3f3e7211 */ /* 0x000fe200078f18ff */
[----:B------:R-:W-:Y:S01]  /*fce0*/  IMAD.SHL.U32 R63, R60, 0x8, RZ ;  /* 0x000000083c3f7824 */ /* 0x000fe200078e00ff */
[----:B------:R-:W-:-:S02]  /*fcf0*/  LOP3.LUT R60, R61, R198, RZ, 0x3c, !PT ;  /* 0x000000c63d3c7212 */ /* 0x000fc400078e3cff */
[----:B------:R-:W-:Y:S01]  /*fd00*/  SHF.R.U32.HI R114, RZ, 0x10, R33 ;  /* 0x00000010ff727819 */ /* 0x000fe20000011621 */
[----:B------:R-:W-:Y:S01]  /*fd10*/  IMAD.SHL.U32 R62, R62, 0x400, RZ ;  /* 0x000004003e3e7824 */ /* 0x000fe200078e00ff */
[----:B------:R-:W-:Y:S01]  /*fd20*/  LOP3.LUT R63, R196, 0x38, R63, 0xf8, !PT ;  /* 0x00000038c43f7812 */ /* 0x000fe200078ef83f */
[----:B------:R-:W-:Y:S01]  /*fd30*/  IMAD R61, R197, 0x200, R60 ;  /* 0x00000200c53d7824 */ /* 0x000fe200078e023c */
[--C-:B------:R-:W-:Y:S02]  /*fd40*/  SHF.R.U64 R33, R34, 0x10, R35.reuse ;  /* 0x0000001022217819 */ /* 0x100fe40000001223 */
[----:B------:R-:W-:Y:S01]  /*fd50*/  LOP3.LUT R62, R62, 0x7fffe000, RZ, 0xc0, !PT ;  /* 0x7fffe0003e3e7812 */ /* 0x000fe200078ec0ff */
[----:B------:R-:W-:Y:S01]  /*fd60*/  IMAD R106, R61, 0x2, R16 ;  /* 0x000000023d6a7824 */ /* 0x000fe200078e0210 */
[----:B------:R-:W-:Y:S02]  /*fd70*/  LOP3.LUT R63, R63, R198, RZ, 0x3c, !PT ;  /* 0x000000c63f3f7212 */ /* 0x000fe400078e3cff */
[----:B------:R-:W-:Y:S01]  /*fd80*/  SHF.R.U32.HI R32, RZ, 0x10, R35 ;  /* 0x00000010ff207819 */ /* 0x000fe20000011623 */
[----:B------:R-:W-:Y:S01]  /*fd90*/  IMAD R62, R197, 0x200, R62 ;  /* 0x00000200c53e7824 */ /* 0x000fe200078e023e */
[----:B------:R-:W-:-:S02]  /*fda0*/  SHF.R.U64 R35, R44, 0x10, R45 ;  /* 0x000000102c237819 */ /* 0x000fc4000000122d */
[----:B------:R-:W-:Y:S01]  /*fdb0*/  SHF.R.U32.HI R44, RZ, 0x10, R45 ;  /* 0x00000010ff2c7819 */ /* 0x000fe2000001162d */
[----:B------:R-:W-:Y:S01]  /*fdc0*/  IMAD.IADD R107, R62, 0x1, R63 ;  /* 0x000000013e6b7824 */ /* 0x000fe200078e023f */
[----:B------:R-:W-:Y:S01]  /*fdd0*/  PRMT R113, R113, 0x5410, R114 ;  /* 0x0000541071717816 */ /* 0x000fe20000000072 */
[----:B------:R-:W0:Y:S01]  /*fde0*/  LDS.128 R60, [R106+0x10400] ;  /* 0x010400006a3c7984 */ /* 0x000e220000000c00 */
[----:B------:R-:W-:Y:S01]  /*fdf0*/  SHF.R.U64 R117, R46, 0x10, R47 ;  /* 0x000000102e757819 */ /* 0x000fe2000000122f */
[----:B------:R-:W-:Y:S01]  /*fe00*/  IMAD R107, R107, 0x2, R16 ;  /* 0x000000026b6b7824 */ /* 0x000fe200078e0210 */
[----:B------:R-:W-:Y:S02]  /*fe10*/  PRMT R112, R112, 0x5410, R115 ;  /* 0x0000541070707816 */ /* 0x000fe40000000073 */
[----:B------:R-:W-:Y:S02]  /*fe20*/  PRMT R114, R108, 0x5410, R35 ;  /* 0x000054106c727816 */ /* 0x000fe40000000023 */
[----:B------:R-:W1:Y:S01]  /*fe30*/  LDS.128 R64, [R107+0x10400] ;  /* 0x010400006b407984 */ /* 0x000e620000000c00 */
[----:B------:R-:W-:-:S02]  /*fe40*/  PRMT R115, R109, 0x5410, R44 ;  /* 0x000054106d737816 */ /* 0x000fc4000000002c */
[----:B------:R-:W-:Y:S01]  /*fe50*/  SHF.R.U32.HI R118, RZ, 0x10, R47 ;  /* 0x00000010ff767819 */ /* 0x000fe2000001162f */
[----:B------:R-:W-:Y:S01]  /*fe60*/  IMAD.U32 R116, R114, 0x10000, RZ ;  /* 0x0001000072747824 */ /* 0x000fe200078e00ff */
[----:B------:R-:W-:Y:S01]  /*fe70*/  PRMT R117, R110, 0x5410, R117 ;  /* 0x000054106e757816 */ /* 0x000fe20000000075 */
[----:B------:R-:W-:Y:S01]  /*fe80*/  IMAD.U32 R110, R112, 0x10000, RZ ;  /* 0x00010000706e7824 */ /* 0x000fe200078e00ff */
[----:B------:R-:W-:Y:S01]  /*fe90*/  PRMT R118, R111, 0x5410, R118 ;  /* 0x000054106f767816 */ /* 0x000fe20000000076 */
[----:B------:R-:W-:Y:S01]  /*fea0*/  IMAD.U32 R111, R115, 0x10000, RZ ;  /* 0x00010000736f7824 */ /* 0x000fe200078e00ff */
[----:B------:R-:W-:Y:S02]  /*feb0*/  LOP3.LUT R114, R114, 0xffff0000, RZ, 0xc0, !PT ;  /* 0xffff000072727812 */ /* 0x000fe400078ec0ff */
[----:B------:R-:W-:Y:S02]  /*fec0*/  PRMT R32, R69, 0x5432, R32 ;  /* 0x0000543245207816 */ /* 0x000fe40000000020 */
[----:B------:R-:W-:-:S02]  /*fed0*/  LOP3.LUT R112, R112, 0xffff0000, RZ, 0xc0, !PT ;  /* 0xffff000070707812 */ /* 0x000fc400078ec0ff */
[----:B------:R-:W-:Y:S02]  /*fee0*/  PRMT R33, R68, 0x5432, R33 ;  /* 0x0000543244217816 */ /* 0x000fe40000000021 */
[----:B------:R-:W-:Y:S01]  /*fef0*/  LOP3.LUT R115, R115, 0xffff0000, RZ, 0xc0, !PT ;  /* 0xffff000073737812 */ /* 0x000fe200078ec0ff */
        /* <DEDUP_REMOVED lines=14> */
[----:B------:R-:W-:-:S02]  /*ffe0*/  IMAD.U32 R61, R113, 0x10000, RZ ;  /* 0x00010000713d7824 */ /* 0x000fc400078e00ff */
[C---:B------:R-:W-:Y:S01]  /*fff0*/  FMUL.FTZ R124, R108.reuse, R111 ;  /* 0x0000006f6c7c7220 */ /* 0x040fe20000410000 */
[C---:B------:R-:W-:Y:S01]  /*10000*/  FFMA.FTZ R119, R35.reuse, R110, -R120 ;  /* 0x0000006e23777223 */ /* 0x040fe20000010878 */
[----:B------:R-:W-:Y:S01]  /*10010*/  FFMA.FTZ R122, R35, R116, R122 ;  /* 0x00000074237a7223 */ /* 0x000fe2000001007a */
[-C--:B------:R-:W-:Y:S01]  /*10020*/  FMUL.FTZ R108, R108, R61.reuse ;  /* 0x0000003d6c6c7220 */ /* 0x080fe20000410000 */
[----:B------:R-:W-:Y:S01]  /*10030*/  FMUL.FTZ R35, R63, R114 ;  /* 0x000000723f237220 */ /* 0x000fe20000410000 */
[----:B------:R-:W-:Y:S02]  /*10040*/  IMAD.U32 R109, R67, 0x10000, RZ ;  /* 0x00010000436d7824 */ /* 0x000fe400078e00ff */
[C---:B------:R-:W-:Y:S01]  /*10050*/  FFMA.FTZ R124, R45.reuse, R61, -R124 ;  /* 0x0000003d2d7c7223 */ /* 0x040fe2000001087c */
[----:B------:R-:W-:Y:S02]  /*10060*/  IMAD.U32 R120, R118, 0x10000, RZ ;  /* 0x0001000076787824 */ /* 0x000fe400078e00ff */
[----:B------:R-:W-:Y:S01]  /*10070*/  FFMA.FTZ R108, R45, R111, R108 ;  /* 0x0000006f2d6c7223 */ /* 0x000fe2000001006c */
[----:B------:R-:W-:-:S02]  /*10080*/  IMAD.U32 R110, R32, 0x10000, RZ ;  /* 0x00010000206e7824 */ /* 0x000fc400078e00ff */
[-C--:B------:R-:W-:Y:S01]  /*10090*/  FMUL.FTZ R63, R63, R112.reuse ;  /* 0x000000703f3f7220 */ /* 0x080fe20000410000 */
[----:B------:R-:W-:Y:S02]  /*100a0*/  IMAD.U32 R65, R66, 0x10000, RZ ;  /* 0x0001000042417824 */ /* 0x000fe400078e00ff */
[----:B------:R-:W-:Y:S01]  /*100b0*/  FFMA.FTZ R112, R44, R112, -R35 ;  /* 0x000000702c707223 */ /* 0x000fe20000010823 */
[----:B------:R-:W-:Y:S02]  /*100c0*/  IMAD.U32 R45, R117, 0x10000, RZ ;  /* 0x00010000752d7824 */ /* 0x000fe400078e00ff */
[----:B------:R-:W-:Y:S01]  /*100d0*/  FMUL.FTZ R116, R109, R120 ;  /* 0x000000786d747220 */ /* 0x000fe20000410000 */
[----:B------:R-:W-:Y:S02]  /*100e0*/  IMAD.U32 R35, R33, 0x10000, RZ ;  /* 0x0001000021237824 */ /* 0x000fe400078e00ff */
[-C--:B------:R-:W-:Y:S01]  /*100f0*/  FMUL.FTZ R109, R109, R110.reuse ;  /* 0x0000006e6d6d7220 */ /* 0x080fe20000410000 */
[----:B------:R-:W-:Y:S01]  /*10100*/  LOP3.LUT R113, R113, 0xffff0000, RZ, 0xc0, !PT ;  /* 0xffff000071717812 */ /* 0x000fe200078ec0ff */
[C---:B------:R-:W-:Y:S01]  /*10110*/  FMUL.FTZ R61, R65.reuse, R45 ;  /* 0x0000002d413d7220 */ /* 0x040fe20000410000 */
[----:B------:R-:W-:Y:S01]  /*10120*/  LOP3.LUT R66, R66, 0xffff0000, RZ, 0xc0, !PT ;  /* 0xffff000042427812 */ /* 0x000fe200078ec0ff */
[----:B------:R-:W-:Y:S01]  /*10130*/  FMUL.FTZ R65, R65, R35 ;  /* 0x0000002341417220 */ /* 0x000fe20000410000 */
[----:B------:R-:W-:Y:S01]  /*10140*/  LOP3.LUT R117, R117, 0xffff0000, RZ, 0xc0, !PT ;  /* 0xffff000075757812 */ /* 0x000fe200078ec0ff */
        /* <DEDUP_REMOVED lines=8> */
[C---:B------:R-:W-:Y:S01]  /*101d0*/  FFMA.FTZ R61, R46.reuse, R35, -R61 ;  /* 0x000000232e3d7223 */ /* 0x040fe2000001083d */
[----:B------:R-:W-:Y:S01]  /*101e0*/  FFMA.FTZ R46, R46, R45, R65 ;  /* 0x0000002d2e2e7223 */ /* 0x000fe20000010041 */
[C---:B------:R-:W-:Y:S01]  /*101f0*/  FMUL.FTZ R35, R66.reuse, R117 ;  /* 0x0000007542237220 */ /* 0x040fe20000410000 */
[C---:B------:R-:W-:Y:S01]  /*10200*/  FMUL.FTZ R45, R67.reuse, R118 ;  /* 0x00000076432d7220 */ /* 0x040fe20000410000 */
[----:B------:R-:W-:Y:S01]  /*10210*/  FMUL.FTZ R66, R66, R33 ;  /* 0x0000002142427220 */ /* 0x000fe20000410000 */
[-C--:B------:R-:W-:Y:S01]  /*10220*/  FMUL.FTZ R67, R67, R32.reuse ;  /* 0x0000002043437220 */ /* 0x080fe20000410000 */
[C---:B------:R-:W-:Y:S01]  /*10230*/  FFMA.FTZ R47, R60.reuse, R113, -R47 ;  /* 0x000000713c2f7223 */ /* 0x040fe2000001082f */
[----:B------:R-:W-:Y:S01]  /*10240*/  FFMA.FTZ R115, R60, R115, R64 ;  /* 0x000000733c737223 */ /* 0x000fe20000010040 */
        /* <DEDUP_REMOVED lines=11> */
[----:B------:R1:W-:Y:S01]  /*10300*/  STS.128 [R106+0x10400], R32 ;  /* 0x010400206a007388 */ /* 0x0003e20000000c00 */
[----:B------:R-:W-:-:S02]  /*10310*/  F2FP.BF16.F32.PACK_AB R46, R117, R46 ;  /* 0x0000002e752e723e */ /* 0x000fc400000010ff */
[----:B------:R-:W-:-:S05]  /*10320*/  F2FP.BF16.F32.PACK_AB R47, R62, R109 ;  /* 0x0000006d3e2f723e */ /* 0x000fca00000010ff */
[----:B------:R1:W-:Y:S02]  /*10330*/  STS.128 [R107+0x10400], R44 ;  /* 0x0104002c6b007388 */ /* 0x0003e40000000c00 */
.L_x_2863:
[----:B------:R-:W-:Y:S05]  /*10340*/  BSYNC B2 ;  /* 0x0000000000027941 */ /* 0x000fea0003800000 */
.L_x_2862:
[----:B------:R-:W-:Y:S04]  /*10350*/  BSSY B2, `(.L_x_2864) ;  /* 0x0000069000027945 */ /* 0x000fe80003800000 */
[----:B------:R-:W-:Y:S05]  /*10360*/  @P1 BRA `(.L_x_2865) ;  /* 0x00000004009c1947 */ /* 0x000fea0003800000 */
[----:B-1----:R-:W-:Y:S02]  /*10370*/  LEA.HI R32, R97, R217, RZ, 0x1d ;  /* 0x000000d961207211 */ /* 0x002fe400078fe8ff */
[----:B------:R-:W-:Y:S02]  /*10380*/  SHF.R.U64 R63, R28, 0x10, R29 ;  /* 0x000000101c3f7819 */ /* 0x000fe4000000121d */
[----:B------:R-:W-:Y:S02]  /*10390*/  SHF.R.S32.HI R33, RZ, 0x1f, R32 ;  /* 0x0000001fff217819 */ /* 0x000fe40000011420 */
[----:B0-----:R-:W-:Y:S02]  /*103a0*/  SHF.R.U64 R61, R30, 0x10, R31 ;  /* 0x000000101e3d7819 */ /* 0x001fe4000000121f */
[----:B------:R-:W-:Y:S01]  /*103b0*/  LEA.HI R34, R33, R32, RZ, 0x3 ;  /* 0x0000002021227211 */ /* 0x000fe200078f18ff */
[----:B------:R-:W-:Y:S01]  /*103c0*/  IMAD.SHL.U32 R33, R32, 0x8, RZ ;  /* 0x0000000820217824 */ /* 0x000fe200078e00ff */
[----:B------:R-:W-:-:S02]  /*103d0*/  SHF.R.U32.HI R28, RZ, 0x10, R29 ;  /* 0x00000010ff1c7819 */ /* 0x000fc4000001161d */
[----:B------:R-:W-:Y:S01]  /*103e0*/  SHF.R.U32.HI R30, RZ, 0x10, R31 ;  /* 0x00000010ff1e7819 */ /* 0x000fe2000001161f */
[----:B------:R-:W-:Y:S01]  /*103f0*/  IMAD.SHL.U32 R34, R34, 0x400, RZ ;  /* 0x0000040022227824 */ /* 0x000fe200078e00ff */
[----:B------:R-:W-:Y:S02]  /*10400*/  LOP3.LUT R33, R196, 0x38, R33, 0xf8, !PT ;  /* 0x00000038c4217812 */ /* 0x000fe400078ef821 */
[----:B------:R-:W-:Y:S02]  /*10410*/  SHF.R.U64 R31, R40, 0x10, R41 ;  /* 0x00000010281f7819 */ /* 0x000fe40000001229 */
[----:B------:R-:W-:Y:S02]  /*10420*/  LOP3.LUT R34, R34, 0x7fffe000, RZ, 0xc0, !PT ;  /* 0x7fffe00022227812 */ /* 0x000fe400078ec0ff */
[----:B------:R-:W-:Y:S02]  /*10430*/  LOP3.LUT R33, R33, R198, RZ, 0x3c, !PT ;  /* 0x000000c621217212 */ /* 0x000fe400078e3cff */
[----:B------:R-:W-:Y:S01]  /*10440*/  SHF.R.U64 R29, R42, 0x10, R43 ;  /* 0x000000102a1d7819 */ /* 0x000fe2000000122b */
[----:B------:R-:W-:Y:S01]  /*10450*/  IMAD R34, R197, 0x200, R34 ;  /* 0x00000200c5227824 */ /* 0x000fe200078e0222 */
[----:B------:R-:W-:-:S02]  /*10460*/  SHF.R.U32.HI R40, RZ, 0x10, R41 ;  /* 0x00000010ff287819 */ /* 0x000fc40000011629 */
[----:B------:R-:W-:Y:S01]  /*10470*/  PRMT R103, R103, 0x5410, R28 ;  /* 0x0000541067677816 */ /* 0x000fe2000000001c */
[----:B------:R-:W-:Y:S01]  /*10480*/  IMAD.IADD R45, R34, 0x1, R33 ;  /* 0x00000001222d7824 */ /* 0x000fe200078e0221 */
[----:B------:R-:W-:Y:S01]  /*10490*/  PRMT R98, R98, 0x5410, R31 ;  /* 0x0000541062627816 */ /* 0x000fe2000000001f */
[----:B------:R-:W0:Y:S01]  /*104a0*/  LDS.128 R32, [R230] ;  /* 0x00000000e6207984 */ /* 0x000e220000000c00 */
[----:B------:R-:W-:Y:S01]  /*104b0*/  PRMT R100, R100, 0x5410, R29 ;  /* 0x0000541064647816 */ /* 0x000fe2000000001d */
[----:B------:R-:W-:Y:S01]  /*104c0*/  IMAD R60, R45, 0x2, R16 ;  /* 0x000000022d3c7824 */ /* 0x000fe200078e0210 */
[----:B------:R-:W-:Y:S02]  /*104d0*/  SHF.R.U32.HI R42, RZ, 0x10, R43 ;  /* 0x00000010ff2a7819 */ /* 0x000fe4000001162b */
[----:B------:R-:W-:Y:S02]  /*104e0*/  PRMT R105, R105, 0x5410, R30 ;  /* 0x0000541069697816 */ /* 0x000fe4000000001e */
[----:B------:R-:W1:Y:S01]  /*104f0*/  LDS.128 R44, [R60+0x10400] ;  /* 0x010400003c2c7984 */ /* 0x000e620000000c00 */
[----:B------:R-:W-:Y:S01]  /*10500*/  PRMT R102, R102, 0x5410, R63 ;  /* 0x0000541066667816 */ /* 0x000fe2000000003f */
[----:B------:R-:W-:Y:S01]  /*10510*/  IMAD.U32 R63, R98, 0x10000, RZ ;  /* 0x00010000623f7824 */ /* 0x000fe200078e00ff */
[----:B------:R-:W-:-:S02]  /*10520*/  PRMT R99, R99, 0x5410, R40 ;  /* 0x0000541063637816 */ /* 0x000fc40000000028 */
[----:B------:R-:W-:Y:S01]  /*10530*/  PRMT R101, R101, 0x5410, R42 ;  /* 0x0000541065657816 */ /* 0x000fe2000000002a */
[----:B------:R-:W-:Y:S01]  /*10540*/  IMAD.U32 R62, R102, 0x10000, RZ ;  /* 0x00010000663e7824 */ /* 0x000fe200078e00ff */
[----:B------:R-:W-:Y:S02]  /*10550*/  PRMT R104, R104, 0x5410, R61 ;  /* 0x0000541068687816 */ /* 0x000fe4000000003d */
        /* <DEDUP_REMOVED lines=29> */
[C---:B------:R-:W-:Y:S01]  /*10730*/  FMUL.FTZ R35, R61.reuse, R62 ;  /* 0x0000003e3d237220 */ /* 0x040fe20000410000 */
[-C--:B------:R-:W-:Y:S01]  /*10740*/  FMUL.FTZ R61, R61, R28.reuse ;  /* 0x0000001c3d3d7220 */ /* 0x080fe20000410000 */
[----:B------:R-:W-:Y:S01]  /*10750*/  FFMA.FTZ R63, R30, R47, R63 ;  /* 0x0000002f1e3f7223 */ /* 0x000fe2000001003f */
[----:B------:R-:W-:Y:S01]  /*10760*/  LOP3.LUT R99, R99, 0xffff0000, RZ, 0xc0, !PT ;  /* 0xffff000063637812 */ /* 0x000fe200078ec0ff */
[C---:B------:R-:W-:Y:S01]  /*10770*/  FFMA.FTZ R47, R40.reuse, R28, -R35 ;  /* 0x0000001c282f7223 */ /* 0x040fe20000010823 */
[----:B------:R-:W-:Y:S01]  /*10780*/  LOP3.LUT R103, R103, 0xffff0000, RZ, 0xc0, !PT ;  /* 0xffff000067677812 */ /* 0x000fe200078ec0ff */
[----:B------:R-:W-:Y:S01]  /*10790*/  FMUL.FTZ R28, R41, R98 ;  /* 0x00000062291c7220 */ /* 0x000fe20000410000 */
[----:B------:R-:W-:Y:S01]  /*107a0*/  FFMA.FTZ R61, R40, R62, R61 ;  /* 0x0000003e283d7223 */ /* 0x000fe2000001003d */
[----:B------:R-:W-:-:S02]  /*107b0*/  IMAD.U32 R30, R100, 0x10000, RZ ;  /* 0x00010000641e7824 */ /* 0x000fc400078e00ff */
[-C--:B------:R-:W-:Y:S01]  /*107c0*/  FMUL.FTZ R40, R41, R102.reuse ;  /* 0x0000006629287220 */ /* 0x080fe20000410000 */
[C---:B------:R-:W-:Y:S01]  /*107d0*/  FMUL.FTZ R35, R44.reuse, R99 ;  /* 0x000000632c237220 */ /* 0x040fe20000410000 */
[----:B------:R-:W-:Y:S01]  /*107e0*/  FFMA.FTZ R102, R29, R102, -R28 ;  /* 0x000000661d667223 */ /* 0x000fe2000001081c */
[-C--:B------:R-:W-:Y:S01]  /*107f0*/  FMUL.FTZ R44, R44, R103.reuse ;  /* 0x000000672c2c7220 */ /* 0x080fe20000410000 */
[----:B------:R-:W-:Y:S02]  /*10800*/  IMAD.U32 R28, R104, 0x10000, RZ ;  /* 0x00010000681c7824 */ /* 0x000fe400078e00ff */
[----:B------:R-:W-:Y:S01]  /*10810*/  FMUL.FTZ R62, R43, R30 ;  /* 0x0000001e2b3e7220 */ /* 0x000fe20000410000 */
[----:B------:R-:W-:Y:S01]  /*10820*/  LOP3.LUT R100, R100, 0xffff0000, RZ, 0xc0, !PT ;  /* 0xffff000064647812 */ /* 0x000fe200078ec0ff */
[----:B------:R-:W-:Y:S01]  /*10830*/  FFMA.FTZ R42, R32, R103, -R35 ;  /* 0x00000067202a7223 */ /* 0x000fe20000010823 */
[----:B------:R-:W-:Y:S01]  /*10840*/  LOP3.LUT R104, R104, 0xffff0000, RZ, 0xc0, !PT ;  /* 0xffff000068687812 */ /* 0x000fe200078ec0ff */
[----:B------:R-:W-:Y:S01]  /*10850*/  FFMA.FTZ R44, R32, R99, R44 ;  /* 0x00000063202c7223 */ /* 0x000fe2000001002c */
[----:B------:R-:W-:Y:S01]  /*10860*/  LOP3.LUT R101, R101, 0xffff0000, RZ, 0xc0, !PT ;  /* 0xffff000065657812 */ /* 0x000fe200078ec0ff */
[-C--:B------:R-:W-:Y:S01]  /*10870*/  FMUL.FTZ R32, R43, R28.reuse ;  /* 0x0000001c2b207220 */ /* 0x080fe20000410000 */
[----:B------:R-:W-:Y:S01]  /*10880*/  LOP3.LUT R105, R105, 0xffff0000, RZ, 0xc0, !PT ;  /* 0xffff000069697812 */ /* 0x000fe200078ec0ff */
[----:B------:R-:W-:Y:S01]  /*10890*/  FFMA.FTZ R62, R31, R28, -R62 ;  /* 0x0000001c1f3e7223 */ /* 0x000fe2000001083e */
[----:B------:R-:W-:Y:S01]  /*108a0*/  FMUL.FTZ R28, R45, R100 ;  /* 0x000000642d1c7220 */ /* 0x000fe20000410000 */
[----:B------:R-:W-:Y:S01]  /*108b0*/  FFMA.FTZ R40, R29, R98, R40 ;  /* 0x000000621d287223 */ /* 0x000fe20000010028 */
[----:B------:R-:W-:Y:S01]  /*108c0*/  FMUL.FTZ R45, R45, R104 ;  /* 0x000000682d2d7220 */ /* 0x000fe20000410000 */
[----:B------:R-:W-:Y:S01]  /*108d0*/  FFMA.FTZ R31, R31, R30, R32 ;  /* 0x0000001e1f1f7223 */ /* 0x000fe20000010020 */
[C---:B------:R-:W-:Y:S01]  /*108e0*/  FMUL.FTZ R29, R46.reuse, R101 ;  /* 0x000000652e1d7220 */ /* 0x040fe20000410000 */
        /* <DEDUP_REMOVED lines=15> */
.L_x_2865:
[----:B------:R-:W-:Y:S05]  /*109e0*/  BSYNC B2 ;  /* 0x0000000000027941 */ /* 0x000fea0003800000 */
.L_x_2864:
[----:B------:R-:W-:Y:S05]  /*109f0*/  @P2 BRA `(.L_x_2861) ;  /* 0x00000004009c2947 */ /* 0x000fea0003800000 */
[----:B------:R-:W-:Y:S02]  /*10a00*/  LEA.HI R97, R97, R218, RZ, 0x1d ;  /* 0x000000da61617211 */ /* 0x000fe400078fe8ff */
[----:B-1----:R-:W-:Y:S02]  /*10a10*/  SHF.R.U64 R44, R24, 0x10, R25 ;  /* 0x00000010182c7819 */ /* 0x002fe40000001219 */
[----:B--2---:R-:W-:Y:S02]  /*10a20*/  SHF.R.S32.HI R28, RZ, 0x1f, R97 ;  /* 0x0000001fff1c7819 */ /* 0x004fe40000011461 */
[----:B------:R-:W-:Y:S02]  /*10a30*/  SHF.R.U64 R42, R26, 0x10, R27 ;  /* 0x000000101a2a7819 */ /* 0x000fe4000000121b */
[----:B------:R-:W-:Y:S01]  /*10a40*/  LEA.HI R28, R28, R97, RZ, 0x3 ;  /* 0x000000611c1c7211 */ /* 0x000fe200078f18ff */
[----:B------:R-:W-:Y:S01]  /*10a50*/  IMAD.SHL.U32 R97, R97, 0x8, RZ ;  /* 0x0000000861617824 */ /* 0x000fe200078e00ff */
[----:B------:R-:W-:-:S02]  /*10a60*/  SHF.R.U32.HI R25, RZ, 0x10, R25 ;  /* 0x00000010ff197819 */ /* 0x000fc40000011619 */
[----:B------:R-:W-:Y:S01]  /*10a70*/  SHF.R.U64 R26, R36, 0x10, R37 ;  /* 0x00000010241a7819 */ /* 0x000fe20000001225 */
[----:B------:R-:W-:Y:S01]  /*10a80*/  IMAD.SHL.U32 R28, R28, 0x400, RZ ;  /* 0x000004001c1c7824 */ /* 0x000fe200078e00ff */
[----:B------:R-:W-:Y:S02]  /*10a90*/  LOP3.LUT R97, R196, 0x38, R97, 0xf8, !PT ;  /* 0x00000038c4617812 */ /* 0x000fe400078ef861 */
[----:B------:R-:W-:Y:S02]  /*10aa0*/  SHF.R.U64 R24, R38, 0x10, R39 ;  /* 0x0000001026187819 */ /* 0x000fe40000001227 */
[----:B------:R-:W-:Y:S02]  /*10ab0*/  LOP3.LUT R28, R28, 0x7fffe000, RZ, 0xc0, !PT ;  /* 0x7fffe0001c1c7812 */ /* 0x000fe400078ec0ff */
[----:B------:R-:W-:Y:S02]  /*10ac0*/  LOP3.LUT R97, R97, R198, RZ, 0x3c, !PT ;  /* 0x000000c661617212 */ /* 0x000fe400078e3cff */
[----:B------:R-:W-:Y:S01]  /*10ad0*/  SHF.R.U32.HI R27, RZ, 0x10, R27 ;  /* 0x00000010ff1b7819 */ /* 0x000fe2000001161b */
[----:B------:R-:W-:Y:S01]  /*10ae0*/  IMAD R28, R197, 0x200, R28 ;  /* 0x00000200c51c7824 */ /* 0x000fe200078e021c */
[----:B------:R-:W-:-:S02]  /*10af0*/  SHF.R.U32.HI R37, RZ, 0x10, R37 ;  /* 0x00000010ff257819 */ /* 0x000fc40000011625 */
[----:B------:R-:W-:Y:S01]  /*10b00*/  PRMT R86, R86, 0x5410, R25 ;  /* 0x0000541056567816 */ /* 0x000fe20000000019 */
[----:B------:R-:W-:Y:S01]  /*10b10*/  IMAD.IADD R97, R28, 0x1, R97 ;  /* 0x000000011c617824 */ /* 0x000fe200078e0261 */
[----:B------:R-:W-:Y:S01]  /*10b20*/  PRMT R81, R81, 0x5410, R26 ;  /* 0x0000541051517816 */ /* 0x000fe2000000001a */
[----:B------:R-:W1:Y:S01]  /*10b30*/  LDS.128 R28, [R228] ;  /* 0x00000000e41c7984 */ /* 0x000e620000000c00 */
[----:B------:R-:W-:Y:S01]  /*10b40*/  PRMT R83, R83, 0x5410, R24 ;  /* 0x0000541053537816 */ /* 0x000fe20000000018 */
        /* <DEDUP_REMOVED lines=9> */
[----:B------:R-:W-:Y:S01]  /*10be0*/  LOP3.LUT R81, R81, 0xffff0000, RZ, 0xc0, !PT ;  /* 0xffff000051517812 */ /* 0x000fe200078ec0ff */
[----:B------:R-:W-:Y:S01]  /*10bf0*/  IMAD.U32 R43, R82, 0x10000, RZ ;  /* 0x00010000522b7824 */ /* 0x000fe200078e00ff */
[----:B------:R-:W-:Y:S02]  /*10c00*/  PRMT R84, R84, 0x5410, R39 ;  /* 0x0000541054547816 */ /* 0x000fe40000000027 */
        /* <DEDUP_REMOVED lines=30> */
[----:B------:R-:W-:Y:S01]  /*10df0*/  FMUL.FTZ R24, R32, R81 ;  /* 0x0000005120187220 */ /* 0x000fe20000410000 */
[----:B------:R-:W-:Y:S02]  /*10e00*/  IMAD.U32 R26, R83, 0x10000, RZ ;  /* 0x00010000531a7824 */ /* 0x000fe400078e00ff */
[----:B------:R-:W-:Y:S01]  /*10e10*/  FFMA.FTZ R41, R36, R41, R42 ;  /* 0x0000002924297223 */ /* 0x000fe2000001002a */
[-C--:B------:R-:W-:Y:S01]  /*10e20*/  FMUL.FTZ R36, R32, R85.reuse ;  /* 0x0000005520247220 */ /* 0x080fe20000410000 */
[----:B------:R-:W-:Y:S01]  /*10e30*/  FFMA.FTZ R32, R25, R85, -R24 ;  /* 0x0000005519207223 */ /* 0x000fe20000010818 */
[----:B------:R-:W-:Y:S01]  /*10e40*/  LOP3.LUT R34, R34, 0xffff0000, RZ, 0xc0, !PT ;  /* 0xffff000022227812 */ /* 0x000fe200078ec0ff */
[----:B------:R-:W-:Y:S01]  /*10e50*/  IMAD.U32 R24, R87, 0x10000, RZ ;  /* 0x0001000057187824 */ /* 0x000fe200078e00ff */
[----:B------:R-:W-:Y:S01]  /*10e60*/  LOP3.LUT R35, R35, 0xffff0000, RZ, 0xc0, !PT ;  /* 0xffff000023237812 */ /* 0x000fe200078ec0ff */
[----:B------:R-:W-:Y:S01]  /*10e70*/  FMUL.FTZ R42, R38, R26 ;  /* 0x0000001a262a7220 */ /* 0x000fe20000410000 */
[----:B------:R-:W-:Y:S01]  /*10e80*/  LOP3.LUT R83, R83, 0xffff0000, RZ, 0xc0, !PT ;  /* 0xffff000053537812 */ /* 0x000fe200078ec0ff */
[----:B------:R-:W-:Y:S01]  /*10e90*/  FFMA.FTZ R36, R25, R81, R36 ;  /* 0x0000005119247223 */ /* 0x000fe20000010024 */
[----:B------:R-:W-:Y:S01]  /*10ea0*/  LOP3.LUT R84, R84, 0xffff0000, RZ, 0xc0, !PT ;  /* 0xffff000054547812 */ /* 0x000fe200078ec0ff */
[-C--:B------:R-:W-:Y:S01]  /*10eb0*/  FMUL.FTZ R38, R38, R24.reuse ;  /* 0x0000001826267220 */ /* 0x080fe20000410000 */
[----:B------:R-:W-:Y:S01]  /*10ec0*/  LOP3.LUT R86, R86, 0xffff0000, RZ, 0xc0, !PT ;  /* 0xffff000056567812 */ /* 0x000fe200078ec0ff */
[----:B------:R-:W-:Y:S01]  /*10ed0*/  FFMA.FTZ R42, R27, R24, -R42 ;  /* 0x000000181b2a7223 */ /* 0x000fe2000001082a */
[----:B------:R-:W-:Y:S01]  /*10ee0*/  LOP3.LUT R87, R87, 0xffff0000, RZ, 0xc0, !PT ;  /* 0xffff000057577812 */ /* 0x000fe200078ec0ff */
[----:B------:R-:W-:Y:S01]  /*10ef0*/  FMUL.FTZ R31, R33, R82 ;  /* 0x00000052211f7220 */ /* 0x000fe20000410000 */
[----:B------:R-:W-:Y:S01]  /*10f00*/  LOP3.LUT R88, R88, 0xffff0000, RZ, 0xc0, !PT ;  /* 0xffff000058587812 */ /* 0x000fe200078ec0ff */
[C---:B------:R-:W-:Y:S01]  /*10f10*/  FMUL.FTZ R24, R34.reuse, R83 ;  /* 0x0000005322187220 */ /* 0x040fe20000410000 */
[----:B------:R-:W-:Y:S01]  /*10f20*/  FMUL.FTZ R25, R35, R84 ;  /* 0x0000005423197220 */ /* 0x000fe20000410000 */
[----:B------:R-:W-:Y:S01]  /*10f30*/  FMUL.FTZ R33, R33, R86 ;  /* 0x0000005621217220 */ /* 0x000fe20000410000 */
[-C--:B------:R-:W-:Y:S01]  /*10f40*/  FMUL.FTZ R34, R34, R87.reuse ;  /* 0x0000005722227220 */ /* 0x080fe20000410000 */
[----:B------:R-:W-:Y:S01]  /*10f50*/  FMUL.FTZ R35, R35, R88 ;  /* 0x0000005823237220 */ /* 0x000fe20000410000 */
[----:B------:R-:W-:Y:S01]  /*10f60*/  FFMA.FTZ R86, R28, R86, -R31 ;  /* 0x000000561c567223 */ /* 0x000fe2000001081f */
        /* <DEDUP_REMOVED lines=16> */
.L_x_2861:
[----:B------:R-:W-:Y:S05]  /*11070*/  BSYNC B1 ;  /* 0x0000000000017941 */ /* 0x000fea0003800000 */
.L_x_2860:
        /* <DEDUP_REMOVED lines=26> */
[----:B------:R-:W-:Y:S01]  /*11220*/  PRMT R91, R91, 0x5410, R4 ;  /* 0x000054105b5b7816 */ /* 0x000fe20000000004 */
[----:B------:R-:W-:Y:S01]  /*11230*/  IMAD.U32 R39, R89, 0x10000, RZ ;  /* 0x0001000059277824 */ /* 0x000fe200078e00ff */
[----:B------:R-:W2:Y:S01]  /*11240*/  LDS.128 R28, [R32+0x10400] ;  /* 0x01040000201c7984 */ /* 0x000ea20000000c00 */
[----:B------:R-:W-:Y:S01]  /*11250*/  PRMT R92, R92, 0x5410, R7 ;  /* 0x000054105c5c7816 */ /* 0x000fe20000000007 */
[----:B------:R-:W-:Y:S01]  /*11260*/  IMAD.U32 R40, R90, 0x10000, RZ ;  /* 0x000100005a287824 */ /* 0x000fe200078e00ff */
[----:B------:R-:W-:-:S02]  /*11270*/  PRMT R93, R93, 0x5410, R38 ;  /* 0x000054105d5d7816 */ /* 0x000fc40000000026 */
[----:B------:R-:W-:Y:S02]  /*11280*/  SHF.R.U32.HI R49, RZ, 0x10, R49 ;  /* 0x00000010ff317819 */ /* 0x000fe40000011631 */
[--C-:B------:R-:W-:Y:S01]  /*11290*/  SHF.R.U64 R36, R50, 0x10, R51.reuse ;  /* 0x0000001032247819 */ /* 0x100fe20000001233 */
[----:B------:R-:W-:Y:S01]  /*112a0*/  IMAD.U32 R38, R93, 0x10000, RZ ;  /* 0x000100005d267824 */ /* 0x000fe200078e00ff */
[----:B------:R-:W-:Y:S02]  /*112b0*/  SHF.R.U32.HI R51, RZ, 0x10, R51 ;  /* 0x00000010ff337819 */ /* 0x000fe40000011633 */
[----:B------:R-:W-:Y:S02]  /*112c0*/  PRMT R94, R94, 0x5410, R49 ;  /* 0x000054105e5e7816 */ /* 0x000fe40000000031 */
[----:B------:R-:W-:Y:S02]  /*112d0*/  PRMT R96, R96, 0x5410, R51 ;  /* 0x0000541060607816 */ /* 0x000fe40000000033 */
[----:B------:R-:W-:-:S02]  /*112e0*/  LOP3.LUT R89, R89, 0xffff0000, RZ, 0xc0, !PT ;  /* 0xffff000059597812 */ /* 0x000fc400078ec0ff */
[----:B------:R-:W-:Y:S02]  /*112f0*/  LOP3.LUT R93, R93, 0xffff0000, RZ, 0xc0, !PT ;  /* 0xffff00005d5d7812 */ /* 0x000fe400078ec0ff */
[----:B------:R-:W-:Y:S02]  /*11300*/  PRMT R95, R95, 0x5410, R36 ;  /* 0x000054105f5f7816 */ /* 0x000fe40000000024 */
        /* <DEDUP_REMOVED lines=69> */
.L_x_2867:
[----:B------:R-:W-:Y:S05]  /*11760*/  BSYNC B1 ;  /* 0x0000000000017941 */ /* 0x000fea0003800000 */
.L_x_2866:
[----:B------:R-:W-:Y:S04]  /*11770*/  BSSY B1, `(.L_x_2868) ;  /* 0x0000068000017945 */ /* 0x000fe80003800000 */
[----:B------:R-:W-:Y:S05]  /*11780*/  @P1 BRA `(.L_x_2869) ;  /* 0x0000000400981947 */ /* 0x000fea0003800000 */
[----:B-1----:R-:W-:Y:S02]  /*11790*/  LEA.HI R4, R33, R217, RZ, 0x1d ;  /* 0x000000d921047211 */ /* 0x002fe400078fe8ff */
[----:B------:R-:W-:Y:S02]  /*117a0*/  SHF.R.U64 R34, R52, 0x10, R53 ;  /* 0x0000001034227819 */ /* 0x000fe40000001235 */
[----:B------:R-:W-:Y:S01]  /*117b0*/  SHF.R.S32.HI R5, RZ, 0x1f, R4 ;  /* 0x0000001fff057819 */ /* 0x000fe20000011404 */
[----:B------:R-:W-:Y:S01]  /*117c0*/  IMAD.SHL.U32 R6, R4, 0x8, RZ ;  /* 0x0000000804067824 */ /* 0x000fe200078e00ff */
[----:B---3--:R-:W-:Y:S02]  /*117d0*/  SHF.R.U64 R30, R8, 0x10, R9 ;  /* 0x00000010081e7819 */ /* 0x008fe40000001209 */
[----:B------:R-:W-:Y:S02]  /*117e0*/  LEA.HI R5, R5, R4, RZ, 0x3 ;  /* 0x0000000405057211 */ /* 0x000fe400078f18ff */
[----:B------:R-:W-:-:S02]  /*117f0*/  LOP3.LUT R4, R195, 0x38, R6, 0xf8, !PT ;  /* 0x00000038c3047812 */ /* 0x000fc400078ef806 */
[----:B------:R-:W-:Y:S01]  /*11800*/  SHF.R.U32.HI R9, RZ, 0x10, R9 ;  /* 0x00000010ff097819 */ /* 0x000fe20000011609 */
[----:B------:R-:W-:Y:S01]  /*11810*/  IMAD.SHL.U32 R5, R5, 0x400, RZ ;  /* 0x0000040005057824 */ /* 0x000fe200078e00ff */
[----:B------:R-:W-:Y:S02]  /*11820*/  LOP3.LUT R4, R4, R231, RZ, 0x3c, !PT ;  /* 0x000000e704047212 */ /* 0x000fe400078e3cff */
[----:B------:R-:W-:Y:S02]  /*11830*/  PRMT R77, R77, 0x5410, R34 ;  /* 0x000054104d4d7816 */ /* 0x000fe40000000022 */
[----:B------:R-:W-:Y:S02]  /*11840*/  LOP3.LUT R5, R5, 0x7fffe000, RZ, 0xc0, !PT ;  /* 0x7fffe00005057812 */ /* 0x000fe400078ec0ff */
[----:B------:R-:W-:Y:S01]  /*11850*/  PRMT R73, R73, 0x5410, R30 ;  /* 0x0000541049497816 */ /* 0x000fe2000000001e */
[----:B------:R-:W-:Y:S01]  /*11860*/  IMAD.U32 R34, R77, 0x10000, RZ ;  /* 0x000100004d227824 */ /* 0x000fe200078e00ff */
[----:B------:R-:W-:-:S02]  /*11870*/  IADD3 R25, R4, R5, R199 ;  /* 0x0000000504197210 */ /* 0x000fc40007ffe0c7 */
[----:B------:R-:W1:Y:S01]  /*11880*/  LDS.128 R4, [R227] ;  /* 0x00000000e3047984 */ /* 0x000e620000000c00 */
[----:B------:R-:W-:Y:S01]  /*11890*/  SHF.R.U32.HI R53, RZ, 0x10, R53 ;  /* 0x00000010ff357819 */ /* 0x000fe20000011635 */
[----:B------:R-:W-:Y:S01]  /*118a0*/  IMAD.U32 R35, R73, 0x10000, RZ ;  /* 0x0001000049237824 */ /* 0x000fe200078e00ff */
[----:B------:R-:W-:Y:S01]  /*118b0*/  SHF.R.U64 R32, R54, 0x10, R55 ;  /* 0x0000001036207819 */ /* 0x000fe20000001237 */
[----:B------:R-:W-:Y:S01]  /*118c0*/  IMAD R28, R25, 0x2, R16 ;  /* 0x00000002191c7824 */ /* 0x000fe200078e0210 */
[----:B------:R-:W-:Y:S02]  /*118d0*/  SHF.R.U64 R8, R10, 0x10, R11 ;  /* 0x000000100a087819 */ /* 0x000fe4000000120b */
[----:B------:R-:W-:Y:S02]  /*118e0*/  PRMT R74, R74, 0x5410, R9 ;  /* 0x000054104a4a7816 */ /* 0x000fe40000000009 */
[----:B------:R-:W2:Y:S01]  /*118f0*/  LDS.128 R24, [R28+0x10400] ;  /* 0x010400001c187984 */ /* 0x000ea20000000c00 */
[----:B------:R-:W-:-:S02]  /*11900*/  SHF.R.U32.HI R55, RZ, 0x10, R55 ;  /* 0x00000010ff377819 */ /* 0x000fc40000011637 */
[----:B------:R-:W-:Y:S01]  /*11910*/  SHF.R.U32.HI R11, RZ, 0x10, R11 ;  /* 0x00000010ff0b7819 */ /* 0x000fe2000001160b */
[----:B------:R-:W-:Y:S01]  /*11920*/  IMAD.U32 R36, R74, 0x10000, RZ ;  /* 0x000100004a247824 */ /* 0x000fe200078e00ff */
[----:B------:R-:W-:Y:S02]  /*11930*/  PRMT R78, R78, 0x5410, R53 ;  /* 0x000054104e4e7816 */ /* 0x000fe40000000035 */
[----:B------:R-:W-:Y:S02]  /*11940*/  PRMT R75, R75, 0x5410, R8 ;  /* 0x000054104b4b7816 */ /* 0x000fe40000000008 */
[----:B------:R-:W-:Y:S02]  /*11950*/  PRMT R80, R80, 0x5410, R55 ;  /* 0x0000541050507816 */ /* 0x000fe40000000037 */
[----:B------:R-:W-:Y:S02]  /*11960*/  PRMT R76, R76, 0x5410, R11 ;  /* 0x000054104c4c7816 */ /* 0x000fe4000000000b */
[----:B------:R-:W-:-:S02]  /*11970*/  PRMT R79, R79, 0x5410, R32 ;  /* 0x000054104f4f7816 */ /* 0x000fc40000000020 */
        /* <DEDUP_REMOVED lines=21> */
[----:B------:R-:W-:Y:S02]  /*11ad0*/  IMAD.U32 R32, R27, 0x10000, RZ ;  /* 0x000100001b207824 */ /* 0x000fe400078e00ff */
[-C--:B------:R-:W-:Y:S01]  /*11ae0*/  FMUL.FTZ R30, R30, R29.reuse ;  /* 0x0000001d1e1e7220 */ /* 0x080fe20000410000 */
[----:B------:R-:W-:Y:S02]  /*11af0*/  IMAD.U32 R34, R76, 0x10000, RZ ;  /* 0x000100004c227824 */ /* 0x000fe400078e00ff */
[C---:B------:R-:W-:Y:S01]  /*11b00*/  FFMA.FTZ R38, R9.reuse, R29, -R38 ;  /* 0x0000001d09267223 */ /* 0x040fe20000010826 */
[----:B------:R-:W-:Y:S02]  /*11b10*/  IMAD.U32 R8, R80, 0x10000, RZ ;  /* 0x0001000050087824 */ /* 0x000fe400078e00ff */
[----:B------:R-:W-:Y:S01]  /*11b20*/  FFMA.FTZ R36, R9, R36, R30 ;  /* 0x0000002409247223 */ /* 0x000fe2000001001e */
[----:B------:R-:W-:Y:S01]  /*11b30*/  FMUL.FTZ R40, R32, R34 ;  /* 0x0000002220287220 */ /* 0x000fe20000410000 */
[----:B------:R-:W-:Y:S01]  /*11b40*/  FMUL.FTZ R9, R24, R73 ;  /* 0x0000004918097220 */ /* 0x000fe20000410000 */
[-C--:B------:R-:W-:Y:S01]  /*11b50*/  FMUL.FTZ R29, R32, R8.reuse ;  /* 0x00000008201d7220 */ /* 0x080fe20000410000 */
[----:B------:R-:W-:Y:S01]  /*11b60*/  LOP3.LUT R78, R78, 0xffff0000, RZ, 0xc0, !PT ;  /* 0xffff00004e4e7812 */ /* 0x000fe200078ec0ff */
[----:B------:R-:W-:Y:S01]  /*11b70*/  FFMA.FTZ R40, R11, R8, -R40 ;  /* 0x000000080b287223 */ /* 0x000fe20000010828 */
[----:B------:R-:W-:-:S02]  /*11b80*/  IMAD.U32 R31, R26, 0x10000, RZ ;  /* 0x000100001a1f7824 */ /* 0x000fc400078e00ff */
[----:B------:R-:W-:Y:S01]  /*11b90*/  FFMA.FTZ R34, R11, R34, R29 ;  /* 0x000000220b227223 */ /* 0x000fe2000001001d */
[-C--:B------:R-:W-:Y:S01]  /*11ba0*/  FMUL.FTZ R11, R24, R77.reuse ;  /* 0x0000004d180b7220 */ /* 0x080fe20000410000 */
[----:B------:R-:W-:Y:S01]  /*11bb0*/  FFMA.FTZ R24, R4, R77, -R9 ;  /* 0x0000004d04187223 */ /* 0x000fe20000010809 */
[----:B------:R-:W-:Y:S02]  /*11bc0*/  IMAD.U32 R9, R75, 0x10000, RZ ;  /* 0x000100004b097824 */ /* 0x000fe400078e00ff */
[----:B------:R-:W-:Y:S01]  /*11bd0*/  FMUL.FTZ R32, R25, R74 ;  /* 0x0000004a19207220 */ /* 0x000fe20000410000 */
[----:B------:R-:W-:Y:S01]  /*11be0*/  IMAD.U32 R8, R79, 0x10000, RZ ;  /* 0x000100004f087824 */ /* 0x000fe200078e00ff */
[----:B------:R-:W-:Y:S01]  /*11bf0*/  LOP3.LUT R26, R26, 0xffff0000, RZ, 0xc0, !PT ;  /* 0xffff00001a1a7812 */ /* 0x000fe200078ec0ff */
[----:B------:R-:W-:Y:S01]  /*11c00*/  FMUL.FTZ R25, R25, R78 ;  /* 0x0000004e19197220 */ /* 0x000fe20000410000 */
[----:B------:R-:W-:Y:S01]  /*11c10*/  LOP3.LUT R27, R27, 0xffff0000, RZ, 0xc0, !PT ;  /* 0xffff00001b1b7812 */ /* 0x000fe200078ec0ff */
        /* <DEDUP_REMOVED lines=29> */
.L_x_2869:
[----:B------:R-:W-:Y:S05]  /*11df0*/  BSYNC B1 ;  /* 0x0000000000017941 */ /* 0x000fea0003800000 */
.L_x_2868:
[----:B------:R-:W-:Y:S05]  /*11e00*/  @P2 BRA `(.L_x_2841) ;  /* 0x0000000400982947 */ /* 0x000fea0003800000 */
[----:B------:R-:W-:Y:S02]  /*11e10*/  LEA.HI R33, R33, R218, RZ, 0x1d ;  /* 0x000000da21217211 */ /* 0x000fe400078fe8ff */
[----:B-1-3--:R-:W-:Y:S02]  /*11e20*/  SHF.R.U64 R25, R12, 0x10, R13 ;  /* 0x000000100c197819 */ /* 0x00afe4000000120d */
[----:B--2---:R-:W-:Y:S01]  /*11e30*/  SHF.R.S32.HI R6, RZ, 0x1f, R33 ;  /* 0x0000001fff067819 */ /* 0x004fe20000011421 */
[----:B------:R-:W-:Y:S01]  /*11e40*/  IMAD.SHL.U32 R4, R33, 0x8, RZ ;  /* 0x0000000821047824 */ /* 0x000fe200078e00ff */
[----:B------:R-:W-:Y:S02]  /*11e50*/  SHF.R.U32.HI R28, RZ, 0x10, R13 ;  /* 0x00000010ff1c7819 */ /* 0x000fe4000001160d */
[----:B------:R-:W-:Y:S02]  /*11e60*/  LEA.HI R6, R6, R33, RZ, 0x3 ;  /* 0x0000002106067211 */ /* 0x000fe400078f18ff */
[----:B------:R-:W-:-:S02]  /*11e70*/  LOP3.LUT R4, R195, 0x38, R4, 0xf8, !PT ;  /* 0x00000038c3047812 */ /* 0x000fc400078ef804 */
[----:B------:R-:W-:Y:S01]  /*11e80*/  SHF.R.U64 R13, R14, 0x10, R15 ;  /* 0x000000100e0d7819 */ /* 0x000fe2000000120f */
        /* <DEDUP_REMOVED lines=17> */
[----:B------:R-:W-:Y:S01]  /*11fa0*/  PRMT R28, R3, 0x5410, R28 ;  /* 0x00005410031c7816 */ /* 0x000fe2000000001c */
[----:B------:R-:W-:Y:S01]  /*11fb0*/  IMAD.U32 R32, R31, 0x10000, RZ ;  /* 0x000100001f207824 */ /* 0x000fe200078e00ff */
[----:B------:R-:W-:Y:S02]  /*11fc0*/  SHF.R.U32.HI R58, RZ, 0x10, R59 ;  /* 0x00000010ff3a7819 */ /* 0x000fe4000001163b */
        /* <DEDUP_REMOVED lines=29> */
[C---:B------:R-:W-:Y:S01]  /*121a0*/  FFMA.FTZ R25, R12.reuse, R14, -R25 ;  /* 0x0000000e0c197223 */ /* 0x040fe20000010819 */
[C---:B------:R-:W-:Y:S01]  /*121b0*/  FMUL.FTZ R14, R21.reuse, R32 ;  /* 0x00000020150e7220 */ /* 0x040fe20000410000 */
[----:B------:R-:W-:Y:S01]  /*121c0*/  FMUL.FTZ R27, R21, R0 ;  /* 0x00000000151b7220 */ /* 0x000fe20000410000 */
[----:B------:R-:W-:Y:S01]  /*121d0*/  FFMA.FTZ R15, R12, R29, R15 ;  /* 0x0000001d0c0f7223 */ /* 0x000fe2000001000f */
[C---:B------:R-:W-:Y:S01]  /*121e0*/  FMUL.FTZ R12, R8.reuse, R68 ;  /* 0x00000044080c7220 */ /* 0x040fe20000410000 */
[----:B------:R-:W-:Y:S01]  /*121f0*/  FFMA.FTZ R21, R13, R0, -R14 ;  /* 0x000000000d157223 */ /* 0x000fe2000001080e */
[----:B------:R-:W-:Y:S01]  /*12200*/  FMUL.FTZ R0, R8, R26 ;  /* 0x0000001a08007220 */ /* 0x000fe20000410000 */
[----:B------:R-:W-:-:S02]  /*12210*/  IMAD.U32 R20, R10, 0x10000, RZ ;  /* 0x000100000a147824 */ /* 0x000fc400078e00ff */
[----:B------:R-:W-:Y:S01]  /*12220*/  FFMA.FTZ R27, R13, R32, R27 ;  /* 0x000000200d1b7223 */ /* 0x000fe2000001001b */
[----:B------:R-:W-:Y:S02]  /*12230*/  IMAD.U32 R8, R30, 0x10000, RZ ;  /* 0x000100001e087824 */ /* 0x000fe400078e00ff */
[----:B------:R-:W-:Y:S01]  /*12240*/  FMUL.FTZ R13, R9, R28 ;  /* 0x0000001c090d7220 */ /* 0x000fe20000410000 */
[----:B------:R-:W-:Y:S01]  /*12250*/  FFMA.FTZ R68, R3, R68, -R0 ;  /* 0x0000004403447223 */ /* 0x000fe20000010800 */
[-C--:B------:R-:W-:Y:S01]  /*12260*/  FMUL.FTZ R9, R9, R69.reuse ;  /* 0x0000004509097220 */ /* 0x080fe20000410000 */
[----:B------:R-:W-:Y:S02]  /*12270*/  IMAD.U32 R0, R70, 0x10000, RZ ;  /* 0x0001000046007824 */ /* 0x000fe400078e00ff */
[----:B------:R-:W-:Y:S01]  /*12280*/  FFMA.FTZ R12, R3, R26, R12 ;  /* 0x0000001a030c7223 */ /* 0x000fe2000001000c */
[----:B------:R-:W-:Y:S01]  /*12290*/  FMUL.FTZ R26, R20, R8 ;  /* 0x00000008141a7220 */ /* 0x000fe20000410000 */
[----:B------:R-:W-:Y:S01]  /*122a0*/  FFMA.FTZ R28, R4, R28, R9 ;  /* 0x0000001c041c7223 */ /* 0x000fe20000010009 */
[----:B------:R-:W-:Y:S01]  /*122b0*/  LOP3.LUT R10, R10, 0xffff0000, RZ, 0xc0, !PT ;  /* 0xffff00000a0a7812 */ /* 0x000fe200078ec0ff */
[----:B------:R-:W-:Y:S01]  /*122c0*/  FFMA.FTZ R14, R4, R69, -R13 ;  /* 0x00000045040e7223 */ /* 0x000fe2000001080d */
[-C--:B------:R-:W-:Y:S01]  /*122d0*/  FMUL.FTZ R20, R20, R0.reuse ;  /* 0x0000000014147220 */ /* 0x080fe20000410000 */
[----:B------:R-:W-:Y:S01]  /*122e0*/  LOP3.LUT R9, R30, 0xffff0000, RZ, 0xc0, !PT ;  /* 0xffff00001e097812 */ /* 0x000fe200078ec0ff */
[----:B------:R-:W-:Y:S01]  /*122f0*/  FFMA.FTZ R26, R5, R0, -R26 ;  /* 0x00000000051a7223 */ /* 0x000fe2000001081a */
[----:B------:R-:W-:Y:S01]  /*12300*/  LOP3.LUT R11, R11, 0xffff0000, RZ, 0xc0, !PT ;  /* 0xffff00000b0b7812 */ /* 0x000fe200078ec0ff */
[----:B------:R-:W-:Y:S01]  /*12310*/  FFMA.FTZ R20, R5, R8, R20 ;  /* 0x0000000805147223 */ /* 0x000fe20000010014 */
[----:B------:R-:W-:Y:S01]  /*12320*/  LOP3.LUT R3, R70, 0xffff0000, RZ, 0xc0, !PT ;  /* 0xffff000046037812 */ /* 0x000fe200078ec0ff */
[----:B------:R-:W-:Y:S01]  /*12330*/  FMUL.FTZ R5, R10, R9 ;  /* 0x000000090a057220 */ /* 0x000fe20000410000 */
[----:B------:R-:W-:-:S02]  /*12340*/  LOP3.LUT R4, R31, 0xffff0000, RZ, 0xc0, !PT ;  /* 0xffff00001f047812 */ /* 0x000fc400078ec0ff */
[----:B------:R-:W-:Y:S01]  /*12350*/  LOP3.LUT R0, R71, 0xffff0000, RZ, 0xc0, !PT ;  /* 0xffff000047007812 */ /* 0x000fe200078ec0ff */
[-C--:B------:R-:W-:Y:S01]  /*12360*/  FMUL.FTZ R10, R10, R3.reuse ;  /* 0x000000030a0a7220 */ /* 0x080fe20000410000 */
[----:B------:R-:W-:Y:S01]  /*12370*/  FFMA.FTZ R3, R6, R3, -R5 ;  /* 0x0000000306037223 */ /* 0x000fe20000010805 */
[C---:B------:R-:W-:Y:S01]  /*12380*/  FMUL.FTZ R8, R11.reuse, R4 ;  /* 0x000000040b087220 */ /* 0x040fe20000410000 */
[----:B------:R-:W-:Y:S01]  /*12390*/  F2FP.BF16.F32.PACK_AB R5, R14, R25 ;  /* 0x000000190e05723e */ /* 0x000fe200000010ff */
[-C--:B------:R-:W-:Y:S01]  /*123a0*/  FMUL.FTZ R13, R11, R0.reuse ;  /* 0x000000000b0d7220 */ /* 0x080fe20000410000 */
[----:B------:R-:W-:Y:S01]  /*123b0*/  FFMA.FTZ R11, R6, R9, R10 ;  /* 0x00000009060b7223 */ /* 0x000fe2000001000a */
[----:B------:R-:W-:Y:S01]  /*123c0*/  FFMA.FTZ R0, R7, R0, -R8 ;  /* 0x0000000007007223 */ /* 0x000fe20000010808 */
        /* <DEDUP_REMOVED lines=8> */
[----:B------:R-:W-:-:S05]  /*12450*/  F2FP.BF16.F32.PACK_AB R11, R30, R27 ;  /* 0x0000001b1e0b723e */ /* 0x000fca00000010ff */
[----:B------:R4:W-:Y:S02]  /*12460*/  STS.128 [R24+0x10400], R8 ;  /* 0x0104000818007388 */ /* 0x0009e40000000c00 */
.L_x_2841:
[----:B------:R-:W-:Y:S05]  /*12470*/  BSYNC B0 ;  /* 0x0000000000007941 */ /* 0x000fea0003800000 */
.L_x_2819:
        /* <DEDUP_REMOVED lines=8> */
.L_x_2817:
[----:B01-3--:R-:W3:Y:S02]  /*12500*/  LDL R0, [R1+0x24] ;  /* 0x0000240001007983 */ /* 0x00bee40000100800 */
[----:B---3--:R-:W-:-:S13]  /*12510*/  R2UR UR4, R0 ;  /* 0x00000000000472ca */ /* 0x008fda00000e0000 */
[----:B------:R-:W-:-:S05]  /*12520*/  IMAD.U32 R0, RZ, RZ, UR4 ;  /* 0x00000004ff007e24 */ /* 0x000fca000f8e00ff */
[----:B------:R-:W-:-:S13]  /*12530*/  ISETP.NE.AND P0, PT, R0, 0x3, PT ;  /* 0x000000030000780c */ /* 0x000fda0003f05270 */
[----:B------:R-:W-:Y:S05]  /*12540*/  @!P0 BRA `(.L_x_2870) ;  /* 0x0000000000048947 */ /* 0x000fea0003800000 */
[----:B------:R-:W-:Y:S01]  /*12550*/  BPT.TRAP 0x1 ;  /* 0x000000040000795c */ /* 0x000fe20000300000 */
.L_x_2870:
[----:B------:R-:W-:Y:S01]  /*12560*/  IMAD R3, R185, 0x8, R16 ;  /* 0x00000008b9037824 */ /* 0x000fe200078e0210 */
[----:B------:R-:W-:-:S04]  /*12570*/  SHF.L.U32 R0, R188, 0x1f, RZ ;  /* 0x0000001fbc007819 */ /* 0x000fc800000006ff */
[----:B------:R0:W1:Y:S01]  /*12580*/  SYNCS.PHASECHK.TRANS64.TRYWAIT P2, [R3+URZ+0x34830], R0 ;  /* 0x03483000030075a7 */ /* 0x000062000804017f */
[----:B------:R-:W-:Y:S05]  /*12590*/  @!P0 BRA `(.L_x_2871) ;  /* 0x0000000000048947 */ /* 0x000fea0003800000 */
[----:B------:R-:W-:Y:S01]  /*125a0*/  BPT.TRAP 0x1 ;  /* 0x000000040000795c */ /* 0x000fe20000300000 */
.L_x_2871:
[----:B--2-4-:R-:W2:Y:S02]  /*125b0*/  S2R R4, SR_TID.X ;  /* 0x0000000000047919 */ /* 0x014ea40000002100 */
[----:B--2---:R-:W-:-:S04]  /*125c0*/  LOP3.LUT R4, R4, 0x7f, RZ, 0xc0, !PT ;  /* 0x0000007f04047812 */ /* 0x004fc800078ec0ff */
[----:B------:R-:W-:Y:S01]  /*125d0*/  ISETP.NE.AND P1, PT, R4, RZ, PT ;  /* 0x000000ff0400720c */ /* 0x000fe20003f25270 */
[----:B-1----:R-:W-:-:S12]  /*125e0*/  @P2 BRA `(.L_x_2872) ;  /* 0x0000000000082947 */ /* 0x002fd80003800000 */
[----:B------:R-:W1:Y:S02]  /*125f0*/  SYNCS.PHASECHK.TRANS64.TRYWAIT P2, [R3+URZ+0x34830], R0 ;  /* 0x03483000030075a7 */ /* 0x000e64000804017f */
[----:B-1----:R-:W-:Y:S05]  /*12600*/  @!P2 BRA `(.L_x_2873) ;  /* 0x000001300028a947 */ /* 0x002fea0003800000 */
.L_x_2872:
        /* <DEDUP_REMOVED lines=16> */
[----:B------:R-:W-:Y:S01]  /*12710*/  IMAD.MOV.U32 R5, RZ, RZ, 0x40000040 ;  /* 0x40000040ff057424 */ /* 0x000fe200078e00ff */
[----:B------:R-:W-:Y:S01]  /*12720*/  UMOV UR41, 0x40000040 ;  /* 0x4000004000297882 */ /* 0x000fe20000000000 */
[----:B------:R-:W-:Y:S01]  /*12730*/  UMOV UR37, 0x40000040 ;  /* 0x4000004000257882 */ /* 0x000fe20000000000 */
[----:B------:R-:W-:Y:S01]  /*12740*/  IMAD R4, R185, 0xc00, R8 ;  /* 0x00000c00b9047824 */ /* 0x000fe200078e0208 */
[----:B------:R-:W-:Y:S01]  /*12750*/  UIADD3 UR5, UR4, 0x2, URZ ;  /* 0x0000000204057890 */ /* 0x000fe2000fffe03f */
[----:B------:R-:W-:Y:S01]  /*12760*/  R2UR UR39, R5 ;  /* 0x00000000052772ca */ /* 0x000fe200000e0000 */
[----:B------:R-:W-:Y:S01]  /*12770*/  UMOV UR8, UR4 ;  /* 0x0000000400087c82 */ /* 0x000fe20008000000 */
[C---:B------:R-:W-:Y:S01]  /*12780*/  VIADD R6, R4.reuse, 0x2 ;  /* 0x0000000204067836 */ /* 0x040fe20000000000 */
[----:B------:R-:W-:Y:S01]  /*12790*/  R2UR UR10, R4 ;  /* 0x00000000040a72ca */ /* 0x000fe200000e0000 */
[----:B------:R-:W-:Y:S01]  /*127a0*/  IMAD.U32 R10, RZ, RZ, UR8 ;  /* 0x00000008ff0a7e24 */ /* 0x000fe2000f8e00ff */
[----:B------:R-:W-:Y:S01]  /*127b0*/  UIADD3 UR52, UR4, 0x406, URZ ;  /* 0x0000040604347890 */ /* 0x000fe2000fffe03f */
[----:B------:R-:W0:Y:S01]  /*127c0*/  LDC R0, c[0x0][0x448] ;  /* 0x00011200ff007b82 */ /* 0x000e220000000800 */
[----:B------:R-:W-:Y:S01]  /*127d0*/  UIADD3 UR48, UR4, 0x800, URZ ;  /* 0x0000080004307890 */ /* 0x000fe2000fffe03f */
[----:B------:R-:W-:Y:S01]  /*127e0*/  @!P1 VIADD R3, R3, 0x34840 ;  /* 0x0003484003039836 */ /* 0x000fe20000000000 */
[----:B------:R1:W-:Y:S01]  /*127f0*/  STL.64 [R1+0x38], R10 ;  /* 0x0000380a01007387 */ /* 0x0003e20000100a00 */
[----:B------:R-:W-:Y:S01]  /*12800*/  UIADD3 UR44, UR4, 0x802, URZ ;  /* 0x00000802042c7890 */ /* 0x000fe2000fffe03f */
[----:B------:R-:W-:Y:S01]  /*12810*/  BSSY B0, `(.L_x_2874) ;  /* 0x000054c000007945 */ /* 0x000fe20003800000 */
[----:B------:R-:W-:Y:S01]  /*12820*/  UIADD3 UR40, UR4, 0x804, URZ ;  /* 0x0000080404287890 */ /* 0x000fe2000fffe03f */
[----:B------:R-:W-:Y:S01]  /*12830*/  @!P1 PRMT R3, RZ, 0x654, R3 ;  /* 0x00000654ff039816 */ /* 0x000fe20000000003 */
[----:B------:R-:W-:Y:S01]  /*12840*/  UIADD3 UR36, UR4, 0x806, URZ ;  /* 0x0000080604247890 */ /* 0x000fe2000fffe03f */
[----:B------:R-:W-:Y:S01]  /*12850*/  CS2R R148, SRZ ;  /* 0x0000000000947805 */ /* 0x000fe2000001ff00 */
[----:B------:R-:W-:Y:S01]  /*12860*/  HGMMA.64x128x16.F32.BF16 R24, gdesc[UR8], RZ, !UPT, gsb0 ;  /* 0x01e00000081879f0 */ /* 0x000fe2000c0018ff */
[----:B------:R-:W-:Y:S01]  /*12870*/  R2UR UR10, R6 ;  /* 0x00000000060a72ca */ /* 0x000fe200000e0000 */
[----:B------:R-:W-:Y:S01]  /*12880*/  UMOV UR8, UR5 ;  /* 0x0000000500087c82 */ /* 0x000fe20008000000 */
[----:B------:R-:W-:Y:S01]  /*12890*/  R2UR UR11, R7 ;  /* 0x00000000070b72ca */ /* 0x000fe200000e0000 */
[----:B------:R-:W-:Y:S01]  /*128a0*/  UMOV UR9, 0x40000040 ;  /* 0x4000004000097882 */ /* 0x000fe20000000000 */
[----:B------:R-:W-:Y:S01]  /*128b0*/  VIADD R6, R4, 0x4 ;  /* 0x0000000404067836 */ /* 0x000fe20000000000 */
[----:B------:R-:W-:Y:S01]  /*128c0*/  UIADD3 UR5, UR4, 0x4, URZ ;  /* 0x0000000404057890 */ /* 0x000fe2000fffe03f */
[----:B------:R-:W-:Y:S01]  /*128d0*/  IMAD.MOV.U32 R7, RZ, RZ, 0x40000040 ;  /* 0x40000040ff077424 */ /* 0x000fe200078e00ff */
[----:B------:R-:W-:Y:S01]  /*128e0*/  CS2R R146, SRZ ;  /* 0x0000000000927805 */ /* 0x000fe2000001ff00 */
[----:B-1----:R-:W-:Y:S01]  /*128f0*/  IMAD.U32 R10, RZ, RZ, UR8 ;  /* 0x00000008ff0a7e24 */ /* 0x002fe2000f8e00ff */
[----:B-----5:R-:W-:Y:S01]  /*12900*/  CS2R R144, SRZ ;  /* 0x0000000000907805 */ /* 0x020fe2000001ff00 */
[----:B------:R-:W-:Y:S01]  /*12910*/  IMAD.U32 R11, RZ, RZ, UR9 ;  /* 0x00000009ff0b7e24 */ /* 0x000fe2000f8e00ff */
[----:B------:R-:W-:-:S02]  /*12920*/  CS2R R142, SRZ ;  /* 0x00000000008e7805 */ /* 0x000fc4000001ff00 */
[----:B------:R-:W-:Y:S02]  /*12930*/  CS2R R140, SRZ ;  /* 0x00000000008c7805 */ /* 0x000fe4000001ff00 */
[----:B0-----:R-:W-:Y:S01]  /*12940*/  ISETP.NE.AND P2, PT, R0, 0x1, PT ;  /* 0x000000010000780c */ /* 0x001fe20003f45270 */
[----:B------:R-:W-:Y:S01]  /*12950*/  IMAD.IADD R0, R205, 0x1, R200 ;  /* 0x00000001cd007824 */ /* 0x000fe200078e02c8 */
[----:B------:R0:W-:Y:S01]  /*12960*/  STL.64 [R1+0x30], R10 ;  /* 0x0000300a01007387 */ /* 0x0001e20000100a00 */
        /* <DEDUP_REMOVED lines=10> */
[----:B------:R-:W1:Y:S01]  /*12a10*/  @P2 LDC R5, c[0x0][0x44c] ;  /* 0x00011300ff052b82 */ /* 0x000e620000000800 */
[----:B------:R-:W-:-:S02]  /*12a20*/  CS2R R118, SRZ ;  /* 0x0000000000767805 */ /* 0x000fc4000001ff00 */
[----:B------:R-:W-:Y:S02]  /*12a30*/  CS2R R116, SRZ ;  /* 0x0000000000747805 */ /* 0x000fe4000001ff00 */
[----:B------:R-:W-:Y:S02]  /*12a40*/  CS2R R114, SRZ ;  /* 0x0000000000727805 */ /* 0x000fe4000001ff00 */
[----:B------:R-:W-:Y:S01]  /*12a50*/  CS2R R112, SRZ ;  /* 0x0000000000707805 */ /* 0x000fe2000001ff00 */
[----:B-1----:R-:W-:-:S04]  /*12a60*/  @P2 IMAD.HI.U32 R2, R0, R5, RZ ;  /* 0x0000000500022227 */ /* 0x002fc800078e00ff */
[----:B------:R-:W-:-:S04]  /*12a70*/  IMAD.MOV.U32 R5, RZ, RZ, -0x80 ;  /* 0xffffff80ff057424 */ /* 0x000fc800078e00ff */
[----:B------:R-:W-:Y:S01]  /*12a80*/  IMAD R5, R150, R5, 0x80 ;  /* 0x0000008096057424 */ /* 0x000fe200078e0205 */
        /* <DEDUP_REMOVED lines=50> */
[----:B------:R-:W-:Y:S01]  /*12db0*/  ULDC UR4, c[0x0][0x988] ;  /* 0x0002620000047ab9 */ /* 0x000fe20000000800 */
        /* <DEDUP_REMOVED lines=9> */
[----:B------:R-:W-:Y:S02]  /*12e50*/  VIADD R6, R4, 0x406 ;  /* 0x0000040604067836 */ /* 0x000fe40000000000 */
[----:B------:R-:W-:Y:S02]  /*12e60*/  IMAD.MOV.U32 R7, RZ, RZ, 0x40000040 ;  /* 0x40000040ff077424 */ /* 0x000fe400078e00ff */
[----:B0-----:R-:W-:Y:S01]  /*12e70*/  IMAD.U32 R10, RZ, RZ, UR8 ;  /* 0x00000008ff0a7e24 */ /* 0x001fe2000f8e00ff */
[----:B------:R-:W-:Y:S01]  /*12e80*/  R2UR UR54, R6 ;  /* 0x00000000063672ca */ /* 0x000fe200000e0000 */
[----:B------:R-:W-:Y:S01]  /*12e90*/  VIADD R6, R4, 0x800 ;  /* 0x0000080004067836 */ /* 0x000fe20000000000 */
[----:B------:R-:W-:Y:S01]  /*12ea0*/  R2UR UR55, R7 ;  /* 0x00000000073772ca */ /* 0x000fe200000e0000 */
[----:B------:R-:W-:-:S02]  /*12eb0*/  IMAD.MOV.U32 R7, RZ, RZ, 0x40000040 ;  /* 0x40000040ff077424 */ /* 0x000fc400078e00ff */
[----:B------:R-:W-:Y:S01]  /*12ec0*/  IMAD.U32 R11, RZ, RZ, UR9 ;  /* 0x00000009ff0b7e24 */ /* 0x000fe2000f8e00ff */
[----:B------:R-:W-:Y:S01]  /*12ed0*/  R2UR UR50, R6 ;  /* 0x00000000063272ca */ /* 0x000fe200000e0000 */
[----:B------:R-:W-:Y:S01]  /*12ee0*/  VIADD R6, R4, 0x802 ;  /* 0x0000080204067836 */ /* 0x000fe20000000000 */
[----:B------:R-:W-:Y:S01]  /*12ef0*/  R2UR UR51, R7 ;  /* 0x00000000073372ca */ /* 0x000fe200000e0000 */
[----:B------:R-:W-:Y:S01]  /*12f00*/  IMAD.MOV.U32 R7, RZ, RZ, 0x40000040 ;  /* 0x40000040ff077424 */ /* 0x000fe200078e00ff */
[----:B------:R-:W-:Y:S02]  /*12f10*/  STL.64 [R1], R10 ;  /* 0x0000000a01007387 */ /* 0x000fe40000100a00 */
[----:B------:R-:W-:Y:S01]  /*12f20*/  R2UR UR46, R6 ;  /* 0x00000000062e72ca */ /* 0x000fe200000e0000 */
[----:B------:R-:W-:Y:S01]  /*12f30*/  VIADD R6, R4, 0x804 ;  /* 0x0000080404067836 */ /* 0x000fe20000000000 */
[----:B------:R-:W-:Y:S01]  /*12f40*/  R2UR UR47, R7 ;  /* 0x00000000072f72ca */ /* 0x000fe200000e0000 */
[----:B------:R-:W-:-:S02]  /*12f50*/  IMAD.MOV.U32 R7, RZ, RZ, 0x40000040 ;  /* 0x40000040ff077424 */ /* 0x000fc400078e00ff */
[----:B------:R-:W-:Y:S01]  /*12f60*/  VIADD R4, R4, 0x806 ;  /* 0x0000080604047836 */ /* 0x000fe20000000000 */
[----:B------:R-:W-:Y:S02]  /*12f70*/  R2UR UR42, R6 ;  /* 0x00000000062a72ca */ /* 0x000fe400000e0000 */
[----:B------:R-:W-:Y:S02]  /*12f80*/  R2UR UR43, R7 ;  /* 0x00000000072b72ca */ /* 0x000fe400000e0000 */
[----:B------:R-:W-:Y:S01]  /*12f90*/  R2UR UR38, R4 ;  /* 0x00000000042672ca */ /* 0x000fe200000e0000 */
[----:B------:R-:W0:Y:S02]  /*12fa0*/  @P2 LDC R7, c[0x0][0x450] ;  /* 0x00011400ff072b82 */ /* 0x000e240000000800 */
[----:B0-----:R-:W-:Y:S01]  /*12fb0*/  @P2 SHF.R.U32.HI R0, RZ, R7, R2 ;  /* 0x00000007ff002219 */ /* 0x001fe20000011602 */
[----:B------:R-:W-:Y:S02]  /*12fc0*/  VIADD R7, R5, 0x1 ;  /* 0x0000000105077836 */ /* 0x000fe40000000000 */
[----:B------:R-:W-:-:S02]  /*12fd0*/  IMAD.IADD R5, R202, 0x1, R5 ;  /* 0x00000001ca057824 */ /* 0x000fc400078e0205 */
[----:B------:R-:W0:Y:S01]  /*12fe0*/  SHFL.IDX PT, R2, R0, 0x1, 0x1c1f ;  /* 0x003c1f0000027f89 */ /* 0x000e2200000e0000 */
        /* <DEDUP_REMOVED lines=63> */
[----:B------:R-:W-:Y:S01]  /*133e0*/  FMNMX.FTZ R6, R47, R6, !PT ;  /* 0x000000062f067209 */ /* 0x000fe20007810000 */
[----:B------:R-:W1:Y:S01]  /*133f0*/  @P2 LDC R50, c[0x0][0x450] ;  /* 0x00011400ff322b82 */ /* 0x000e620000000800 */
        /* <DEDUP_REMOVED lines=52> */
[----:B------:R-:W-:Y:S01]  /*13740*/  FSEL R27, R86, -INF , P4 ;  /* 0xff800000561b7808 */ /* 0x000fe20002000000 */
[----:B------:R2:W3:Y:S01]  /*13750*/  SHFL.IDX PT, R2, R0, RZ, 0x1c1f ;  /* 0x001c1fff00027589 */ /* 0x0004e200000e0000 */
[----:B------:R-:W-:-:S02]  /*13760*/  FMNMX.FTZ R6, R83, R6, !PT ;  /* 0x0000000653067209 */ /* 0x000fc40007810000 */
[----:B------:R-:W-:Y:S02]  /*13770*/  FSEL R87, R87, -INF , P3 ;  /* 0xff80000057577808 */ /* 0x000fe40001800000 */
[----:B------:R-:W-:Y:S01]  /*13780*/  FMNMX.FTZ R6, R27, R6, !PT ;  /* 0x000000061b067209 */ /* 0x000fe20007810000 */
[----:B--2---:R-:W-:-:S03]  /*13790*/  IMAD.U32 R0, RZ, RZ, UR4 ;  /* 0x00000004ff007e24 */ /* 0x004fc6000f8e00ff */
[----:B------:R-:W-:-:S05]  /*137a0*/  FMNMX.FTZ R6, R87, R6, !PT ;  /* 0x0000000657067209 */ /* 0x000fca0007810000 */
[----:B------:R-:W2:Y:S01]  /*137b0*/  SHFL.BFLY PT, R5, R6, 0x2, 0x1f ;  /* 0x0c401f0006057f89 */ /* 0x000ea200000e0000 */
[----:B---3--:R-:W-:-:S04]  /*137c0*/  VIADDMNMX R4, R2, R89, R4, PT ;  /* 0x0000005902047246 */ /* 0x008fc80003800104 */
[C---:B------:R-:W-:Y:S02]  /*137d0*/  ISETP.GT.AND P4, PT, R4.reuse, 0x1, PT ;  /* 0x000000010400780c */ /* 0x040fe40003f84270 */
[----:B------:R-:W-:Y:S02]  /*137e0*/  ISETP.GT.AND P5, PT, R4, 0x8, PT ;  /* 0x000000080400780c */ /* 0x000fe40003fa4270 */
[----:B------:R-:W-:Y:S02]  /*137f0*/  FSEL R20, R25, -INF , P4 ;  /* 0xff80000019147808 */ /* 0x000fe40002000000 */
[----:B------:R-:W-:Y:S02]  /*13800*/  FSEL R25, R28, -INF , P5 ;  /* 0xff8000001c197808 */ /* 0x000fe40002800000 */
[----:B------:R-:W-:Y:S02]  /*13810*/  ISETP.GT.AND P4, PT, R4, 0x10, PT ;  /* 0x000000100400780c */ /* 0x000fe40003f84270 */
[----:B--2---:R-:W-:-:S02]  /*13820*/  FMNMX.FTZ R10, R6, R5, !PT ;  /* 0x00000005060a7209 */ /* 0x004fc40007810000 */
[----:B------:R-:W-:Y:S02]  /*13830*/  FSEL R89, R32, -INF , P4 ;  /* 0xff80000020597808 */ /* 0x000fe40002000000 */
[----:B------:R-:W-:Y:S01]  /*13840*/  ISETP.GT.AND P4, PT, R4, 0x18, PT ;  /* 0x000000180400780c */ /* 0x000fe20003f84270 */
[----:B------:R-:W2:Y:S02]  /*13850*/  SHFL.BFLY PT, R5, R10, 0x1, 0x1f ;  /* 0x0c201f000a057f89 */ /* 0x000ea400000e0000 */
[----:B--2---:R-:W-:-:S04]  /*13860*/  FMNMX.FTZ R5, R10, R5, !PT ;  /* 0x000000050a057209 */ /* 0x004fc80007810000 */
[C---:B------:R-:W-:Y:S01]  /*13870*/  FSETP.NEU.FTZ.AND P3, PT, R5.reuse, -INF , PT ;  /* 0xff8000000500780b */ /* 0x040fe20003f7d000 */
[----:B------:R-:W-:-:S05]  /*13880*/  FMUL.FTZ R12, R5, R0 ;  /* 0x00000000050c7220 */ /* 0x000fca0000410000 */
[----:B------:R-:W-:Y:S02]  /*13890*/  FSEL R12, R12, RZ, P3 ;  /* 0x000000ff0c0c7208 */ /* 0x000fe40001800000 */
[----:B------:R-:W-:-:S03]  /*138a0*/  ISETP.GT.AND P3, PT, R4, RZ, PT ;  /* 0x000000ff0400720c */ /* 0x000fc60003f64270 */
[-CC-:B------:R-:W-:Y:S01]  /*138b0*/  FFMA.FTZ R181, R93, R0.reuse, -R12.reuse ;  /* 0x000000005db57223 */ /* 0x180fe2000001080c */
[----:B------:R-:W-:Y:S01]  /*138c0*/  FSEL R43, R24, -INF , P3 ;  /* 0xff800000182b7808 */ /* 0x000fe20001800000 */
[-CC-:B------:R-:W-:Y:S01]  /*138d0*/  FFMA.FTZ R97, R97, R0.reuse, -R12.reuse ;  /* 0x0000000061617223 */ /* 0x180fe2000001080c */
[C---:B------:R-:W-:Y:S01]  /*138e0*/  ISETP.GT.AND P3, PT, R4.reuse, 0x9, PT ;  /* 0x000000090400780c */ /* 0x040fe20003f64270 */
[--C-:B------:R-:W-:Y:S01]  /*138f0*/  FFMA.FTZ R179, R101, R0, -R12.reuse ;  /* 0x0000000065b37223 */ /* 0x100fe2000001080c */
[----:B------:R-:W-:Y:S01]  /*13900*/  FMNMX.FTZ R10, R43, R20, !PT ;  /* 0x000000142b0a7209 */ /* 0x000fe20007810000 */
[----:B------:R2:W-:Y:S01]  /*13910*/  MUFU.EX2 R2, R97 ;  /* 0x0000006100027308 */ /* 0x0005e20000000800 */
[----:B------:R-:W-:Y:S01]  /*13920*/  FSEL R29, R29, -INF , P3 ;  /* 0xff8000001d1d7808 */ /* 0x000fe20001800000 */
[--C-:B------:R-:W-:Y:S01]  /*13930*/  FFMA.FTZ R26, R103, R0, -R12.reuse ;  /* 0x00000000671a7223 */ /* 0x100fe2000001080c */
[----:B------:R-:W-:Y:S01]  /*13940*/  FMNMX.FTZ R10, R25, R10, !PT ;  /* 0x0000000a190a7209 */ /* 0x000fe20007810000 */
[-CC-:B------:R-:W-:Y:S01]  /*13950*/  FFMA.FTZ R173, R99, R0.reuse, -R12.reuse ;  /* 0x0000000063ad7223 */ /* 0x180fe2000001080c */
[C---:B------:R-:W-:Y:S01]  /*13960*/  ISETP.GT.AND P3, PT, R4.reuse, 0x11, PT ;  /* 0x000000110400780c */ /* 0x040fe20003f64270 */
[--C-:B------:R-:W-:Y:S01]  /*13970*/  FFMA.FTZ R28, R95, R0, -R12.reuse ;  /* 0x000000005f1c7223 */ /* 0x100fe2000001080c */
[----:B------:R-:W-:Y:S01]  /*13980*/  FMNMX.FTZ R10, R29, R10, !PT ;  /* 0x0000000a1d0a7209 */ /* 0x000fe20007810000 */
        /* <DEDUP_REMOVED lines=11> */
[C---:B------:R-:W-:Y:S01]  /*13a40*/  ISETP.GT.AND P4, PT, R4.reuse, 0x20, PT ;  /* 0x000000200400780c */ /* 0x040fe20003f84270 */
[-CC-:B------:R-:W-:Y:S01]  /*13a50*/  FFMA.FTZ R165, R9, R0.reuse, -R12.reuse ;  /* 0x0000000009a57223 */ /* 0x180fe2000001080c */
[----:B------:R-:W-:Y:S01]  /*13a60*/  FSEL R37, R37, -INF , P3 ;  /* 0xff80000025257808 */ /* 0x000fe20001800000 */
[--C-:B------:R-:W-:Y:S01]  /*13a70*/  FFMA.FTZ R167, R7, R0, -R12.reuse ;  /* 0x0000000007a77223 */ /* 0x100fe2000001080c */
[----:B------:R-:W-:Y:S01]  /*13a80*/  FMNMX.FTZ R14, R93, R14, !PT ;  /* 0x0000000e5d0e7209 */ /* 0x000fe20007810000 */
[-CC-:B------:R-:W-:Y:S01]  /*13a90*/  FFMA.FTZ R183, R105, R0.reuse, -R12.reuse ;  /* 0x0000000069b77223 */ /* 0x180fe2000001080c */
[----:B------:R-:W-:Y:S01]  /*13aa0*/  ISETP.GT.AND P3, PT, R4, 0x21, PT ;  /* 0x000000210400780c */ /* 0x000fe20003f64270 */
[----:B------:R-:W3:Y:S01]  /*13ab0*/  MUFU.EX2 R181, R181 ;  /* 0x000000b500b57308 */ /* 0x000ee20000000800 */
[----:B--2---:R-:W-:Y:S01]  /*13ac0*/  FSEL R97, R40, -INF , P4 ;  /* 0xff80000028617808 */ /* 0x004fe20002000000 */
[--C-:B------:R-:W-:Y:S01]  /*13ad0*/  FFMA.FTZ R6, R107, R0, -R12.reuse ;  /* 0x000000006b067223 */ /* 0x100fe2000001080c */
[----:B------:R-:W-:Y:S01]  /*13ae0*/  FMNMX.FTZ R14, R37, R14, !PT ;  /* 0x0000000e250e7209 */ /* 0x000fe20007810000 */
[-CC-:B------:R-:W-:Y:S01]  /*13af0*/  FFMA.FTZ R177, R109, R0.reuse, -R12.reuse ;  /* 0x000000006db17223 */ /* 0x180fe2000001080c */
[C---:B------:R-:W-:Y:S01]  /*13b00*/  ISETP.GT.AND P4, PT, R4.reuse, 0x28, PT ;  /* 0x000000280400780c */ /* 0x040fe20003f84270 */
        /* <DEDUP_REMOVED lines=10> */
[----:B------:R-:W4:Y:S01]  /*13bb0*/  MUFU.EX2 R6, R6 ;  /* 0x0000000600067308 */ /* 0x000f220000000800 */
[C---:B------:R-:W-:Y:S01]  /*13bc0*/  ISETP.GT.AND P4, PT, R4.reuse, 0x30, PT ;  /* 0x000000300400780c */ /* 0x040fe20003f84270 */
        /* <DEDUP_REMOVED lines=11> */
[C---:B------:R-:W-:Y:S01]  /*13c80*/  ISETP.GT.AND P4, PT, R4.reuse, 0x38, PT ;  /* 0x000000380400780c */ /* 0x040fe20003f84270 */
[--C-:B------:R-:W-:Y:S01]  /*13c90*/  FFMA.FTZ R38, R71, R0, -R12.reuse ;  /* 0x0000000047267223 */ /* 0x100fe2000001080c */
[----:B------:R-:W-:Y:S01]  /*13ca0*/  FSEL R49, R49, -INF , P3 ;  /* 0xff80000031317808 */ /* 0x000fe20001800000 */
[----:B------:R-:W1:Y:S01]  /*13cb0*/  MUFU.EX2 R177, R177 ;  /* 0x000000b100b17308 */ /* 0x000e620000000800 */
[----:B------:R-:W-:Y:S01]  /*13cc0*/  FMNMX.FTZ R24, R103, R24, !PT ;  /* 0x0000001867187209 */ /* 0x000fe20007810000 */
[-CC-:B------:R-:W-:Y:S01]  /*13cd0*/  FFMA.FTZ R40, R75, R0.reuse, -R12.reuse ;  /* 0x000000004b287223 */ /* 0x180fe2000001080c */
[----:B------:R-:W-:Y:S01]  /*13ce0*/  ISETP.GT.AND P3, PT, R4, 0x39, PT ;  /* 0x000000390400780c */ /* 0x000fe20003f64270 */
[-CC-:B------:R-:W-:Y:S01]  /*13cf0*/  FFMA.FTZ R42, R79, R0.reuse, -R12.reuse ;  /* 0x000000004f2a7223 */ /* 0x180fe2000001080c */
[----:B------:R-:W-:Y:S01]  /*13d00*/  FSEL R99, R52, -INF , P4 ;  /* 0xff80000034637808 */ /* 0x000fe20002000000 */
[----:B------:R-:W-:Y:S01]  /*13d10*/  FFMA.FTZ R44, R83, R0, -R12 ;  /* 0x00000000532c7223 */ /* 0x000fe2000001080c */
[----:B0-----:R-:W-:Y:S01]  /*13d20*/  FMNMX.FTZ R26, R49, R24, !PT ;  /* 0x00000018311a7209 */ /* 0x001fe20007810000 */
[----:B------:R0:W1:Y:S01]  /*13d30*/  MUFU.EX2 R10, R111 ;  /* 0x0000006f000a7308 */ /* 0x0000620000000800 */
[----:B------:R-:W-:-:S02]  /*13d40*/  ISETP.GT.AND P4, PT, R4, 0x40, PT ;  /* 0x000000400400780c */ /* 0x000fc40003f84270 */
[----:B------:R-:W-:Y:S02]  /*13d50*/  CS2R R108, SRZ ;  /* 0x00000000006c7805 */ /* 0x000fe4000001ff00 */
[----:B------:R-:W-:Y:S02]  /*13d60*/  FSEL R53, R53, -INF , P3 ;  /* 0xff80000035357808 */ /* 0x000fe40001800000 */
[----:B------:R-:W-:Y:S02]  /*13d70*/  CS2R R106, SRZ ;  /* 0x00000000006a7805 */ /* 0x000fe4000001ff00 */
[----:B------:R-:W-:Y:S02]  /*13d80*/  FMNMX.FTZ R26, R99, R26, !PT ;  /* 0x0000001a631a7209 */ /* 0x000fe40007810000 */
[----:B------:R-:W-:Y:S02]  /*13d90*/  CS2R R104, SRZ ;  /* 0x0000000000687805 */ /* 0x000fe4000001ff00 */
[----:B------:R-:W-:Y:S01]  /*13da0*/  ISETP.GT.AND P3, PT, R4, 0x41, PT ;  /* 0x000000410400780c */ /* 0x000fe20003f64270 */
[----:B------:R3:W-:Y:S01]  /*13db0*/  MUFU.EX2 R24, R28 ;  /* 0x0000001c00187308 */ /* 0x0007e20000000800 */
[----:B------:R-:W-:-:S02]  /*13dc0*/  FSEL R95, R56, -INF , P4 ;  /* 0xff800000385f7808 */ /* 0x000fc40002000000 */
[----:B0-----:R-:W-:Y:S02]  /*13dd0*/  CS2R R110, SRZ ;  /* 0x00000000006e7805 */ /* 0x001fe4000001ff00 */
[----:B------:R-:W-:Y:S02]  /*13de0*/  FMNMX.FTZ R26, R53, R26, !PT ;  /* 0x0000001a351a7209 */ /* 0x000fe40007810000 */
[C---:B------:R-:W-:Y:S02]  /*13df0*/  ISETP.GT.AND P4, PT, R4.reuse, 0x48, PT ;  /* 0x000000480400780c */ /* 0x040fe40003f84270 */
[----:B------:R-:W-:Y:S01]  /*13e00*/  FSEL R57, R57, -INF , P3 ;  /* 0xff80000039397808 */ /* 0x000fe20001800000 */
[----:B------:R-:W0:Y:S01]  /*13e10*/  MUFU.EX2 R179, R179 ;  /* 0x000000b300b37308 */ /* 0x000e220000000800 */
[----:B------:R-:W-:Y:S02]  /*13e20*/  FMNMX.FTZ R26, R95, R26, !PT ;  /* 0x0000001a5f1a7209 */ /* 0x000fe40007810000 */
[----:B------:R-:W-:-:S02]  /*13e30*/  ISETP.GT.AND P3, PT, R4, 0x49, PT ;  /* 0x000000490400780c */ /* 0x000fc40003f64270 */
[----:B------:R-:W-:Y:S02]  /*13e40*/  FSEL R91, R60, -INF , P4 ;  /* 0xff8000003c5b7808 */ /* 0x000fe40002000000 */
[----:B---3--:R-:W-:Y:S01]  /*13e50*/  FMNMX.FTZ R28, R57, R26, !PT ;  /* 0x0000001a391c7209 */ /* 0x008fe20007810000 */
[----:B------:R-:W-:Y:S01]  /*13e60*/  MUFU.EX2 R173, R173 ;  /* 0x000000ad00ad7308 */ /* 0x000fe20000000800 */
[C---:B------:R-:W-:Y:S02]  /*13e70*/  ISETP.GT.AND P4, PT, R4.reuse, 0x50, PT ;  /* 0x000000500400780c */ /* 0x040fe40003f84270 */
[----:B------:R-:W-:Y:S02]  /*13e80*/  FSEL R61, R61, -INF , P3 ;  /* 0xff8000003d3d7808 */ /* 0x000fe40001800000 */
[----:B------:R-:W-:Y:S02]  /*13e90*/  FMNMX.FTZ R28, R91, R28, !PT ;  /* 0x0000001c5b1c7209 */ /* 0x000fe40007810000 */
[----:B------:R-:W-:Y:S01]  /*13ea0*/  ISETP.GT.AND P3, PT, R4, 0x51, PT ;  /* 0x000000510400780c */ /* 0x000fe20003f64270 */
[----:B------:R3:W-:Y:S01]  /*13eb0*/  MUFU.EX2 R26, R30 ;  /* 0x0000001e001a7308 */ /* 0x0007e20000000800 */
[----:B------:R-:W-:-:S02]  /*13ec0*/  FSEL R47, R64, -INF , P4 ;  /* 0xff800000402f7808 */ /* 0x000fc40002000000 */
[----:B------:R-:W-:Y:S02]  /*13ed0*/  FMNMX.FTZ R28, R61, R28, !PT ;  /* 0x0000001c3d1c7209 */ /* 0x000fe40007810000 */
[C---:B------:R-:W-:Y:S02]  /*13ee0*/  ISETP.GT.AND P4, PT, R4.reuse, 0x58, PT ;  /* 0x000000580400780c */ /* 0x040fe40003f84270 */
[----:B------:R-:W-:Y:S01]  /*13ef0*/  FSEL R65, R65, -INF , P3 ;  /* 0xff80000041417808 */ /* 0x000fe20001800000 */
[----:B------:R-:W-:Y:S01]  /*13f00*/  MUFU.EX2 R175, R175 ;  /* 0x000000af00af7308 */ /* 0x000fe20000000800 */
[----:B------:R-:W-:Y:S02]  /*13f10*/  FMNMX.FTZ R28, R47, R28, !PT ;  /* 0x0000001c2f1c7209 */ /* 0x000fe40007810000 */
[----:B------:R-:W-:Y:S02]  /*13f20*/  ISETP.GT.AND P3, PT, R4, 0x59, PT ;  /* 0x000000590400780c */ /* 0x000fe40003f64270 */
[----:B------:R-:W-:-:S02]  /*13f30*/  FSEL R39, R68, -INF , P4 ;  /* 0xff80000044277808 */ /* 0x000fc40002000000 */
        /* <DEDUP_REMOVED lines=27> */
[----:B------:R-:W-:Y:S01]  /*140f0*/  FMNMX.FTZ R32, R55, R32, !PT ;  /* 0x0000002037207209 */ /* 0x000fe20007810000 */
[-CC-:B---3--:R-:W-:Y:S01]  /*14100*/  FFMA.FTZ R34, R63, R0.reuse, -R12.reuse ;  /* 0x000000003f227223 */ /* 0x188fe2000001080c */
[----:B------:R-:W-:Y:S01]  /*14110*/  ISETP.GT.AND P3, PT, R4, 0x79, PT ;  /* 0x000000790400780c */ /* 0x000fe20003f64270 */
[----:B------:R-:W-:Y:S01]  /*14120*/  FFMA.FTZ R12, R87, R0, -R12 ;  /* 0x00000000570c7223 */ /* 0x000fe2000001080c */
[----:B------:R-:W-:-:S02]  /*14130*/  FSEL R9, R84, -INF , P4 ;  /* 0xff80000054097808 */ /* 0x000fc40002000000 */
[----:B------:R-:W-:Y:S01]  /*14140*/  FMNMX.FTZ R4, R81, R32, !PT ;  /* 0x0000002051047209 */ /* 0x000fe20007810000 */
[----:B------:R-:W-:Y:S01]  /*14150*/  MUFU.EX2 R34, R34 ;  /* 0x0000002200227308 */ /* 0x000fe20000000800 */
[----:B------:R-:W-:Y:S02]  /*14160*/  FSEL R85, R85, -INF , P3 ;  /* 0xff80000055557808 */ /* 0x000fe40001800000 */
[----:B------:R-:W-:-:S04]  /*14170*/  FMNMX.FTZ R4, R9, R4, !PT ;  /* 0x0000000409047209 */ /* 0x000fc80007810000 */
[----:B------:R-:W-:Y:S01]  /*14180*/  FMNMX.FTZ R4, R85, R4, !PT ;  /* 0x0000000455047209 */ /* 0x000fe20007810000 */
[----:B------:R-:W-:Y:S04]  /*14190*/  MUFU.EX2 R32, R59 ;  /* 0x0000003b00207308 */ /* 0x000fe80000000800 */
[----:B------:R-:W3:Y:S04]  /*141a0*/  SHFL.BFLY PT, R7, R4, 0x2, 0x1f ;  /* 0x0c401f0004077f89 */ /* 0x000ee800000e0000 */
[----:B------:R-:W-:Y:S08]  /*141b0*/  MUFU.EX2 R161, R161 ;  /* 0x000000a100a17308 */ /* 0x000ff00000000800 */
[----:B------:R-:W-:Y:S08]  /*141c0*/  MUFU.EX2 R36, R36 ;  /* 0x0000002400247308 */ /* 0x000ff00000000800 */
[----:B------:R-:W-:Y:S01]  /*141d0*/  MUFU.EX2 R163, R163 ;  /* 0x000000a300a37308 */ /* 0x000fe20000000800 */
[----:B---3--:R-:W-:-:S07]  /*141e0*/  FMNMX.FTZ R7, R4, R7, !PT ;  /* 0x0000000704077209 */ /* 0x008fce0007810000 */
[----:B------:R-:W-:Y:S01]  /*141f0*/  MUFU.EX2 R38, R38 ;  /* 0x0000002600267308 */ /* 0x000fe20000000800 */
[----:B------:R-:W3:Y:S07]  /*14200*/  SHFL.BFLY PT, R4, R7, 0x1, 0x1f ;  /* 0x0c201f0007047f89 */ /* 0x000eee00000e0000 */
[----:B------:R-:W-:Y:S08]  /*14210*/  MUFU.EX2 R157, R157 ;  /* 0x0000009d009d7308 */ /* 0x000ff00000000800 */
[----:B------:R-:W-:Y:S08]  /*14220*/  MUFU.EX2 R40, R40 ;  /* 0x0000002800287308 */ /* 0x000ff00000000800 */
[----:B------:R-:W-:Y:S01]  /*14230*/  MUFU.EX2 R159, R159 ;  /* 0x0000009f009f7308 */ /* 0x000fe20000000800 */
[----:B---3--:R-:W-:-:S04]  /*14240*/  FMNMX.FTZ R4, R7, R4, !PT ;  /* 0x0000000407047209 */ /* 0x008fc80007810000 */
[C---:B------:R-:W-:Y:S01]  /*14250*/  FSETP.NEU.FTZ.AND P3, PT, R4.reuse, -INF , PT ;  /* 0xff8000000400780b */ /* 0x040fe20003f7d000 */
[----:B------:R-:W-:Y:S02]  /*14260*/  FMUL.FTZ R46, R4, R0 ;  /* 0x00000000042e7220 */ /* 0x000fe40000410000 */
[----:B------:R-:W-:Y:S03]  /*14270*/  MUFU.EX2 R42, R42 ;  /* 0x0000002a002a7308 */ /* 0x000fe60000000800 */
[----:B------:R-:W-:-:S05]  /*14280*/  FSEL R46, R46, RZ, P3 ;  /* 0x000000ff2e2e7208 */ /* 0x000fca0001800000 */
[-CC-:B------:R-:W-:Y:S01]  /*14290*/  FFMA.FTZ R180, R43, R0.reuse, -R46.reuse ;  /* 0x000000002bb47223 */ /* 0x180fe2000001082e */
[-C--:B------:R-:W-:Y:S01]  /*142a0*/  FFMA.FTZ R7, R20, R0.reuse, -R46 ;  /* 0x0000000014077223 */ /* 0x080fe2000001082e */
[----:B------:R-:W-:Y:S01]  /*142b0*/  FADD.FTZ R20, R181, R2 ;  /* 0x00000002b5147221 */ /* 0x000fe20000010000 */
[-CC-:B------:R-:W-:Y:S01]  /*142c0*/  FFMA.FTZ R182, R25, R0.reuse, -R46.reuse ;  /* 0x0000000019b67223 */ /* 0x180fe2000001082e */
[-CC-:B------:R-:W-:Y:S01]  /*142d0*/  FFMA.FTZ R15, R29, R0.reuse, -R46.reuse ;  /* 0x000000001d0f7223 */ /* 0x180fe2000001082e */
[-C--:B------:R-:W-:Y:S01]  /*142e0*/  FFMA.FTZ R176, R89, R0.reuse, -R46 ;  /* 0x0000000059b07223 */ /* 0x080fe2000001082e */
[----:B------:R-:W-:Y:S01]  /*142f0*/  MUFU.EX2 R180, R180 ;  /* 0x000000b400b47308 */ /* 0x000fe20000000800 */
[----:B--2---:R-:W-:Y:S01]  /*14300*/  FADD.FTZ R11, R183, R20 ;  /* 0x00000014b70b7221 */ /* 0x004fe20000010000 */
[-CC-:B------:R-:W-:Y:S01]  /*14310*/  FFMA.FTZ R27, R41, R0.reuse, -R46.reuse ;  /* 0x00000000291b7223 */ /* 0x180fe2000001082e */
[-CC-:B------:R-:W-:Y:S01]  /*14320*/  FFMA.FTZ R21, R33, R0.reuse, -R46.reuse ;  /* 0x0000000021157223 */ /* 0x180fe2000001082e */
[----:B------:R-:W2:Y:S01]  /*14330*/  @P2 LDC R41, c[0x0][0x44c] ;  /* 0x00011300ff292b82 */ /* 0x000ea20000000800 */
[----:B----4-:R-:W-:Y:S01]  /*14340*/  FADD.FTZ R20, R6, R11 ;  /* 0x0000000b06147221 */ /* 0x010fe20000010000 */
[-CC-:B------:R-:W-:Y:S01]  /*14350*/  FFMA.FTZ R178, R93, R0.reuse, -R46.reuse ;  /* 0x000000005db27223 */ /* 0x180fe2000001082e */
[-C--:B------:R-:W-:Y:S01]  /*14360*/  FFMA.FTZ R25, R37, R0.reuse, -R46 ;  /* 0x0000000025197223 */ /* 0x080fe2000001082e */
[----:B------:R-:W3:Y:S01]  /*14370*/  MUFU.EX2 R7, R7 ;  /* 0x0000000700077308 */ /* 0x000ee20000000800 */
[----:B-1----:R-:W-:Y:S01]  /*14380*/  FADD.FTZ R11, R177, R20 ;  /* 0x00000014b10b7221 */ /* 0x002fe20000010000 */
[-CC-:B------:R-:W-:Y:S01]  /*14390*/  FFMA.FTZ R172, R97, R0.reuse, -R46.reuse ;  /* 0x0000000061ac7223 */ /* 0x180fe2000001082e */
[-CC-:B------:R-:W-:Y:S01]  /*143a0*/  FFMA.FTZ R174, R101, R0.reuse, -R46.reuse ;  /* 0x0000000065ae7223 */ /* 0x180fe2000001082e */
[-CC-:B------:R-:W-:Y:S01]  /*143b0*/  FFMA.FTZ R29, R45, R0.reuse, -R46.reuse ;  /* 0x000000002d1d7223 */ /* 0x180fe2000001082e */
[----:B------:R-:W-:Y:S01]  /*143c0*/  FADD.FTZ R20, R10, R11 ;  /* 0x0000000b0a147221 */ /* 0x000fe20000010000 */
[-C--:B------:R-:W-:Y:S01]  /*143d0*/  FFMA.FTZ R168, R103, R0.reuse, -R46 ;  /* 0x0000000067a87223 */ /* 0x080fe2000001082e */
[----:B------:R-:W-:Y:S01]  /*143e0*/  IMAD.MOV.U32 R43, RZ, RZ, R200 ;  /* 0x000000ffff2b7224 */ /* 0x000fe200078e00c8 */
[----:B------:R-:W1:Y:S01]  /*143f0*/  MUFU.EX2 R182, R182 ;  /* 0x000000b600b67308 */ /* 0x000e620000000800 */
[----:B0-----:R-:W-:Y:S01]  /*14400*/  FADD.FTZ R37, R179, R20 ;  /* 0x00000014b3257221 */ /* 0x001fe20000010000 */
[-CC-:B------:R-:W-:Y:S01]  /*14410*/  FFMA.FTZ R31, R49, R0.reuse, -R46.reuse ;  /* 0x00000000311f7223 */ /* 0x180fe2000001082e */
[-CC-:B------:R-:W-:Y:S01]  /*14420*/  FFMA.FTZ R170, R99, R0.reuse, -R46.reuse ;  /* 0x0000000063aa7223 */ /* 0x180fe2000001082e */
[-CC-:B------:R-:W-:Y:S01]  /*14430*/  FFMA.FTZ R33, R53, R0.reuse, -R46.reuse ;  /* 0x0000000035217223 */ /* 0x180fe2000001082e */
[----:B------:R-:W-:Y:S01]  /*14440*/  FADD.FTZ R48, R14, R37 ;  /* 0x000000250e307221 */ /* 0x000fe20000010000 */
[-CC-:B------:R-:W-:Y:S01]  /*14450*/  FFMA.FTZ R164, R95, R0.reuse, -R46.reuse ;  /* 0x000000005fa47223 */ /* 0x180fe2000001082e */
[-C--:B------:R-:W-:Y:S01]  /*14460*/  FFMA.FTZ R35, R57, R0.reuse, -R46 ;  /* 0x0000000039237223 */ /* 0x080fe2000001082e */
[----:B------:R-:W0:Y:S01]  /*14470*/  MUFU.EX2 R15, R15 ;  /* 0x0000000f000f7308 */ /* 0x000e220000000800 */
[----:B---3--:R-:W-:Y:S01]  /*14480*/  FADD.FTZ R11, R180, R7 ;  /* 0x00000007b40b7221 */ /* 0x008fe20000010000 */
[----:B------:R-:W-:Y:S01]  /*14490*/  FADD.FTZ R37, R173, R48 ;  /* 0x00000030ad257221 */ /* 0x000fe20000010000 */
[----:B------:R-:W-:Y:S01]  /*144a0*/  FFMA.FTZ R166, R91, R0, -R46 ;  /* 0x000000005ba67223 */ /* 0x000fe2000001082e */
[----:B--2---:R-:W-:-:S04]  /*144b0*/  @P2 IMAD.HI.U32 R41, R200, R41, RZ ;  /* 0x00000029c8292227 */ /* 0x004fc800078e00ff */
[-CC-:B------:R-:W-:Y:S01]  /*144c0*/  FFMA.FTZ R61, R61, R0.reuse, -R46.reuse ;  /* 0x000000003d3d7223 */ /* 0x180fe2000001082e */
[----:B------:R-:W-:Y:S01]  /*144d0*/  FADD.FTZ R48, R24, R37 ;  /* 0x0000002518307221 */ /* 0x000fe20000010000 */
[----:B------:R-:W-:Y:S01]  /*144e0*/  FFMA.FTZ R160, R47, R0, -R46 ;  /* 0x000000002fa07223 */ /* 0x000fe2000001082e */
[----:B------:R-:W2:Y:S01]  /*144f0*/  MUFU.EX2 R176, R176 ;  /* 0x000000b000b07308 */ /* 0x000ea20000000800 */
[----:B-1----:R-:W-:Y:S01]  /*14500*/  FADD.FTZ R20, R182, R11 ;  /* 0x0000000bb6147221 */ /* 0x002fe20000010000 */
[----:B------:R-:W-:Y:S01]  /*14510*/  FADD.FTZ R37, R175, R48 ;  /* 0x00000030af257221 */ /* 0x000fe20000010000 */
[----:B------:R-:W-:Y:S01]  /*14520*/  @P2 SHF.R.U32.HI R43, RZ, R50, R41 ;  /* 0x00000032ff2b2219 */ /* 0x000fe20000011629 */
[----:B------:R-:W-:Y:S01]  /*14530*/  FFMA.FTZ R39, R39, R0, -R46 ;  /* 0x0000000027277223 */ /* 0x000fe2000001082e */
[----:B------:R-:W-:Y:S01]  /*14540*/  F2FP.BF16.F32.PACK_AB R181, R2, R181 ;  /* 0x000000b502b5723e */ /* 0x000fe200000010ff */
[----:B------:R-:W-:Y:S01]  /*14550*/  FADD.FTZ R48, R26, R37 ;  /* 0x000000251a307221 */ /* 0x000fe20000010000 */
[----:B------:R-:W-:Y:S01]  /*14560*/  IADD3 R45, R43, R202, -R201 ;  /* 0x000000ca2b2d7210 */ /* 0x000fe20007ffe8c9 */
[----:B------:R-:W1:Y:S01]  /*14570*/  MUFU.EX2 R21, R21 ;  /* 0x0000001500157308 */ /* 0x000e620000000800 */
[----:B0-----:R-:W-:Y:S01]  /*14580*/  FADD.FTZ R11, R15, R20 ;  /* 0x000000140f0b7221 */ /* 0x001fe20000010000 */
[----:B------:R-:W-:Y:S01]  /*14590*/  FADD.FTZ R41, R169, R48 ;  /* 0x00000030a9297221 */ /* 0x000fe20000010000 */
[-CC-:B------:R-:W-:Y:S01]  /*145a0*/  FFMA.FTZ R37, R65, R0.reuse, -R46.reuse ;  /* 0x0000000041257223 */ /* 0x180fe2000001082e */
[----:B------:R-:W-:Y:S01]  /*145b0*/  F2FP.BF16.F32.PACK_AB R183, R6, R183 ;  /* 0x000000b706b7723e */ /* 0x000fe200000010ff */
[-CC-:B------:R-:W-:Y:S01]  /*145c0*/  FFMA.FTZ R69, R69, R0.reuse, -R46.reuse ;  /* 0x0000000045457223 */ /* 0x180fe2000001082e */
[----:B------:R-:W-:Y:S01]  /*145d0*/  FADD.FTZ R48, R28, R41 ;  /* 0x000000291c307221 */ /* 0x000fe20000010000 */
[-C--:B------:R-:W-:Y:S01]  /*145e0*/  FFMA.FTZ R51, R51, R0.reuse, -R46 ;  /* 0x0000000033337223 */ /* 0x080fe2000001082e */
[----:B------:R-:W0:Y:S01]  /*145f0*/  MUFU.EX2 R178, R178 ;  /* 0x000000b200b27308 */ /* 0x000e220000000800 */
[----:B--2---:R-:W-:Y:S01]  /*14600*/  FADD.FTZ R20, R176, R11 ;  /* 0x0000000bb0147221 */ /* 0x004fe20000010000 */
[----:B------:R-:W-:Y:S01]  /*14610*/  FADD.FTZ R41, R171, R48 ;  /* 0x00000030ab297221 */ /* 0x000fe20000010000 */
[-CC-:B------:R-:W-:Y:S01]  /*14620*/  FFMA.FTZ R73, R73, R0.reuse, -R46.reuse ;  /* 0x0000000049497223 */ /* 0x180fe2000001082e */
[-CC-:B------:R-:W-:Y:S01]  /*14630*/  FFMA.FTZ R13, R13, R0.reuse, -R46.reuse ;  /* 0x000000000d0d7223 */ /* 0x180fe2000001082e */
[-CC-:B------:R-:W-:Y:S01]  /*14640*/  FFMA.FTZ R77, R77, R0.reuse, -R46.reuse ;  /* 0x000000004d4d7223 */ /* 0x180fe2000001082e */
[----:B------:R-:W-:Y:S01]  /*14650*/  FADD.FTZ R48, R30, R41 ;  /* 0x000000291e307221 */ /* 0x000fe20000010000 */
[-C--:B------:R-:W-:Y:S01]  /*14660*/  FFMA.FTZ R55, R55, R0.reuse, -R46 ;  /* 0x0000000037377223 */ /* 0x080fe2000001082e */
[----:B------:R-:W2:Y:S01]  /*14670*/  MUFU.EX2 R25, R25 ;  /* 0x0000001900197308 */ /* 0x000ea20000000800 */
[----:B-1----:R-:W-:Y:S01]  /*14680*/  FADD.FTZ R11, R21, R20 ;  /* 0x00000014150b7221 */ /* 0x002fe20000010000 */
[----:B------:R-:W-:Y:S01]  /*14690*/  FADD.FTZ R41, R165, R48 ;  /* 0x00000030a5297221 */ /* 0x000fe20000010000 */
[-CC-:B------:R-:W-:Y:S01]  /*146a0*/  FFMA.FTZ R81, R81, R0.reuse, -R46.reuse ;  /* 0x0000000051517223 */ /* 0x180fe2000001082e */
[-CC-:B------:R-:W-:Y:S01]  /*146b0*/  FFMA.FTZ R9, R9, R0.reuse, -R46.reuse ;  /* 0x0000000009097223 */ /* 0x180fe2000001082e */
[----:B------:R-:W-:Y:S01]  /*146c0*/  FFMA.FTZ R46, R85, R0, -R46 ;  /* 0x00000000552e7223 */ /* 0x000fe2000001082e */
[----:B------:R-:W-:Y:S01]  /*146d0*/  FADD.FTZ R48, R32, R41 ;  /* 0x0000002920307221 */ /* 0x000fe20000010000 */
[----:B------:R-:W-:Y:S01]  /*146e0*/  F2FP.BF16.F32.PACK_AB R180, R7, R180 ;  /* 0x000000b407b4723e */ /* 0x000fe200000010ff */
[----:B------:R-:W1:Y:S01]  /*146f0*/  MUFU.EX2 R172, R172 ;  /* 0x000000ac00ac7308 */ /* 0x000e620000000800 */
[----:B0-----:R-:W-:Y:S01]  /*14700*/  FADD.FTZ R20, R178, R11 ;  /* 0x0000000bb2147221 */ /* 0x001fe20000010000 */
[----:B------:R-:W-:Y:S01]  /*14710*/  FADD.FTZ R41, R167, R48 ;  /* 0x00000030a7297221 */ /* 0x000fe20000010000 */
[----:B------:R-:W-:-:S02]  /*14720*/  SHF.R.S32.HI R50, RZ, 0x1f, R45 ;  /* 0x0000001fff327819 */ /* 0x000fc4000001142d */
[----:B------:R-:W-:Y:S02]  /*14730*/  CS2R R102, SRZ ;  /* 0x0000000000667805 */ /* 0x000fe4000001ff00 */
[----:B------:R-:W-:Y:S01]  /*14740*/  F2FP.BF16.F32.PACK_AB R179, R14, R179 ;  /* 0x000000b30eb3723e */ /* 0x000fe200000010ff */
[----:B------:R-:W-:Y:S01]  /*14750*/  FADD.FTZ R48, R34, R41 ;  /* 0x0000002922307221 */ /* 0x000fe20000010000 */
[----:B------:R-:W-:Y:S01]  /*14760*/  F2FP.BF16.F32.PACK_AB R177, R10, R177 ;  /* 0x000000b10ab1723e */ /* 0x000fe200000010ff */
[----:B------:R-:W0:Y:S01]  /*14770*/  MUFU.EX2 R27, R27 ;  /* 0x0000001b001b7308 */ /* 0x000e220000000800 */
[----:B--2---:R-:W-:Y:S01]  /*14780*/  FADD.FTZ R11, R25, R20 ;  /* 0x00000014190b7221 */ /* 0x004fe20000010000 */
[----:B------:R-:W-:Y:S01]  /*14790*/  FADD.FTZ R43, R161, R48 ;  /* 0x00000030a12b7221 */ /* 0x000fe20000010000 */
[----:B------:R-:W-:Y:S02]  /*147a0*/  F2FP.BF16.F32.PACK_AB R173, R24, R173 ;  /* 0x000000ad18ad723e */ /* 0x000fe400000010ff */
[----:B------:R-:W-:-:S02]  /*147b0*/  CS2R R100, SRZ ;  /* 0x0000000000647805 */ /* 0x000fc4000001ff00 */
[----:B------:R-:W-:Y:S02]  /*147c0*/  F2FP.BF16.F32.PACK_AB R175, R26, R175 ;  /* 0x000000af1aaf723e */ /* 0x000fe400000010ff */
[----:B------:R-:W-:Y:S02]  /*147d0*/  CS2R R98, SRZ ;  /* 0x0000000000627805 */ /* 0x000fe4000001ff00 */
[----:B------:R-:W-:Y:S01]  /*147e0*/  F2FP.BF16.F32.PACK_AB R169, R28, R169 ;  /* 0x000000a91ca9723e */ /* 0x000fe200000010ff */
[----:B------:R-:W2:Y:S01]  /*147f0*/  MUFU.EX2 R174, R174 ;  /* 0x000000ae00ae7308 */ /* 0x000ea20000000800 */
[----:B-1----:R-:W-:Y:S01]  /*14800*/  FADD.FTZ R20, R172, R11 ;  /* 0x0000000bac147221 */ /* 0x002fe20000010000 */
[----:B------:R-:W-:Y:S02]  /*14810*/  F2FP.BF16.F32.PACK_AB R171, R30, R171 ;  /* 0x000000ab1eab723e */ /* 0x000fe400000010ff */
[----:B------:R-:W-:Y:S02]  /*14820*/  CS2R R96, SRZ ;  /* 0x0000000000607805 */ /* 0x000fe4000001ff00 */
[----:B------:R-:W-:-:S02]  /*14830*/  F2FP.BF16.F32.PACK_AB R165, R32, R165 ;  /* 0x000000a520a5723e */ /* 0x000fc400000010ff */
[----:B------:R-:W-:Y:S02]  /*14840*/  CS2R R94, SRZ ;  /* 0x00000000005e7805 */ /* 0x000fe4000001ff00 */
[----:B------:R-:W-:Y:S02]  /*14850*/  F2FP.BF16.F32.PACK_AB R167, R34, R167 ;  /* 0x000000a722a7723e */ /* 0x000fe400000010ff */
[----:B------:R-:W-:Y:S01]  /*14860*/  CS2R R92, SRZ ;  /* 0x00000000005c7805 */ /* 0x000fe2000001ff00 */
[----:B------:R-:W1:Y:S01]  /*14870*/  MUFU.EX2 R29, R29 ;  /* 0x0000001d001d7308 */ /* 0x000e620000000800 */
[----:B0-----:R-:W-:Y:S01]  /*14880*/  FADD.FTZ R11, R27, R20 ;  /* 0x000000141b0b7221 */ /* 0x001fe20000010000 */
[----:B------:R-:W-:Y:S02]  /*14890*/  F2FP.BF16.F32.PACK_AB R161, R36, R161 ;  /* 0x000000a124a1723e */ /* 0x000fe400000010ff */
[----:B------:R-:W-:Y:S02]  /*148a0*/  CS2R R90, SRZ ;  /* 0x00000000005a7805 */ /* 0x000fe4000001ff00 */
[----:B------:R-:W-:-:S02]  /*148b0*/  F2FP.BF16.F32.PACK_AB R182, R15, R182 ;  /* 0x000000b60fb6723e */ /* 0x000fc400000010ff */
[----:B------:R-:W-:Y:S02]  /*148c0*/  CS2R R88, SRZ ;  /* 0x0000000000587805 */ /* 0x000fe4000001ff00 */
[----:B------:R-:W-:Y:S01]  /*148d0*/  F2FP.BF16.F32.PACK_AB R176, R21, R176 ;  /* 0x000000b015b0723e */ /* 0x000fe200000010ff */
[----:B------:R-:W0:Y:S01]  /*148e0*/  MUFU.EX2 R168, R168 ;  /* 0x000000a800a87308 */ /* 0x000e220000000800 */
[----:B--2---:R-:W-:Y:S01]  /*148f0*/  FADD.FTZ R20, R174, R11 ;  /* 0x0000000bae147221 */ /* 0x004fe20000010000 */
[----:B------:R-:W-:Y:S02]  /*14900*/  F2FP.BF16.F32.PACK_AB R178, R25, R178 ;  /* 0x000000b219b2723e */ /* 0x000fe400000010ff */
[----:B------:R-:W-:-:S04]  /*14910*/  F2FP.BF16.F32.PACK_AB R172, R27, R172 ;  /* 0x000000ac1bac723e */ /* 0x000fc800000010ff */
        /* <DEDUP_REMOVED lines=10> */
[----:B------:R-:W-:-:S04]  /*149c0*/  LEA.HI R11, R50, R45, RZ, 0x7 ;  /* 0x0000002d320b7211 */ /* 0x000fc800078f38ff */
[----:B------:R-:W-:Y:S02]  /*149d0*/  SHF.R.S32.HI R11, RZ, 0x7, R11 ;  /* 0x00000007ff0b7819 */ /* 0x000fe4000001140b */
[----:B------:R-:W1:Y:S01]  /*149e0*/  MUFU.EX2 R35, R35 ;  /* 0x0000002300237308 */ /* 0x000e620000000800 */
[C---:B0-----:R-:W-:Y:S01]  /*149f0*/  FADD.FTZ R41, R33.reuse, R20 ;  /* 0x0000001421297221 */ /* 0x041fe20000010000 */
[----:B------:R-:W-:Y:S01]  /*14a00*/  FADD.FTZ R20, R36, R43 ;  /* 0x0000002b24147221 */ /* 0x000fe20000010000 */
[----:B------:R-:W-:Y:S02]  /*14a10*/  VIMNMX R14, RZ, R11, !PT ;  /* 0x0000000bff0e7248 */ /* 0x000fe40007fe0100 */
[----:B------:R-:W-:Y:S01]  /*14a20*/  F2FP.BF16.F32.PACK_AB R170, R33, R170 ;  /* 0x000000aa21aa723e */ /* 0x000fe200000010ff */
[----:B------:R-:W-:Y:S01]  /*14a30*/  FADD.FTZ R43, R163, R20 ;  /* 0x00000014a32b7221 */ /* 0x000fe20000010000 */
[----:B------:R-:W-:Y:S01]  /*14a40*/  F2FP.BF16.F32.PACK_AB R163, R38, R163 ;  /* 0x000000a326a3723e */ /* 0x000fe200000010ff */
[----:B------:R-:W0:Y:S01]  /*14a50*/  MUFU.EX2 R166, R166 ;  /* 0x000000a600a67308 */ /* 0x000e220000000800 */
[----:B--2---:R-:W-:Y:S01]  /*14a60*/  FADD.FTZ R2, R164, R41 ;  /* 0x00000029a4027221 */ /* 0x004fe20000010000 */
[----:B------:R-:W-:-:S04]  /*14a70*/  FADD.FTZ R6, R38, R43 ;  /* 0x0000002b26067221 */ /* 0x000fc80000010000 */
[----:B------:R-:W-:Y:S01]  /*14a80*/  FADD.FTZ R43, R157, R6 ;  /* 0x000000069d2b7221 */ /* 0x000fe20000010000 */
[C---:B------:R-:W-:Y:S01]  /*14a90*/  F2FP.BF16.F32.PACK_AB R157, R40.reuse, R157 ;  /* 0x0000009d289d723e */ /* 0x040fe200000010ff */
[----:B------:R-:W2:Y:S01]  /*14aa0*/  MUFU.EX2 R3, R61 ;  /* 0x0000003d00037308 */ /* 0x000ea20000000800 */
[C---:B-1----:R-:W-:Y:S01]  /*14ab0*/  FADD.FTZ R41, R35.reuse, R2 ;  /* 0x0000000223297221 */ /* 0x042fe20000010000 */
[----:B------:R-:W-:Y:S01]  /*14ac0*/  FADD.FTZ R6, R40, R43 ;  /* 0x0000002b28067221 */ /* 0x000fe20000010000 */
[----:B------:R-:W-:-:S05]  /*14ad0*/  F2FP.BF16.F32.PACK_AB R164, R35, R164 ;  /* 0x000000a423a4723e */ /* 0x000fca00000010ff */
[----:B------:R-:W1:Y:S01]  /*14ae0*/  MUFU.EX2 R160, R160 ;  /* 0x000000a000a07308 */ /* 0x000e620000000800 */
[----:B0-----:R-:W-:-:S07]  /*14af0*/  FADD.FTZ R2, R166, R41 ;  /* 0x00000029a6027221 */ /* 0x001fce0000010000 */
[----:B------:R-:W0:Y:S01]  /*14b00*/  MUFU.EX2 R37, R37 ;  /* 0x0000002500257308 */ /* 0x000e220000000800 */
[C---:B--2---:R-:W-:Y:S01]  /*14b10*/  FADD.FTZ R41, R3.reuse, R2 ;  /* 0x0000000203297221 */ /* 0x044fe20000010000 */
[----:B------:R-:W-:Y:S01]  /*14b20*/  F2FP.BF16.F32.PACK_AB R166, R3, R166 ;  /* 0x000000a603a6723e */ /* 0x000fe200000010ff */
[----:B------:R-:W-:-:S05]  /*14b30*/  IMAD.MOV.U32 R3, RZ, RZ, 0x3f800000 ;  /* 0x3f800000ff037424 */ /* 0x000fca00078e00ff */
[----:B------:R-:W2:Y:S01]  /*14b40*/  MUFU.EX2 R39, R39 ;  /* 0x0000002700277308 */ /* 0x000ea20000000800 */
[----:B-1----:R-:W-:Y:S01]  /*14b50*/  FADD.FTZ R2, R160, R41 ;  /* 0x00000029a0027221 */ /* 0x002fe20000010000 */
[----:B------:R-:W-:Y:S01]  /*14b60*/  FADD.FTZ R41, R159, R6 ;  /* 0x000000069f297221 */ /* 0x000fe20000010000 */
[----:B------:R-:W-:-:S03]  /*14b70*/  F2FP.BF16.F32.PACK_AB R159, R42, R159 ;  /* 0x0000009f2a9f723e */ /* 0x000fc600000010ff */
[----:B------:R-:W-:Y:S02]  /*14b80*/  FADD.FTZ R6, R42, R41 ;  /* 0x000000292a067221 */ /* 0x000fe40000010000 */
        /* <DEDUP_REMOVED lines=25> */
[----:B------:R-:W-:-:S06]  /*14d20*/  IMAD.MOV.U32 R2, RZ, RZ, 0x3f800000 ;  /* 0x3f800000ff027424 */ /* 0x000fcc00078e00ff */
[----:B------:R-:W0:Y:S01]  /*14d30*/  MUFU.EX2 R44, R44 ;  /* 0x0000002c002c7308 */ /* 0x000e220000000800 */
[----:B--2---:R-:W-:Y:S01]  /*14d40*/  F2FP.BF16.F32.PACK_AB R154, R46, R9 ;  /* 0x000000092e9a723e */ /* 0x004fe200000010ff */
[----:B------:R-:W-:Y:S02]  /*14d50*/  VIADD R9, R150, 0xfffffffe ;  /* 0xfffffffe96097836 */ /* 0x000fe40000000000 */
[----:B------:R-:W-:Y:S01]  /*14d60*/  FADD.FTZ R7, R46, R7 ;  /* 0x000000072e077221 */ /* 0x000fe20000010000 */
[----:B------:R-:W-:Y:S02]  /*14d70*/  CS2R R150, SRZ ;  /* 0x0000000000967805 */ /* 0x000fe4000001ff00 */
[----:B------:R-:W-:Y:S01]  /*14d80*/  ISETP.GE.AND P3, PT, R9, R14, PT ;  /* 0x0000000e0900720c */ /* 0x000fe20003f66270 */
[----:B------:R-:W2:Y:S01]  /*14d90*/  MUFU.EX2 R155, R155 ;  /* 0x0000009b009b7308 */ /* 0x000ea20000000800 */
[----:B-1----:R-:W-:-:S07]  /*14da0*/  FADD.FTZ R43, R153, R6 ;  /* 0x00000006992b7221 */ /* 0x002fce0000010000 */
[----:B------:R-:W1:Y:S01]  /*14db0*/  MUFU.EX2 R12, R12 ;  /* 0x0000000c000c7308 */ /* 0x000e620000000800 */
[C---:B0-----:R-:W-:Y:S01]  /*14dc0*/  FADD.FTZ R6, R44.reuse, R43 ;  /* 0x0000002b2c067221 */ /* 0x041fe20000010000 */
[----:B------:R-:W-:-:S03]  /*14dd0*/  F2FP.BF16.F32.PACK_AB R153, R44, R153 ;  /* 0x000000992c99723e */ /* 0x000fc600000010ff */
[----:B--2---:R-:W-:-:S04]  /*14de0*/  FADD.FTZ R43, R155, R6 ;  /* 0x000000069b2b7221 */ /* 0x004fc80000010000 */
[C---:B-1----:R-:W-:Y:S01]  /*14df0*/  FADD.FTZ R6, R12.reuse, R43 ;  /* 0x0000002b0c067221 */ /* 0x042fe20000010000 */
[----:B------:R-:W-:Y:S01]  /*14e00*/  F2FP.BF16.F32.PACK_AB R155, R12, R155 ;  /* 0x0000009b0c9b723e */ /* 0x000fe200000010ff */
[----:B------:R-:W-:Y:S06]  /*14e10*/  @!P3 BRA `(.L_x_2875) ;  /* 0x0000002c00acb947 */ /* 0x000fec0003800000 */
[----:B------:R-:W-:Y:S01]  /*14e20*/  BSSY B1, `(.L_x_2875) ;  /* 0x00002ea000017945 */ /* 0x000fe20003800000 */
[----:B------:R-:W-:Y:S02]  /*14e30*/  IMAD.MOV.U32 R11, RZ, RZ, R5 ;  /* 0x000000ffff0b7224 */ /* 0x000fe400078e0005 */
[----:B------:R-:W-:Y:S02]  /*14e40*/  IMAD.MOV.U32 R10, RZ, RZ, R4 ;  /* 0x000000ffff0a7224 */ /* 0x000fe400078e0004 */
[----:B------:R-:W-:Y:S02]  /*14e50*/  IMAD.MOV.U32 R20, RZ, RZ, R188 ;  /* 0x000000ffff147224 */ /* 0x000fe400078e00bc */
[----:B------:R-:W-:Y:S02]  /*14e60*/  IMAD.MOV.U32 R21, RZ, RZ, R185 ;  /* 0x000000ffff157224 */ /* 0x000fe400078e00b9 */
[----:B------:R-:W-:Y:S02]  /*14e70*/  IMAD.MOV.U32 R2, RZ, RZ, 0x3f800000 ;  /* 0x3f800000ff027424 */ /* 0x000fe400078e00ff */
[----:B------:R-:W-:-:S07]  /*14e80*/  IMAD.MOV.U32 R151, RZ, RZ, RZ ;  /* 0x000000ffff977224 */ /* 0x000fce00078e00ff */
.L_x_2886:
[----:B------:R-:W-:-:S05]  /*14e90*/  VIADD R0, R21, 0x1 ;  /* 0x0000000115007836 */ /* 0x000fca0000000000 */
[----:B------:R-:W-:-:S04]  /*14ea0*/  ISETP.NE.AND P3, PT, R0, 0x2, PT ;  /* 0x000000020000780c */ /* 0x000fc80003f65270 */
[----:B------:R-:W-:Y:S02]  /*14eb0*/  SEL R5, RZ, 0x1, P3 ;  /* 0x00000001ff057807 */ /* 0x000fe40001800000 */
[----:B------:R-:W-:Y:S02]  /*14ec0*/  SEL R185, R0, RZ, P3 ;  /* 0x000000ff00b97207 */ /* 0x000fe40001800000 */
[----:B------:R-:W-:Y:S01]  /*14ed0*/  LOP3.LUT R188, R20, R5, RZ, 0x3c, !PT ;  /* 0x0000000514bc7212 */ /* 0x000fe200078e3cff */
[----:B------:R-:W-:Y:S06]  /*14ee0*/  @!P0 BRA `(.L_x_2876) ;  /* 0x0000000000048947 */ /* 0x000fec0003800000 */
[----:B------:R-:W-:Y:S01]  /*14ef0*/  BPT.TRAP 0x1 ;  /* 0x000000040000795c */ /* 0x000fe20000300000 */
.L_x_2876:
[----:B------:R-:W-:Y:S01]  /*14f00*/  IMAD R15, R185, 0x8, R16 ;  /* 0x00000008b90f7824 */ /* 0x000fe200078e0210 */
[----:B------:R-:W-:-:S04]  /*14f10*/  SHF.L.U32 R0, R188, 0x1f, RZ ;  /* 0x0000001fbc007819 */ /* 0x000fc800000006ff */
[----:B------:R0:W1:Y:S01]  /*14f20*/  SYNCS.PHASECHK.TRANS64.TRYWAIT P3, [R15+URZ+0x34830], R0 ;  /* 0x034830000f0075a7 */ /* 0x000062000806017f */
[----:B------:R-:W-:Y:S05]  /*14f30*/  @!P0 BRA `(.L_x_2877) ;  /* 0x0000000000048947 */ /* 0x000fea0003800000 */
[----:B------:R-:W-:Y:S01]  /*14f40*/  BPT.TRAP 0x1 ;  /* 0x000000040000795c */ /* 0x000fe20000300000 */
.L_x_2877:
[----:B------:R-:W-:Y:S01]  /*14f50*/  BSSY B2, `(.L_x_2878) ;  /* 0x0000006000027945 */ /* 0x000fe20003800000 */
[----:B------:R-:W-:Y:S02]  /*14f60*/  IMAD R4, R185, 0xc00, R8 ;  /* 0x00000c00b9047824 */ /* 0x000fe400078e0208 */
[----:B------:R-:W-:Y:S01]  /*14f70*/  IMAD.MOV.U32 R5, RZ, RZ, 0x40000040 ;  /* 0x40000040ff057424 */ /* 0x000fe200078e00ff */
[----:B-1----:R-:W-:Y:S06]  /*14f80*/  @P3 BRA `(.L_x_2879) ;  /* 0x0000000000083947 */ /* 0x002fec0003800000 */
[----:B------:R-:W1:Y:S02]  /*14f90*/  SYNCS.PHASECHK.TRANS64.TRYWAIT P3, [R15+URZ+0x34830], R0 ;  /* 0x034830000f0075a7 */ /* 0x000e64000806017f */
[----:B-1----:R-:W-:Y:S05]  /*14fa0*/  @!P3 BRA `(.L_x_2880) ;  /* 0x0000010400d4b947 */ /* 0x002fea0003800000 */
.L_x_2879:
[----:B------:R-:W-:Y:S05]  /*14fb0*/  BSYNC B2 ;  /* 0x0000000000027941 */ /* 0x000fea0003800000 */
.L_x_2878:
[----:B------:R-:W2:Y:S04]  /*14fc0*/  LDL.64 R24, [R1+0x38] ;  /* 0x0000380001187983 */ /* 0x000ea80000100a00 */
[----:B------:R3:W-:Y:S04]  /*14fd0*/  STL.64 [R1+0x70], R10 ;  /* 0x0000700a01007387 */ /* 0x0007e80000100a00 */
[----:B---3--:R-:W3:Y:S04]  /*14fe0*/  LDL.64 R10, [R1+0x30] ;  /* 0x00003000010a7983 */ /* 0x008ee80000100a00 */
[----:B------:R4:W-:Y:S04]  /*14ff0*/  STL.64 [R1+0x68], R8 ;  /* 0x0000680801007387 */ /* 0x0009e80000100a00 */
[----:B----4-:R-:W4:Y:S01]  /*15000*/  LDL.64 R8, [R1+0x28] ;  /* 0x0000280001087983 */ /* 0x010f220000100a00 */
[----:B------:R-:W-:-:S02]  /*15010*/  R2UR UR6, R4 ;  /* 0x00000000040672ca */ /* 0x000fc400000e0000 */
[----:B------:R-:W-:Y:S01]  /*15020*/  R2UR UR7, R5 ;  /* 0x00000000050772ca */ /* 0x000fe200000e0000 */
[----:B------:R0:W-:Y:S04]  /*15030*/  STL.64 [R1+0x60], R6 ;  /* 0x0000600601007387 */ /* 0x0001e80000100a00 */
[----:B0-----:R-:W4:Y:S01]  /*15040*/  LDL.64 R6, [R1+0x18] ;  /* 0x0000180001067983 */ /* 0x001f220000100a00 */
[----:B------:R-:W-:Y:S02]  /*15050*/  VIADD R12, R4, 0x2 ;  /* 0x00000002040c7836 */ /* 0x000fe40000000000 */
[----:B------:R-:W-:Y:S01]  /*15060*/  IMAD.MOV.U32 R13, RZ, RZ, 0x40000040 ;  /* 0x40000040ff0d7424 */ /* 0x000fe200078e00ff */
[----:B--2---:R-:W-:Y:S02]  /*15070*/  R2UR UR4, R24 ;  /* 0x00000000180472ca */ /* 0x004fe400000e0000 */
[----:B------:R-:W-:-:S02]  /*15080*/  R2UR UR5, R25 ;  /* 0x00000000190572ca */ /* 0x000fc400000e0000 */
[----:B------:R-:W-:-:S11]  /*15090*/  WARPGROUP.ARRIVE ;  /* 0x00000000000079c5 */ /* 0x000fd60000000000 */
[----:B------:R-:W-:Y:S01]  /*150a0*/  HGMMA.64x128x16.F32.BF16 R24, gdesc[UR4], RZ, !UPT, gsb0 ;  /* 0x01e00000041879f0 */ /* 0x000fe2000c0018ff */
[----:B------:R-:W-:Y:S02]  /*150b0*/  R2UR UR6, R12 ;  /* 0x000000000c0672ca */ /* 0x000fe400000e0000 */
[----:B------:R-:W-:Y:S02]  /*150c0*/  R2UR UR7, R13 ;  /* 0x000000000d0772ca */ /* 0x000fe400000e0000 */
[----:B---3--:R-:W-:Y:S02]  /*150d0*/  R2UR UR4, R10 ;  /* 0x000000000a0472ca */ /* 0x008fe400000e0000 */
[----:B------:R-:W-:Y:S02]  /*150e0*/  R2UR UR5, R11 ;  /* 0x000000000b0572ca */ /* 0x000fe400000e0000 */
[----:B------:R-:W2:Y:S01]  /*150f0*/  LDL.64 R10, [R1+0x10] ;  /* 0x00001000010a7983 */ /* 0x000ea20000100a00 */
[----:B------:R-:W-:-:S02]  /*15100*/  VIADD R12, R4, 0x4 ;  /* 0x00000004040c7836 */ /* 0x000fc40000000000 */
[----:B------:R-:W-:Y:S01]  /*15110*/  IMAD.MOV.U32 R13, RZ, RZ, 0x40000040 ;  /* 0x40000040ff0d7424 */ /* 0x000fe200078e00ff */
[----:B------:R-:W-:Y:S02]  /*15120*/  WARPGROUP.DEPBAR.LE gsb0, 0x0 ;  /* 0x00008000000079c5 */ /* 0x000fe40000010000 */
[----:B------:R-:W-:-:S06]  /*15130*/  WARPGROUP.ARRIVE ;  /* 0x00000000000079c5 */ /* 0x000fcc0000000000 */
[----:B------:R-:W-:Y:S01]  /*15140*/  HGMMA.64x128x16.F32.BF16 R24, gdesc[UR4], R24, gsb0 ;  /* 0x01e00000041879f0 */ /* 0x000fe20008001818 */
[----:B------:R-:W-:Y:S02]  /*15150*/  R2UR UR6, R12 ;  /* 0x000000000c0672ca */ /* 0x000fe400000e0000 */
[----:B------:R-:W-:Y:S02]  /*15160*/  R2UR UR7, R13 ;  /* 0x000000000d0772ca */ /* 0x000fe400000e0000 */
[----:B----4-:R-:W-:Y:S02]  /*15170*/  R2UR UR4, R8 ;  /* 0x00000000080472ca */ /* 0x010fe400000e0000 */
[----:B------:R-:W-:Y:S02]  /*15180*/  R2UR UR5, R9 ;  /* 0x00000000090572ca */ /* 0x000fe400000e0000 */
[----:B------:R-:W3:Y:S01]  /*15190*/  LDL.64 R8, [R1+0x8] ;  /* 0x0000080001087983 */ /* 0x000ee20000100a00 */
[----:B------:R-:W-:-:S02]  /*151a0*/  VIADD R12, R4, 0x6 ;  /* 0x00000006040c7836 */ /* 0x000fc40000000000 */
[----:B------:R-:W-:Y:S01]  /*151b0*/  IMAD.MOV.U32 R13, RZ, RZ, 0x40000040 ;  /* 0x40000040ff0d7424 */ /* 0x000fe200078e00ff */
[----:B------:R-:W-:Y:S02]  /*151c0*/  WARPGROUP.DEPBAR.LE gsb0, 0x0 ;  /* 0x00008000000079c5 */ /* 0x000fe40000010000 */
[----:B------:R-:W-:-:S06]  /*151d0*/  WARPGROUP.ARRIVE ;  /* 0x00000000000079c5 */ /* 0x000fcc0000000000 */
[----:B------:R-:W-:Y:S01]  /*151e0*/  HGMMA.64x128x16.F32.BF16 R24, gdesc[UR4], R24, gsb0 ;  /* 0x01e00000041879f0 */ /* 0x000fe20008001818 */
[----:B------:R-:W-:Y:S02]  /*151f0*/  R2UR UR6, R12 ;  /* 0x000000000c0672ca */ /* 0x000fe400000e0000 */
[----:B------:R-:W-:Y:S02]  /*15200*/  R2UR UR7, R13 ;  /* 0x000000000d0772ca */ /* 0x000fe400000e0000 */
[----:B------:R-:W-:Y:S02]  /*15210*/  R2UR UR4, R6 ;  /* 0x00000000060472ca */ /* 0x000fe400000e0000 */
[----:B------:R-:W-:Y:S02]  /*15220*/  R2UR UR5, R7 ;  /* 0x00000000070572ca */ /* 0x000fe400000e0000 */
[----:B------:R-:W4:Y:S01]  /*15230*/  LDL.64 R6, [R1] ;  /* 0x0000000001067983 */ /* 0x000f220000100a00 */
[----:B------:R-:W-:-:S02]  /*15240*/  VIADD R12, R4, 0x400 ;  /* 0x00000400040c7836 */ /* 0x000fc40000000000 */
[----:B------:R-:W-:Y:S01]  /*15250*/  IMAD.MOV.U32 R13, RZ, RZ, 0x40000040 ;  /* 0x40000040ff0d7424 */ /* 0x000fe200078e00ff */
[----:B------:R-:W-:Y:S02]  /*15260*/  WARPGROUP.DEPBAR.LE gsb0, 0x0 ;  /* 0x00008000000079c5 */ /* 0x000fe40000010000 */
[----:B------:R-:W-:-:S06]  /*15270*/  WARPGROUP.ARRIVE ;  /* 0x00000000000079c5 */ /* 0x000fcc0000000000 */
[----:B------:R-:W-:Y:S01]  /*15280*/  HGMMA.64x128x16.F32.BF16 R24, gdesc[UR4], R24, gsb0 ;  /* 0x01e00000041879f0 */ /* 0x000fe20008001818 */
[----:B------:R-:W-:Y:S02]  /*15290*/  R2UR UR6, R12 ;  /* 0x000000000c0672ca */ /* 0x000fe400000e0000 */
[----:B------:R-:W-:Y:S02]  /*152a0*/  R2UR UR7, R13 ;  /* 0x000000000d0772ca */ /* 0x000fe400000e0000 */
[----:B--2---:R-:W-:Y:S02]  /*152b0*/  R2UR UR4, R10 ;  /* 0x000000000a0472ca */ /* 0x004fe400000e0000 */
[----:B------:R-:W-:Y:S01]  /*152c0*/  R2UR UR5, R11 ;  /* 0x000000000b0572ca */ /* 0x000fe200000e0000 */
[----:B------:R-:W-:Y:S01]  /*152d0*/  VIADD R12, R4, 0x402 ;  /* 0x00000402040c7836 */ /* 0x000fe20000000000 */
[----:B------:R0:W5:Y:S01]  /*152e0*/  LDL.LU.64 R10, [R1+0x70] ;  /* 0x00007000010a7983 */ /* 0x0001620000300a00 */
[----:B------:R-:W-:Y:S01]  /*152f0*/  IMAD.MOV.U32 R13, RZ, RZ, 0x40000040 ;  /* 0x40000040ff0d7424 */ /* 0x000fe200078e00ff */
[----:B------:R-:W-:-:S02]  /*15300*/  WARPGROUP.DEPBAR.LE gsb0, 0x0 ;  /* 0x00008000000079c5 */ /* 0x000fc40000010000 */
[----:B------:R-:W-:-:S07]  /*15310*/  WARPGROUP.ARRIVE ;  /* 0x00000000000079c5 */ /* 0x000fce0000000000 */
[----:B------:R-:W-:Y:S01]  /*15320*/  HGMMA.64x128x16.F32.BF16 R24, gdesc[UR4], R24, gsb0 ;  /* 0x01e00000041879f0 */ /* 0x000fe20008001818 */
[----:B------:R-:W-:Y:S02]  /*15330*/  R2UR UR6, R12 ;  /* 0x000000000c0672ca */ /* 0x000fe400000e0000 */
[----:B------:R-:W-:Y:S02]  /*15340*/  R2UR UR7, R13 ;  /* 0x000000000d0772ca */ /* 0x000fe400000e0000 */
[----:B---3--:R-:W-:Y:S02]  /*15350*/  R2UR UR4, R8 ;  /* 0x00000000080472ca */ /* 0x008fe400000e0000 */
        /* <DEDUP_REMOVED lines=9> */
[----:B----4-:R-:W-:Y:S02]  /*153f0*/  R2UR UR4, R6 ;  /* 0x00000000060472ca */ /* 0x010fe400000e0000 */
        /* <DEDUP_REMOVED lines=117> */
.L_x_2881:
[----:B-1----:R-:W-:Y:S01]  /*15b50*/  SHF.L.U32 R0, R20, 0x1f, RZ ;  /* 0x0000001f14007819 */ /* 0x002fe200000006ff */
[----:B------:R-:W-:-:S04]  /*15b60*/  IMAD R12, R21, 0x8, R16 ;  /* 0x00000008150c7824 */ /* 0x000fc800078e0210 */
[----:B------:R0:W1:Y:S01]  /*15b70*/  SYNCS.PHASECHK.TRANS64.TRYWAIT P3, [R12+URZ+0x34850], R0 ;  /* 0x034850000c0075a7 */ /* 0x000062000806017f */
[----:B------:R-:W-:Y:S05]  /*15b80*/  @!P0 BRA `(.L_x_2882) ;  /* 0x0000000000048947 */ /* 0x000fea0003800000 */
[----:B------:R-:W-:Y:S01]  /*15b90*/  BPT.TRAP 0x1 ;  /* 0x000000040000795c */ /* 0x000fe20000300000 */
.L_x_2882:
[----:B------:R-:W-:Y:S04]  /*15ba0*/  BSSY B2, `(.L_x_2883) ;  /* 0x0000004000027945 */ /* 0x000fe80003800000 */
[----:B-1----:R-:W-:Y:S05]  /*15bb0*/  @P3 BRA `(.L_x_2884) ;  /* 0x0000000000083947 */ /* 0x002fea0003800000 */
[----:B------:R-:W1:Y:S02]  /*15bc0*/  SYNCS.PHASECHK.TRANS64.TRYWAIT P3, [R12+URZ+0x34850], R0 ;  /* 0x034850000c0075a7 */ /* 0x000e64000806017f */
[----:B-1----:R-:W-:Y:S05]  /*15bd0*/  @!P3 BRA `(.L_x_2885) ;  /* 0x000000f800dcb947 */ /* 0x002fea0003800000 */
.L_x_2884:
[----:B------:R-:W-:Y:S05]  /*15be0*/  BSYNC B2 ;  /* 0x0000000000027941 */ /* 0x000fea0003800000 */
.L_x_2883:
[----:B01----:R-:W-:Y:S01]  /*15bf0*/  VIADD R0, R16, 0x400 ;  /* 0x0000040010007836 */ /* 0x003fe20000000000 */
[----:B------:R-:W-:Y:S01]  /*15c00*/  WARPGROUP.ARRIVE ;  /* 0x00000000000079c5 */ /* 0x000fe20000000000 */
[----:B------:R-:W-:Y:S02]  /*15c10*/  IMAD.MOV.U32 R3, RZ, RZ, 0x40000040 ;  /* 0x40000040ff037424 */ /* 0x000fe400078e00ff */
[----:B------:R-:W-:Y:S01]  /*15c20*/  IMAD.MOV.U32 R5, RZ, RZ, 0x40000040 ;  /* 0x40000040ff057424 */ /* 0x000fe200078e00ff */
[----:B------:R-:W-:Y:S01]  /*15c30*/  SHF.R.U32.HI R0, RZ, 0x4, R0 ;  /* 0x00000004ff007819 */ /* 0x000fe20000011600 */
[----:B------:R-:W-:Y:S01]  /*15c40*/  IMAD.IADD R13, R205, 0x1, R200 ;  /* 0x00000001cd0d7824 */ /* 0x000fe200078e02c8 */
[----:B------:R-:W-:Y:S01]  /*15c50*/  R2UR UR7, R3 ;  /* 0x00000000030772ca */ /* 0x000fe200000e0000 */
[----:B------:R-:W-:Y:S01]  /*15c60*/  @!P1 VIADD R15, R15, 0x34840 ;  /* 0x000348400f0f9836 */ /* 0x000fe20000000000 */
[----:B------:R-:W-:Y:S01]  /*15c70*/  LOP3.LUT R0, R0, 0x3fff, RZ, 0xc0, !PT ;  /* 0x00003fff00007812 */ /* 0x000fe200078ec0ff */
[----:B------:R-:W0:Y:S03]  /*15c80*/  @P2 LDC R3, c[0x0][0x44c] ;  /* 0x00011300ff032b82 */ /* 0x000e260000000800 */
[----:B------:R-:W-:-:S02]  /*15c90*/  LOP3.LUT R0, R0, 0x4000000, RZ, 0xfc, !PT ;  /* 0x0400000000007812 */ /* 0x000fc400078efcff */
[----:B------:R-:W-:-:S03]  /*15ca0*/  @!P1 PRMT R15, RZ, 0x654, R15 ;  /* 0x00000654ff0f9816 */ /* 0x000fc6000000000f */
[----:B------:R-:W-:Y:S02]  /*15cb0*/  IMAD R2, R21, 0x800, R0 ;  /* 0x0000080015027824 */ /* 0x000fe400078e0200 */
[----:B------:R-:W1:Y:S01]  /*15cc0*/  @P2 LDC R0, c[0x0][0x450] ;  /* 0x00011400ff002b82 */ /* 0x000e620000000800 */
[----:B------:R-:W-:Y:S02]  /*15cd0*/  IMAD.MOV.U32 R21, RZ, RZ, 0x40000040 ;  /* 0x40000040ff157424 */ /* 0x000fe400078e00ff */
[C---:B------:R-:W-:Y:S01]  /*15ce0*/  R2UR UR6, R2.reuse ;  /* 0x00000000020672ca */ /* 0x040fe200000e0000 */
[C---:B------:R-:W-:Y:S02]  /*15cf0*/  VIADD R4, R2.reuse, 0x80 ;  /* 0x0000008002047836 */ /* 0x040fe40000000000 */
[----:B------:R-:W-:Y:S02]  /*15d00*/  VIADD R20, R2, 0x200 ;  /* 0x0000020002147836 */ /* 0x000fe40000000000 */
[----:B0-----:R-:W-:-:S08]  /*15d10*/  @P2 IMAD.HI.U32 R3, R13, R3, RZ ;  /* 0x000000030d032227 */ /* 0x001fd000078e00ff */
[----:B------:R-:W-:Y:S01]  /*15d20*/  HGMMA.64x128x16.F32.BF16 R88, R180, gdesc[UR4].tnspB, R88, gsb0 ;  /* 0x41e00004b4587df0 */ /* 0x000fe20008001858 */
[----:B------:R-:W-:Y:S01]  /*15d30*/  R2UR UR6, R4 ;  /* 0x00000000040672ca */ /* 0x000fe200000e0000 */
[----:B------:R-:W-:Y:S01]  /*15d40*/  VIADD R4, R2, 0x100 ;  /* 0x0000010002047836 */ /* 0x000fe20000000000 */
[----:B------:R-:W-:Y:S01]  /*15d50*/  R2UR UR7, R5 ;  /* 0x00000000050772ca */ /* 0x000fe200000e0000 */
[----:B------:R-:W-:Y:S01]  /*15d60*/  IMAD.MOV.U32 R5, RZ, RZ, 0x40000040 ;  /* 0x40000040ff057424 */ /* 0x000fe200078e00ff */
[----:B-1----:R-:W-:Y:S01]  /*15d70*/  @P2 SHF.R.U32.HI R13, RZ, R0, R3 ;  /* 0x00000000ff0d2219 */ /* 0x002fe20000011603 */
[----:B------:R-:W-:-:S04]  /*15d80*/  IMAD.MOV.U32 R3, RZ, RZ, -0x80 ;  /* 0xffffff80ff037424 */ /* 0x000fc800078e00ff */
[----:B------:R-:W0:Y:S01]  /*15d90*/  SHFL.IDX PT, R0, R13, RZ, 0x1c1f ;  /* 0x001c1fff0d007589 */ /* 0x000e2200000e0000 */
[----:B-----5:R-:W-:-:S04]  /*15da0*/  IMAD R3, R9, R3, 0x1 ;  /* 0x0000000109037424 */ /* 0x020fc800078e0203 */
[----:B------:R-:W-:-:S05]  /*15db0*/  IMAD R3, R204, -0x2, R3 ;  /* 0xfffffffecc037824 */ /* 0x000fca00078e0203 */
[----:B------:R-:W-:-:S05]  /*15dc0*/  IADD3 R3, -R201, R3, R202 ;  /* 0x00000003c9037210 */ /* 0x000fca0007ffe1ca */
[----:B0-----:R-:W-:-:S05]  /*15dd0*/  IMAD.IADD R0, R3, 0x1, R0 ;  /* 0x0000000103007824 */ /* 0x001fca00078e0200 */
[C---:B------:R-:W-:Y:S02]  /*15de0*/  ISETP.GT.AND P3, PT, R0.reuse, RZ, PT ;  /* 0x000000ff0000720c */ /* 0x040fe40003f64270 */
[----:B------:R-:W-:Y:S02]  /*15df0*/  ISETP.GT.AND P4, PT, R0, 0x1, PT ;  /* 0x000000010000780c */ /* 0x000fe40003f84270 */
[----:B------:R-:W-:Y:S02]  /*15e00*/  FSEL R24, R24, -INF , P3 ;  /* 0xff80000018187808 */ /* 0x000fe40001800000 */
[C---:B------:R-:W-:Y:S02]  /*15e10*/  ISETP.GT.AND P3, PT, R0.reuse, 0x8, PT ;  /* 0x000000080000780c */ /* 0x040fe40003f64270 */
[----:B------:R-:W-:Y:S02]  /*15e20*/  FSEL R25, R25, -INF , P4 ;  /* 0xff80000019197808 */ /* 0x000fe40002000000 */
[----:B------:R-:W-:-:S02]  /*15e30*/  ISETP.GT.AND P4, PT, R0, 0x9, PT ;  /* 0x000000090000780c */ /* 0x000fc40003f84270 */
[----:B------:R-:W-:Y:S02]  /*15e40*/  FSEL R28, R28, -INF , P3 ;  /* 0xff8000001c1c7808 */ /* 0x000fe40001800000 */
[C---:B------:R-:W-:Y:S02]  /*15e50*/  ISETP.GT.AND P3, PT, R0.reuse, 0x10, PT ;  /* 0x000000100000780c */ /* 0x040fe40003f64270 */
[----:B------:R-:W-:Y:S02]  /*15e60*/  FSEL R29, R29, -INF , P4 ;  /* 0xff8000001d1d7808 */ /* 0x000fe40002000000 */
[----:B------:R-:W-:Y:S02]  /*15e70*/  ISETP.GT.AND P4, PT, R0, 0x11, PT ;  /* 0x000000110000780c */ /* 0x000fe40003f84270 */
[----:B------:R-:W-:Y:S02]  /*15e80*/  FSEL R32, R32, -INF , P3 ;  /* 0xff80000020207808 */ /* 0x000fe40001800000 */
[----:B------:R-:W-:-:S02]  /*15e90*/  ISETP.GT.AND P3, PT, R0, 0x18, PT ;  /* 0x000000180000780c */ /* 0x000fc40003f64270 */
[----:B------:R-:W-:Y:S02]  /*15ea0*/  FSEL R33, R33, -INF , P4 ;  /* 0xff80000021217808 */ /* 0x000fe40002000000 */
        /* <DEDUP_REMOVED lines=36> */
[----:B------:R-:W-:Y:S01]  /*160f0*/  ISETP.GT.AND P4, PT, R0, 0x61, PT ;  /* 0x000000610000780c */ /* 0x000fe20003f84270 */
[----:B------:R-:W-:Y:S02]  /*16100*/  WARPGROUP.DEPBAR.LE gsb0, 0x0 ;  /* 0x00008000000079c5 */ /* 0x000fe40000010000 */
[----:B------:R-:W-:Y:S01]  /*16110*/  WARPGROUP.ARRIVE ;  /* 0x00000000000079c5 */ /* 0x000fe20000000000 */
[----:B------:R-:W-:Y:S02]  /*16120*/  FSEL R72, R72, -INF , P3 ;  /* 0xff80000048487808 */ /* 0x000fe40001800000 */
[----:B------:R-:W-:Y:S02]  /*16130*/  ISETP.GT.AND P3, PT, R0, 0x68, PT ;  /* 0x000000680000780c */ /* 0x000fe40003f64270 */
[----:B------:R-:W-:Y:S01]  /*16140*/  FSEL R73, R73, -INF , P4 ;  /* 0xff80000049497808 */ /* 0x000fe20002000000 */
[----:B------:R-:W-:Y:S01]  /*16150*/  HGMMA.64x128x16.F32.BF16 R88, R176, gdesc[UR4].tnspB, R88, gsb0 ;  /* 0x41e00004b0587df0 */ /* 0x000fe20008001858 */
[----:B------:R-:W-:Y:S01]  /*16160*/  R2UR UR6, R4 ;  /* 0x00000000040672ca */ /* 0x000fe200000e0000 */
[----:B------:R-:W-:Y:S01]  /*16170*/  VIADD R4, R2, 0x180 ;  /* 0x0000018002047836 */ /* 0x000fe20000000000 */
[----:B------:R-:W-:Y:S01]  /*16180*/  R2UR UR7, R5 ;  /* 0x00000000050772ca */ /* 0x000fe200000e0000 */
[----:B------:R-:W-:Y:S01]  /*16190*/  IMAD.MOV.U32 R5, RZ, RZ, 0x40000040 ;  /* 0x40000040ff057424 */ /* 0x000fe200078e00ff */
        /* <DEDUP_REMOVED lines=10> */
[----:B------:R-:W-:Y:S01]  /*16240*/  FSEL R85, R85, -INF , P4 ;  /* 0xff80000055557808 */ /* 0x000fe20002000000 */
[----:B------:R-:W-:Y:S02]  /*16250*/  WARPGROUP.DEPBAR.LE gsb0, 0x0 ;  /* 0x00008000000079c5 */ /* 0x000fe40000010000 */
[----:B------:R-:W-:-:S06]  /*16260*/  WARPGROUP.ARRIVE ;  /* 0x00000000000079c5 */ /* 0x000fcc0000000000 */
[----:B------:R-:W-:Y:S01]  /*16270*/  HGMMA.64x128x16.F32.BF16 R88, R172, gdesc[UR4].tnspB, R88, gsb0 ;  /* 0x41e00004ac587df0 */ /* 0x000fe20008001858 */
[----:B------:R-:W-:Y:S02]  /*16280*/  R2UR UR6, R4 ;  /* 0x00000000040672ca */ /* 0x000fe400000e0000 */
[----:B------:R-:W-:Y:S02]  /*16290*/  FMNMX.FTZ R4, R24, R10, !PT ;  /* 0x0000000a18047209 */ /* 0x000fe40007810000 */
        /* <DEDUP_REMOVED lines=40> */
[----:B0-----:R-:W-:Y:S01]  /*16520*/  FMNMX.FTZ R4, R4, R0, !PT ;  /* 0x0000000004047209 */ /* 0x001fe20007810000 */
[----:B------:R-:W-:Y:S01]  /*16530*/  IMAD.U32 R0, RZ, RZ, UR39 ;  /* 0x00000027ff007e24 */ /* 0x000fe2000f8e00ff */
[----:B------:R-:W-:Y:S02]  /*16540*/  R2UR UR10, R20 ;  /* 0x00000000140a72ca */ /* 0x000fe400000e0000 */
[----:B------:R-:W-:Y:S01]  /*16550*/  R2UR UR11, R21 ;  /* 0x00000000150b72ca */ /* 0x000fe200000e0000 */
[----:B------:R-:W0:Y:S02]  /*16560*/  SHFL.BFLY PT, R5, R4, 0x1, 0x1f ;  /* 0x0c201f0004057f89 */ /* 0x000e2400000e0000 */
[----:B0-----:R-:W-:-:S02]  /*16570*/  FMNMX.FTZ R4, R4, R5, !PT ;  /* 0x0000000504047209 */ /* 0x001fc40007810000 */
[----:B------:R-:W0:Y:S02]  /*16580*/  SHFL.IDX PT, R5, R13, 0x1, 0x1c1f ;  /* 0x003c1f000d057f89 */ /* 0x000e2400000e0000 */
[----:B------:R-:W-:Y:S01]  /*16590*/  FSETP.NEU.FTZ.AND P3, PT, R4, -INF , PT ;  /* 0xff8000000400780b */ /* 0x000fe20003f7d000 */
[----:B0-----:R-:W-:-:S05]  /*165a0*/  IMAD.IADD R3, R3, 0x1, R5 ;  /* 0x0000000103037824 */ /* 0x001fca00078e0205 */
[C---:B------:R-:W-:Y:S02]  /*165b0*/  ISETP.GT.AND P4, PT, R3.reuse, RZ, PT ;  /* 0x000000ff0300720c */ /* 0x040fe40003f84270 */
        /* <DEDUP_REMOVED lines=36> */
[C---:B------:R-:W-:Y:S01]  /*16800*/  ISETP.GT.AND P5, PT, R3.reuse, 0x49, PT ;  /* 0x000000490300780c */ /* 0x040fe20003fa4270 */
[----:B------:R-:W-:Y:S02]  /*16810*/  WARPGROUP.DEPBAR.LE gsb0, 0x0 ;  /* 0x00008000000079c5 */ /* 0x000fe40000010000 */
[----:B------:R-:W-:Y:S01]  /*16820*/  WARPGROUP.ARRIVE ;  /* 0x00000000000079c5 */ /* 0x000fe20000000000 */
[----:B------:R-:W-:Y:S01]  /*16830*/  FMUL.FTZ R169, R4, R0 ;  /* 0x0000000004a97220 */ /* 0x000fe20000410000 */
[----:B------:R-:W-:Y:S02]  /*16840*/  FSEL R62, R62, -INF , P4 ;  /* 0xff8000003e3e7808 */ /* 0x000fe40002000000 */
[----:B------:R-:W-:Y:S02]  /*16850*/  ISETP.GT.AND P4, PT, R3, 0x50, PT ;  /* 0x000000500300780c */ /* 0x000fe40003f84270 */
[----:B------:R-:W-:Y:S01]  /*16860*/  HGMMA.64x128x16.F32.BF16 R88, R164, gdesc[UR4].tnspB, R88, gsb0 ;  /* 0x41e00004a4587df0 */ /* 0x000fe20008001858 */
[----:B------:R-:W-:-:S02]  /*16870*/  FSEL R169, R169, RZ, P3 ;  /* 0x000000ffa9a97208 */ /* 0x000fc40001800000 */
[----:B------:R-:W-:Y:S02]  /*16880*/  FSEL R63, R63, -INF , P5 ;  /* 0xff8000003f3f7808 */ /* 0x000fe40002800000 */
[----:B------:R-:W-:Y:S01]  /*16890*/  ISETP.GT.AND P5, PT, R3, 0x51, PT ;  /* 0x000000510300780c */ /* 0x000fe20003fa4270 */
[-CC-:B------:R-:W-:Y:S01]  /*168a0*/  FFMA.FTZ R180, R24, R0.reuse, -R169.reuse ;  /* 0x0000000018b47223 */ /* 0x180fe200000108a9 */
[----:B------:R-:W-:Y:S01]  /*168b0*/  FMNMX.FTZ R24, R26, R11, !PT ;  /* 0x0000000b1a187209 */ /* 0x000fe20007810000 */
[-CC-:B------:R-:W-:Y:S01]  /*168c0*/  FFMA.FTZ R182, R28, R0.reuse, -R169.reuse ;  /* 0x000000001cb67223 */ /* 0x180fe200000108a9 */
[----:B------:R-:W-:Y:S01]  /*168d0*/  FSEL R66, R66, -INF , P4 ;  /* 0xff80000042427808 */ /* 0x000fe20002000000 */
[--C-:B------:R-:W-:Y:S01]  /*168e0*/  FFMA.FTZ R20, R29, R0, -R169.reuse ;  /* 0x000000001d147223 */ /* 0x100fe200000108a9 */
[----:B------:R-:W-:Y:S01]  /*168f0*/  FMNMX.FTZ R5, R27, R24, !PT ;  /* 0x000000181b057209 */ /* 0x000fe20007810000 */
[----:B------:R-:W-:Y:S01]  /*16900*/  IMAD.MOV.U32 R29, RZ, RZ, 0x40000040 ;  /* 0x40000040ff1d7424 */ /* 0x000fe200078e00ff */
[----:B------:R-:W-:Y:S01]  /*16910*/  ISETP.GT.AND P4, PT, R3, 0x58, PT ;  /* 0x000000580300780c */ /* 0x000fe20003f84270 */
[-CC-:B------:R-:W-:Y:S01]  /*16920*/  FFMA.FTZ R168, R48, R0.reuse, -R169.reuse ;  /* 0x0000000030a87223 */ /* 0x180fe200000108a9 */
        /* <DEDUP_REMOVED lines=57> */
[----:B------:R-:W-:Y:S01]  /*16cc0*/  FFMA.FTZ R57, R84, R0, -R169 ;  /* 0x0000000054397223 */ /* 0x000fe200000108a9 */
[----:B------:R-:W-:-:S02]  /*16cd0*/  FSEL R82, R82, -INF , P4 ;  /* 0xff80000052527808 */ /* 0x000fc40002000000 */
[----:B------:R-:W-:Y:S01]  /*16ce0*/  FMNMX.FTZ R5, R59, R28, !PT ;  /* 0x0000001c3b057209 */ /* 0x000fe20007810000 */
[----:B------:R-:W-:Y:S01]  /*16cf0*/  MUFU.EX2 R24, R24 ;  /* 0x0000001800187308 */ /* 0x000fe20000000800 */
[----:B------:R-:W-:Y:S02]  /*16d00*/  ISETP.GT.AND P4, PT, R3, 0x78, PT ;  /* 0x000000780300780c */ /* 0x000fe40003f84270 */
[----:B------:R-:W-:Y:S02]  /*16d10*/  FMNMX.FTZ R28, R62, R5, !PT ;  /* 0x000000053e1c7209 */ /* 0x000fe40007810000 */
[----:B------:R-:W-:Y:S02]  /*16d20*/  FSEL R83, R83, -INF , P5 ;  /* 0xff80000053537808 */ /* 0x000fe40002800000 */
[----:B------:R-:W-:Y:S01]  /*16d30*/  FMNMX.FTZ R5, R63, R28, !PT ;  /* 0x0000001c3f057209 */ /* 0x000fe20007810000 */
[----:B------:R-:W-:Y:S01]  /*16d40*/  MUFU.EX2 R172, R172 ;  /* 0x000000ac00ac7308 */ /* 0x000fe20000000800 */
[----:B------:R-:W-:-:S02]  /*16d50*/  ISETP.GT.AND P5, PT, R3, 0x79, PT ;  /* 0x000000790300780c */ /* 0x000fc40003fa4270 */
[----:B------:R-:W-:Y:S02]  /*16d60*/  FMNMX.FTZ R28, R66, R5, !PT ;  /* 0x00000005421c7209 */ /* 0x000fe40007810000 */
[----:B------:R-:W-:Y:S02]  /*16d70*/  FSEL R86, R86, -INF , P4 ;  /* 0xff80000056567808 */ /* 0x000fe40002000000 */
[----:B------:R-:W-:Y:S01]  /*16d80*/  FMNMX.FTZ R5, R67, R28, !PT ;  /* 0x0000001c43057209 */ /* 0x000fe20007810000 */
[----:B------:R-:W-:Y:S01]  /*16d90*/  MUFU.EX2 R25, R25 ;  /* 0x0000001900197308 */ /* 0x000fe20000000800 */
[----:B------:R-:W-:Y:S02]  /*16da0*/  FSEL R87, R87, -INF , P5 ;  /* 0xff80000057577808 */ /* 0x000fe40002800000 */
[----:B------:R-:W-:Y:S02]  /*16db0*/  FMNMX.FTZ R28, R70, R5, !PT ;  /* 0x00000005461c7209 */ /* 0x000fe40007810000 */
[----:B------:R-:W-:-:S02]  /*16dc0*/  R2UR UR7, R29 ;  /* 0x000000001d0772ca */ /* 0x000fc400000e0000 */
        /* <DEDUP_REMOVED lines=13> */
[----:B------:R-:W-:Y:S04]  /*16ea0*/  MUFU.EX2 R170, R170 ;  /* 0x000000aa00aa7308 */ /* 0x000fe80000000800 */
[----:B------:R-:W0:Y:S04]  /*16eb0*/  SHFL.BFLY PT, R28, R3, 0x2, 0x1f ;  /* 0x0c401f00031c7f89 */ /* 0x000e2800000e0000 */
        /* <DEDUP_REMOVED lines=8> */
[----:B------:R-:W-:Y:S07]  /*16f40*/  HGMMA.64x128x16.F32.BF16 R88, R160, gdesc[UR8].tnspB, R88, gsb0 ;  /* 0x41e00008a0587df0 */ /* 0x000fee0008001858 */
[----:B------:R-:W-:Y:S01]  /*16f50*/  MUFU.EX2 R164, R164 ;  /* 0x000000a400a47308 */ /* 0x000fe20000000800 */
[----:B0-----:R-:W-:-:S02]  /*16f60*/  FMNMX.FTZ R28, R3, R28, !PT ;  /* 0x0000001c031c7209 */ /* 0x001fc40007810000 */
[----:B------:R-:W-:Y:S02]  /*16f70*/  FSEL R3, R4, RZ, P3 ;  /* 0x000000ff04037208 */ /* 0x000fe40001800000 */
[----:B------:R-:W-:Y:S01]  /*16f80*/  ISETP.GT.AND P3, PT, R9, R14, PT ;  /* 0x0000000e0900720c */ /* 0x000fe20003f64270 */
[----:B------:R-:W0:Y:S02]  /*16f90*/  SHFL.BFLY PT, R5, R28, 0x1, 0x1f ;  /* 0x0c201f001c057f89 */ /* 0x000e2400000e0000 */
[----:B------:R-:W-:Y:S01]  /*16fa0*/  MUFU.EX2 R166, R166 ;  /* 0x000000a600a67308 */ /* 0x000fe20000000800 */
[----:B------:R-:W-:Y:S01]  /*16fb0*/  FADD.FTZ R3, -R3, R10 ;  /* 0x0000000a03037221 */ /* 0x000fe20000010100 */
[----:B------:R-:W-:-:S03]  /*16fc0*/  VIADD R9, R9, 0xffffffff ;  /* 0xffffffff09097836 */ /* 0x000fc60000000000 */
[----:B------:R-:W-:-:S03]  /*16fd0*/  FMUL.FTZ R3, R3, R0 ;  /* 0x0000000003037220 */ /* 0x000fc60000410000 */
[----:B------:R-:W-:Y:S08]  /*16fe0*/  MUFU.EX2 R48, R48 ;  /* 0x0000003000307308 */ /* 0x000ff00000000800 */
[----:B------:R-:W1:Y:S01]  /*16ff0*/  MUFU.EX2 R3, R3 ;  /* 0x0000000300037308 */ /* 0x000e620000000800 */
[----:B0-----:R-:W-:Y:S01]  /*17000*/  FMNMX.FTZ R5, R28, R5, !PT ;  /* 0x000000051c057209 */ /* 0x001fe20007810000 */
[----:B------:R-:W-:-:S06]  /*17010*/  VIADD R28, R2, 0x300 ;  /* 0x00000300021c7836 */ /* 0x000fcc0000000000 */
[----:B------:R-:W-:Y:S01]  /*17020*/  MUFU.EX2 R45, R45 ;  /* 0x0000002d002d7308 */ /* 0x000fe20000000800 */
[C---:B------:R-:W-:Y:S01]  /*17030*/  FSETP.NEU.FTZ.AND P4, PT, R5.reuse, -INF , PT ;  /* 0xff8000000500780b */ /* 0x040fe20003f9d000 */
[C---:B------:R-:W-:Y:S01]  /*17040*/  FMUL.FTZ R61, R5.reuse, R0 ;  /* 0x00000000053d7220 */ /* 0x040fe20000410000 */
[----:B------:R-:W-:Y:S02]  /*17050*/  R2UR UR6, R28 ;  /* 0x000000001c0672ca */ /* 0x000fe400000e0000 */
[----:B------:R-:W-:Y:S02]  /*17060*/  FSEL R10, R5, RZ, P4 ;  /* 0x000000ff050a7208 */ /* 0x000fe40002000000 */
[----:B------:R-:W-:Y:S01]  /*17070*/  FSEL R61, R61, RZ, P4 ;  /* 0x000000ff3d3d7208 */ /* 0x000fe20002000000 */
[----:B------:R-:W-:Y:S02]  /*17080*/  MUFU.EX2 R41, R41 ;  /* 0x0000002900297308 */ /* 0x000fe40000000800 */
[----:B------:R-:W-:Y:S01]  /*17090*/  FADD.FTZ R11, -R10, R11 ;  /* 0x0000000b0a0b7221 */ /* 0x000fe20000010100 */
[----:B------:R-:W-:-:S02]  /*170a0*/  VIADD R10, R2, 0x380 ;  /* 0x00000380020a7836 */ /* 0x000fc40000000000 */
[-CC-:B------:R-:W-:Y:S01]  /*170b0*/  FFMA.FTZ R181, R26, R0.reuse, -R61.reuse ;  /* 0x000000001ab57223 */ /* 0x180fe2000001083d */
[-CC-:B------:R-:W-:Y:S01]  /*170c0*/  FFMA.FTZ R26, R27, R0.reuse, -R61.reuse ;  /* 0x000000001b1a7223 */ /* 0x180fe2000001083d */
[-C--:B------:R-:W-:Y:S01]  /*170d0*/  FMUL.FTZ R2, R11, R0.reuse ;  /* 0x000000000b027220 */ /* 0x080fe20000410000 */
[----:B------:R-:W-:Y:S02]  /*170e0*/  IMAD.MOV.U32 R11, RZ, RZ, 0x40000040 ;  /* 0x40000040ff0b7424 */ /* 0x000fe400078e00ff */
[-CC-:B------:R-:W-:Y:S01]  /*170f0*/  FFMA.FTZ R183, R30, R0.reuse, -R61.reuse ;  /* 0x000000001eb77223 */ /* 0x180fe2000001083d */
[-CC-:B------:R-:W-:Y:S01]  /*17100*/  FFMA.FTZ R31, R31, R0.reuse, -R61.reuse ;  /* 0x000000001f1f7223 */ /* 0x180fe2000001083d */
[----:B------:R-:W-:Y:S01]  /*17110*/  MUFU.EX2 R181, R181 ;  /* 0x000000b500b57308 */ /* 0x000fe20000000800 */
[-CC-:B------:R-:W-:Y:S01]  /*17120*/  FFMA.FTZ R177, R34, R0.reuse, -R61.reuse ;  /* 0x0000000022b17223 */ /* 0x180fe2000001083d */
[-CC-:B------:R-:W-:Y:S01]  /*17130*/  FFMA.FTZ R27, R35, R0.reuse, -R61.reuse ;  /* 0x00000000231b7223 */ /* 0x180fe2000001083d */
[-CC-:B------:R-:W-:Y:S01]  /*17140*/  FFMA.FTZ R179, R38, R0.reuse, -R61.reuse ;  /* 0x0000000026b37223 */ /* 0x180fe2000001083d */
[----:B-1----:R-:W-:Y:S01]  /*17150*/  FFMA.FTZ R38, R3, R7, R180 ;  /* 0x0000000703267223 */ /* 0x002fe200000100b4 */
        /* <DEDUP_REMOVED lines=18> */
[----:B------:R-:W-:Y:S01]  /*17280*/  FFMA.FTZ R86, R86, R0, -R61 ;  /* 0x0000000056567223 */ /* 0x000fe2000001083d */
[----:B------:R-:W2:Y:S01]  /*17290*/  MUFU.EX2 R183, R183 ;  /* 0x000000b700b77308 */ /* 0x000ea20000000800 */
[----:B0-----:R-:W-:Y:S01]  /*172a0*/  FFMA.FTZ R7, R2, R6, R181 ;  /* 0x0000000602077223 */ /* 0x001fe200000100b5 */
[----:B------:R-:W-:Y:S01]  /*172b0*/  @!P1 VIADD R6, R12, 0x34860 ;  /* 0x000348600c069836 */ /* 0x000fe20000000000 */
[----:B------:R-:W-:-:S05]  /*172c0*/  F2FP.BF16.F32.PACK_AB R180, R13, R180 ;  /* 0x000000b40db4723e */ /* 0x000fca00000010ff */
[----:B------:R-:W0:Y:S01]  /*172d0*/  MUFU.EX2 R31, R31 ;  /* 0x0000001f001f7308 */ /* 0x000e220000000800 */
[C---:B-1----:R-:W-:Y:S01]  /*172e0*/  FADD.FTZ R12, R26.reuse, R7 ;  /* 0x000000071a0c7221 */ /* 0x042fe20000010000 */
[----:B------:R-:W-:Y:S01]  /*172f0*/  @!P1 PRMT R7, RZ, 0x654, R6 ;  /* 0x00000654ff079816 */ /* 0x000fe20000000006 */
[----:B------:R-:W-:Y:S01]  /*17300*/  FFMA.FTZ R6, R63, R0, -R61 ;  /* 0x000000003f067223 */ /* 0x000fe2000001083d */
[----:B------:R-:W-:-:S04]  /*17310*/  F2FP.BF16.F32.PACK_AB R181, R26, R181 ;  /* 0x000000b51ab5723e */ /* 0x000fc800000010ff */
[----:B------:R-:W1:Y:S01]  /*17320*/  MUFU.EX2 R177, R177 ;  /* 0x000000b100b17308 */ /* 0x000e620000000800 */
[----:B--2---:R-:W-:-:S07]  /*17330*/  FADD.FTZ R12, R183, R12 ;  /* 0x0000000cb70c7221 */ /* 0x004fce0000010000 */
[----:B------:R-:W2:Y:S01]  /*17340*/  MUFU.EX2 R27, R27 ;  /* 0x0000001b001b7308 */ /* 0x000ea20000000800 */
[----:B0-----:R-:W-:-:S07]  /*17350*/  F2FP.BF16.F32.PACK_AB R183, R31, R183 ;  /* 0x000000b71fb7723e */ /* 0x001fce00000010ff */
        /* <DEDUP_REMOVED lines=12> */
[----:B------:R-:W-:Y:S01]  /*17420*/  R2UR UR6, R10 ;  /* 0x000000000a0672ca */ /* 0x000fe200000e0000 */
[-CC-:B------:R-:W-:Y:S01]  /*17430*/  FFMA.FTZ R10, R59, R0.reuse, -R61.reuse ;  /* 0x000000003b0a7223 */ /* 0x180fe2000001083d */
[----:B------:R-:W-:Y:S01]  /*17440*/  R2UR UR7, R11 ;  /* 0x000000000b0772ca */ /* 0x000fe200000e0000 */
[----:B------:R-:W-:Y:S01]  /*17450*/  FADD.FTZ R11, R13, R38 ;  /* 0x000000260d0b7221 */ /* 0x000fe20000010000 */
[----:B------:R-:W-:Y:S01]  /*17460*/  FADD.FTZ R38, R31, R12 ;  /* 0x0000000c1f267221 */ /* 0x000fe20000010000 */
[----:B------:R-:W-:Y:S01]  /*17470*/  MUFU.EX2 R28, R28 ;  /* 0x0000001c001c7308 */ /* 0x000fe20000000800 */
[----:B------:R-:W-:Y:S01]  /*17480*/  FFMA.FTZ R12, R67, R0, -R61 ;  /* 0x00000000430c7223 */ /* 0x000fe2000001083d */
[----:B------:R-:W-:Y:S01]  /*17490*/  FADD.FTZ R11, R182, R11 ;  /* 0x0000000bb60b7221 */ /* 0x000fe20000010000 */
[----:B-1----:R-:W-:Y:S01]  /*174a0*/  FADD.FTZ R38, R177, R38 ;  /* 0x00000026b1267221 */ /* 0x002fe20000010000 */
[----:B------:R-:W-:Y:S01]  /*174b0*/  F2FP.BF16.F32.PACK_AB R182, R20, R182 ;  /* 0x000000b614b6723e */ /* 0x000fe200000010ff */
[----:B------:R-:W-:Y:S01]  /*174c0*/  FFMA.FTZ R163, R70, R0, -R61 ;  /* 0x0000000046a37223 */ /* 0x000fe2000001083d */
[----:B------:R-:W-:Y:S01]  /*174d0*/  FADD.FTZ R11, R20, R11 ;  /* 0x0000000b140b7221 */ /* 0x000fe20000010000 */
[----:B--2---:R-:W-:Y:S01]  /*174e0*/  F2FP.BF16.F32.PACK_AB R177, R27, R177 ;  /* 0x000000b11bb1723e */ /* 0x004fe200000010ff */
[----:B------:R-:W-:Y:S02]  /*174f0*/  MUFU.EX2 R169, R169 ;  /* 0x000000a900a97308 */ /* 0x000fe40000000800 */
[----:B------:R-:W-:Y:S01]  /*17500*/  FADD.FTZ R42, R176, R11 ;  /* 0x0000000bb02a7221 */ /* 0x000fe20000010000 */
[----:B------:R-:W-:-:S05]  /*17510*/  F2FP.BF16.F32.PACK_AB R176, R21, R176 ;  /* 0x000000b015b0723e */ /* 0x000fca00000010ff */
        /* <DEDUP_REMOVED lines=16> */
[----:B------:R-:W-:-:S05]  /*17620*/  WARPGROUP.ARRIVE ;  /* 0x00000000000079c5 */ /* 0x000fca0000000000 */
[----:B------:R-:W1:Y:S01]  /*17630*/  MUFU.EX2 R75, R75 ;  /* 0x0000004b004b7308 */ /* 0x000e620000000800 */
[----:B------:R-:W-:Y:S01]  /*17640*/  HGMMA.64x128x16.F32.BF16 R88, R152, gdesc[UR4].tnspB, R88, gsb0 ;  /* 0x41e0000498587df0 */ /* 0x000fe20008001858 */
[----:B0-----:R-:W-:-:S06]  /*17650*/  F2FP.BF16.F32.PACK_AB R156, R44, R40 ;  /* 0x000000282c9c723e */ /* 0x001fcc00000010ff */
[----:B------:R-:W-:Y:S08]  /*17660*/  MUFU.EX2 R49, R49 ;  /* 0x0000003100317308 */ /* 0x000ff00000000800 */
[----:B------:R-:W-:Y:S01]  /*17670*/  MUFU.EX2 R78, R78 ;  /* 0x0000004e004e7308 */ /* 0x000fe20000000800 */
[----:B-1----:R-:W-:-:S07]  /*17680*/  F2FP.BF16.F32.PACK_AB R157, R75, R74 ;  /* 0x0000004a4b9d723e */ /* 0x002fce00000010ff */
[----:B------:R-:W0:Y:S08]  /*17690*/  MUFU.EX2 R52, R52 ;  /* 0x0000003400347308 */ /* 0x000e300000000800 */
[----:B------:R-:W1:Y:S08]  /*176a0*/  MUFU.EX2 R79, R79 ;  /* 0x0000004f004f7308 */ /* 0x000e700000000800 */
[----:B------:R-:W-:Y:S01]  /*176b0*/  MUFU.EX2 R53, R53 ;  /* 0x0000003500357308 */ /* 0x000fe20000000800 */
[----:B0-----:R-:W-:-:S07]  /*176c0*/  F2FP.BF16.F32.PACK_AB R158, R52, R49 ;  /* 0x00000031349e723e */ /* 0x001fce00000010ff */
[----:B------:R-:W0:Y:S01]  /*176d0*/  MUFU.EX2 R56, R56 ;  /* 0x0000003800387308 */ /* 0x000e220000000800 */
[----:B-1----:R-:W-:-:S07]  /*176e0*/  F2FP.BF16.F32.PACK_AB R159, R79, R78 ;  /* 0x0000004e4f9f723e */ /* 0x002fce00000010ff */
[----:B------:R-:W-:Y:S08]  /*176f0*/  MUFU.EX2 R83, R83 ;  /* 0x0000005300537308 */ /* 0x000ff00000000800 */
[----:B------:R-:W-:Y:S08]  /*17700*/  MUFU.EX2 R57, R57 ;  /* 0x0000003900397308 */ /* 0x000ff00000000800 */
[----:B------:R-:W1:Y:S01]  /*17710*/  MUFU.EX2 R60, R60 ;  /* 0x0000003c003c7308 */ /* 0x000e620000000800 */
[----:B------:R-:W-:-:S02]  /*17720*/  WARPGROUP.DEPBAR.LE gsb0, 0x0 ;  /* 0x00008000000079c5 */ /* 0x000fc40000010000 */
[----:B------:R-:W-:Y:S05]  /*17730*/  @!P1 SYNCS.ARRIVE.TRANS64.RED.A1T0 RZ, [R15+URZ], RZ ;  /* 0x000000ff0fff99a7 */ /* 0x000fea000810043f */
[----:B------:R-:W-:Y:S01]  /*17740*/  MUFU.EX2 R153, R82 ;  /* 0x0000005200997308 */ /* 0x000fe20000000800 */
[----:B0-----:R-:W-:Y:S02]  /*17750*/  F2FP.BF16.F32.PACK_AB R152, R56, R53 ;  /* 0x000000353898723e */ /* 0x001fe400000010ff */
[----:B-1----:R-:W-:Y:S01]  /*17760*/  F2FP.BF16.F32.PACK_AB R154, R60, R57 ;  /* 0x000000393c9a723e */ /* 0x002fe200000010ff */
[----:B------:R0:W-:Y:S04]  /*17770*/  @!P1 SYNCS.ARRIVE.TRANS64.RED.A1T0 RZ, [R7+URZ], RZ ;  /* 0x000000ff07ff99a7 */ /* 0x0001e8000810043f */
[----:B------:R-:W-:Y:S01]  /*17780*/  MUFU.EX2 R155, R86 ;  /* 0x00000056009b7308 */ /* 0x000fe20000000800 */
[----:B0-----:R-:W-:Y:S01]  /*17790*/  FADD.FTZ R7, R21, R42 ;  /* 0x0000002a15077221 */ /* 0x001fe20000010000 */
[----:B------:R-:W-:Y:S01]  /*177a0*/  FADD.FTZ R42, R27, R38 ;  /* 0x000000261b2a7221 */ /* 0x000fe20000010000 */
[-CC-:B------:R-:W-:Y:S01]  /*177b0*/  FFMA.FTZ R38, R71, R0.reuse, -R61.reuse ;  /* 0x0000000047267223 */ /* 0x180fe2000001083d */
[----:B------:R-:W-:Y:S01]  /*177c0*/  FFMA.FTZ R61, R87, R0, -R61 ;  /* 0x00000000573d7223 */ /* 0x000fe2000001083d */
[----:B------:R-:W-:Y:S01]  /*177d0*/  FADD.FTZ R7, R178, R7 ;  /* 0x00000007b2077221 */ /* 0x000fe20000010000 */
[----:B------:R-:W-:Y:S01]  /*177e0*/  FADD.FTZ R42, R179, R42 ;  /* 0x0000002ab32a7221 */ /* 0x000fe20000010000 */
[----:B------:R-:W-:Y:S01]  /*177f0*/  F2FP.BF16.F32.PACK_AB R178, R24, R178 ;  /* 0x000000b218b2723e */ /* 0x000fe200000010ff */
[----:B------:R-:W-:-:S02]  /*17800*/  IMAD.MOV.U32 R21, RZ, RZ, R185 ;  /* 0x000000ffff157224 */ /* 0x000fc400078e00b9 */
[----:B------:R-:W-:Y:S01]  /*17810*/  FADD.FTZ R7, R24, R7 ;  /* 0x0000000718077221 */ /* 0x000fe20000010000 */
[C---:B------:R-:W-:Y:S01]  /*17820*/  FADD.FTZ R42, R29.reuse, R42 ;  /* 0x0000002a1d2a7221 */ /* 0x040fe20000010000 */
[----:B------:R-:W0:Y:S01]  /*17830*/  MUFU.EX2 R38, R38 ;  /* 0x0000002600267308 */ /* 0x000e220000000800 */
[----:B------:R-:W-:Y:S01]  /*17840*/  F2FP.BF16.F32.PACK_AB R179, R29, R179 ;  /* 0x000000b31db3723e */ /* 0x000fe200000010ff */
[----:B------:R-:W-:Y:S01]  /*17850*/  FADD.FTZ R46, R172, R7 ;  /* 0x00000007ac2e7221 */ /* 0x000fe20000010000 */
[----:B------:R-:W-:Y:S01]  /*17860*/  FADD.FTZ R7, R173, R42 ;  /* 0x0000002aad077221 */ /* 0x000fe20000010000 */
[C---:B------:R-:W-:Y:S02]  /*17870*/  F2FP.BF16.F32.PACK_AB R172, R25.reuse, R172 ;  /* 0x000000ac19ac723e */ /* 0x040fe400000010ff */
[----:B------:R-:W-:Y:S01]  /*17880*/  FADD.FTZ R11, R25, R46 ;  /* 0x0000002e190b7221 */ /* 0x000fe20000010000 */
[C---:B------:R-:W-:Y:S01]  /*17890*/  FADD.FTZ R42, R34.reuse, R7 ;  /* 0x00000007222a7221 */ /* 0x040fe20000010000 */
[----:B------:R-:W1:Y:S01]  /*178a0*/  MUFU.EX2 R61, R61 ;  /* 0x0000003d003d7308 */ /* 0x000e620000000800 */
[----:B------:R-:W-:Y:S01]  /*178b0*/  F2FP.BF16.F32.PACK_AB R173, R34, R173 ;  /* 0x000000ad22ad723e */ /* 0x000fe200000010ff */
        /* <DEDUP_REMOVED lines=21> */
[C---:B------:R-:W-:Y:S01]  /*17a10*/  FADD.FTZ R11, R37.reuse, R26 ;  /* 0x0000001a250b7221 */ /* 0x040fe20000010000 */
[----:B------:R-:W-:Y:S01]  /*17a20*/  FADD.FTZ R20, R10, R7 ;  /* 0x000000070a147221 */ /* 0x000fe20000010000 */
[----:B------:R-:W-:Y:S02]  /*17a30*/  F2FP.BF16.F32.PACK_AB R164, R37, R164 ;  /* 0x000000a425a4723e */ /* 0x000fe400000010ff */
        /* <DEDUP_REMOVED lines=17> */
[C---:B0-----:R-:W-:Y:S01]  /*17b50*/  FADD.FTZ R7, R38.reuse, R7 ;  /* 0x0000000726077221 */ /* 0x041fe20000010000 */
[----:B------:R-:W-:Y:S02]  /*17b60*/  F2FP.BF16.F32.PACK_AB R163, R38, R163 ;  /* 0x000000a326a3723e */ /* 0x000fe400000010ff */
[----:B------:R-:W-:Y:S01]  /*17b70*/  FADD.FTZ R11, R40, R11 ;  /* 0x0000000b280b7221 */ /* 0x000fe20000010000 */
[----:B------:R-:W-:-:S03]  /*17b80*/  FADD.FTZ R6, R74, R7 ;  /* 0x000000074a067221 */ /* 0x000fc60000010000 */
        /* <DEDUP_REMOVED lines=8> */
[----:B------:R-:W-:Y:S01]  /*17c10*/  FADD.FTZ R6, R153, R6 ;  /* 0x0000000699067221 */ /* 0x000fe20000010000 */
[C---:B------:R-:W-:Y:S02]  /*17c20*/  F2FP.BF16.F32.PACK_AB R153, R83.reuse, R153 ;  /* 0x000000995399723e */ /* 0x040fe400000010ff */
[----:B------:R-:W-:Y:S01]  /*17c30*/  FADD.FTZ R10, R56, R7 ;  /* 0x00000007380a7221 */ /* 0x000fe20000010000 */
[----:B------:R-:W-:-:S03]  /*17c40*/  FADD.FTZ R6, R83, R6 ;  /* 0x0000000653067221 */ /* 0x000fc60000010000 */
[----:B------:R-:W-:Y:S01]  /*17c50*/  FADD.FTZ R7, R57, R10 ;  /* 0x0000000a39077221 */ /* 0x000fe20000010000 */
[----:B------:R-:W-:Y:S01]  /*17c60*/  FADD.FTZ R6, R155, R6 ;  /* 0x000000069b067221 */ /* 0x000fe20000010000 */
[C---:B-1----:R-:W-:Y:S01]  /*17c70*/  F2FP.BF16.F32.PACK_AB R155, R61.reuse, R155 ;  /* 0x0000009b3d9b723e */ /* 0x042fe200000010ff */
[----:B------:R-:W-:Y:S02]  /*17c80*/  IMAD.MOV.U32 R10, RZ, RZ, R4 ;  /* 0x000000ffff0a7224 */ /* 0x000fe400078e0004 */
[----:B------:R-:W-:Y:S01]  /*17c90*/  FADD.FTZ R7, R60, R7 ;  /* 0x000000073c077221 */ /* 0x000fe20000010000 */
[----:B------:R-:W-:Y:S01]  /*17ca0*/  FADD.FTZ R6, R61, R6 ;  /* 0x000000063d067221 */ /* 0x000fe20000010000 */
[----:B------:R-:W-:Y:S06]  /*17cb0*/  @P3 BRA `(.L_x_2886) ;  /* 0xffffffd000743947 */ /* 0x000fec000383ffff */
[----:B------:R-:W-:Y:S05]  /*17cc0*/  BSYNC B1 ;  /* 0x0000000000017941 */ /* 0x000fea0003800000 */
.L_x_2875:
[----:B------:R-:W-:Y:S05]  /*17cd0*/  BSYNC B0 ;  /* 0x0000000000007941 */ /* 0x000fea0003800000 */
.L_x_2874:
[----:B------:R-:W-:Y:S01]  /*17ce0*/  ISETP.GE.AND P2, PT, R9, RZ, PT ;  /* 0x000000ff0900720c */ /* 0x000fe20003f46270 */
[----:B------:R-:W-:-:S12]  /*17cf0*/  BSSY B0, `(.L_x_2887) ;  /* 0x0000258000007945 */ /* 0x000fd80003800000 */
[----:B------:R-:W-:Y:S05]  /*17d00*/  @!P2 BRA `(.L_x_2888) ;  /* 0x000000240058a947 */ /* 0x000fea0003800000 */
[----:B------:R-:W-:Y:S02]  /*17d10*/  IMAD.MOV.U32 R13, RZ, RZ, R5 ;  /* 0x000000ffff0d7224 */ /* 0x000fe400078e0005 */
[----:B------:R-:W-:Y:S02]  /*17d20*/  IMAD.MOV.U32 R12, RZ, RZ, R4 ;  /* 0x000000ffff0c7224 */ /* 0x000fe400078e0004 */
[----:B------:R-:W-:Y:S02]  /*17d30*/  IMAD.MOV.U32 R15, RZ, RZ, R188 ;  /* 0x000000ffff0f7224 */ /* 0x000fe400078e00bc */
[----:B------:R-:W-:-:S07]  /*17d40*/  IMAD.MOV.U32 R20, RZ, RZ, R185 ;  /* 0x000000ffff147224 */ /* 0x000fce00078e00b9 */
.L_x_2899:
        /* <DEDUP_REMOVED lines=8> */
.L_x_2889:
[----:B------:R-:W-:Y:S01]  /*17dd0*/  IMAD R0, R185, 0x8, R16 ;  /* 0x00000008b9007824 */ /* 0x000fe200078e0210 */
[----:B------:R-:W-:-:S04]  /*17de0*/  SHF.L.U32 R11, R188, 0x1f, RZ ;  /* 0x0000001fbc0b7819 */ /* 0x000fc800000006ff */
[----:B------:R0:W1:Y:S01]  /*17df0*/  SYNCS.PHASECHK.TRANS64.TRYWAIT P2, [R0+URZ+0x34830], R11 ;  /* 0x0348300b000075a7 */ /* 0x000062000804017f */
[----:B------:R-:W-:Y:S05]  /*17e00*/  @!P0 BRA `(.L_x_2890) ;  /* 0x0000000000048947 */ /* 0x000fea0003800000 */
[----:B------:R-:W-:Y:S01]  /*17e10*/  BPT.TRAP 0x1 ;  /* 0x000000040000795c */ /* 0x000fe20000300000 */
.L_x_2890:
[----:B------:R-:W-:Y:S01]  /*17e20*/  BSSY B1, `(.L_x_2891) ;  /* 0x0000006000017945 */ /* 0x000fe20003800000 */
[----:B------:R-:W-:Y:S02]  /*17e30*/  IMAD R4, R185, 0xc00, R8 ;  /* 0x00000c00b9047824 */ /* 0x000fe400078e0208 */
[----:B------:R-:W-:Y:S01]  /*17e40*/  IMAD.MOV.U32 R5, RZ, RZ, 0x40000040 ;  /* 0x40000040ff057424 */ /* 0x000fe200078e00ff */
[----:B-1----:R-:W-:Y:S06]  /*17e50*/  @P2 BRA `(.L_x_2892) ;  /* 0x0000000000082947 */ /* 0x002fec0003800000 */
[----:B------:R-:W1:Y:S02]  /*17e60*/  SYNCS.PHASECHK.TRANS64.TRYWAIT P2, [R0+URZ+0x34830], R11 ;  /* 0x0348300b000075a7 */ /* 0x000e64000804017f */
[----:B-1----:R-:W-:Y:S05]  /*17e70*/  @!P2 BRA `(.L_x_2893) ;  /* 0x000000d80048a947 */ /* 0x002fea0003800000 */
.L_x_2892:
[----:B------:R-:W-:Y:S05]  /*17e80*/  BSYNC B1 ;  /* 0x0000000000017941 */ /* 0x000fea0003800000 */
.L_x_2891:
        /* <DEDUP_REMOVED lines=10> */
[----:B-1----:R-:W-:Y:S01]  /*17f30*/  IMAD.MOV.U32 R11, RZ, RZ, 0x40000040 ;  /* 0x40000040ff0b7424 */ /* 0x002fe200078e00ff */
        /* <DEDUP_REMOVED lines=174> */
.L_x_2894:
[----:B------:R-:W-:Y:S01]  /*18a20*/  SHF.L.U32 R0, R15, 0x1f, RZ ;  /* 0x0000001f0f007819 */ /* 0x000fe200000006ff */
[----:B------:R-:W-:-:S04]  /*18a30*/  IMAD R15, R20, 0x8, R16 ;  /* 0x00000008140f7824 */ /* 0x000fc800078e0210 */
[----:B------:R0:W1:Y:S01]  /*18a40*/  SYNCS.PHASECHK.TRANS64.TRYWAIT P2, [R15+URZ+0x34850], R0 ;  /* 0x034850000f0075a7 */ /* 0x000062000804017f */
[----:B------:R-:W-:Y:S05]  /*18a50*/  @!P0 BRA `(.L_x_2895) ;  /* 0x0000000000048947 */ /* 0x000fea0003800000 */
[----:B------:R-:W-:Y:S01]  /*18a60*/  BPT.TRAP 0x1 ;  /* 0x000000040000795c */ /* 0x000fe20000300000 */
.L_x_2895:
[----:B------:R-:W-:Y:S04]  /*18a70*/  BSSY B1, `(.L_x_2896) ;  /* 0x0000004000017945 */ /* 0x000fe80003800000 */
[----:B-1----:R-:W-:Y:S05]  /*18a80*/  @P2 BRA `(.L_x_2897) ;  /* 0x0000000000082947 */ /* 0x002fea0003800000 */
[----:B------:R-:W1:Y:S02]  /*18a90*/  SYNCS.PHASECHK.TRANS64.TRYWAIT P2, [R15+URZ+0x34850], R0 ;  /* 0x034850000f0075a7 */ /* 0x000e64000804017f */
[----:B-1----:R-:W-:Y:S05]  /*18aa0*/  @!P2 BRA `(.L_x_2898) ;  /* 0x000000cc0050a947 */ /* 0x002fea0003800000 */
.L_x_2897:
[----:B------:R-:W-:Y:S05]  /*18ab0*/  BSYNC B1 ;  /* 0x0000000000017941 */ /* 0x000fea0003800000 */
.L_x_2896:
[----:B01----:R-:W-:Y:S01]  /*18ac0*/  VIADD R0, R16, 0x400 ;  /* 0x0000040010007836 */ /* 0x003fe20000000000 */
[----:B------:R-:W-:Y:S01]  /*18ad0*/  WARPGROUP.ARRIVE ;  /* 0x00000000000079c5 */ /* 0x000fe20000000000 */
[----:B------:R-:W-:Y:S01]  /*18ae0*/  IMAD.MOV.U32 R11, RZ, RZ, 0x40000040 ;  /* 0x40000040ff0b7424 */ /* 0x000fe200078e00ff */
[----:B-----5:R-:W-:Y:S01]  /*18af0*/  ISETP.GT.AND P2, PT, R9, RZ, PT ;  /* 0x000000ff0900720c */ /* 0x020fe20003f44270 */
[----:B------:R-:W-:Y:S01]  /*18b00*/  IMAD.MOV.U32 R3, RZ, RZ, 0x40000040 ;  /* 0x40000040ff037424 */ /* 0x000fe200078e00ff */
[----:B------:R-:W-:Y:S01]  /*18b10*/  SHF.R.U32.HI R0, RZ, 0x4, R0 ;  /* 0x00000004ff007819 */ /* 0x000fe20000011600 */
[----:B------:R-:W-:Y:S01]  /*18b20*/  IMAD.MOV.U32 R21, RZ, RZ, 0x40000040 ;  /* 0x40000040ff157424 */ /* 0x000fe200078e00ff */
[----:B------:R-:W-:Y:S01]  /*18b30*/  R2UR UR7, R11 ;  /* 0x000000000b0772ca */ /* 0x000fe200000e0000 */
[----:B------:R-:W-:Y:S01]  /*18b40*/  @!P1 VIADD R15, R15, 0x34860 ;  /* 0x000348600f0f9836 */ /* 0x000fe20000000000 */
[----:B------:R-:W-:Y:S01]  /*18b50*/  LOP3.LUT R0, R0, 0x3fff, RZ, 0xc0, !PT ;  /* 0x00003fff00007812 */ /* 0x000fe200078ec0ff */
[----:B------:R-:W-:-:S03]  /*18b60*/  VIADD R9, R9, 0xffffffff ;  /* 0xffffffff09097836 */ /* 0x000fc60000000000 */
[----:B------:R-:W-:Y:S02]  /*18b70*/  LOP3.LUT R0, R0, 0x4000000, RZ, 0xfc, !PT ;  /* 0x0400000000007812 */ /* 0x000fe400078efcff */
[----:B------:R-:W-:-:S03]  /*18b80*/  @!P1 PRMT R15, RZ, 0x654, R15 ;  /* 0x00000654ff0f9816 */ /* 0x000fc6000000000f */
[----:B------:R-:W-:Y:S01]  /*18b90*/  IMAD R10, R20, 0x800, R0 ;  /* 0x00000800140a7824 */ /* 0x000fe200078e0200 */
[----:B------:R-:W-:-:S03]  /*18ba0*/  FMNMX.FTZ R0, R24, R12, !PT ;  /* 0x0000000c18007209 */ /* 0x000fc60007810000 */
[C---:B------:R-:W-:Y:S01]  /*18bb0*/  VIADD R2, R10.reuse, 0x80 ;  /* 0x000000800a027836 */ /* 0x040fe20000000000 */
[C---:B------:R-:W-:Y:S01]  /*18bc0*/  R2UR UR6, R10.reuse ;  /* 0x000000000a0672ca */ /* 0x040fe200000e0000 */
[----:B------:R-:W-:Y:S01]  /*18bd0*/  VIADD R20, R10, 0x200 ;  /* 0x000002000a147836 */ /* 0x000fe20000000000 */
        /* <DEDUP_REMOVED lines=10> */
[----:B------:R-:W-:Y:S01]  /*18c80*/  FMNMX.FTZ R0, R36, R0, !PT ;  /* 0x0000000024007209 */ /* 0x000fe20007810000 */
[----:B------:R-:W-:Y:S02]  /*18c90*/  WARPGROUP.DEPBAR.LE gsb0, 0x0 ;  /* 0x00008000000079c5 */ /* 0x000fe40000010000 */
[----:B------:R-:W-:-:S06]  /*18ca0*/  WARPGROUP.ARRIVE ;  /* 0x00000000000079c5 */ /* 0x000fcc0000000000 */
        /* <DEDUP_REMOVED lines=23> */
[----:B------:R-:W-:-:S04]  /*18e20*/  FMNMX.FTZ R0, R73, R0, !PT ;  /* 0x0000000049007209 */ /* 0x000fc80007810000 */
[----:B------:R-:W-:-:S04]  /*18e30*/  FMNMX.FTZ R0, R76, R0, !PT ;  /* 0x000000004c007209 */ /* 0x000fc80007810000 */
[----:B------:R-:W-:-:S04]  /*18e40*/  FMNMX.FTZ R0, R77, R0, !PT ;  /* 0x000000004d007209 */ /* 0x000fc80007810000 */
[----:B------:R-:W-:Y:S01]  /*18e50*/  FMNMX.FTZ R0, R80, R0, !PT ;  /* 0x0000000050007209 */ /* 0x000fe20007810000 */
[----:B------:R-:W-:Y:S02]  /*18e60*/  WARPGROUP.DEPBAR.LE gsb0, 0x0 ;  /* 0x00008000000079c5 */ /* 0x000fe40000010000 */
[----:B------:R-:W-:-:S06]  /*18e70*/  WARPGROUP.ARRIVE ;  /* 0x00000000000079c5 */ /* 0x000fcc0000000000 */
[----:B------:R-:W-:Y:S01]  /*18e80*/  HGMMA.64x128x16.F32.BF16 R88, R172, gdesc[UR4].tnspB, R88, gsb0 ;  /* 0x41e00004ac587df0 */ /* 0x000fe20008001858 */
[----:B------:R-:W-:Y:S02]  /*18e90*/  R2UR UR6, R2 ;  /* 0x00000000020672ca */ /* 0x000fe400000e0000 */
[----:B------:R-:W-:Y:S02]  /*18ea0*/  R2UR UR7, R3 ;  /* 0x00000000030772ca */ /* 0x000fe400000e0000 */
[----:B------:R-:W-:-:S04]  /*18eb0*/  FMNMX.FTZ R3, R81, R0, !PT ;  /* 0x0000000051037209 */ /* 0x000fc80007810000 */
[----:B------:R-:W-:-:S04]  /*18ec0*/  FMNMX.FTZ R0, R84, R3, !PT ;  /* 0x0000000354007209 */ /* 0x000fc80007810000 */
[----:B------:R-:W-:Y:S01]  /*18ed0*/  FMNMX.FTZ R2, R85, R0, !PT ;  /* 0x0000000055027209 */ /* 0x000fe20007810000 */
[----:B------:R-:W-:-:S04]  /*18ee0*/  IMAD.U32 R0, RZ, RZ, UR38 ;  /* 0x00000026ff007e24 */ /* 0x000fc8000f8e00ff */
[----:B------:R-:W0:Y:S02]  /*18ef0*/  SHFL.BFLY PT, R3, R2, 0x2, 0x1f ;  /* 0x0c401f0002037f89 */ /* 0x000e2400000e0000 */
[----:B0-----:R-:W-:Y:S02]  /*18f00*/  FMNMX.FTZ R5, R2, R3, !PT ;  /* 0x0000000302057209 */ /* 0x001fe40007810000 */
[----:B------:R-:W-:-:S03]  /*18f10*/  FMNMX.FTZ R2, R26, R13, !PT ;  /* 0x0000000d1a027209 */ /* 0x000fc60007810000 */
[----:B------:R-:W0:Y:S02]  /*18f20*/  SHFL.BFLY PT, R4, R5, 0x1, 0x1f ;  /* 0x0c201f0005047f89 */ /* 0x000e2400000e0000 */
[----:B0-----:R-:W-:Y:S02]  /*18f30*/  FMNMX.FTZ R4, R5, R4, !PT ;  /* 0x0000000405047209 */ /* 0x001fe40007810000 */
[----:B------:R-:W-:-:S03]  /*18f40*/  FMNMX.FTZ R5, R27, R2, !PT ;  /* 0x000000021b057209 */ /* 0x000fc60007810000 */
[-C--:B------:R-:W-:Y:S01]  /*18f50*/  FMUL.FTZ R11, R4, R0.reuse ;  /* 0x00000000040b7220 */ /* 0x080fe20000410000 */
[----:B------:R-:W-:Y:S01]  /*18f60*/  FMNMX.FTZ R2, R30, R5, !PT ;  /* 0x000000051e027209 */ /* 0x000fe20007810000 */
[----:B------:R-:W-:Y:S02]  /*18f70*/  FADD.FTZ R3, -R4, R12 ;  /* 0x0000000c04037221 */ /* 0x000fe40000010100 */
        /* <DEDUP_REMOVED lines=23> */
[-C--:B------:R-:W-:Y:S01]  /*190f0*/  FFMA.FTZ R85, R85, R0.reuse, -R11 ;  /* 0x0000000055557223 */ /* 0x080fe2000001080b */
[----:B------:R-:W-:Y:S01]  /*19100*/  FMUL.FTZ R3, R3, R0 ;  /* 0x0000000003037220 */ /* 0x000fe20000410000 */
[----:B------:R-:W-:Y:S01]  /*19110*/  FMNMX.FTZ R5, R43, R2, !PT ;  /* 0x000000022b057209 */ /* 0x000fe20007810000 */
[----:B------:R-:W-:Y:S03]  /*19120*/  MUFU.EX2 R180, R180 ;  /* 0x000000b400b47308 */ /* 0x000fe60000000800 */
[----:B------:R-:W-:-:S04]  /*19130*/  FMNMX.FTZ R2, R46, R5, !PT ;  /* 0x000000052e027209 */ /* 0x000fc80007810000 */
[----:B------:R-:W-:Y:S01]  /*19140*/  FMNMX.FTZ R5, R47, R2, !PT ;  /* 0x000000022f057209 */ /* 0x000fe20007810000 */
[----:B------:R-:W0:Y:S03]  /*19150*/  MUFU.EX2 R3, R3 ;  /* 0x0000000300037308 */ /* 0x000e260000000800 */
[----:B------:R-:W-:-:S04]  /*19160*/  FMNMX.FTZ R2, R50, R5, !PT ;  /* 0x0000000532027209 */ /* 0x000fc80007810000 */
[----:B------:R-:W-:Y:S01]  /*19170*/  FMNMX.FTZ R5, R51, R2, !PT ;  /* 0x0000000233057209 */ /* 0x000fe20007810000 */
[----:B------:R-:W1:Y:S03]  /*19180*/  MUFU.EX2 R12, R12 ;  /* 0x0000000c000c7308 */ /* 0x000e660000000800 */
[----:B------:R-:W-:-:S04]  /*19190*/  FMNMX.FTZ R2, R54, R5, !PT ;  /* 0x0000000536027209 */ /* 0x000fc80007810000 */
[----:B------:R-:W-:Y:S01]  /*191a0*/  FMNMX.FTZ R5, R55, R2, !PT ;  /* 0x0000000237057209 */ /* 0x000fe20007810000 */
[----:B------:R-:W2:Y:S01]  /*191b0*/  MUFU.EX2 R182, R182 ;  /* 0x000000b600b67308 */ /* 0x000ea20000000800 */
[----:B0-----:R-:W-:Y:S02]  /*191c0*/  FFMA.FTZ R7, R3, R7, R180 ;  /* 0x0000000703077223 */ /* 0x001fe400000100b4 */
[----:B------:R-:W-:-:S04]  /*191d0*/  FMNMX.FTZ R2, R58, R5, !PT ;  /* 0x000000053a027209 */ /* 0x000fc80007810000 */
[----:B------:R-:W-:Y:S01]  /*191e0*/  FMNMX.FTZ R5, R59, R2, !PT ;  /* 0x000000023b057209 */ /* 0x000fe20007810000 */
[----:B------:R-:W0:Y:S01]  /*191f0*/  MUFU.EX2 R24, R24 ;  /* 0x0000001800187308 */ /* 0x000e220000000800 */
[C---:B-1----:R-:W-:Y:S01]  /*19200*/  FADD.FTZ R7, R12.reuse, R7 ;  /* 0x000000070c077221 */ /* 0x042fe20000010000 */
[----:B------:R-:W-:Y:S01]  /*19210*/  F2FP.BF16.F32.PACK_AB R180, R12, R180 ;  /* 0x000000b40cb4723e */ /* 0x000fe200000010ff */
[----:B------:R-:W-:Y:S02]  /*19220*/  WARPGROUP.DEPBAR.LE gsb0, 0x0 ;  /* 0x00008000000079c5 */ /* 0x000fe40000010000 */
[----:B------:R-:W-:Y:S01]  /*19230*/  WARPGROUP.ARRIVE ;  /* 0x00000000000079c5 */ /* 0x000fe20000000000 */
[----:B------:R-:W-:Y:S01]  /*19240*/  FMNMX.FTZ R2, R62, R5, !PT ;  /* 0x000000053e027209 */ /* 0x000fe20007810000 */
[-CC-:B------:R-:W-:Y:S01]  /*19250*/  FFMA.FTZ R172, R40, R0.reuse, -R11.reuse ;  /* 0x0000000028ac7223 */ /* 0x180fe2000001080b */
[-CC-:B------:R-:W-:Y:S01]  /*19260*/  FFMA.FTZ R174, R44, R0.reuse, -R11.reuse ;  /* 0x000000002cae7223 */ /* 0x180fe2000001080b */
[--C-:B------:R-:W-:Y:S01]  /*19270*/  FFMA.FTZ R40, R57, R0, -R11.reuse ;  /* 0x0000000039287223 */ /* 0x100fe2000001080b */
[----:B------:R-:W-:Y:S01]  /*19280*/  FMNMX.FTZ R5, R63, R2, !PT ;  /* 0x000000023f057209 */ /* 0x000fe20007810000 */
[----:B------:R-:W-:Y:S01]  /*19290*/  HGMMA.64x128x16.F32.BF16 R88, R168, gdesc[UR4].tnspB, R88, gsb0 ;  /* 0x41e00004a8587df0 */ /* 0x000fe20008001858 */
[----:B------:R-:W-:Y:S01]  /*192a0*/  R2UR UR6, R20 ;  /* 0x00000000140672ca */ /* 0x000fe200000e0000 */
[----:B------:R-:W-:Y:S01]  /*192b0*/  VIADD R20, R10, 0x280 ;  /* 0x000002800a147836 */ /* 0x000fe20000000000 */
[----:B------:R-:W-:Y:S01]  /*192c0*/  R2UR UR7, R21 ;  /* 0x00000000150772ca */ /* 0x000fe200000e0000 */
[----:B------:R-:W-:Y:S01]  /*192d0*/  IMAD.MOV.U32 R21, RZ, RZ, 0x40000040 ;  /* 0x40000040ff157424 */ /* 0x000fe200078e00ff */
[----:B------:R-:W-:Y:S01]  /*192e0*/  FMNMX.FTZ R2, R66, R5, !PT ;  /* 0x0000000542027209 */ /* 0x000fe20007810000 */
[-CC-:B------:R-:W-:Y:S01]  /*192f0*/  FFMA.FTZ R44, R73, R0.reuse, -R11.reuse ;  /* 0x00000000492c7223 */ /* 0x180fe2000001080b */
[----:B------:R-:W-:Y:S01]  /*19300*/  FFMA.FTZ R57, R84, R0, -R11 ;  /* 0x0000000054397223 */ /* 0x000fe2000001080b */
[----:B------:R-:W1:Y:S01]  /*19310*/  MUFU.EX2 R176, R176 ;  /* 0x000000b000b07308 */ /* 0x000e620000000800 */
[----:B------:R-:W-:Y:S01]  /*19320*/  FMNMX.FTZ R5, R67, R2, !PT ;  /* 0x0000000243057209 */ /* 0x000fe20007810000 */
[----:B--2---:R-:W-:Y:S01]  /*19330*/  FADD.FTZ R7, R182, R7 ;  /* 0x00000007b6077221 */ /* 0x004fe20000010000 */
[----:B0-----:R-:W-:-:S02]  /*19340*/  F2FP.BF16.F32.PACK_AB R182, R24, R182 ;  /* 0x000000b618b6723e */ /* 0x001fc400000010ff */
[----:B------:R-:W-:Y:S01]  /*19350*/  FMNMX.FTZ R2, R70, R5, !PT ;  /* 0x0000000546027209 */ /* 0x000fe20007810000 */
[----:B------:R-:W-:Y:S02]  /*19360*/  FADD.FTZ R7, R24, R7 ;  /* 0x0000000718077221 */ /* 0x000fe40000010000 */
[----:B------:R-:W0:Y:S01]  /*19370*/  MUFU.EX2 R25, R25 ;  /* 0x0000001900197308 */ /* 0x000e220000000800 */
[----:B------:R-:W-:-:S04]  /*19380*/  FMNMX.FTZ R5, R71, R2, !PT ;  /* 0x0000000247057209 */ /* 0x000fc80007810000 */
[----:B------:R-:W-:-:S03]  /*19390*/  FMNMX.FTZ R2, R74, R5, !PT ;  /* 0x000000054a027209 */ /* 0x000fc60007810000 */
[----:B------:R-:W2:Y:S01]  /*193a0*/  MUFU.EX2 R178, R178 ;  /* 0x000000b200b27308 */ /* 0x000ea20000000800 */
[----:B------:R-:W-:-:S04]  /*193b0*/  FMNMX.FTZ R5, R75, R2, !PT ;  /* 0x000000024b057209 */ /* 0x000fc80007810000 */
[----:B------:R-:W-:-:S03]  /*193c0*/  FMNMX.FTZ R2, R78, R5, !PT ;  /* 0x000000054e027209 */ /* 0x000fc60007810000 */
[----:B------:R-:W3:Y:S01]  /*193d0*/  MUFU.EX2 R33, R33 ;  /* 0x0000002100217308 */ /* 0x000ee20000000800 */
[----:B------:R-:W-:-:S04]  /*193e0*/  FMNMX.FTZ R5, R79, R2, !PT ;  /* 0x000000024f057209 */ /* 0x000fc80007810000 */
[----:B------:R-:W-:-:S03]  /*193f0*/  FMNMX.FTZ R2, R82, R5, !PT ;  /* 0x0000000552027209 */ /* 0x000fc60007810000 */
[----:B------:R-:W-:Y:S01]  /*19400*/  MUFU.EX2 R172, R172 ;  /* 0x000000ac00ac7308 */ /* 0x000fe20000000800 */
[----:B------:R-:W-:-:S04]  /*19410*/  FMNMX.FTZ R5, R83, R2, !PT ;  /* 0x0000000253057209 */ /* 0x000fc80007810000 */
[----:B------:R-:W-:-:S03]  /*19420*/  FMNMX.FTZ R2, R86, R5, !PT ;  /* 0x0000000556027209 */ /* 0x000fc60007810000 */
[----:B------:R-:W-:Y:S01]  /*19430*/  MUFU.EX2 R29, R29 ;  /* 0x0000001d001d7308 */ /* 0x000fe20000000800 */
[----:B------:R-:W-:-:S05]  /*19440*/  FMNMX.FTZ R2, R87, R2, !PT ;  /* 0x0000000257027209 */ /* 0x000fca0007810000 */
[----:B------:R-:W4:Y:S02]  /*19450*/  SHFL.BFLY PT, R5, R2, 0x2, 0x1f ;  /* 0x0c401f0002057f89 */ /* 0x000f2400000e0000 */
[----:B------:R-:W-:Y:S08]  /*19460*/  MUFU.EX2 R174, R174 ;  /* 0x000000ae00ae7308 */ /* 0x000ff00000000800 */
[----:B------:R-:W-:Y:S08]  /*19470*/  MUFU.EX2 R28, R28 ;  /* 0x0000001c001c7308 */ /* 0x000ff00000000800 */
[----:B------:R-:W-:Y:S01]  /*19480*/  MUFU.EX2 R32, R32 ;  /* 0x0000002000207308 */ /* 0x000fe20000000800 */
[----:B----4-:R-:W-:-:S07]  /*19490*/  FMNMX.FTZ R5, R2, R5, !PT ;  /* 0x0000000502057209 */ /* 0x010fce0007810000 */
[----:B------:R-:W-:Y:S01]  /*194a0*/  MUFU.EX2 R36, R36 ;  /* 0x0000002400247308 */ /* 0x000fe20000000800 */
[----:B------:R-:W4:Y:S07]  /*194b0*/  SHFL.BFLY PT, R2, R5, 0x1, 0x1f ;  /* 0x0c201f0005027f89 */ /* 0x000f2e00000e0000 */
[----:B------:R-:W-:Y:S08]  /*194c0*/  MUFU.EX2 R40, R40 ;  /* 0x0000002800287308 */ /* 0x000ff00000000800 */
[----:B------:R-:W-:Y:S08]  /*194d0*/  MUFU.EX2 R45, R45 ;  /* 0x0000002d002d7308 */ /* 0x000ff00000000800 */
[----:B------:R-:W-:Y:S01]  /*194e0*/  MUFU.EX2 R41, R41 ;  /* 0x0000002900297308 */ /* 0x000fe20000000800 */
[----:B----4-:R-:W-:-:S07]  /*194f0*/  FMNMX.FTZ R5, R5, R2, !PT ;  /* 0x0000000205057209 */ /* 0x010fce0007810000 */
[----:B------:R-:W-:Y:S08]  /*19500*/  MUFU.EX2 R37, R37 ;  /* 0x0000002500257308 */ /* 0x000ff00000000800 */
[----:B------:R-:W4:Y:S08]  /*19510*/  MUFU.EX2 R44, R44 ;  /* 0x0000002c002c7308 */ /* 0x000f300000000800 */
        /* <DEDUP_REMOVED lines=12> */
[----:B------:R-:W-:Y:S01]  /*195e0*/  R2UR UR7, R21 ;  /* 0x00000000150772ca */ /* 0x000fe200000e0000 */
[----:B------:R-:W-:-:S02]  /*195f0*/  IMAD.MOV.U32 R21, RZ, RZ, 0x40000040 ;  /* 0x40000040ff157424 */ /* 0x000fc400078e00ff */
[----:B------:R-:W-:Y:S01]  /*19600*/  VIADD R10, R10, 0x380 ;  /* 0x000003800a0a7836 */ /* 0x000fe20000000000 */
        /* <DEDUP_REMOVED lines=10> */
[----:B------:R-:W-:Y:S01]  /*196b0*/  R2UR UR6, R20 ;  /* 0x00000000140672ca */ /* 0x000fe200000e0000 */
[----:B------:R-:W-:Y:S01]  /*196c0*/  MUFU.EX2 R164, R164 ;  /* 0x000000a400a47308 */ /* 0x000fe20000000800 */
[----:B------:R-:W-:Y:S01]  /*196d0*/  R2UR UR7, R21 ;  /* 0x00000000150772ca */ /* 0x000fe200000e0000 */
        /* <DEDUP_REMOVED lines=12> */
[-C--:B------:R-:W-:Y:S01]  /*197a0*/  FFMA.FTZ R175, R46, R0.reuse, -R21 ;  /* 0x000000002eaf7223 */ /* 0x080fe20000010815 */
[----:B-1----:R-:W-:Y:S01]  /*197b0*/  FADD.FTZ R46, R176, R7 ;  /* 0x00000007b02e7221 */ /* 0x002fe20000010000 */
[-CC-:B------:R-:W-:Y:S01]  /*197c0*/  FFMA.FTZ R34, R47, R0.reuse, -R21.reuse ;  /* 0x000000002f227223 */ /* 0x180fe20000010815 */
[----:B------:R-:W-:Y:S01]  /*197d0*/  MUFU.EX2 R20, R20 ;  /* 0x0000001400147308 */ /* 0x000fe20000000800 */
[-CC-:B------:R-:W-:Y:S01]  /*197e0*/  FFMA.FTZ R169, R50, R0.reuse, -R21.reuse ;  /* 0x0000000032a97223 */ /* 0x180fe20000010815 */
[----:B0-----:R-:W-:Y:S01]  /*197f0*/  FADD.FTZ R7, R25, R46 ;  /* 0x0000002e19077221 */ /* 0x001fe20000010000 */
[-CC-:B------:R-:W-:Y:S01]  /*19800*/  FFMA.FTZ R35, R51, R0.reuse, -R21.reuse ;  /* 0x0000000033237223 */ /* 0x180fe20000010815 */
[-CC-:B------:R-:W-:Y:S01]  /*19810*/  FFMA.FTZ R171, R54, R0.reuse, -R21.reuse ;  /* 0x0000000036ab7223 */ /* 0x180fe20000010815 */
[-C--:B------:R-:W-:Y:S01]  /*19820*/  FFMA.FTZ R38, R55, R0.reuse, -R21 ;  /* 0x0000000037267223 */ /* 0x080fe20000010815 */
[----:B--2---:R-:W-:Y:S01]  /*19830*/  FADD.FTZ R50, R178, R7 ;  /* 0x00000007b2327221 */ /* 0x004fe20000010000 */
        /* <DEDUP_REMOVED lines=11> */
[----:B------:R-:W-:Y:S01]  /*198f0*/  FFMA.FTZ R86, R86, R0, -R21 ;  /* 0x0000000056567223 */ /* 0x000fe20000010815 */
[----:B------:R-:W-:-:S02]  /*19900*/  F2FP.BF16.F32.PACK_AB R176, R25, R176 ;  /* 0x000000b019b0723e */ /* 0x000fc400000010ff */
[----:B---3--:R-:W-:-:S03]  /*19910*/  F2FP.BF16.F32.PACK_AB R178, R33, R178 ;  /* 0x000000b221b2723e */ /* 0x008fc600000010ff */
        /* <DEDUP_REMOVED lines=18> */
[-C--:B------:R-:W-:Y:S01]  /*19a40*/  FFMA.FTZ R161, R66, R0.reuse, -R21 ;  /* 0x0000000042a17223 */ /* 0x080fe20000010815 */
[----:B------:R-:W-:Y:S01]  /*19a50*/  HGMMA.64x128x16.F32.BF16 R88, R156, gdesc[UR4].tnspB, R88, gsb0 ;  /* 0x41e000049c587df0 */ /* 0x000fe20008001858 */
[----:B------:R-:W-:Y:S01]  /*19a60*/  FMUL.FTZ R11, R11, R0 ;  /* 0x000000000b0b7220 */ /* 0x000fe20000410000 */
[----:B------:R-:W-:Y:S01]  /*19a70*/  R2UR UR6, R10 ;  /* 0x000000000a0672ca */ /* 0x000fe200000e0000 */
[----:B------:R-:W-:-:S02]  /*19a80*/  @!P1 IMAD R10, R14, 0x8, R16 ;  /* 0x000000080e0a9824 */ /* 0x000fc400078e0210 */
[----:B------:R-:W-:Y:S01]  /*19a90*/  FFMA.FTZ R163, R70, R0, -R21 ;  /* 0x0000000046a37223 */ /* 0x000fe20000010815 */
[----:B------:R0:W-:Y:S01]  /*19aa0*/  MUFU.EX2 R2, R11 ;  /* 0x0000000b00027308 */ /* 0x0001e20000000800 */
[----:B------:R-:W-:-:S07]  /*19ab0*/  @!P1 VIADD R10, R10, 0x34840 ;  /* 0x000348400a0a9836 */ /* 0x000fce0000000000 */
[----:B------:R-:W-:Y:S01]  /*19ac0*/  MUFU.EX2 R166, R166 ;  /* 0x000000a600a67308 */ /* 0x000fe20000000800 */
[----:B0-----:R-:W-:-:S05]  /*19ad0*/  IMAD.MOV.U32 R11, RZ, RZ, 0x40000040 ;  /* 0x40000040ff0b7424 */ /* 0x001fca00078e00ff */
[----:B------:R-:W-:Y:S02]  /*19ae0*/  R2UR UR7, R11 ;  /* 0x000000000b0772ca */ /* 0x000fe400000e0000 */
[----:B------:R-:W-:Y:S01]  /*19af0*/  @!P1 PRMT R11, RZ, 0x654, R10 ;  /* 0x00000654ff0b9816 */ /* 0x000fe2000000000a */
[----:B------:R-:W-:Y:S08]  /*19b00*/  MUFU.EX2 R167, R167 ;  /* 0x000000a700a77308 */ /* 0x000ff00000000800 */
[----:B------:R-:W-:Y:S08]  /*19b10*/  MUFU.EX2 R10, R59 ;  /* 0x0000003b000a7308 */ /* 0x000ff00000000800 */
[----:B------:R-:W-:Y:S08]  /*19b20*/  MUFU.EX2 R160, R160 ;  /* 0x000000a000a07308 */ /* 0x000ff00000000800 */
[----:B------:R-:W-:Y:S08]  /*19b30*/  MUFU.EX2 R161, R161 ;  /* 0x000000a100a17308 */ /* 0x000ff00000000800 */
[----:B------:R-:W-:Y:S08]  /*19b40*/  MUFU.EX2 R162, R162 ;  /* 0x000000a200a27308 */ /* 0x000ff00000000800 */
[----:B------:R-:W-:Y:S08]  /*19b50*/  MUFU.EX2 R163, R163 ;  /* 0x000000a300a37308 */ /* 0x000ff00000000800 */
[----:B------:R-:W-:Y:S08]  /*19b60*/  MUFU.EX2 R74, R74 ;  /* 0x0000004a004a7308 */ /* 0x000ff00000000800 */
[----:B------:R-:W0:Y:S08]  /*19b70*/  MUFU.EX2 R75, R75 ;  /* 0x0000004b004b7308 */ /* 0x000e300000000800 */
[----:B------:R-:W-:Y:S08]  /*19b80*/  MUFU.EX2 R78, R78 ;  /* 0x0000004e004e7308 */ /* 0x000ff00000000800 */
[----:B------:R-:W1:Y:S08]  /*19b90*/  MUFU.EX2 R79, R79 ;  /* 0x0000004f004f7308 */ /* 0x000e700000000800 */
[----:B------:R-:W-:Y:S08]  /*19ba0*/  MUFU.EX2 R56, R56 ;  /* 0x0000003800387308 */ /* 0x000ff00000000800 */
[----:B------:R-:W-:Y:S08]  /*19bb0*/  MUFU.EX2 R83, R83 ;  /* 0x0000005300537308 */ /* 0x000ff00000000800 */
[----:B------:R-:W2:Y:S01]  /*19bc0*/  MUFU.EX2 R13, R85 ;  /* 0x00000055000d7308 */ /* 0x000ea20000000800 */
[----:B------:R-:W-:-:S02]  /*19bd0*/  WARPGROUP.DEPBAR.LE gsb0, 0x0 ;  /* 0x00008000000079c5 */ /* 0x000fc40000010000 */
[----:B------:R-:W-:Y:S01]  /*19be0*/  WARPGROUP.ARRIVE ;  /* 0x00000000000079c5 */ /* 0x000fe20000000000 */
[----:B----4-:R-:W-:Y:S02]  /*19bf0*/  F2FP.BF16.F32.PACK_AB R156, R44, R37 ;  /* 0x000000252c9c723e */ /* 0x010fe400000010ff */
[----:B0-----:R-:W-:Y:S02]  /*19c00*/  F2FP.BF16.F32.PACK_AB R157, R75, R74 ;  /* 0x0000004a4b9d723e */ /* 0x001fe400000010ff */
[----:B------:R-:W-:Y:S01]  /*19c10*/  F2FP.BF16.F32.PACK_AB R158, R52, R49 ;  /* 0x00000031349e723e */ /* 0x000fe200000010ff */
[----:B------:R-:W-:Y:S01]  /*19c20*/  HGMMA.64x128x16.F32.BF16 R88, R152, gdesc[UR4].tnspB, R88, gsb0 ;  /* 0x41e0000498587df0 */ /* 0x000fe20008001858 */
[----:B-1----:R-:W-:Y:S02]  /*19c30*/  F2FP.BF16.F32.PACK_AB R159, R79, R78 ;  /* 0x0000004e4f9f723e */ /* 0x002fe400000010ff */
[----:B------:R-:W-:Y:S02]  /*19c40*/  WARPGROUP.DEPBAR.LE gsb0, 0x0 ;  /* 0x00008000000079c5 */ /* 0x000fe40000010000 */
[----:B------:R0:W-:Y:S01]  /*19c50*/  @!P1 SYNCS.ARRIVE.TRANS64.RED.A1T0 RZ, [R11+URZ], RZ ;  /* 0x000000ff0bff99a7 */ /* 0x0001e2000810043f */
[----:B------:R-:W-:Y:S01]  /*19c60*/  MUFU.EX2 R153, R82 ;  /* 0x0000005200997308 */ /* 0x000fe20000000800 */
[----:B--2---:R-:W-:-:S02]  /*19c70*/  F2FP.BF16.F32.PACK_AB R154, R13, R57 ;  /* 0x000000390d9a723e */ /* 0x004fc400000010ff */
[----:B------:R-:W-:Y:S01]  /*19c80*/  F2FP.BF16.F32.PACK_AB R152, R56, R53 ;  /* 0x000000353898723e */ /* 0x000fe200000010ff */
[----:B0-----:R-:W-:Y:S01]  /*19c90*/  FFMA.FTZ R11, R2, R6, R181 ;  /* 0x00000006020b7223 */ /* 0x001fe200000100b5 */
[-C--:B------:R-:W-:Y:S01]  /*19ca0*/  FFMA.FTZ R6, R63, R0.reuse, -R21 ;  /* 0x000000003f067223 */ /* 0x080fe20000010815 */
[C---:B------:R-:W-:Y:S02]  /*19cb0*/  F2FP.BF16.F32.PACK_AB R181, R20.reuse, R181 ;  /* 0x000000b514b5723e */ /* 0x040fe400000010ff */
[----:B------:R-:W-:Y:S01]  /*19cc0*/  MUFU.EX2 R155, R86 ;  /* 0x00000056009b7308 */ /* 0x000fe20000000800 */
[----:B------:R-:W-:Y:S01]  /*19cd0*/  FADD.FTZ R14, R20, R11 ;  /* 0x0000000b140e7221 */ /* 0x000fe20000010000 */
[----:B------:R0:W-:Y:S03]  /*19ce0*/  @!P1 SYNCS.ARRIVE.TRANS64.RED.A1T0 RZ, [R15+URZ], RZ ;  /* 0x000000ff0fff99a7 */ /* 0x0001e6000810043f */
[----:B------:R-:W-:Y:S01]  /*19cf0*/  FADD.FTZ R11, R183, R14 ;  /* 0x0000000eb70b7221 */ /* 0x000fe20000010000 */
[----:B------:R-:W-:Y:S01]  /*19d00*/  FFMA.FTZ R14, R67, R0, -R21 ;  /* 0x00000000430e7223 */ /* 0x000fe20000010815 */
[C---:B------:R-:W-:Y:S01]  /*19d10*/  F2FP.BF16.F32.PACK_AB R183, R26.reuse, R183 ;  /* 0x000000b71ab7723e */ /* 0x040fe200000010ff */
[----:B------:R-:W1:Y:S01]  /*19d20*/  MUFU.EX2 R6, R6 ;  /* 0x0000000600067308 */ /* 0x000e620000000800 */
[----:B------:R-:W-:Y:S01]  /*19d30*/  FADD.FTZ R42, R26, R11 ;  /* 0x0000000b1a2a7221 */ /* 0x000fe20000010000 */
[----:B------:R-:W-:Y:S01]  /*19d40*/  FADD.FTZ R11, R33, R50 ;  /* 0x00000032210b7221 */ /* 0x000fe20000010000 */
[----:B0-----:R-:W-:-:S02]  /*19d50*/  IMAD.MOV.U32 R15, RZ, RZ, R188 ;  /* 0x000000ffff0f7224 */ /* 0x001fc400078e00bc */
[----:B------:R-:W-:Y:S01]  /*19d60*/  FADD.FTZ R42, R177, R42 ;  /* 0x0000002ab12a7221 */ /* 0x000fe20000010000 */
[----:B------:R-:W-:Y:S01]  /*19d70*/  FADD.FTZ R50, R172, R11 ;  /* 0x0000000bac327221 */ /* 0x000fe20000010000 */
[C---:B------:R-:W-:Y:S01]  /*19d80*/  F2FP.BF16.F32.PACK_AB R177, R27.reuse, R177 ;  /* 0x000000b11bb1723e */ /* 0x040fe200000010ff */
[----:B------:R-:W0:Y:S01]  /*19d90*/  MUFU.EX2 R14, R14 ;  /* 0x0000000e000e7308 */ /* 0x000e220000000800 */
[----:B------:R-:W-:Y:S01]  /*19da0*/  FADD.FTZ R46, R27, R42 ;  /* 0x0000002a1b2e7221 */ /* 0x000fe20000010000 */
[-CC-:B------:R-:W-:Y:S01]  /*19db0*/  FFMA.FTZ R42, R71, R0.reuse, -R21.reuse ;  /* 0x00000000472a7223 */ /* 0x180fe20000010815 */
[----:B------:R-:W-:Y:S01]  /*19dc0*/  FFMA.FTZ R21, R87, R0, -R21 ;  /* 0x0000000057157223 */ /* 0x000fe20000010815 */
[----:B------:R-:W-:Y:S01]  /*19dd0*/  F2FP.BF16.F32.PACK_AB R172, R29, R172 ;  /* 0x000000ac1dac723e */ /* 0x000fe200000010ff */
[----:B------:R-:W-:Y:S01]  /*19de0*/  FADD.FTZ R7, R179, R46 ;  /* 0x0000002eb3077221 */ /* 0x000fe20000010000 */
[C---:B------:R-:W-:Y:S02]  /*19df0*/  F2FP.BF16.F32.PACK_AB R179, R30.reuse, R179 ;  /* 0x000000b31eb3723e */ /* 0x040fe400000010ff */
[----:B------:R-:W2:Y:S01]  /*19e00*/  MUFU.EX2 R42, R42 ;  /* 0x0000002a002a7308 */ /* 0x000ea20000000800 */
[----:B------:R-:W-:Y:S01]  /*19e10*/  FADD.FTZ R46, R30, R7 ;  /* 0x000000071e2e7221 */ /* 0x000fe20000010000 */
[----:B------:R-:W-:-:S03]  /*19e20*/  FADD.FTZ R7, R29, R50 ;  /* 0x000000321d077221 */ /* 0x000fc60000010000 */
[----:B------:R-:W-:Y:S01]  /*19e30*/  FADD.FTZ R46, R173, R46 ;  /* 0x0000002ead2e7221 */ /* 0x000fe20000010000 */
[----:B------:R-:W-:Y:S01]  /*19e40*/  FADD.FTZ R7, R174, R7 ;  /* 0x00000007ae077221 */ /* 0x000fe20000010000 */
[C---:B------:R-:W-:Y:S01]  /*19e50*/  F2FP.BF16.F32.PACK_AB R173, R31.reuse, R173 ;  /* 0x000000ad1fad723e */ /* 0x040fe200000010ff */
[----:B------:R-:W3:Y:S01]  /*19e60*/  MUFU.EX2 R21, R21 ;  /* 0x0000001500157308 */ /* 0x000ee20000000800 */
        /* <DEDUP_REMOVED lines=29> */
[C---:B-1----:R-:W-:Y:S02]  /*1a040*/  F2FP.BF16.F32.PACK_AB R167, R6.reuse, R167 ;  /* 0x000000a706a7723e */ /* 0x042fe400000010ff */
[----:B------:R-:W-:Y:S01]  /*1a050*/  FADD.FTZ R12, R6, R11 ;  /* 0x0000000b060c7221 */ /* 0x000fe20000010000 */
[C---:B------:R-:W-:Y:S01]  /*1a060*/  FADD.FTZ R11, R45.reuse, R20 ;  /* 0x000000142d0b7221 */ /* 0x040fe20000010000 */
[----:B------:R-:W-:-:S02]  /*1a070*/  F2FP.BF16.F32.PACK_AB R160, R45, R160 ;  /* 0x000000a02da0723e */ /* 0x000fc400000010ff */
[----:B------:R-:W-:Y:S01]  /*1a080*/  FADD.FTZ R7, R161, R12 ;  /* 0x0000000ca1077221 */ /* 0x000fe20000010000 */
[----:B------:R-:W-:Y:S01]  /*1a090*/  FADD.FTZ R20, R162, R11 ;  /* 0x0000000ba2147221 */ /* 0x000fe20000010000 */
[C---:B0-----:R-:W-:Y:S02]  /*1a0a0*/  F2FP.BF16.F32.PACK_AB R161, R14.reuse, R161 ;  /* 0x000000a10ea1723e */ /* 0x041fe400000010ff */
[----:B------:R-:W-:Y:S01]  /*1a0b0*/  FADD.FTZ R12, R14, R7 ;  /* 0x000000070e0c7221 */ /* 0x000fe20000010000 */
[C---:B------:R-:W-:Y:S01]  /*1a0c0*/  FADD.FTZ R20, R41.reuse, R20 ;  /* 0x0000001429147221 */ /* 0x040fe20000010000 */
[----:B------:R-:W-:Y:S02]  /*1a0d0*/  F2FP.BF16.F32.PACK_AB R162, R41, R162 ;  /* 0x000000a229a2723e */ /* 0x000fe400000010ff */
[----:B------:R-:W-:Y:S01]  /*1a0e0*/  FADD.FTZ R7, R163, R12 ;  /* 0x0000000ca3077221 */ /* 0x000fe20000010000 */
[----:B------:R-:W-:Y:S01]  /*1a0f0*/  FADD.FTZ R11, R37, R20 ;  /* 0x00000014250b7221 */ /* 0x000fe20000010000 */
[----:B--2---:R-:W-:Y:S01]  /*1a100*/  F2FP.BF16.F32.PACK_AB R163, R42, R163 ;  /* 0x000000a32aa3723e */ /* 0x004fe200000010ff */
[----:B------:R-:W-:-:S02]  /*1a110*/  IMAD.MOV.U32 R20, RZ, RZ, R185 ;  /* 0x000000ffff147224 */ /* 0x000fc400078e00b9 */
        /* <DEDUP_REMOVED lines=15> */
[----:B------:R-:W-:Y:S01]  /*1a210*/  FADD.FTZ R7, R13, R10 ;  /* 0x0000000a0d077221 */ /* 0x000fe20000010000 */
[----:B------:R-:W-:Y:S02]  /*1a220*/  IMAD.MOV.U32 R13, RZ, RZ, R5 ;  /* 0x000000ffff0d7224 */ /* 0x000fe400078e0005 */
[----:B------:R-:W-:Y:S01]  /*1a230*/  FADD.FTZ R6, R155, R6 ;  /* 0x000000069b067221 */ /* 0x000fe20000010000 */
[----:B---3--:R-:W-:-:S03]  /*1a240*/  F2FP.BF16.F32.PACK_AB R155, R21, R155 ;  /* 0x0000009b159b723e */ /* 0x008fc600000010ff */
[----:B------:R-:W-:Y:S01]  /*1a250*/  FADD.FTZ R6, R21, R6 ;  /* 0x0000000615067221 */ /* 0x000fe20000010000 */
[----:B------:R-:W-:Y:S06]  /*1a260*/  @P2 BRA `(.L_x_2899) ;  /* 0xffffffd800b82947 */ /* 0x000fec000383ffff */
.L_x_2888:
[----:B------:R-:W-:Y:S05]  /*1a270*/  BSYNC B0 ;  /* 0x0000000000007941 */ /* 0x000fea0003800000 */
.L_x_2887:
        /* <DEDUP_REMOVED lines=67> */
.L_x_2900:
[----:B------:R-:W-:Y:S01]  /*1a6b0*/  IMAD R11, R185, 0x8, R16 ;  /* 0x00000008b90b7824 */ /* 0x000fe200078e0210 */
[----:B------:R-:W-:-:S04]  /*1a6c0*/  SHF.L.U32 R2, R188, 0x1f, RZ ;  /* 0x0000001fbc027819 */ /* 0x000fc800000006ff */
[----:B------:R0:W1:Y:S01]  /*1a6d0*/  SYNCS.PHASECHK.TRANS64.TRYWAIT P2, [R11+URZ+0x34850], R2 ;  /* 0x034850020b0075a7 */ /* 0x000062000804017f */
[----:B------:R-:W-:Y:S05]  /*1a6e0*/  @!P0 BRA `(.L_x_2901) ;  /* 0x0000000000048947 */ /* 0x000fea0003800000 */
[----:B------:R-:W-:Y:S01]  /*1a6f0*/  BPT.TRAP 0x1 ;  /* 0x000000040000795c */ /* 0x000fe20000300000 */
.L_x_2901:
        /* <DEDUP_REMOVED lines=9> */
.L_x_2903:
[----:B------:R-:W-:Y:S05]  /*1a790*/  BSYNC B0 ;  /* 0x0000000000007941 */ /* 0x000fea0003800000 */
.L_x_2902:
[----:B01----:R-:W-:Y:S01]  /*1a7a0*/  IMAD.MOV.U32 R2, RZ, RZ, R8 ;  /* 0x000000ffff027224 */ /* 0x003fe200078e0008 */
[----:B------:R-:W-:Y:S01]  /*1a7b0*/  WARPGROUP.ARRIVE ;  /* 0x00000000000079c5 */ /* 0x000fe20000000000 */
[----:B------:R-:W-:Y:S02]  /*1a7c0*/  IMAD.MOV.U32 R3, RZ, RZ, 0x40000040 ;  /* 0x40000040ff037424 */ /* 0x000fe400078e00ff */
        /* <DEDUP_REMOVED lines=54> */
[----:B------:R-:W-:Y:S01]  /*1ab30*/  R2UR UR7, R3 ;  /* 0x00000000030772ca */ /* 0x000fe200000e0000 */
[----:B------:R-:W0:Y:S04]  /*1ab40*/  SHFL.BFLY PT, R2, R7, 0x2, 0x1f ;  /* 0x0c401f0007027f89 */ /* 0x000e2800000e0000 */
[----:B------:R-:W1:Y:S01]  /*1ab50*/  SHFL.BFLY PT, R3, R6, 0x2, 0x1f ;  /* 0x0c401f0006037f89 */ /* 0x000e6200000e0000 */
[----:B0-----:R-:W-:Y:S01]  /*1ab60*/  FADD.FTZ R2, R2, R7 ;  /* 0x0000000702027221 */ /* 0x001fe20000010000 */
[----:B------:R-:W-:Y:S01]  /*1ab70*/  SEL R7, RZ, 0x1, P2 ;  /* 0x00000001ff077807 */ /* 0x000fe20001000000 */
[----:B-1----:R-:W-:-:S03]  /*1ab80*/  FADD.FTZ R8, R3, R6 ;  /* 0x0000000603087221 */ /* 0x002fc60000010000 */
[----:B------:R-:W-:Y:S01]  /*1ab90*/  LOP3.LUT R188, R188, R7, RZ, 0x3c, !PT ;  /* 0x00000007bcbc7212 */ /* 0x000fe200078e3cff */
[----:B------:R-:W0:Y:S04]  /*1aba0*/  SHFL.BFLY PT, R3, R2, 0x1, 0x1f ;  /* 0x0c201f0002037f89 */ /* 0x000e2800000e0000 */
[----:B------:R-:W1:Y:S01]  /*1abb0*/  SHFL.BFLY PT, R9, R8, 0x1, 0x1f ;  /* 0x0c201f0008097f89 */ /* 0x000e6200000e0000 */
[----:B0-----:R-:W-:Y:S01]  /*1abc0*/  FADD.FTZ R10, R2, R3 ;  /* 0x00000003020a7221 */ /* 0x001fe20000010000 */
[----:B------:R-:W-:Y:S01]  /*1abd0*/  CS2R R2, SRZ ;  /* 0x0000000000027805 */ /* 0x000fe2000001ff00 */
[----:B-1----:R-:W-:-:S03]  /*1abe0*/  FADD.FTZ R12, R8, R9 ;  /* 0x00000009080c7221 */ /* 0x002fc60000010000 */
[----:B------:R-:W-:Y:S01]  /*1abf0*/  FSETP.NE.FTZ.AND P0, PT, R10, RZ, PT ;  /* 0x000000ff0a00720b */ /* 0x000fe20003f15000 */
[----:B------:R-:W-:Y:S01]  /*1ac00*/  @!P1 VIADD R8, R11, 0x34860 ;  /* 0x000348600b089836 */ /* 0x000fe20000000000 */
[----:B------:R-:W-:-:S04]  /*1ac10*/  FSETP.NE.FTZ.AND P3, PT, R12, RZ, PT ;  /* 0x000000ff0c00720b */ /* 0x000fc80003f75000 */
[----:B------:R-:W-:-:S07]  /*1ac20*/  @!P1 PRMT R8, RZ, 0x654, R8 ;  /* 0x00000654ff089816 */ /* 0x000fce0000000008 */
[----:B------:R-:W0:Y:S01]  /*1ac30*/  @P0 MUFU.LG2 R9, R10 ;  /* 0x0000000a00090308 */ /* 0x000e220000000c00 */
[C---:B------:R-:W-:Y:S01]  /*1ac40*/  @P0 FMUL.FTZ R7, R0.reuse, 0.69314718246459960938 ;  /* 0x3f31721800070820 */ /* 0x040fe20000410000 */
[----:B------:R-:W-:-:S06]  /*1ac50*/  @P3 FMUL.FTZ R11, R0, 0.69314718246459960938 ;  /* 0x3f317218000b3820 */ /* 0x000fcc0000410000 */
[----:B------:R-:W1:Y:S08]  /*1ac60*/  @P3 MUFU.LG2 R6, R12 ;  /* 0x0000000c00063308 */ /* 0x000e700000000c00 */
        /* <DEDUP_REMOVED lines=76> */
.L_x_2811:
        /* <DEDUP_REMOVED lines=41> */
[----:B------:R-:W-:Y:S02]  /*1b3c0*/  LOP3.LUT R20, R105, 0x380, RZ, 0xc0, !PT ;  /* 0x0000038069147812 */ /* 0x000fe400078ec0ff */
[----:B------:R-:W-:Y:S02]  /*1b3d0*/  LOP3.LUT R38, R109, 0x380, RZ, 0xc0, !PT ;  /* 0x000003806d267812 */ /* 0x000fe400078ec0ff */
[----:B------:R-:W-:Y:S02]  /*1b3e0*/  SHF.R.U64 R4, R4, 0x3, RZ ;  /* 0x0000000304047819 */ /* 0x000fe400000012ff */
[----:B------:R-:W-:Y:S02]  /*1b3f0*/  SHF.R.U64 R6, R6, 0x3, RZ ;  /* 0x0000000306067819 */ /* 0x000fe400000012ff */
[----:B------:R-:W-:Y:S02]  /*1b400*/  LOP3.LUT R12, R101, 0x380, RZ, 0xc0, !PT ;  /* 0x00000380650c7812 */ /* 0x000fe400078ec0ff */
[----:B------:R-:W-:-:S02]  /*1b410*/  LOP3.LUT R14, R103, 0x380, RZ, 0xc0, !PT ;  /* 0x00000380670e7812 */ /* 0x000fc400078ec0ff */
[----:B------:R-:W-:Y:S02]  /*1b420*/  SHF.R.U64 R20, R20, 0x3, RZ ;  /* 0x0000000314147819 */ /* 0x000fe400000012ff */
[----:B-1----:R-:W-:Y:S02]  /*1b430*/  LOP3.LUT R24, R107, 0x380, RZ, 0xc0, !PT ;  /* 0x000003806b187812 */ /* 0x002fe400078ec0ff */
[----:B------:R-:W-:Y:S02]  /*1b440*/  SHF.R.U64 R38, R38, 0x3, RZ ;  /* 0x0000000326267819 */ /* 0x000fe400000012ff */
[----:B------:R-:W-:Y:S02]  /*1b450*/  LOP3.LUT R4, R4, R71, RZ, 0x3c, !PT ;  /* 0x0000004704047212 */ /* 0x000fe400078e3cff */
[----:B------:R-:W-:Y:S02]  /*1b460*/  LOP3.LUT R6, R6, R79, RZ, 0x3c, !PT ;  /* 0x0000004f06067212 */ /* 0x000fe400078e3cff */
[----:B------:R-:W-:-:S02]  /*1b470*/  F2FP.BF16.F32.PACK_AB R9, R72, R99 ;  /* 0x000000634809723e */ /* 0x000fc400000010ff */
[----:B------:R-:W-:Y:S02]  /*1b480*/  F2FP.BF16.F32.PACK_AB R11, R28, R97 ;  /* 0x000000611c0b723e */ /* 0x000fe400000010ff */
[----:B------:R-:W-:Y:S02]  /*1b490*/  SHF.R.U64 R12, R12, 0x3, RZ ;  /* 0x000000030c0c7819 */ /* 0x000fe400000012ff */
[----:B------:R-:W-:Y:S01]  /*1b4a0*/  SHF.R.U64 R14, R14, 0x3, RZ ;  /* 0x000000030e0e7819 */ /* 0x000fe200000012ff */
[----:B------:R1:W-:Y:S01]  /*1b4b0*/  STSM.16.M88.4 [R92], R8 ;  /* 0x000000085c007844 */ /* 0x0003e20000000200 */
[----:B------:R-:W-:Y:S02]  /*1b4c0*/  LOP3.LUT R28, R20, R105, RZ, 0x3c, !PT ;  /* 0x00000069141c7212 */ /* 0x000fe400078e3cff */
[----:B------:R-:W-:Y:S02]  /*1b4d0*/  SHF.R.U64 R24, R24, 0x3, RZ ;  /* 0x0000000318187819 */ /* 0x000fe400000012ff */
[----:B------:R-:W-:-:S02]  /*1b4e0*/  LOP3.LUT R20, R38, R109, RZ, 0x3c, !PT ;  /* 0x0000006d26147212 */ /* 0x000fc400078e3cff */
[----:B------:R-:W-:Y:S02]  /*1b4f0*/  MOV R91, R4 ;  /* 0x00000004005b7202 */ /* 0x000fe40000000f00 */
[----:B------:R-:W-:Y:S02]  /*1b500*/  MOV R38, R6 ;  /* 0x0000000600267202 */ /* 0x000fe40000000f00 */
[----:B------:R-:W-:Y:S02]  /*1b510*/  F2FP.BF16.F32.PACK_AB R4, R33, R90 ;  /* 0x0000005a2104723e */ /* 0x000fe400000010ff */
[----:B------:R-:W-:Y:S02]  /*1b520*/  F2FP.BF16.F32.PACK_AB R5, R64, R95 ;  /* 0x0000005f4005723e */ /* 0x000fe400000010ff */
[----:B------:R-:W-:Y:S02]  /*1b530*/  F2FP.BF16.F32.PACK_AB R6, R37, R0 ;  /* 0x000000002506723e */ /* 0x000fe400000010ff */
[----:B------:R-:W-:-:S02]  /*1b540*/  F2FP.BF16.F32.PACK_AB R7, R34, R93 ;  /* 0x0000005d2207723e */ /* 0x000fc400000010ff */
[----:B------:R-:W-:Y:S02]  /*1b550*/  LOP3.LUT R12, R12, R101, RZ, 0x3c, !PT ;  /* 0x000000650c0c7212 */ /* 0x000fe400078e3cff */
[----:B------:R-:W-:Y:S01]  /*1b560*/  LOP3.LUT R14, R14, R103, RZ, 0x3c, !PT ;  /* 0x000000670e0e7212 */ /* 0x000fe200078e3cff */
[----:B------:R-:W-:Y:S01]  /*1b570*/  STSM.16.M88.4 [R91], R4 ;  /* 0x000000045b007844 */ /* 0x000fe20000000200 */
[----:B-1----:R-:W-:Y:S02]  /*1b580*/  F2FP.BF16.F32.PACK_AB R8, R41, R40 ;  /* 0x000000282908723e */ /* 0x002fe400000010ff */
[----:B------:R-:W-:Y:S02]  /*1b590*/  F2FP.BF16.F32.PACK_AB R9, R43, R42 ;  /* 0x0000002a2b09723e */ /* 0x000fe400000010ff */
[----:B------:R-:W-:Y:S02]  /*1b5a0*/  F2FP.BF16.F32.PACK_AB R10, R45, R44 ;  /* 0x0000002c2d0a723e */ /* 0x000fe400000010ff */
[----:B------:R-:W-:-:S02]  /*1b5b0*/  F2FP.BF16.F32.PACK_AB R11, R47, R46 ;  /* 0x0000002e2f0b723e */ /* 0x000fc400000010ff */
[----:B------:R-:W-:Y:S02]  /*1b5c0*/  LOP3.LUT R30, R24, R107, RZ, 0x3c, !PT ;  /* 0x0000006b181e7212 */ /* 0x000fe400078e3cff */
[----:B------:R-:W-:Y:S01]  /*1b5d0*/  MOV R79, R12 ;  /* 0x0000000c004f7202 */ /* 0x000fe20000000f00 */
[----:B------:R1:W-:Y:S01]  /*1b5e0*/  STSM.16.M88.4 [R38], R8 ;  /* 0x0000000826007844 */ /* 0x0003e20000000200 */
[----:B------:R-:W-:Y:S02]  /*1b5f0*/  MOV R72, R14 ;  /* 0x0000000e00487202 */ /* 0x000fe40000000f00 */
[----:B------:R-:W-:Y:S02]  /*1b600*/  MOV R71, R28 ;  /* 0x0000001c00477202 */ /* 0x000fe40000000f00 */
[----:B------:R-:W-:Y:S02]  /*1b610*/  MOV R24, R30 ;  /* 0x0000001e00187202 */ /* 0x000fe40000000f00 */
[----:B------:R-:W-:-:S02]  /*1b620*/  F2FP.BF16.F32.PACK_AB R12, R49, R48 ;  /* 0x00000030310c723e */ /* 0x000fc400000010ff */
[----:B------:R-:W-:Y:S02]  /*1b630*/  F2FP.BF16.F32.PACK_AB R13, R51, R50 ;  /* 0x00000032330d723e */ /* 0x000fe400000010ff */
[----:B------:R-:W-:Y:S02]  /*1b640*/  F2FP.BF16.F32.PACK_AB R14, R53, R52 ;  /* 0x00000034350e723e */ /* 0x000fe400000010ff */
[----:B------:R-:W-:Y:S01]  /*1b650*/  F2FP.BF16.F32.PACK_AB R15, R55, R54 ;  /* 0x00000036370f723e */ /* 0x000fe200000010ff */
[----:B------:R-:W2:Y:S01]  /*1b660*/  LDC R53, c[0x0][0xbe8] ;  /* 0x0002fa00ff357b82 */ /* 0x000ea20000000800 */
[----:B------:R-:W-:Y:S02]  /*1b670*/  F2FP.BF16.F32.PACK_AB R28, R57, R56 ;  /* 0x00000038391c723e */ /* 0x000fe400000010ff */
[----:B------:R-:W-:Y:S01]  /*1b680*/  F2FP.BF16.F32.PACK_AB R29, R59, R58 ;  /* 0x0000003a3b1d723e */ /* 0x000fe200000010ff */
[----:B------:R3:W-:Y:S01]  /*1b690*/  STSM.16.M88.4 [R79], R12 ;  /* 0x0000000c4f007844 */ /* 0x0007e20000000200 */
[----:B------:R-:W-:-:S02]  /*1b6a0*/  F2FP.BF16.F32.PACK_AB R30, R61, R60 ;  /* 0x0000003c3d1e723e */ /* 0x000fc400000010ff */
[----:B------:R-:W-:Y:S02]  /*1b6b0*/  F2FP.BF16.F32.PACK_AB R31, R63, R62 ;  /* 0x0000003e3f1f723e */ /* 0x000fe400000010ff */
[----:B------:R-:W-:Y:S02]  /*1b6c0*/  ISETP.NE.U32.AND P0, PT, RZ, UR4, PT ;  /* 0x00000004ff007c0c */ /* 0x000fe4000bf05070 */
[----:B-1----:R-:W-:Y:S01]  /*1b6d0*/  IADD3 R10, P1, R209, UR4, RZ ;  /* 0x00000004d10a7c10 */ /* 0x002fe2000ff3e0ff */
[----:B------:R1:W-:Y:S01]  /*1b6e0*/  STSM.16.M88.4 [R72], R28 ;  /* 0x0000001c48007844 */ /* 0x0003e20000000200 */
[----:B------:R-:W-:Y:S02]  /*1b6f0*/  F2FP.BF16.F32.PACK_AB R33, R67, R66 ;  /* 0x000000424321723e */ /* 0x000fe400000010ff */
[----:B------:R-:W-:Y:S02]  /*1b700*/  F2FP.BF16.F32.PACK_AB R34, R69, R68 ;  /* 0x000000444522723e */ /* 0x000fe400000010ff */
[----:B------:R-:W-:-:S02]  /*1b710*/  F2FP.BF16.F32.PACK_AB R37, R75, R74 ;  /* 0x0000004a4b25723e */ /* 0x000fc400000010ff */
[----:B------:R-:W-:Y:S01]  /*1b720*/  F2FP.BF16.F32.PACK_AB R38, R77, R76 ;  /* 0x0000004c4d26723e */ /* 0x000fe200000010ff */
[----:B------:R1:W-:Y:S01]  /*1b730*/  STSM.16.M88.4 [R71], R32 ;  /* 0x0000002047007844 */ /* 0x0003e20000000200 */
[----:B------:R-:W-:Y:S01]  /*1b740*/  MOV R21, R20 ;  /* 0x0000001400157202 */ /* 0x000fe20000000f00 */
[----:B------:R-:W-:Y:S01]  /*1b750*/  IMAD.MOV.U32 R20, RZ, RZ, RZ ;  /* 0x000000ffff147224 */ /* 0x000fe200078e00ff */
[----:B------:R-:W-:Y:S01]  /*1b760*/  F2FP.BF16.F32.PACK_AB R4, R81, R80 ;  /* 0x000000505104723e */ /* 0x000fe200000010ff */
[----:B------:R1:W-:Y:S01]  /*1b770*/  STSM.16.M88.4 [R24], R36 ;  /* 0x0000002418007844 */ /* 0x0003e20000000200 */
[----:B------:R-:W-:Y:S02]  /*1b780*/  F2FP.BF16.F32.PACK_AB R5, R83, R82 ;  /* 0x000000525305723e */ /* 0x000fe400000010ff */
[----:B------:R-:W-:Y:S02]  /*1b790*/  F2FP.BF16.F32.PACK_AB R6, R85, R84 ;  /* 0x000000545506723e */ /* 0x000fe400000010ff */
[----:B------:R-:W-:-:S02]  /*1b7a0*/  F2FP.BF16.F32.PACK_AB R7, R87, R86 ;  /* 0x000000565707723e */ /* 0x000fc400000010ff */
[----:B------:R-:W-:Y:S02]  /*1b7b0*/  ISETP.NE.AND.EX P0, PT, RZ, UR5, PT, P0 ;  /* 0x00000005ff007c0c */ /* 0x000fe4000bf05300 */
        /* <DEDUP_REMOVED lines=8> */
[----:B------:R-:W-:Y:S01]  /*1b840*/  IMAD.U32 R0, RZ, RZ, UR4 ;  /* 0x00000004ff007e24 */ /* 0x000fe2000f8e00ff */
[----:B------:R-:W-:Y:S01]  /*1b850*/  @P2 IADD3.X R9, R210, UR5, RZ, P3, !PT ;  /* 0x00000005d2092c10 */ /* 0x000fe20009ffe4ff */
[----:B------:R1:W5:Y:S01]  /*1b860*/  @P0 LDG.E R20, desc[UR60][R10.64] ;  /* 0x0000003c0a140981 */ /* 0x000362000c1e1900 */
[----:B--2---:R-:W-:-:S03]  /*1b870*/  ISETP.NE.AND P1, PT, R53, 0x1, PT ;  /* 0x000000013500780c */ /* 0x004fc60003f25270 */
[----:B------:R1:W5:Y:S10]  /*1b880*/  @P2 LDG.E R0, desc[UR60][R8.64] ;  /* 0x0000003c08002981 */ /* 0x000374000c1e1900 */
[----:B---3--:R-:W2:Y:S08]  /*1b890*/  @P1 LDC R12, c[0x0][0xbec] ;  /* 0x0002fb00ff0c1b82 */ /* 0x008eb00000000800 */
[----:B------:R-:W3:Y:S01]  /*1b8a0*/  @P1 LDC R13, c[0x0][0xbf0] ;  /* 0x0002fc00ff0d1b82 */ /* 0x000ee20000000800 */
[----:B-1----:R-:W-:Y:S05]  /*1b8b0*/  @P2 BRA `(.L_x_2907) ;  /* 0x0000000000102947 */ /* 0x002fea0003800000 */
[----:B------:R-:W-:Y:S05]  /*1b8c0*/  @!P0 BRA `(.L_x_2907) ;  /* 0x00000000000c8947 */ /* 0x000fea0003800000 */
[----:B------:R-:W4:Y:S04]  /*1b8d0*/  LDG.E R5, desc[UR60][R10.64] ;  /* 0x0000003c0a057981 */ /* 0x000f28000c1e1900 */
[----:B-----5:R-:W4:Y:S02]  /*1b8e0*/  LDG.E R0, desc[UR60][R10.64+0x4] ;  /* 0x0000043c0a007981 */ /* 0x020f24000c1e1900 */
[----:B----4-:R-:W-:-:S07]  /*1b8f0*/  IMAD.IADD R0, R0, 0x1, -R5 ;  /* 0x0000000100007824 */ /* 0x010fce00078e0a05 */
.L_x_2907:
[----:B------:R-:W-:Y:S01]  /*1b900*/  SHF.R.S32.HI R24, RZ, 0x1f, R208 ;  /* 0x0000001fff187819 */ /* 0x000fe200000114d0 */
[----:B------:R-:W-:Y:S01]  /*1b910*/  IMAD.IADD R15, R205, 0x1, R200 ;  /* 0x00000001cd0f7824 */ /* 0x000fe200078e02c8 */
[----:B------:R-:W-:Y:S01]  /*1b920*/  ULDC.64 UR4, c[0x0][0xb90] ;  /* 0x0002e40000047ab9 */ /* 0x000fe20000000a00 */
[----:B-----5:R-:W-:Y:S01]  /*1b930*/  SHF.R.S32.HI R21, RZ, 0x1f, R20 ;  /* 0x0000001fff157819 */ /* 0x020fe20000011414 */
[----:B------:R-:W-:Y:S01]  /*1b940*/  IMAD R9, R215, 0x40, R203 ;  /* 0x00000040d7097824 */ /* 0x000fe200078e02cb */
[----:B------:R-:W-:Y:S01]  /*1b950*/  SEL R216, R216, RZ, !P0 ;  /* 0x000000ffd8d87207 */ /* 0x000fe20004000000 */
[----:B--2---:R-:W-:Y:S01]  /*1b960*/  @P1 IMAD.HI.U32 R6, R15, R12, RZ ;  /* 0x0000000c0f061227 */ /* 0x004fe200078e00ff */
[----:B------:R-:W-:Y:S01]  /*1b970*/  SEL R211, R211, RZ, !P0 ;  /* 0x000000ffd3d37207 */ /* 0x000fe20004000000 */
[----:B------:R-:W1:Y:S02]  /*1b980*/  @P1 LDC R57, c[0x0][0xbec] ;  /* 0x0002fb00ff391b82 */ /* 0x000e640000000800 */
[----:B------:R-:W-:-:S02]  /*1b990*/  IMAD R5, R24, UR4, RZ ;  /* 0x0000000418057c24 */ /* 0x000fc4000f8e02ff */
[----:B------:R-:W-:Y:S01]  /*1b9a0*/  IMAD.MOV.U32 R7, RZ, RZ, R15 ;  /* 0x000000ffff077224 */ /* 0x000fe200078e000f */
[----:B---3--:R-:W-:Y:S01]  /*1b9b0*/  @P1 SHF.R.U32.HI R7, RZ, R13, R6 ;  /* 0x0000000dff071219 */ /* 0x008fe20000011606 */
[C---:B------:R-:W-:Y:S02]  /*1b9c0*/  IMAD R11, R208.reuse, UR5, R5 ;  /* 0x00000005d00b7c24 */ /* 0x040fe4000f8e0205 */
[----:B------:R-:W-:Y:S01]  /*1b9d0*/  IMAD.WIDE.U32 R4, R208, UR4, R20 ;  /* 0x00000004d0047c25 */ /* 0x000fe2000f8e0014 */
[----:B------:R-:W-:-:S03]  /*1b9e0*/  ULDC.64 UR4, c[0x0][0xb98] ;  /* 0x0002e60000047ab9 */ /* 0x000fc60000000a00 */
[----:B------:R-:W-:Y:S01]  /*1b9f0*/  IMAD.IADD R5, R5, 0x1, R11 ;  /* 0x0000000105057824 */ /* 0x000fe200078e020b */
[--C-:B------:R-:W-:Y:S01]  /*1ba00*/  SHF.R.S32.HI R11, RZ, 0x1f, R7.reuse ;  /* 0x0000001fff0b7819 */ /* 0x100fe20000011407 */
[----:B------:R-:W-:Y:S02]  /*1ba10*/  IMAD.MOV R8, RZ, RZ, -R7 ;  /* 0x000000ffff087224 */ /* 0x000fe400078e0a07 */
[----:B------:R-:W-:-:S04]  /*1ba20*/  IMAD.WIDE R2, R9, 0x2, R2 ;  /* 0x0000000209027825 */ /* 0x000fc800078e0202 */
[----:B------:R-:W-:Y:S01]  /*1ba30*/  IMAD R6, R216, UR4, RZ ;  /* 0x00000004d8067c24 */ /* 0x000fe2000f8e02ff */
[C---:B------:R-:W-:Y:S01]  /*1ba40*/  IADD3 R13, P3, R2.reuse, 0x2000, RZ ;  /* 0x00002000020d7810 */ /* 0x040fe20007f7e0ff */
[----:B------:R-:W-:Y:S01]  /*1ba50*/  IMAD.WIDE.U32 R4, R211, UR4, R4 ;  /* 0x00000004d3047c25 */ /* 0x000fe2000f8e0004 */
[C---:B------:R-:W-:Y:S02]  /*1ba60*/  IADD3 R33, P6, R2.reuse, 0x4000, RZ ;  /* 0x0000400002217810 */ /* 0x040fe40007fde0ff */
[----:B------:R-:W-:Y:S01]  /*1ba70*/  LOP3.LUT R12, R13, 0x380, RZ, 0xc0, !PT ;  /* 0x000003800d0c7812 */ /* 0x000fe200078ec0ff */
[----:B------:R-:W-:Y:S01]  /*1ba80*/  IMAD R9, R53, R8, R15 ;  /* 0x0000000835097224 */ /* 0x000fe200078e020f */
[----:B------:R-:W-:Y:S01]  /*1ba90*/  IADD3 R4, P2, R7, R4, RZ ;  /* 0x0000000407047210 */ /* 0x000fe20007f5e0ff */
[----:B------:R-:W-:Y:S01]  /*1baa0*/  IMAD R8, R211, UR5, R6 ;  /* 0x00000005d3087c24 */ /* 0x000fe2000f8e0206 */
[----:B------:R-:W-:Y:S01]  /*1bab0*/  ULDC.64 UR4, c[0x0][0xb88] ;  /* 0x0002e20000047ab9 */ /* 0x000fe20000000a00 */
[----:B------:R-:W-:Y:S01]  /*1bac0*/  IADD3 R7, P0, R2, 0x1000, RZ ;  /* 0x0000100002077810 */ /* 0x000fe20007f1e0ff */
[----:B------:R-:W-:Y:S01]  /*1bad0*/  IMAD.IADD R14, R233, 0x1, R200 ;  /* 0x00000001e90e7824 */ /* 0x000fe200078e02c8 */
[----:B------:R-:W-:Y:S01]  /*1bae0*/  SHF.R.S32.HI R6, RZ, 0x1f, R9 ;  /* 0x0000001fff067819 */ /* 0x000fe20000011409 */
[----:B------:R-:W-:Y:S01]  /*1baf0*/  IMAD R55, R0, R53, RZ ;  /* 0x0000003500377224 */ /* 0x000fe200078e02ff */
[----:B------:R-:W-:-:S02]  /*1bb00*/  IADD3.X R5, R11, R5, R8, P2, !PT ;  /* 0x000000050b057210 */ /* 0x000fc400017fe408 */
[----:B------:R-:W-:Y:S01]  /*1bb10*/  IADD3 R29, P2, R2, 0x3000, RZ ;  /* 0x00003000021d7810 */ /* 0x000fe20007f5e0ff */
[----:B------:R-:W-:Y:S01]  /*1bb20*/  IMAD R6, R6, UR4, RZ ;  /* 0x0000000406067c24 */ /* 0x000fe2000f8e02ff */
[----:B------:R-:W-:Y:S01]  /*1bb30*/  LOP3.LUT R8, R7, 0x380, RZ, 0xc0, !PT ;  /* 0x0000038007087812 */ /* 0x000fe200078ec0ff */
[----:B------:R-:W-:Y:S01]  /*1bb40*/  IMAD.WIDE.U32 R4, R9, UR4, R4 ;  /* 0x0000000409047c25 */ /* 0x000fe2000f8e0004 */
[----:B------:R-:W-:Y:S02]  /*1bb50*/  LOP3.LUT R28, R29, 0x380, RZ, 0xc0, !PT ;  /* 0x000003801d1c7812 */ /* 0x000fe400078ec0ff */
[----:B------:R-:W-:Y:S01]  /*1bb60*/  SHF.R.U64 R12, R12, 0x3, RZ ;  /* 0x000000030c0c7819 */ /* 0x000fe200000012ff */
[----:B------:R-:W-:Y:S01]  /*1bb70*/  IMAD R11, R9, UR5, R6 ;  /* 0x00000005090b7c24 */ /* 0x000fe2000f8e0206 */
[----:B------:R-:W-:Y:S01]  /*1bb80*/  ULDC.64 UR4, c[0x0][0xb50] ;  /* 0x0002d40000047ab9 */ /* 0x000fe20000000a00 */
[----:B------:R-:W-:Y:S01]  /*1bb90*/  SHF.R.U64 R28, R28, 0x3, RZ ;  /* 0x000000031c1c7819 */ /* 0x000fe200000012ff */
[----:B------:R-:W-:Y:S01]  /*1bba0*/  IMAD.X R9, RZ, RZ, R3, P0 ;  /* 0x000000ffff097224 */ /* 0x000fe200000e0603 */
[----:B------:R-:W-:Y:S01]  /*1bbb0*/  LEA R6, P4, R4, UR4, 0x2 ;  /* 0x0000000404067c11 */ /* 0x000fe2000f8810ff */
[----:B------:R-:W-:Y:S01]  /*1bbc0*/  IMAD.IADD R5, R5, 0x1, R11 ;  /* 0x0000000105057824 */ /* 0x000fe200078e020b */
[----:B------:R-:W-:-:S02]  /*1bbd0*/  LOP3.LUT P0, RZ, R225, 0x3, RZ, 0xc0, !PT ;  /* 0x00000003e1ff7812 */ /* 0x000fc4000780c0ff */
[----:B------:R-:W-:Y:S01]  /*1bbe0*/  LOP3.LUT R28, R28, R29, RZ, 0x3c, !PT ;  /* 0x0000001d1c1c7212 */ /* 0x000fe200078e3cff */
[----:B------:R-:W-:Y:S01]  /*1bbf0*/  SHFL.IDX PT, R48, R6, RZ, 0x1c1f ;  /* 0x001c1fff06307589 */ /* 0x000fe200000e0000 */
[----:B------:R-:W-:Y:S01]  /*1bc00*/  LEA.HI.X R10, R4, UR5, R5, 0x2, P4 ;  /* 0x00000005040a7c11 */ /* 0x000fe2000a0f1405 */
[----:B------:R-:W-:Y:S01]  /*1bc10*/  VIADD R4, R14, 0x8 ;  /* 0x000000080e047836 */ /* 0x000fe20000000000 */
[----:B------:R-:W-:Y:S01]  /*1bc20*/  SHF.R.U64 R8, R8, 0x3, RZ ;  /* 0x0000000308087819 */ /* 0x000fe200000012ff */
[----:B------:R-:W-:Y:S01]  /*1bc30*/  SHFL.IDX PT, R50, R6, 0x1, 0x1c1f ;  /* 0x003c1f0006327f89 */ /* 0x000fe200000e0000 */
[----:B------:R-:W-:Y:S01]  /*1bc40*/  IMAD.X R29, RZ, RZ, R3, P2 ;  /* 0x000000ffff1d7224 */ /* 0x000fe200010e0603 */
[-C--:B------:R-:W-:Y:S01]  /*1bc50*/  ISETP.GE.OR P2, PT, R14, R55.reuse, P0 ;  /* 0x000000370e00720c */ /* 0x080fe20000746670 */
[----:B------:R-:W-:Y:S01]  /*1bc60*/  ULDC.64 UR4, c[0x0][0xaa0] ;  /* 0x0002a80000047ab9 */ /* 0x000fe20000000a00 */
[----:B------:R-:W2:Y:S01]  /*1bc70*/  SHFL.IDX PT, R49, R10, RZ, 0x1c1f ;  /* 0x001c1fff0a317589 */ /* 0x000ea200000e0000 */
[----:B------:R-:W-:-:S02]  /*1bc80*/  ISETP.GE.OR P0, PT, R4, R55, P0 ;  /* 0x000000370400720c */ /* 0x000fc40000706670 */
[----:B------:R-:W-:Y:S01]  /*1bc90*/  LOP3.LUT R12, R12, R13, RZ, 0x3c, !PT ;  /* 0x0000000d0c0c7212 */ /* 0x000fe200078e3cff */
[----:B------:R-:W3:Y:S01]  /*1bca0*/  SHFL.IDX PT, R51, R10, 0x1, 0x1c1f ;  /* 0x003c1f000a337f89 */ /* 0x000ee200000e0000 */
[----:B------:R-:W-:Y:S01]  /*1bcb0*/  LOP3.LUT R8, R8, R7, RZ, 0x3c, !PT ;  /* 0x0000000708087212 */ /* 0x000fe200078e3cff */
[----:B------:R-:W-:Y:S01]  /*1bcc0*/  IMAD.X R13, RZ, RZ, R3, P3 ;  /* 0x000000ffff0d7224 */ /* 0x000fe200018e0603 */
[C---:B------:R-:W-:Y:S02]  /*1bcd0*/  IADD3 R37, P5, R2.reuse, 0x5000, RZ ;  /* 0x0000500002257810 */ /* 0x040fe40007fbe0ff */
[C---:B------:R-:W-:Y:S02]  /*1bce0*/  IADD3 R41, P4, R2.reuse, 0x6000, RZ ;  /* 0x0000600002297810 */ /* 0x040fe40007f9e0ff */
[C---:B------:R-:W-:Y:S02]  /*1bcf0*/  LOP3.LUT R7, R2.reuse, 0x380, RZ, 0xc0, !PT ;  /* 0x0000038002077812 */ /* 0x040fe400078ec0ff */
[----:B------:R-:W-:-:S02]  /*1bd00*/  IADD3 R5, P3, R2, 0x7000, RZ ;  /* 0x0000700002057810 */ /* 0x000fc40007f7e0ff */
[----:B------:R-:W-:Y:S02]  /*1bd10*/  LOP3.LUT R32, R33, 0x380, RZ, 0xc0, !PT ;  /* 0x0000038021207812 */ /* 0x000fe400078ec0ff */
[----:B------:R-:W-:Y:S01]  /*1bd20*/  LOP3.LUT R36, R37, 0x380, RZ, 0xc0, !PT ;  /* 0x0000038025247812 */ /* 0x000fe200078ec0ff */
[----:B------:R-:W-:Y:S01]  /*1bd30*/  IMAD R21, R21, UR4, RZ ;  /* 0x0000000415157c24 */ /* 0x000fe2000f8e02ff */
[----:B------:R-:W-:Y:S01]  /*1bd40*/  LOP3.LUT R40, R41, 0x380, RZ, 0xc0, !PT ;  /* 0x0000038029287812 */ /* 0x000fe200078ec0ff */
[----:B------:R-:W-:Y:S01]  /*1bd50*/  IMAD.X R45, RZ, RZ, R3, P3 ;  /* 0x000000ffff2d7224 */ /* 0x000fe200018e0603 */
[----:B------:R-:W-:Y:S02]  /*1bd60*/  SHF.R.U64 R7, R7, 0x3, RZ ;  /* 0x0000000307077819 */ /* 0x000fe400000012ff */
[----:B------:R-:W-:Y:S01]  /*1bd70*/  LOP3.LUT R0, R5, 0x380, RZ, 0xc0, !PT ;  /* 0x0000038005007812 */ /* 0x000fe200078ec0ff */
[----:B--2---:R-:W-:Y:S01]  /*1bd80*/  @!P2 ST.E desc[UR60][R48.64], R89 ;  /* 0x000000593000a985 */ /* 0x004fe2000c10193c */
[----:B------:R-:W-:-:S02]  /*1bd90*/  SHF.R.U64 R32, R32, 0x3, RZ ;  /* 0x0000000320207819 */ /* 0x000fc400000012ff */
[----:B------:R-:W-:Y:S01]  /*1bda0*/  SHF.R.U64 R36, R36, 0x3, RZ ;  /* 0x0000000324247819 */ /* 0x000fe200000012ff */
[----:B---3--:R2:W-:Y:S01]  /*1bdb0*/  @!P0 ST.E desc[UR60][R50.64], R88 ;  /* 0x0000005832008985 */ /* 0x0085e2000c10193c */
[----:B------:R-:W-:Y:S02]  /*1bdc0*/  SHF.R.U64 R40, R40, 0x3, RZ ;  /* 0x0000000328287819 */ /* 0x000fe400000012ff */
[----:B------:R-:W-:Y:S01]  /*1bdd0*/  LOP3.LUT R2, R7, R2, RZ, 0x3c, !PT ;  /* 0x0000000207027212 */ /* 0x000fe200078e3cff */
[----:B------:R-:W-:Y:S01]  /*1bde0*/  IMAD R21, R20, UR5, R21 ;  /* 0x0000000514157c24 */ /* 0x000fe2000f8e0215 */
[----:B------:R-:W-:Y:S01]  /*1bdf0*/  SHF.R.U64 R0, R0, 0x3, RZ ;  /* 0x0000000300007819 */ /* 0x000fe200000012ff */
[----:B------:R-:W5:Y:S01]  /*1be00*/  LD.E.128 R8, desc[UR60][R8.64] ;  /* 0x0000003c08087980 */ /* 0x000f62000c101d00 */
[----:B------:R-:W-:Y:S01]  /*1be10*/  LOP3.LUT R32, R32, R33, RZ, 0x3c, !PT ;  /* 0x0000002120207212 */ /* 0x000fe200078e3cff */
[--C-:B------:R-:W-:Y:S01]  /*1be20*/  IMAD.X R33, RZ, RZ, R3.reuse, P6 ;  /* 0x000000ffff217224 */ /* 0x100fe200030e0603 */
[----:B------:R-:W-:Y:S01]  /*1be30*/  LOP3.LUT R36, R36, R37, RZ, 0x3c, !PT ;  /* 0x0000002524247212 */ /* 0x000fe200078e3cff */
[--C-:B------:R-:W-:Y:S01]  /*1be40*/  IMAD.X R37, RZ, RZ, R3.reuse, P5 ;  /* 0x000000ffff257224 */ /* 0x100fe200028e0603 */
[----:B------:R-:W-:Y:S01]  /*1be50*/  LOP3.LUT R40, R40, R41, RZ, 0x3c, !PT ;  /* 0x0000002928287212 */ /* 0x000fe200078e3cff */
[----:B--2---:R-:W2:Y:S01]  /*1be60*/  @P1 LDC R51, c[0x0][0xbf0] ;  /* 0x0002fc00ff331b82 */ /* 0x004ea20000000800 */
[----:B------:R-:W-:Y:S01]  /*1be70*/  LOP3.LUT R44, R0, R5, RZ, 0x3c, !PT ;  /* 0x00000005002c7212 */ /* 0x000fe200078e3cff */
[----:B------:R-:W-:Y:S01]  /*1be80*/  IMAD.X R41, RZ, RZ, R3, P4 ;  /* 0x000000ffff297224 */ /* 0x000fe200020e0603 */
[----:B------:R3:W5:Y:S04]  /*1be90*/  LD.E.128 R4, desc[UR60][R2.64] ;  /* 0x0000003c02047980 */ /* 0x000768000c101d00 */
[----:B------:R-:W5:Y:S04]  /*1bea0*/  LD.E.128 R12, desc[UR60][R12.64] ;  /* 0x0000003c0c0c7980 */ /* 0x000f68000c101d00 */
[----:B------:R-:W5:Y:S01]  /*1beb0*/  LD.E.128 R28, desc[UR60][R28.64] ;  /* 0x0000003c1c1c7980 */ /* 0x000f62000c101d00 */
[----:B---3--:R-:W-:Y:S01]  /*1bec0*/  IMAD.WIDE.U32 R2, R20, UR4, RZ ;  /* 0x0000000414027c25 */ /* 0x008fe2000f8e00ff */
[----:B------:R-:W-:-:S02]  /*1bed0*/  ULDC.64 UR4, c[0x0][0xae8] ;  /* 0x0002ba0000047ab9 */ /* 0x000fc40000000a00 */
[----:B------:R-:W5:Y:S01]  /*1bee0*/  LD.E.128 R32, desc[UR60][R32.64] ;  /* 0x0000003c20207980 */ /* 0x000f62000c101d00 */
[----:B------:R-:W-:Y:S02]  /*1bef0*/  IMAD.IADD R3, R3, 0x1, R21 ;  /* 0x0000000103037824 */ /* 0x000fe400078e0215 */
[----:B------:R-:W-:Y:S01]  /*1bf00*/  IMAD R21, R207, 0x20, R215 ;  /* 0x00000020cf157824 */ /* 0x000fe200078e02d7 */
[----:B------:R-:W5:Y:S01]  /*1bf10*/  LD.E.128 R36, desc[UR60][R36.64] ;  /* 0x0000003c24247980 */ /* 0x000f62000c101d00 */
[----:B------:R-:W-:Y:S02]  /*1bf20*/  IMAD R49, R24, UR4, RZ ;  /* 0x0000000418317c24 */ /* 0x000fe4000f8e02ff */
[----:B------:R-:W-:Y:S01]  /*1bf30*/  IMAD.IADD R24, R200, 0x1, R21 ;  /* 0x00000001c8187824 */ /* 0x000fe200078e0215 */
[----:B------:R-:W5:Y:S01]  /*1bf40*/  LD.E.128 R40, desc[UR60][R40.64] ;  /* 0x0000003c28287980 */ /* 0x000f62000c101d00 */
[----:B------:R-:W-:Y:S02]  /*1bf50*/  IMAD R49, R208, UR5, R49 ;  /* 0x00000005d0317c24 */ /* 0x000fe4000f8e0231 */
[----:B-1----:R-:W-:Y:S01]  /*1bf60*/  @P1 IMAD.HI.U32 R0, R24, R57, RZ ;  /* 0x0000003918001227 */ /* 0x002fe200078e00ff */
        /* <DEDUP_REMOVED lines=8> */
[----:B-1----:R-:W1:Y:S01]  /*1bff0*/  FENCE.VIEW.ASYNC.S ;  /* 0x00000000000073c6 */ /* 0x002e620000000000 */
[----:B------:R-:W-:Y:S01]  /*1c000*/  IMAD.MOV.U32 R21, RZ, RZ, R24 ;  /* 0x000000ffff157224 */ /* 0x000fe200078e0018 */
[----:B--2---:R-:W-:Y:S01]  /*1c010*/  @P1 SHF.R.U32.HI R21, RZ, R51, R0 ;  /* 0x00000033ff151219 */ /* 0x004fe20000011600 */
        /* <DEDUP_REMOVED lines=35> */
[----:B------:R-:W-:Y:S02]  /*1c250*/  ULDC UR4, c[0x0][0xac8] ;  /* 0x0002b20000047ab9 */ /* 0x000fe40000000800 */
        /* <DEDUP_REMOVED lines=8> */
.L_x_2909:
[----:B------:R-:W-:Y:S05]  /*1c2e0*/  BSYNC B1 ;  /* 0x0000000000017941 */ /* 0x000fea0003800000 */
.L_x_2908:
[----:B-1----:R1:W0:Y:S01]  /*1c2f0*/  SHFL.IDX PT, R0, R48, 0x1, 0x181f ;  /* 0x00381f0030007f89 */ /* 0x00222200000e0000 */
[----:B------:R-:W-:Y:S03]  /*1c300*/  BSSY B1, `(.L_x_2910) ;  /* 0x000000c000017945 */ /* 0x000fe60003800000 */
[----:B----45:R1:W4:Y:S01]  /*1c310*/  SHFL.IDX PT, R4, R24, 0x1, 0x181f ;  /* 0x00381f0018047f89 */ /* 0x03032200000e0000 */
        /* <DEDUP_REMOVED lines=10> */
.L_x_2911:
[----:B------:R-:W-:Y:S05]  /*1c3c0*/  BSYNC B1 ;  /* 0x0000000000017941 */ /* 0x000fea0003800000 */
.L_x_2910:
[----:B0-----:R0:W0:Y:S01]  /*1c3d0*/  SHFL.IDX PT, R0, R48, 0x2, 0x181f ;  /* 0x00581f0030007f89 */ /* 0x00102200000e0000 */
[----:B------:R-:W-:Y:S03]  /*1c3e0*/  BSSY B1, `(.L_x_2912) ;  /* 0x000000c000017945 */ /* 0x000fe60003800000 */
[----:B----4-:R4:W0:Y:S01]  /*1c3f0*/  SHFL.IDX PT, R4, R24, 0x2, 0x181f ;  /* 0x00581f0018047f89 */ /* 0x01082200000e0000 */
        /* <DEDUP_REMOVED lines=10> */
.L_x_2913:
[----:B------:R-:W-:Y:S05]  /*1c4a0*/  BSYNC B1 ;  /* 0x0000000000017941 */ /* 0x000fea0003800000 */
.L_x_2912:
[----:B0-----:R-:W-:Y:S01]  /*1c4b0*/  VIADD R0, R200, 0x60 ;  /* 0x00000060c8007836 */ /* 0x001fe20000000000 */
[----:B-12---:R-:W0:Y:S04]  /*1c4c0*/  SHFL.IDX PT, R48, R48, 0x3, 0x181f ;  /* 0x00781f0030307f89 */ /* 0x006e2800000e0000 */
[----:B------:R-:W-:Y:S01]  /*1c4d0*/  ISETP.GE.AND P0, PT, R0, R55, PT ;  /* 0x000000370000720c */ /* 0x000fe20003f06270 */
[----:B----4-:R-:W1:-:S12]  /*1c4e0*/  SHFL.IDX PT, R24, R24, 0x3, 0x181f ;  /* 0x00781f0018187f89 */ /* 0x010e5800000e0000 */
[----:B------:R-:W-:Y:S05]  /*1c4f0*/  @P0 BRA `(.L_x_2914) ;  /* 0x0000000800d80947 */ /* 0x000fea0003800000 */
[----:B------:R-:W-:Y:S02]  /*1c500*/  ULDC UR4, c[0x0][0xac8] ;  /* 0x0002b20000047ab9 */ /* 0x000fe40000000800 */
[----:B------:R-:W-:-:S13]  /*1c510*/  ISETP.GE.AND P1, PT, R203, UR4, PT ;  /* 0x00000004cb007c0c */ /* 0x000fda000bf26270 */
[----:B-1----:R-:W-:-:S04]  /*1c520*/  @!P1 LEA R2, P0, R203, R24, 0x1 ;  /* 0x00000018cb029211 */ /* 0x002fc800078008ff */
[----:B0-----:R-:W-:Y:S02]  /*1c530*/  @!P1 LEA.HI.X R3, R203, R48, R236, 0x1, P0 ;  /* 0x00000030cb039211 */ /* 0x001fe400000f0cec */
[----:B------:R-:W-:-:S03]  /*1c540*/  ISETP.GE.AND P0, PT, R206, UR4, PT ;  /* 0x00000004ce007c0c */ /* 0x000fc6000bf06270 */
[----:B------:R2:W-:Y:S10]  /*1c550*/  @!P1 ST.E.128 desc[UR60][R2.64], R28 ;  /* 0x0000001c02009985 */ /* 0x0005f4000c101d3c */
[----:B------:R-:W-:Y:S05]  /*1c560*/  @P0 BRA `(.L_x_2914) ;  /* 0x0000000800bc0947 */ /* 0x000fea0003800000 */
[----:B--2---:R-:W-:-:S04]  /*1c570*/  LEA R2, P0, R206, R24, 0x1 ;  /* 0x00000018ce027211 */ /* 0x004fc800078008ff */
[----:B------:R-:W-:-:S05]  /*1c580*/  LEA.HI.X R3, R206, R48, R235, 0x1, P0 ;  /* 0x00000030ce037211 */ /* 0x000fca00000f0ceb */
[----:B------:R4:W-:Y:S01]  /*1c590*/  ST.E.128 desc[UR60][R2.64], R44 ;  /* 0x0000002c02007985 */ /* 0x0009e2000c101d3c */
[----:B------:R-:W-:Y:S05]  /*1c5a0*/  BRA `(.L_x_2914) ;  /* 0x0000000800ac7947 */ /* 0x000fea0003800000 */
.L_x_2906:
        /* <DEDUP_REMOVED lines=16> */
[----:B--2---:R-:W-:Y:S02]  /*1c6b0*/  ISETP.NE.AND P2, PT, R21, 0x1, PT ;  /* 0x000000011500780c */ /* 0x004fe40003f45270 */
[----:B------:R-:W-:-:S11]  /*1c6c0*/  ISETP.GE.AND P3, PT, R237, 0x80, PT ;  /* 0x00000080ed00780c */ /* 0x000fd60003f66270 */
[----:B------:R-:W2:Y:S08]  /*1c6d0*/  @P2 LDC R12, c[0x0][0xbec] ;  /* 0x0002fb00ff0c2b82 */ /* 0x000eb00000000800 */
[----:B------:R-:W4:Y:S01]  /*1c6e0*/  @P2 LDC R29, c[0x0][0xbf0] ;  /* 0x0002fc00ff1d2b82 */ /* 0x000f220000000800 */
[----:B---3--:R-:W-:Y:S05]  /*1c6f0*/  @P1 BRA `(.L_x_2915) ;  /* 0x0000000000101947 */ /* 0x008fea0003800000 */
[----:B------:R-:W-:Y:S05]  /*1c700*/  @!P0 BRA `(.L_x_2915) ;  /* 0x00000000000c8947 */ /* 0x000fea0003800000 */
[----:B------:R-:W3:Y:S04]  /*1c710*/  LDG.E R5, desc[UR60][R2.64] ;  /* 0x0000003c02057981 */ /* 0x000ee8000c1e1900 */
[----:B-----5:R-:W3:Y:S02]  /*1c720*/  LDG.E R0, desc[UR60][R2.64+0x4] ;  /* 0x0000043c02007981 */ /* 0x020ee4000c1e1900 */
[----:B---3--:R-:W-:-:S07]  /*1c730*/  IMAD.IADD R0, R0, 0x1, -R5 ;  /* 0x0000000100007824 */ /* 0x008fce00078e0a05 */
.L_x_2915:
[----:B------:R-:W-:Y:S01]  /*1c740*/  BSSY B1, `(.L_x_2916) ;  /* 0x000002d000017945 */ /* 0x000fe20003800000 */
[----:B------:R-:W-:Y:S02]  /*1c750*/  SHF.R.S32.HI R10, RZ, 0x1f, R208 ;  /* 0x0000001fff0a7819 */ /* 0x000fe400000114d0 */
[----:B------:R-:W-:Y:S02]  /*1c760*/  SEL R211, R211, RZ, !P0 ;  /* 0x000000ffd3d37207 */ /* 0x000fe40004000000 */
[----:B------:R-:W-:Y:S02]  /*1c770*/  SEL R216, R216, RZ, !P0 ;  /* 0x000000ffd8d87207 */ /* 0x000fe40004000000 */
[----:B-----5:R-:W-:Y:S01]  /*1c780*/  SHF.R.S32.HI R11, RZ, 0x1f, R6 ;  /* 0x0000001fff0b7819 */ /* 0x020fe20000011406 */
[----:B------:R-:W-:Y:S06]  /*1c790*/  @P3 BRA `(.L_x_2917) ;  /* 0x00000000009c3947 */ /* 0x000fec0003800000 */
[----:B------:R-:W3:Y:S01]  /*1c7a0*/  S2R R3, SR_TID.X ;  /* 0x0000000000037919 */ /* 0x000ee20000002100 */
[----:B------:R-:W5:Y:S02]  /*1c7b0*/  LDC R9, c[0x0][0xbe8] ;  /* 0x0002fa00ff097b82 */ /* 0x000f640000000800 */
[----:B-----5:R-:W-:Y:S01]  /*1c7c0*/  IMAD R2, R0, R9, RZ ;  /* 0x0000000900027224 */ /* 0x020fe200078e02ff */
[----:B---3--:R-:W-:-:S04]  /*1c7d0*/  IADD3 R8, R200, -0x80, R3 ;  /* 0xffffff80c8087810 */ /* 0x008fc80007ffe003 */
        /* <DEDUP_REMOVED lines=9> */
[----:B------:R-:W3:Y:S01]  /*1c870*/  @P0 LDC R13, c[0x0][0xbec] ;  /* 0x0002fb00ff0d0b82 */ /* 0x000ee20000000800 */
[----:B------:R-:W-:Y:S01]  /*1c880*/  IMAD R7, R208, UR5, R7 ;  /* 0x00000005d0077c24 */ /* 0x000fe2000f8e0207 */
[----:B------:R-:W-:-:S03]  /*1c890*/  ULDC.64 UR4, c[0x0][0xb98] ;  /* 0x0002e60000047ab9 */ /* 0x000fc60000000a00 */
[----:B------:R-:W-:-:S03]  /*1c8a0*/  IMAD.IADD R3, R3, 0x1, R7 ;  /* 0x0000000103037824 */ /* 0x000fc600078e0207 */
[----:B------:R-:W5:Y:S01]  /*1c8b0*/  @P0 LDC R15, c[0x0][0xbf0] ;  /* 0x0002fc00ff0f0b82 */ /* 0x000f620000000800 */
[----:B------:R-:W-:-:S04]  /*1c8c0*/  IMAD.WIDE.U32 R2, R211, UR4, R2 ;  /* 0x00000004d3027c25 */ /* 0x000fc8000f8e0002 */
[----:B---3--:R-:W-:-:S05]  /*1c8d0*/  @P0 IMAD.HI.U32 R4, R8, R13, RZ ;  /* 0x0000000d08040227 */ /* 0x008fca00078e00ff */
[----:B-----5:R-:W-:Y:S01]  /*1c8e0*/  @P0 SHF.R.U32.HI R5, RZ, R15, R4 ;  /* 0x0000000fff050219 */ /* 0x020fe20000011604 */
        /* <DEDUP_REMOVED lines=18> */
.L_x_2917:
[----:B------:R-:W-:Y:S05]  /*1ca10*/  BSYNC B1 ;  /* 0x0000000000017941 */ /* 0x000fea0003800000 */
.L_x_2916:
[----:B------:R-:W-:Y:S01]  /*1ca20*/  ULDC.64 UR4, c[0x0][0xaa0] ;  /* 0x0002a80000047ab9 */ /* 0x000fe20000000a00 */
[----:B------:R-:W-:Y:S01]  /*1ca30*/  IMAD R7, R207, 0x20, R215 ;  /* 0x00000020cf077824 */ /* 0x000fe200078e02d7 */
[----:B------:R-:W-:Y:S01]  /*1ca40*/  BSSY B1, `(.L_x_2918) ;  /* 0x0000037000017945 */ /* 0x000fe20003800000 */
[----:B---3--:R-:W-:Y:S02]  /*1ca50*/  IMAD R3, R11, UR4, RZ ;  /* 0x000000040b037c24 */ /* 0x008fe4000f8e02ff */
        /* <DEDUP_REMOVED lines=11> */
[----:B----4-:R-:W-:Y:S01]  /*1cb10*/  @P2 SHF.R.U32.HI R5, RZ, R29, R4 ;  /* 0x0000001dff052219 */ /* 0x010fe20000011604 */
        /* <DEDUP_REMOVED lines=28> */
[----:B------:R2:W3:Y:S02]  /*1cce0*/  SHFL.IDX PT, R2, R4, RZ, 0x181f ;  /* 0x00181fff04027589 */ /* 0x0004e400000e0000 */
[----:B------:R-:W-:Y:S02]  /*1ccf0*/  ISETP.GE.AND P0, PT, R0, R21, PT ;  /* 0x000000150000720c */ /* 0x000fe40003f06270 */
[----:B------:R2:W4:Y:S01]  /*1cd00*/  SHFL.IDX PT, R0, R5, RZ, 0x181f ;  /* 0x00181fff05007589 */ /* 0x00052200000e0000 */
[----:B------:R-:W-:Y:S10]  /*1cd10*/  @P2 BRA `(.L_x_2919) ;  /* 0x0000000000242947 */ /* 0x000ff40003800000 */
[----:B------:R-:W-:Y:S02]  /*1cd20*/  ULDC UR4, c[0x0][0xac8] ;  /* 0x0002b20000047ab9 */ /* 0x000fe40000000800 */
        /* <DEDUP_REMOVED lines=8> */
.L_x_2919:
[----:B------:R-:W-:Y:S05]  /*1cdb0*/  BSYNC B1 ;  /* 0x0000000000017941 */ /* 0x000fea0003800000 */
.L_x_2918:
[----:B----4-:R4:W0:Y:S01]  /*1cdc0*/  SHFL.IDX PT, R0, R5, 0x1, 0x181f ;  /* 0x00381f0005007f89 */ /* 0x01082200000e0000 */
[----:B------:R-:W-:Y:S03]  /*1cdd0*/  BSSY B1, `(.L_x_2920) ;  /* 0x000000c000017945 */ /* 0x000fe60003800000 */
[----:B---3--:R4:W3:Y:S01]  /*1cde0*/  SHFL.IDX PT, R2, R4, 0x1, 0x181f ;  /* 0x00381f0004027f89 */ /* 0x0088e200000e0000 */
        /* <DEDUP_REMOVED lines=10> */
.L_x_2921:
[----:B------:R-:W-:Y:S05]  /*1ce90*/  BSYNC B1 ;  /* 0x0000000000017941 */ /* 0x000fea0003800000 */
.L_x_2920:
[----:B0-----:R0:W0:Y:S01]  /*1cea0*/  SHFL.IDX PT, R0, R5, 0x2, 0x181f ;  /* 0x00581f0005007f89 */ /* 0x00102200000e0000 */
[----:B------:R-:W-:Y:S03]  /*1ceb0*/  BSSY B1, `(.L_x_2922) ;  /* 0x000000c000017945 */ /* 0x000fe60003800000 */
[----:B---3--:R3:W0:Y:S01]  /*1cec0*/  SHFL.IDX PT, R2, R4, 0x2, 0x181f ;  /* 0x00581f0004027f89 */ /* 0x00862200000e0000 */
        /* <DEDUP_REMOVED lines=8> */
[----:B------:R0:W-:Y:S04]  /*1cf50*/  @!P2 ST.E.128 desc[UR60][R6.64], RZ ;  /* 0x000000ff0600a985 */ /* 0x0001e8000c101d3c */
[----:B------:R0:W-:Y:S02]  /*1cf60*/  @!P3 ST.E.128 desc[UR60][R2.64], RZ ;  /* 0x000000ff0200b985 */ /* 0x0001e4000c101d3c */
.L_x_2923:
[----:B------:R-:W-:Y:S05]  /*1cf70*/  BSYNC B1 ;  /* 0x0000000000017941 */ /* 0x000fea0003800000 */
.L_x_2922:
[----:B0-----:R-:W-:Y:S01]  /*1cf80*/  VIADD R0, R200, 0x60 ;  /* 0x00000060c8007836 */ /* 0x001fe20000000000 */
[----:B--2-4-:R-:W0:Y:S04]  /*1cf90*/  SHFL.IDX PT, R5, R5, 0x3, 0x181f ;  /* 0x00781f0005057f89 */ /* 0x014e2800000e0000 */
[----:B------:R-:W-:Y:S01]  /*1cfa0*/  ISETP.GE.AND P0, PT, R0, R21, PT ;  /* 0x000000150000720c */ /* 0x000fe20003f06270 */
[----:B------:R2:W4:-:S12]  /*1cfb0*/  SHFL.IDX PT, R2, R4, 0x3, 0x181f ;  /* 0x00781f0004027f89 */ /* 0x00051800000e0000 */
[----:B--2---:R-:W-:Y:S05]  /*1cfc0*/  @P0 BRA `(.L_x_2914) ;  /* 0x0000000000240947 */ /* 0x004fea0003800000 */
        /* <DEDUP_REMOVED lines=9> */
.L_x_2914:
[----:B------:R-:W-:Y:S05]  /*1d060*/  BSYNC B0 ;  /* 0x0000000000007941 */ /* 0x000fea0003800000 */
.L_x_2905:
[----:B------:R-:W-:Y:S02]  /*1d070*/  ULDC UR4, c[0x0][0xc3c] ;  /* 0x00030f0000047ab9 */ /* 0x000fe40000000800 */
[----:B-1----:R-:W-:-:S13]  /*1d080*/  ISETP.GE.AND P0, PT, R27, UR4, PT ;  /* 0x000000041b007c0c */ /* 0x002fda000bf06270 */
[----:B------:R-:W-:Y:S05]  /*1d090*/  @!P0 BRA `(.L_x_2924) ;  /* 0xfffffe4000888947 */ /* 0x000fea000383ffff */
[----:B------:R-:W-:Y:S05]  /*1d0a0*/  BRA `(.L_x_2700) ;  /* 0x0000007c002c7947 */ /* 0x000fea0003800000 */
.L_x_2698:
        /* <DEDUP_REMOVED lines=18> */
.L_x_2925:
        /* <DEDUP_REMOVED lines=41> */
.L_x_2931:
        /* <DEDUP_REMOVED lines=12> */
.L_x_2930:
[----:B------:R-:W-:Y:S05]  /*1d520*/  BSYNC B0 ;  /* 0x0000000000007941 */ /* 0x000fea0003800000 */
.L_x_2929:
        /* <DEDUP_REMOVED lines=21> */
.L_x_2927:
        /* <DEDUP_REMOVED lines=18> */
[----:B------:R-:W-:-:S06]  /*1d7a0*/  VIADD R16, R7, 0xffffffff ;  /* 0xffffffff07107836 */ /* 0x000fcc0000000000 */
[----:B------:R2:W3:Y:S02]  /*1d7b0*/  SHFL.IDX PT, R16, R5, R16, 0x1f ;  /* 0x00001f1005107589 */ /* 0x0004e400000e0000 */
.L_x_2932:
[----:B-12---:R-:W-:Y:S01]  /*1d7c0*/  IMAD.MOV R5, RZ, RZ, -R3 ;  /* 0x000000ffff057224 */ /* 0x006fe200078e0a03 */
[----:B------:R-:W-:Y:S01]  /*1d7d0*/  IABS R7, R9 ;  /* 0x0000000900077213 */ /* 0x000fe20000000000 */
        /* <DEDUP_REMOVED lines=23> */
[----:B------:R-:W-:Y:S01]  /*1d950*/  VIADDMNMX R11, R10, UR5, R11, PT ;  /* 0x000000050a0b7c46 */ /* 0x000fe2000b80010b */
[----:B------:R-:W-:-:S03]  /*1d960*/  IMAD.IADD R5, R8, 0x1, R5 ;  /* 0x0000000108057824 */ /* 0x000fc600078e0205 */
        /* <DEDUP_REMOVED lines=12> */
[----:B------:R-:W-:-:S03]  /*1da30*/  LOP3.LUT R3, R8, R11, RZ, 0x3c, !PT ;  /* 0x0000000b08037212 */ /* 0x000fc600078e3cff */
        /* <DEDUP_REMOVED lines=16> */
.L_x_2928:
[----:B------:R-:W-:Y:S02]  /*1db40*/  IMAD.MOV.U32 R17, RZ, RZ, RZ ;  /* 0x000000ffff117224 */ /* 0x000fe400078e00ff */
[----:B------:R-:W-:Y:S02]  /*1db50*/  IMAD.U32 R16, RZ, RZ, UR6 ;  /* 0x00000006ff107e24 */ /* 0x000fe4000f8e00ff */
[----:B------:R-:W-:-:S07]  /*1db60*/  IMAD.MOV.U32 R18, RZ, RZ, RZ ;  /* 0x000000ffff127224 */ /* 0x000fce00078e00ff */
.L_x_2933:
[----:B------:R-:W-:-:S13]  /*1db70*/  ISETP.NE.AND P0, PT, R0, RZ, PT ;  /* 0x000000ff0000720c */ /* 0x000fda0003f05270 */
[----:B------:R-:W1:Y:S01]  /*1db80*/  @!P0 S2R R3, SR_CgaCtaId ;  /* 0x0000000000038919 */ /* 0x000e620000008800 */
[----:B------:R-:W-:-:S04]  /*1db90*/  @!P0 MOV R0, 0x400 ;  /* 0x0000040000008802 */ /* 0x000fc80000000f00 */
[----:B-1----:R-:W-:-:S05]  /*1dba0*/  @!P0 LEA R0, R3, R0, 0x18 ;  /* 0x0000000003008211 */ /* 0x002fca00078ec0ff */
[----:B------:R1:W-:Y:S01]  /*1dbb0*/  @!P0 STS.128 [R0+0x348d0], R16 ;  /* 0x0348d01000008388 */ /* 0x0003e20000000c00 */
[----:B------:R-:W-:Y:S06]  /*1dbc0*/  BAR.ARV 0x5, 0x180 ;  /* 0x0146000000007b1d */ /* 0x000fec0000002000 */
.L_x_2926:
[----:B-1----:R-:W-:Y:S01]  /*1dbd0*/  IMAD.MOV.U32 R0, RZ, RZ, 0x1 ;  /* 0x00000001ff007424 */ /* 0x002fe200078e00ff */
[----:B------:R1:W-:Y:S01]  /*1dbe0*/  STL [R1+0x50], RZ ;  /* 0x000050ff01007387 */ /* 0x0003e20000100800 */
[----:B------:R-:W-:Y:S02]  /*1dbf0*/  ULDC UR4, c[0x0][0xc3c] ;  /* 0x00030f0000047ab9 */ /* 0x000fe40000000800 */
[----:B--2---:R-:W-:Y:S01]  /*1dc00*/  ISETP.GE.AND P0, PT, R19, UR4, PT ;  /* 0x0000000413007c0c */ /* 0x004fe2000bf06270 */
[----:B------:R1:W-:Y:S04]  /*1dc10*/  STL [R1+0x18], R0 ;  /* 0x0000180001007387 */ /* 0x0003e80000100800 */
[----:B------:R1:W-:Y:S08]  /*1dc20*/  STL [R1+0x8], RZ ;  /* 0x000008ff01007387 */ /* 0x0003f00000100800 */
[----:B-1----:R-:W-:Y:S05]  /*1dc30*/  @P0 BRA `(.L_x_2934) ;  /* 0x0000006c00580947 */ /* 0x002fea0003800000 */
        /* <DEDUP_REMOVED lines=17> */
[----:B------:R0:W-:Y:S02]  /*1dd50*/  STL [R1+0x4], R3 ;  /* 0x0000040301007387 */ /* 0x0001e40000100800 */
        /* <DEDUP_REMOVED lines=11> */
.L_x_3074:
[----:B0-----:R-:W0:Y:S02]  /*1de10*/  LDC.64 R2, c[0x0][0xc88] ;  /* 0x00032200ff027b82 */ /* 0x001e240000000a00 */
[----:B0-----:R-:W-:-:S05]  /*1de20*/  IMAD.WIDE R2, R19, 0x4, R2 ;  /* 0x0000000413027825 */ /* 0x001fca00078e0202 */
[----:B------:R-:W2:Y:S01]  /*1de30*/  LDG.E R4, desc[UR60][R2.64] ;  /* 0x0000003c02047981 */ /* 0x000ea2000c1e1900 */
[----:B------:R-:W-:Y:S05]  /*1de40*/  YIELD ;  /* 0x0000000000007946 */ /* 0x000fea0003800000 */
[----:B------:R-:W-:Y:S01]  /*1de50*/  ULDC.64 UR4, c[0x0][0xa28] ;  /* 0x00028a0000047ab9 */ /* 0x000fe20000000a00 */
[----:B----4-:R-:W-:Y:S01]  /*1de60*/  IMAD.MOV.U32 R0, RZ, RZ, RZ ;  /* 0x000000ffff007224 */ /* 0x010fe200078e00ff */
[----:B------:R-:W-:Y:S01]  /*1de70*/  ISETP.NE.U32.AND P0, PT, RZ, UR4, PT ;  /* 0x00000004ff007c0c */ /* 0x000fe2000bf05070 */
[----:B---3-5:R-:W-:Y:S01]  /*1de80*/  IMAD.MOV.U32 R8, RZ, RZ, RZ ;  /* 0x000000ffff087224 */ /* 0x028fe200078e00ff */
[----:B------:R-:W-:Y:S01]  /*1de90*/  ULDC.64 UR10, c[0x0][0xa18] ;  /* 0x00028600000a7ab9 */ /* 0x000fe20000000a00 */
[----:B------:R-:W-:Y:S01]  /*1dea0*/  ULDC.64 UR8, c[0x0][0xa10] ;  /* 0x0002840000087ab9 */ /* 0x000fe20000000a00 */
[----:B------:R-:W-:Y:S01]  /*1deb0*/  ISETP.NE.AND.EX P0, PT, RZ, UR5, PT, P0 ;  /* 0x00000005ff007c0c */ /* 0x000fe2000bf05300 */
[----:B------:R-:W-:Y:S01]  /*1dec0*/  ULDC.64 UR6, c[0x0][0xa08] ;  /* 0x0002820000067ab9 */ /* 0x000fe20000000a00 */
[----:B--2---:R-:W-:Y:S01]  /*1ded0*/  SHF.R.S32.HI R5, RZ, 0x1f, R4 ;  /* 0x0000001fff057819 */ /* 0x004fe20000011404 */
[----:B------:R-:W-:-:S10]  /*1dee0*/  IMAD.SHL.U32 R15, R4, 0x4, RZ ;  /* 0x00000004040f7824 */ /* 0x000fd400078e00ff */
[C---:B------:R-:W-:Y:S01]  /*1def0*/  @P0 LEA R2, P1, R4.reuse, UR4, 0x2 ;  /* 0x0000000404020c11 */ /* 0x040fe2000f8210ff */
[----:B------:R0:W-:Y:S03]  /*1df00*/  STL [R1+0x30], R4 ;  /* 0x0000300401007387 */ /* 0x0001e60000100800 */
[C-C-:B------:R-:W-:Y:S01]  /*1df10*/  @P0 LEA.HI.X R3, R4.reuse, UR5, R5.reuse, 0x2, P1 ;  /* 0x0000000504030c11 */ /* 0x140fe200088f1405 */
[----:B------:R-:W-:Y:S01]  /*1df20*/  ULDC.64 UR4, c[0x0][0xa00] ;  /* 0x0002800000047ab9 */ /* 0x000fe20000000a00 */
[----:B------:R-:W-:Y:S01]  /*1df30*/  SHF.L.U64.HI R14, R4, 0x2, R5 ;  /* 0x00000002040e7819 */ /* 0x000fe20000010205 */
[----:B-1----:R1:W-:Y:S01]  /*1df40*/  STL [R1+0x44], R5 ;  /* 0x0000440501007387 */ /* 0x0023e20000100800 */
        /* <DEDUP_REMOVED lines=16> */
[----:B-1----:R-:W-:Y:S01]  /*1e050*/  IADD3.X R5, R14, UR9, RZ, P4, !PT ;  /* 0x000000090e057c10 */ /* 0x002fe2000a7fe4ff */
[----:B------:R-:W-:Y:S01]  /*1e060*/  ULDC UR4, c[0x0][0x288] ;  /* 0x0000a20000047ab9 */ /* 0x000fe20000000800 */
[----:B------:R-:W-:Y:S01]  /*1e070*/  IADD3 R6, P5, R15, UR6, RZ ;  /* 0x000000060f067c10 */ /* 0x000fe2000ffbe0ff */
[----:B------:R-:W-:Y:S01]  /*1e080*/  IMAD.U32 R12, RZ, RZ, UR4 ;  /* 0x00000004ff0c7e24 */ /* 0x000fe2000f8e00ff */
[----:B------:R-:W-:-:S02]  /*1e090*/  ULDC.64 UR4, c[0x0][0x418] ;  /* 0x0001060000047ab9 */ /* 0x000fc40000000a00 */
[----:B------:R-:W-:-:S05]  /*1e0a0*/  IADD3.X R7, R14, UR7, RZ, P5, !PT ;  /* 0x000000070e077c10 */ /* 0x000fca000affe4ff */
[----:B------:R0:W5:Y:S04]  /*1e0b0*/  @P0 LDG.E R11, desc[UR60][R6.64] ;  /* 0x0000003c060b0981 */ /* 0x000168000c1e1900 */
[----:B------:R0:W5:Y:S04]  /*1e0c0*/  @P1 LDG.E R10, desc[UR60][R4.64] ;  /* 0x0000003c040a1981 */ /* 0x000168000c1e1900 */
[----:B--2---:R1:W-:Y:S02]  /*1e0d0*/  STL [R1+0x3c], R8 ;  /* 0x00003c0801007387 */ /* 0x0043e40000100800 */
[----:B-1----:R-:W-:-:S04]  /*1e0e0*/  @P3 IADD3 R8, P4, R15, UR10, RZ ;  /* 0x0000000a0f083c10 */ /* 0x002fc8000ff9e0ff */
[----:B------:R-:W-:-:S05]  /*1e0f0*/  @P3 IADD3.X R9, R14, UR11, RZ, P4, !PT ;  /* 0x0000000b0e093c10 */ /* 0x000fca000a7fe4ff */
[----:B------:R-:W2:Y:S01]  /*1e100*/  @P3 LDG.E R12, desc[UR60][R8.64] ;  /* 0x0000003c080c3981 */ /* 0x000ea2000c1e1900 */
[----:B------:R-:W-:-:S03]  /*1e110*/  UISETP.NE.U32.AND UP0, UPT, UR4, URZ, UPT ;  /* 0x0000003f0400728c */ /* 0x000fc6000bf05070 */
[----:B------:R-:W-:Y:S01]  /*1e120*/  ULDC UR4, c[0x0][0x424] ;  /* 0x0001090000047ab9 */ /* 0x000fe20000000800 */
[----:B------:R-:W-:-:S03]  /*1e130*/  UISETP.NE.AND.EX UP0, UPT, UR5, URZ, UPT, UP0 ;  /* 0x0000003f0500728c */ /* 0x000fc6000bf05300 */
[----:B------:R-:W-:Y:S01]  /*1e140*/  ULDC UR5, c[0x0][0x2f0] ;  /* 0x0000bc0000057ab9 */ /* 0x000fe20000000800 */
[----:B------:R-:W-:Y:S01]  /*1e150*/  USEL UR4, UR4, 0x1, UP0 ;  /* 0x0000000104047887 */ /* 0x000fe20008000000 */
[----:B--2---:R0:W-:Y:S04]  /*1e160*/  STL [R1+0x40], R12 ;  /* 0x0000400c01007387 */ /* 0x0041e80000100800 */
[----:B------:R0:W5:Y:S01]  /*1e170*/  LDL R13, [R1+0x40] ;  /* 0x00004000010d7983 */ /* 0x0001620000100800 */
[----:B------:R-:W-:-:S03]  /*1e180*/  UIMAD UR4, UR4, UR5, URZ ;  /* 0x00000005040472a4 */ /* 0x000fc6000f8e023f */
[----:B------:R-:W-:Y:S02]  /*1e190*/  ULDC UR5, c[0x0][0x348] ;  /* 0x0000d20000057ab9 */ /* 0x000fe40000000800 */
[----:B------:R-:W-:Y:S02]  /*1e1a0*/  IMAD.U32 R8, RZ, RZ, UR5 ;  /* 0x00000005ff087e24 */ /* 0x000fe4000f8e00ff */
[----:B------:R-:W-:Y:S01]  /*1e1b0*/  IMAD.U32 R9, RZ, RZ, UR4 ;  /* 0x00000004ff097e24 */ /* 0x000fe2000f8e00ff */
[----:B0-----:R-:W-:Y:S06]  /*1e1c0*/  @P3 BRA `(.L_x_2935) ;  /* 0x0000000000143947 */ /* 0x001fec0003800000 */
[----:B------:R-:W-:Y:S05]  /*1e1d0*/  @!P2 BRA `(.L_x_2935) ;  /* 0x000000000010a947 */ /* 0x000fea0003800000 */
[----:B------:R-:W2:Y:S04]  /*1e1e0*/  LDG.E R12, desc[UR60][R2.64] ;  /* 0x0000003c020c7981 */ /* 0x000ea8000c1e1900 */
[----:B------:R-:W2:Y:S02]  /*1e1f0*/  LDG.E R2, desc[UR60][R2.64+0x4] ;  /* 0x0000043c02027981 */ /* 0x000ea4000c1e1900 */
[----:B--2--5:R-:W-:-:S05]  /*1e200*/  IMAD.IADD R13, R2, 0x1, -R12 ;  /* 0x00000001020d7824 */ /* 0x024fca00078e0a0c */
[----:B------:R0:W-:Y:S02]  /*1e210*/  STL [R1+0x40], R13 ;  /* 0x0000400d01007387 */ /* 0x0001e40000100800 */
.L_x_2935:
[----:B------:R-:W2:Y:S01]  /*1e220*/  LDL R12, [R1+0x30] ;  /* 0x00003000010c7983 */ /* 0x000ea20000100800 */
[----:B-----5:R-:W-:Y:S01]  /*1e230*/  IMAD.IADD R2, R11, 0x1, R0 ;  /* 0x000000010b027824 */ /* 0x020fe200078e0200 */
[----:B------:R-:W-:Y:S02]  /*1e240*/  ULDC.64 UR4, c[0x0][0xa20] ;  /* 0x0002880000047ab9 */ /* 0x000fe40000000a00 */
[----:B------:R-:W-:Y:S02]  /*1e250*/  ISETP.NE.U32.AND P2, PT, RZ, UR4, PT ;  /* 0x00000004ff007c0c */ /* 0x000fe4000bf45070 */
[----:B------:R1:W-:Y:S02]  /*1e260*/  STL [R1+0x1c], R2 ;  /* 0x00001c0201007387 */ /* 0x0003e40000100800 */
[----:B------:R-:W-:Y:S02]  /*1e270*/  ISETP.NE.AND.EX P2, PT, RZ, UR5, PT, P2 ;  /* 0x00000005ff007c0c */ /* 0x000fe4000bf45320 */
[----:B--2---:R1:W-:Y:S11]  /*1e280*/  STL [R1+0x14], R12 ;  /* 0x0000140c01007387 */ /* 0x0043f60000100800 */
[----:B------:R-:W-:Y:S05]  /*1e290*/  @!P2 BRA `(.L_x_2936) ;  /* 0x000000000010a947 */ /* 0x000fea0003800000 */
[----:B-1----:R-:W-:-:S04]  /*1e2a0*/  IADD3 R2, P0, R15, UR4, RZ ;  /* 0x000000040f027c10 */ /* 0x002fc8000ff1e0ff */
[----:B------:R-:W-:-:S05]  /*1e2b0*/  IADD3.X R3, R14, UR5, RZ, P0, !PT ;  /* 0x000000050e037c10 */ /* 0x000fca00087fe4ff */
[----:B------:R1:W5:Y:S01]  /*1e2c0*/  LDG.E R9, desc[UR60][R2.64] ;  /* 0x0000003c02097981 */ /* 0x000362000c1e1900 */
[----:B------:R-:W-:Y:S05]  /*1e2d0*/  BRA `(.L_x_2937) ;  /* 0x0000000000107947 */ /* 0x000fea0003800000 */
.L_x_2936:
[----:B------:R-:W-:Y:S05]  /*1e2e0*/  @!P0 BRA `(.L_x_2937) ;  /* 0x00000000000c8947 */ /* 0x000fea0003800000 */
[----:B------:R-:W2:Y:S04]  /*1e2f0*/  LDG.E R9, desc[UR60][R6.64] ;  /* 0x0000003c06097981 */ /* 0x000ea8000c1e1900 */
[----:B------:R-:W2:Y:S02]  /*1e300*/  LDG.E R6, desc[UR60][R6.64+0x4] ;  /* 0x0000043c06067981 */ /* 0x000ea4000c1e1900 */
[----:B--2---:R-:W-:-:S07]  /*1e310*/  IMAD.IADD R9, R6, 0x1, -R9 ;  /* 0x0000000106097824 */ /* 0x004fce00078e0a09 */
.L_x_2937:
[----:B-1----:R-:W2:Y:S01]  /*1e320*/  @P1 LDG.E R2, desc[UR60][R4.64] ;  /* 0x0000003c04021981 */ /* 0x002ea2000c1e1900 */
[----:B------:R-:W1:Y:S01]  /*1e330*/  LDC R3, c[0x0][0x448] ;  /* 0x00011200ff037b82 */ /* 0x000e620000000800 */
[----:B-----5:R-:W-:Y:S02]  /*1e340*/  IMAD.IADD R0, R9, 0x1, -R0 ;  /* 0x0000000109007824 */ /* 0x020fe400078e0a00 */
[----:B------:R3:W2:Y:S01]  /*1e350*/  @P1 LDG.E R4, desc[UR60][R4.64+0x4] ;  /* 0x0000043c04041981 */ /* 0x0006a2000c1e1900 */
[----:B-1----:R-:W-:-:S13]  /*1e360*/  ISETP.NE.AND P0, PT, R3, 0x1, PT ;  /* 0x000000010300780c */ /* 0x002fda0003f05270 */
[----:B---3--:R-:W1:Y:S01]  /*1e370*/  @P0 LDC R5, c[0x0][0x450] ;  /* 0x00011400ff050b82 */ /* 0x008e620000000800 */
[----:B------:R-:W-:Y:S01]  /*1e380*/  BSSY B0, `(.L_x_2938) ;  /* 0x000015e000007945 */ /* 0x000fe20003800000 */
[----:B--2---:R-:W-:-:S06]  /*1e390*/  @P1 IMAD.IADD R8, R4, 0x1, -R2 ;  /* 0x0000000104081824 */ /* 0x004fcc00078e0a02 */
[----:B------:R-:W2:Y:S01]  /*1e3a0*/  @P0 LDC R4, c[0x0][0x44c] ;  /* 0x00011300ff040b82 */ /* 0x000ea20000000800 */
[----:B------:R-:W-:-:S04]  /*1e3b0*/  IMAD.SHL.U32 R2, R17, 0x80, RZ ;  /* 0x0000008011027824 */ /* 0x000fc800078e00ff */
[----:B------:R-:W-:-:S04]  /*1e3c0*/  VIADD R2, R2, 0x7f ;  /* 0x0000007f02027836 */ /* 0x000fc80000000000 */
[----:B------:R-:W-:Y:S02]  /*1e3d0*/  IMAD.MOV.U32 R3, RZ, RZ, R2 ;  /* 0x000000ffff037224 */ /* 0x000fe400078e0002 */
[----:B--2---:R-:W-:-:S04]  /*1e3e0*/  @P0 IMAD.HI.U32 R4, R2, R4, RZ ;  /* 0x0000000402040227 */ /* 0x004fc800078e00ff */
[----:B------:R-:W-:Y:S01]  /*1e3f0*/  IMAD.IADD R2, R0, 0x1, R8 ;  /* 0x0000000100027824 */ /* 0x000fe200078e0208 */
[----:B-1----:R-:W-:-:S03]  /*1e400*/  @P0 SHF.R.U32.HI R3, RZ, R5, R4 ;  /* 0x00000005ff030219 */ /* 0x002fc60000011604 */
[C---:B------:R-:W-:Y:S01]  /*1e410*/  VIADD R4, R2.reuse, 0x7f ;  /* 0x0000007f02047836 */ /* 0x040fe20000000000 */
[----:B------:R-:W-:-:S05]  /*1e420*/  IADD3 R21, R2, 0x80, -R13 ;  /* 0x0000008002157810 */ /* 0x000fca0007ffe80d */
[----:B------:R-:W-:Y:S01]  /*1e430*/  IMAD.IADD R2, R21, 0x1, R3 ;  /* 0x0000000115027824 */ /* 0x000fe200078e0203 */
[----:B------:R-:W-:-:S04]  /*1e440*/  SHF.R.S32.HI R3, RZ, 0x1f, R4 ;  /* 0x0000001fff037819 */ /* 0x000fc80000011404 */
[----:B------:R-:W-:Y:S02]  /*1e450*/  LEA.HI R20, R3, R4, RZ, 0x7 ;  /* 0x0000000403147211 */ /* 0x000fe400078f38ff */
[----:B------:R-:W-:-:S04]  /*1e460*/  SHF.R.S32.HI R3, RZ, 0x1f, R2 ;  /* 0x0000001fff037819 */ /* 0x000fc80000011402 */
[----:B------:R-:W-:Y:S02]  /*1e470*/  LEA.HI R2, R3, R2, RZ, 0x7 ;  /* 0x0000000203027211 */ /* 0x000fe400078f38ff */
[----:B------:R-:W-:Y:S02]  /*1e480*/  SHF.R.S32.HI R20, RZ, 0x7, R20 ;  /* 0x00000007ff147819 */ /* 0x000fe40000011414 */
[----:B------:R-:W-:-:S04]  /*1e490*/  SHF.R.S32.HI R2, RZ, 0x7, R2 ;  /* 0x00000007ff027819 */ /* 0x000fc80000011402 */
[----:B------:R-:W-:Y:S01]  /*1e4a0*/  VIMNMX R2, R20, R2, PT ;  /* 0x0000000214027248 */ /* 0x000fe20003fe0100 */
[----:B------:R-:W-:-:S04]  /*1e4b0*/  IMAD.MOV R3, RZ, RZ, -R0 ;  /* 0x000000ffff037224 */ /* 0x000fc800078e0a00 */
[----:B------:R-:W-:-:S05]  /*1e4c0*/  IMAD R2, R2, 0x80, -R0 ;  /* 0x0000008002027824 */ /* 0x000fca00078e0a00 */
[----:B------:R-:W-:Y:S02]  /*1e4d0*/  VIMNMX R0, R2, R8, PT ;  /* 0x0000000802007248 */ /* 0x000fe40003fe0100 */
[----:B------:R-:W-:-:S04]  /*1e4e0*/  VIMNMX R2, RZ, R3, !PT ;  /* 0x00000003ff027248 */ /* 0x000fc80007fe0100 */
[----:B------:R-:W-:Y:S02]  /*1e4f0*/  ISETP.GT.AND P0, PT, R0, R2, PT ;  /* 0x000000020000720c */ /* 0x000fe40003f04270 */
[----:B------:R-:W-:-:S11]  /*1e500*/  SHF.R.U32.HI R2, RZ, 0x7, R2 ;  /* 0x00000007ff027819 */ /* 0x000fd60000011602 */
[----:B------:R-:W-:-:S05]  /*1e510*/  @P0 VIADD R0, R0, 0x7f ;  /* 0x0000007f00000836 */ /* 0x000fca0000000000 */
[----:B------:R-:W-:Y:S01]  /*1e520*/  @P0 SHF.R.S32.HI R3, RZ, 0x1f, R0 ;  /* 0x0000001fff030819 */ /* 0x000fe20000011400 */
[----:B------:R-:W-:-:S03]  /*1e530*/  IMAD.MOV.U32 R7, RZ, RZ, R2 ;  /* 0x000000ffff077224 */ /* 0x000fc600078e0002 */
[----:B------:R-:W-:-:S04]  /*1e540*/  @P0 LEA.HI R0, R3, R0, RZ, 0x7 ;  /* 0x0000000003000211 */ /* 0x000fc800078f38ff */
[----:B------:R-:W-:-:S04]  /*1e550*/  @P0 SHF.R.S32.HI R7, RZ, 0x7, R0 ;  /* 0x00000007ff070819 */ /* 0x000fc80000011400 */
[----:B------:R-:W-:Y:S02]  /*1e560*/  ISETP.GT.AND P2, PT, R7, R2, PT ;  /* 0x000000020700720c */ /* 0x000fe40003f44270 */
[----:B------:R-:W-:-:S11]  /*1e570*/  PLOP3.LUT P0, PT, PT, PT, PT, 0x80, 0x0 ;  /* 0x000000000000781c */ /* 0x000fd60003f0f070 */
        /* <DEDUP_REMOVED lines=8> */
.L_x_3117:
[----:B--2---:R-:W-:Y:S02]  /*1e600*/  ISETP.NE.AND P0, PT, R14, RZ, PT ;  /* 0x000000ff0e00720c */ /* 0x004fe40003f05270 */
[----:B------:R-:W-:-:S11]  /*1e610*/  PLOP3.LUT P6, PT, PT, PT, PT, 0x8, 0x0 ;  /* 0x000000000000781c */ /* 0x000fd60003fce170 */
[----:B------:R-:W-:Y:S05]  /*1e620*/  @P0 BRA `(.L_x_2941) ;  /* 0x00000000000c0947 */ /* 0x000fea0003800000 */
[----:B------:R-:W-:-:S03]  /*1e630*/  UMOV UR4, 0xffffffff ;  /* 0xffffffff00047882 */ /* 0x000fc60000000000 */
[----:B------:R-:W-:Y:S05]  /*1e640*/  BRA.DIV UR4, `(.L_x_2942) ;  /* 0x0000007204c47947 */ /* 0x000fea000b800000 */
[----:B------:R-:W-:-:S13]  /*1e650*/  ELECT P6, URZ, PT ;  /* 0x00000000003f782f */ /* 0x000fda00038c0000 */
.L_x_2941:
[----:B-1----:R-:W2:Y:S04]  /*1e660*/  LDL R3, [R1+0x50] ;  /* 0x0000500001037983 */ /* 0x002ea80000100800 */
[----:B------:R-:W3:Y:S01]  /*1e670*/  LDL R5, [R1+0x4] ;  /* 0x0000040001057983 */ /* 0x000ee20000100800 */
        /* <DEDUP_REMOVED lines=8> */
.L_x_3120:
[----:B------:R-:W-:Y:S05]  /*1e700*/  BSYNC B1 ;  /* 0x0000000000017941 */ /* 0x000fea0003800000 */
.L_x_2943:
[----:B------:R-:W-:Y:S04]  /*1e710*/  BSSY B1, `(.L_x_2945) ;  /* 0x0000087000017945 */ /* 0x000fe80003800000 */
[----:B------:R-:W-:Y:S05]  /*1e720*/  @!P6 BRA `(.L_x_2946) ;  /* 0x000000080014e947 */ /* 0x000fea0003800000 */
[----:B------:R-:W2:Y:S04]  /*1e730*/  LDL R8, [R1+0x4] ;  /* 0x0000040001087983 */ /* 0x000ea80000100800 */
        /* <DEDUP_REMOVED lines=10> */
.L_x_3121:
[----:B------:R-:W-:Y:S05]  /*1e7e0*/  BSYNC B2 ;  /* 0x0000000000027941 */ /* 0x000fea0003800000 */
.L_x_2947:
        /* <DEDUP_REMOVED lines=9> */
.L_x_2950:
[----:B------:R-:W-:Y:S05]  /*1e880*/  BSYNC B2 ;  /* 0x0000000000027941 */ /* 0x000fea0003800000 */
.L_x_2949:
        /* <DEDUP_REMOVED lines=14> */
.L_x_2951:
        /* <DEDUP_REMOVED lines=16> */
.L_x_2952:
        /* <DEDUP_REMOVED lines=15> */
.L_x_2953:
        /* <DEDUP_REMOVED lines=13> */
.L_x_3122:
[----:B------:R-:W-:Y:S05]  /*1ec30*/  BSYNC B2 ;  /* 0x0000000000027941 */ /* 0x000fea0003800000 */
.L_x_2954:
[----:B------:R-:W-:Y:S01]  /*1ec40*/  BSSY B2, `(.L_x_2956) ;  /* 0x000000b000027945 */ /* 0x000fe20003800000 */
[----:B------:R-:W-:Y:S02]  /*1ec50*/  IMAD.MOV.U32 R8, RZ, RZ, 0x0 ;  /* 0x00000000ff087424 */ /* 0x000fe400078e00ff */
[----:B-12---:R-:W-:Y:S01]  /*1ec60*/  IMAD.MOV.U32 R9, RZ, RZ, 0x12f00000 ;  /* 0x12f00000ff097424 */ /* 0x006fe200078e00ff */
        /* <DEDUP_REMOVED lines=8> */
.L_x_2957:
[----:B------:R-:W-:Y:S05]  /*1ecf0*/  BSYNC B2 ;  /* 0x0000000000027941 */ /* 0x000fea0003800000 */
.L_x_2956:
        /* <DEDUP_REMOVED lines=11> */
.L_x_2958:
        /* <DEDUP_REMOVED lines=19> */
.L_x_2959:
        /* <DEDUP_REMOVED lines=10> */
.L_x_2946:
[----:B------:R-:W-:Y:S05]  /*1ef80*/  BSYNC B1 ;  /* 0x0000000000017941 */ /* 0x000fea0003800000 */
.L_x_2945:
[----:B------:R-:W1:Y:S04]  /*1ef90*/  LDL.LU R8, [R1+0xc] ;  /* 0x00000c0001087983 */ /* 0x000e680000300800 */
[----:B------:R-:W2:Y:S01]  /*1efa0*/  LDL.LU R6, [R1+0x24] ;  /* 0x0000240001067983 */ /* 0x000ea20000300800 */
[----:B------:R-:W-:Y:S01]  /*1efb0*/  PLOP3.LUT P0, PT, PT, PT, PT, 0x8, 0x0 ;  /* 0x000000000000781c */ /* 0x000fe20003f0e170 */
[----:B-1----:R-:W-:Y:S02]  /*1efc0*/  VIADD R3, R8, 0x1 ;  /* 0x0000000108037836 */ /* 0x002fe40000000000 */
        /* <DEDUP_REMOVED lines=9> */
.L_x_2975:
[----:B------:R-:W-:Y:S05]  /*1f060*/  YIELD ;  /* 0x0000000000007946 */ /* 0x000fea0003800000 */
[----:B------:R-:W-:Y:S04]  /*1f070*/  BSSY B1, `(.L_x_2960) ;  /* 0x0000082000017945 */ /* 0x000fe80003800000 */
[----:B--2---:R-:W-:Y:S05]  /*1f080*/  @!P6 BRA `(.L_x_2961) ;  /* 0x000000080000e947 */ /* 0x004fea0003800000 */
[----:B-1----:R-:W2:Y:S04]  /*1f090*/  LDL R6, [R1+0x4] ;  /* 0x0000040001067983 */ /* 0x002ea80000100800 */
[----:B------:R-:W2:Y:S04]  /*1f0a0*/  LDL R5, [R1+0xc] ;  /* 0x00000c0001057983 */ /* 0x000ea80000100800 */
[----:B------:R-:W3:Y:S01]  /*1f0b0*/  LDL R4, [R1+0x24] ;  /* 0x0000240001047983 */ /* 0x000ee20000100800 */
[----:B------:R-:W-:Y:S01]  /*1f0c0*/  BSSY B2, `(.L_x_2962) ;  /* 0x0000008000027945 */ /* 0x000fe20003800000 */
[----:B------:R-:W1:Y:S02]  /*1f0d0*/  S2R R3, SR_TID.X ;  /* 0x0000000000037919 */ /* 0x000e640000002100 */
[----:B-1----:R-:W-:-:S04]  /*1f0e0*/  LOP3.LUT R3, R3, 0x7f, RZ, 0xc0, !PT ;  /* 0x0000007f03037812 */ /* 0x002fc800078ec0ff */
[----:B------:R-:W-:Y:S01]  /*1f0f0*/  ISETP.NE.AND P2, PT, R3, RZ, PT ;  /* 0x000000ff0300720c */ /* 0x000fe20003f45270 */
[----:B--2---:R-:W-:Y:S01]  /*1f100*/  IMAD R7, R5, 0x8, R6 ;  /* 0x0000000805077824 */ /* 0x004fe200078e0206 */
[----:B---3--:R-:W-:-:S04]  /*1f110*/  SHF.L.U32 R6, R4, 0x1f, RZ ;  /* 0x0000001f04067819 */ /* 0x008fc800000006ff */
[----:B------:R-:W1:Y:S02]  /*1f120*/  SYNCS.PHASECHK.TRANS64.TRYWAIT P1, [R7+URZ+0x348a0], R6 ;  /* 0x0348a006070075a7 */ /* 0x000e64000802017f */
[----:B-1----:R-:W-:Y:S05]  /*1f130*/  @!P1 BRA `(.L_x_2963) ;  /* 0x0000006800689947 */ /* 0x002fea0003800000 */
.L_x_3123:
[----:B------:R-:W-:Y:S05]  /*1f140*/  BSYNC B2 ;  /* 0x0000000000027941 */ /* 0x000fea0003800000 */
.L_x_2962:
        /* <DEDUP_REMOVED lines=9> */
.L_x_2965:
[----:B------:R-:W-:Y:S05]  /*1f1e0*/  BSYNC B2 ;  /* 0x0000000000027941 */ /* 0x000fea0003800000 */
.L_x_2964:
        /* <DEDUP_REMOVED lines=13> */
.L_x_2966:
        /* <DEDUP_REMOVED lines=16> */
.L_x_2967:
        /* <DEDUP_REMOVED lines=15> */
.L_x_2968:
        /* <DEDUP_REMOVED lines=13> */
.L_x_3124:
[----:B------:R-:W-:Y:S05]  /*1f580*/  BSYNC B2 ;  /* 0x0000000000027941 */ /* 0x000fea0003800000 */
.L_x_2969:
        /* <DEDUP_REMOVED lines=11> */
.L_x_2972:
[----:B------:R-:W-:Y:S05]  /*1f640*/  BSYNC B2 ;  /* 0x0000000000027941 */ /* 0x000fea0003800000 */
.L_x_2971:
[----:B------:R-:W3:Y:S04]  /*1f650*/  LDL R3, [R1+0x4] ;  /* 0x0000040001037983 */ /* 0x000ee80000100800 */
[----:B------:R-:W4:Y:S01]  /*1f660*/  LDL R5, [R1+0xc] ;  /* 0x00000c0001057983 */ /* 0x000f220000100800 */
[----:B------:R-:W-:Y:S01]  /*1f670*/  R2UR UR10, R11 ;  /* 0x000000000b0a72ca */ /* 0x000fe200000e0000 */
[----:B------:R-:W-:Y:S01]  /*1f680*/  UIADD3 UR4, UP0, UR36, 0x670, URZ ;  /* 0x0000067024047890 */ /* 0x000fe2000ff1e03f */
[----:B------:R-:W-:Y:S01]  /*1f690*/  R2UR UR6, R12 ;  /* 0x000000000c0672ca */ /* 0x000fe200000e0000 */
[----:B-12---:R-:W-:Y:S01]  /*1f6a0*/  VIADD R7, R7, 0x348b0 ;  /* 0x000348b007077836 */ /* 0x006fe20000000000 */
[----:B------:R-:W-:Y:S01]  /*1f6b0*/  R2UR UR7, R13 ;  /* 0x000000000d0772ca */ /* 0x000fe200000e0000 */
[----:B------:R-:W-:Y:S01]  /*1f6c0*/  UIADD3.X UR5, URZ, UR37, URZ, UP0, !UPT ;  /* 0x000000253f057290 */ /* 0x000fe200087fe43f */
[----:B------:R-:W-:Y:S01]  /*1f6d0*/  PLOP3.LUT P1, PT, PT, PT, PT, 0x80, 0x0 ;  /* 0x000000000000781c */ /* 0x000fe20003f2f070 */
[----:B---3--:R-:W-:-:S04]  /*1f6e0*/  VIADD R3, R3, 0x400 ;  /* 0x0000040003037836 */ /* 0x008fc80000000000 */
[----:B----4-:R-:W-:-:S08]  /*1f6f0*/  IMAD R3, R5, 0x8000, R3 ;  /* 0x0000800005037824 */ /* 0x010fd000078e0203 */
.L_x_2973:
        /* <DEDUP_REMOVED lines=15> */
.L_x_2974:
        /* <DEDUP_REMOVED lines=10> */
.L_x_2961:
[----:B------:R-:W-:Y:S05]  /*1f890*/  BSYNC B1 ;  /* 0x0000000000017941 */ /* 0x000fea0003800000 */
.L_x_2960:
[----:B-1----:R-:W2:Y:S04]  /*1f8a0*/  LDL.LU R6, [R1+0xc] ;  /* 0x00000c0001067983 */ /* 0x002ea80000300800 */
        /* <DEDUP_REMOVED lines=11> */
.L_x_2939:
[----:B------:R-:W-:Y:S05]  /*1f960*/  BSYNC B0 ;  /* 0x0000000000007941 */ /* 0x000fea0003800000 */
.L_x_2938:
[----:B------:R-:W3:Y:S01]  /*1f970*/  LDC R0, c[0x0][0x448] ;  /* 0x00011200ff007b82 */ /* 0x000ee20000000800 */
[----:B------:R-:W-:Y:S05]  /*1f980*/  @!P0 WARPSYNC.ALL ;  /* 0x0000000000008948 */ /* 0x000fea0003800000 */
[----:B------:R-:W-:Y:S02]  /*1f990*/  BSSY B7, `(.L_x_2976) ;  /* 0x0000439000077945 */ /* 0x000fe40003800000 */
[----:B------:R-:W-:Y:S01]  /*1f9a0*/  @!P0 BAR.SYNC.DEFER_BLOCKING 0xc, 0x180 ;  /* 0x0306000000008b1d */ /* 0x000fe20000010000 */
[----:B---3--:R-:W-:Y:S02]  /*1f9b0*/  ISETP.NE.AND P1, PT, R0, 0x1, PT ;  /* 0x000000010000780c */ /* 0x008fe40003f25270 */
[----:B------:R-:W-:-:S11]  /*1f9c0*/  LEA R0, R17, 0x7f, 0x7 ;  /* 0x0000007f11007811 */ /* 0x000fd600078e38ff */
[----:B------:R-:W3:Y:S08]  /*1f9d0*/  @P1 LDC R2, c[0x0][0x44c] ;  /* 0x00011300ff021b82 */ /* 0x000ef00000000800 */
[----:B-12---:R-:W1:Y:S01]  /*1f9e0*/  @P1 LDC R3, c[0x0][0x450] ;  /* 0x00011400ff031b82 */ /* 0x006e620000000800 */
[----:B---3--:R-:W-:-:S05]  /*1f9f0*/  @P1 IMAD.HI.U32 R2, R0, R2, RZ ;  /* 0x0000000200021227 */ /* 0x008fca00078e00ff */
[----:B-1----:R-:W-:-:S05]  /*1fa00*/  @P1 SHF.R.U32.HI R0, RZ, R3, R2 ;  /* 0x00000003ff001219 */ /* 0x002fca0000011602 */
[----:B------:R-:W-:-:S05]  /*1fa10*/  IMAD.IADD R0, R21, 0x1, R0 ;  /* 0x0000000115007824 */ /* 0x000fca00078e0200 */
[----:B------:R-:W-:-:S04]  /*1fa20*/  SHF.R.S32.HI R2, RZ, 0x1f, R0 ;  /* 0x0000001fff027819 */ /* 0x000fc80000011400 */
[----:B------:R-:W-:-:S04]  /*1fa30*/  LEA.HI R0, R2, R0, RZ, 0x7 ;  /* 0x0000000002007211 */ /* 0x000fc800078f38ff */
[----:B------:R-:W-:-:S04]  /*1fa40*/  SHF.R.S32.HI R0, RZ, 0x7, R0 ;  /* 0x00000007ff007819 */ /* 0x000fc80000011400 */
[----:B------:R-:W-:-:S04]  /*1fa50*/  VIMNMX R4, R20, R0, PT ;  /* 0x0000000014047248 */ /* 0x000fc80003fe0100 */
[----:B------:R-:W-:Y:S01]  /*1fa60*/  ISETP.GT.AND P0, PT, R4, RZ, PT ;  /* 0x000000ff0400720c */ /* 0x000fe20003f04270 */
[----:B------:R1:W-:-:S12]  /*1fa70*/  STL [R1+0x34], R4 ;  /* 0x0000340401007387 */ /* 0x0003d80000100800 */
[----:B-1----:R-:W-:Y:S05]  /*1fa80*/  @P0 BRA `(.L_x_2977) ;  /* 0x0000000000440947 */ /* 0x002fea0003800000 */
[----:B------:R-:W1:Y:S02]  /*1fa90*/  S2R R4, SR_TID.X ;  /* 0x0000000000047919 */ /* 0x000e640000002100 */
[----:B-1----:R-:W-:-:S04]  /*1faa0*/  LOP3.LUT R4, R4, 0x7f, RZ, 0xc0, !PT ;  /* 0x0000007f04047812 */ /* 0x002fc800078ec0ff */
[----:B------:R-:W-:-:S13]  /*1fab0*/  ISETP.NE.AND P0, PT, R4, RZ, PT ;  /* 0x000000ff0400720c */ /* 0x000fda0003f05270 */
[----:B------:R-:W-:Y:S05]  /*1fac0*/  @P0 BRA `(.L_x_2978) ;  /* 0x0000004000940947 */ /* 0x000fea0003800000 */
[----:B------:R-:W1:Y:S01]  /*1fad0*/  S2R R3, SR_LANEID ;  /* 0x0000000000037919 */ /* 0x000e620000000000 */
[----:B------:R-:W-:Y:S02]  /*1fae0*/  VOTEU.ANY UR4, UPT, PT ;  /* 0x0000000000047886 */ /* 0x000fe400038e0100 */
[----:B------:R-:W1:Y:S08]  /*1faf0*/  FLO.U32 R0, UR4 ;  /* 0x0000000400007d00 */ /* 0x000e7000080e0000 */
[----:B------:R-:W2:Y:S01]  /*1fb00*/  POPC R4, UR4 ;  /* 0x0000000400047d09 */ /* 0x000ea20008000000 */
[----:B-1----:R-:W-:-:S02]  /*1fb10*/  ISETP.EQ.U32.AND P0, PT, R0, R3, PT ;  /* 0x000000030000720c */ /* 0x002fc40003f02070 */
[----:B------:R-:W2:Y:S11]  /*1fb20*/  LDC.64 R2, c[0x0][0xc60] ;  /* 0x00031800ff027b82 */ /* 0x000eb60000000a00 */
[----:B--2---:R-:W2:Y:S01]  /*1fb30*/  @P0 ATOMG.E.ADD.STRONG.GPU PT, R3, desc[UR60][R2.64], R4 ;  /* 0x00000004020309a8 */ /* 0x004ea200081ee1fc */
[----:B------:R-:W1:Y:S02]  /*1fb40*/  S2R R5, SR_LTMASK ;  /* 0x0000000000057919 */ /* 0x000e640000003900 */
[----:B-1----:R-:W-:-:S06]  /*1fb50*/  LOP3.LUT R5, R5, UR4, RZ, 0xc0, !PT ;  /* 0x0000000405057c12 */ /* 0x002fcc000f8ec0ff */
[----:B------:R-:W1:Y:S01]  /*1fb60*/  POPC R5, R5 ;  /* 0x0000000500057309 */ /* 0x000e620000000000 */
[----:B--2---:R-:W1:Y:S02]  /*1fb70*/  SHFL.IDX PT, R0, R3, R0, 0x1f ;  /* 0x00001f0003007589 */ /* 0x004e6400000e0000 */
[----:B-1----:R-:W-:Y:S01]  /*1fb80*/  IADD3 R16, R0, UR38, R5 ;  /* 0x0000002600107c10 */ /* 0x002fe2000fffe005 */
[----:B------:R-:W-:Y:S06]  /*1fb90*/  BRA `(.L_x_2978) ;  /* 0x0000004000607947 */ /* 0x000fec0003800000 */
.L_x_2977:
        /* <DEDUP_REMOVED lines=21> */
.L_x_2980:
[----:B------:R-:W-:Y:S05]  /*1fcf0*/  BSYNC B6 ;  /* 0x0000000000067941 */ /* 0x000fea0003800000 */
.L_x_2979:
        /* <DEDUP_REMOVED lines=18> */
[----:B01----:R-:W-:-:S07]  /*1fe20*/  IMAD.MOV.U32 R13, RZ, RZ, RZ ;  /* 0x000000ffff0d7224 */ /* 0x003fce00078e00ff */
[----:B------:R-:W-:-:S07]  /*1fe30*/  LEPC R20, `(.L_x_2983) ;  /* 0x000000001014794e */ /* 0x000fce0000000000 */
[----:B--2---:R-:W-:Y:S05]  /*1fe40*/  CALL.ABS.NOINC R2 ;  /* 0x0000000002007343 */ /* 0x004fea0003c00000 */
.L_x_2983:
        /* <DEDUP_REMOVED lines=16> */
.L_x_2982:
[----:B------:R-:W-:Y:S05]  /*1ff50*/  BSYNC B6 ;  /* 0x0000000000067941 */ /* 0x000fea0003800000 */
.L_x_2981:
        /* <DEDUP_REMOVED lines=10> */
[----:B----4-:R1:W2:Y:S02]  /*20000*/  @P0 LDG.E R7, desc[UR60][R2.64] ;  /* 0x0000003c02070981 */ /* 0x0102a4000c1e1900 */
[----:B-1----:R-:W1:Y:S01]  /*20010*/  LDC.64 R2, c[0x0][0x418] ;  /* 0x00010600ff027b82 */ /* 0x002e620000000a00 */
[----:B-----5:R-:W-:Y:S01]  /*20020*/  VIADD R4, R0, 0xffffffff ;  /* 0xffffffff00047836 */ /* 0x020fe20000000000 */
[----:B--2---:R-:W-:Y:S01]  /*20030*/  SHF.R.S32.HI R8, RZ, 0x1f, R7 ;  /* 0x0000001fff087819 */ /* 0x004fe20000011407 */
[----:B------:R2:W-:Y:S04]  /*20040*/  @P0 STL [R1+0x14], R7 ;  /* 0x0000140701000387 */ /* 0x0005e80000100800 */
        /* <DEDUP_REMOVED lines=10> */
.L_x_3127:
[----:B-1----:R-:W3:Y:S01]  /*200f0*/  LDL.LU R5, [R1+0x20] ;  /* 0x0000200001057983 */ /* 0x002ee20000300800 */
[----:B------:R-:W-:Y:S02]  /*20100*/  PLOP3.LUT P1, PT, PT, PT, PT, 0x8, 0x0 ;  /* 0x000000000000781c */ /* 0x000fe40003f2e170 */
[----:B--2---:R-:W-:Y:S01]  /*20110*/  ISETP.NE.AND P0, PT, R14, RZ, PT ;  /* 0x000000ff0e00720c */ /* 0x004fe20003f05270 */
[----:B------:R1:W-:Y:S04]  /*20120*/  STL [R1], R0 ;  /* 0x0000000001007387 */ /* 0x0003e80000100800 */
[----:B------:R1:W-:Y:S01]  /*20130*/  STL [R1+0x10], R4 ;  /* 0x0000100401007387 */ /* 0x0003e20000100800 */
[----:B---3--:R-:W-:-:S05]  /*20140*/  LOP3.LUT R5, R5, 0xfffffffe, RZ, 0xc0, !PT ;  /* 0xfffffffe05057812 */ /* 0x008fca00078ec0ff */
[----:B------:R-:W-:-:S05]  /*20150*/  @P1 LOP3.LUT R5, R5, 0x1, RZ, 0xfc, !PT ;  /* 0x0000000105051812 */ /* 0x000fca00078efcff */
[----:B------:R1:W-:Y:S01]  /*20160*/  STL [R1+0x20], R5 ;  /* 0x0000200501007387 */ /* 0x0003e20000100800 */
[----:B------:R-:W-:Y:S05]  /*20170*/  @P0 BRA `(.L_x_2985) ;  /* 0x0000000400500947 */ /* 0x000fea0003800000 */
[----:B------:R-:W-:-:S03]  /*20180*/  UMOV UR4, 0xffffffff ;  /* 0xffffffff00047882 */ /* 0x000fc60000000000 */
[----:B------:R-:W-:Y:S05]  /*20190*/  BRA.DIV UR4, `(.L_x_2986) ;  /* 0x0000005a04ac7947 */ /* 0x000fea000b800000 */
[----:B------:R-:W-:-:S13]  /*201a0*/  ELECT P6, URZ, PT ;  /* 0x00000000003f782f */ /* 0x000fda00038c0000 */
.L_x_3130:
[----:B------:R-:W-:Y:S05]  /*201b0*/  @!P6 BRA `(.L_x_2985) ;  /* 0x000000040040e947 */ /* 0x000fea0003800000 */
[----:B------:R-:W-:-:S04]  /*201c0*/  ISETP.NE.U32.AND P0, PT, R2, RZ, PT ;  /* 0x000000ff0200720c */ /* 0x000fc80003f05070 */
[----:B------:R-:W-:-:S13]  /*201d0*/  ISETP.NE.AND.EX P0, PT, R3, RZ, PT, P0 ;  /* 0x000000ff0300720c */ /* 0x000fda0003f05300 */
[----:B------:R-:W-:Y:S05]  /*201e0*/  @!P0 BRA `(.L_x_2987) ;  /* 0x0000000000548947 */ /* 0x000fea0003800000 */
[----:B------:R-:W2:Y:S01]  /*201f0*/  LDC R6, c[0x0][0x43c] ;  /* 0x00010f00ff067b82 */ /* 0x000ea20000000800 */
[----:B------:R-:W-:Y:S01]  /*20200*/  IMAD.MOV.U32 R9, RZ, RZ, R4 ;  /* 0x000000ffff097224 */ /* 0x000fe200078e0004 */
[----:B------:R-:W-:-:S03]  /*20210*/  ULDC.64 UR4, c[0x0][0x428] ;  /* 0x00010a0000047ab9 */ /* 0x000fc60000000a00 */
[----:B-1----:R-:W-:Y:S01]  /*20220*/  IMAD.MOV.U32 R0, RZ, RZ, R9 ;  /* 0x000000ffff007224 */ /* 0x002fe200078e0009 */
[----:B--2---:R-:W-:-:S13]  /*20230*/  ISETP.NE.AND P0, PT, R6, 0x1, PT ;  /* 0x000000010600780c */ /* 0x004fda0003f05270 */
[----:B------:R-:W1:Y:S02]  /*20240*/  @P0 LDC.64 R4, c[0x0][0x440] ;  /* 0x00011000ff040b82 */ /* 0x000e640000000a00 */
[----:B-1----:R-:W-:-:S05]  /*20250*/  @P0 IMAD.HI.U32 R4, R9, R4, RZ ;  /* 0x0000000409040227 */ /* 0x002fca00078e00ff */
        /* <DEDUP_REMOVED lines=12> */
[----:B------:R-:W3:Y:S04]  /*20320*/  LDG.E R0, desc[UR60][R2.64] ;  /* 0x0000003c02007981 */ /* 0x000ee8000c1e1900 */
[----:B---3--:R2:W-:Y:S02]  /*20330*/  STL [R1], R0 ;  /* 0x0000000001007387 */ /* 0x0085e40000100800 */
.L_x_2987:
[----:B------:R-:W3:Y:S04]  /*20340*/  LDL R7, [R1+0x4] ;  /* 0x0000040001077983 */ /* 0x000ee80000100800 */
[----:B-12---:R-:W3:Y:S04]  /*20350*/  LDL R0, [R1+0x8] ;  /* 0x0000080001007983 */ /* 0x006ee80000100800 */
[----:B------:R-:W2:Y:S01]  /*20360*/  LDL R2, [R1+0x18] ;  /* 0x0000180001027983 */ /* 0x000ea20000100800 */
[----:B---3--:R-:W-:Y:S01]  /*20370*/  IMAD R0, R0, 0x8, R7 ;  /* 0x0000000800007824 */ /* 0x008fe200078e0207 */
[----:B--2---:R-:W-:-:S04]  /*20380*/  SHF.L.U32 R2, R2, 0x1f, RZ ;  /* 0x0000001f02027819 */ /* 0x004fc800000006ff */
[----:B------:R-:W1:Y:S02]  /*20390*/  SYNCS.PHASECHK.TRANS64.TRYWAIT P0, [R0+URZ+0x34840], R2 ;  /* 0x03484002000075a7 */ /* 0x000e64000800017f */
[----:B-1----:R-:W-:Y:S05]  /*203a0*/  @!P0 BRA `(.L_x_2988) ;  /* 0x0000005800488947 */ /* 0x002fea0003800000 */
.L_x_3131:
        /* <DEDUP_REMOVED lines=11> */
.L_x_2989:
        /* <DEDUP_REMOVED lines=38> */
.L_x_2985:
[----:B------:R-:W2:Y:S04]  /*206c0*/  LDL R2, [R1+0x4] ;  /* 0x0000040001027983 */ /* 0x000ea80000100800 */
[----:B------:R-:W3:Y:S04]  /*206d0*/  LDL.LU R3, [R1+0x3c] ;  /* 0x00003c0001037983 */ /* 0x000ee80000300800 */
[----:B-1----:R-:W4:Y:S04]  /*206e0*/  LDL.LU R5, [R1+0x30] ;  /* 0x0000300001057983 */ /* 0x002f280000300800 */
[----:B------:R-:W5:Y:S01]  /*206f0*/  LDL.LU R4, [R1+0x44] ;  /* 0x0000440001047983 */ /* 0x000f620000300800 */
        /* <DEDUP_REMOVED lines=39> */
.L_x_2991:
[----:B------:R-:W-:Y:S05]  /*20970*/  BSYNC B6 ;  /* 0x0000000000067941 */ /* 0x000fea0003800000 */
.L_x_2990:
[----:B------:R-:W3:Y:S01]  /*20980*/  LDL.LU R6, [R1+0x3c] ;  /* 0x00003c0001067983 */ /* 0x000ee20000300800 */
[----:B------:R-:W-:Y:S01]  /*20990*/  ULDC.64 UR4, c[0x0][0x2d8] ;  /* 0x0000b60000047ab9 */ /* 0x000fe20000000a00 */
[----:B------:R-:W1:Y:S01]  /*209a0*/  LDC R7, c[0x0][0x448] ;  /* 0x00011200ff077b82 */ /* 0x000e620000000800 */
[----:B------:R-:W-:Y:S01]  /*209b0*/  ULDC.64 UR6, c[0x0][0x280] ;  /* 0x0000a00000067ab9 */ /* 0x000fe20000000a00 */
[----:B--2---:R-:W3:Y:S04]  /*209c0*/  LDL.LU.64 R2, [R1+0x48] ;  /* 0x0000480001027983 */ /* 0x004ee80000300a00 */
[----:B------:R-:W2:Y:S04]  /*209d0*/  LDL.LU R0, [R1+0x44] ;  /* 0x0000440001007983 */ /* 0x000ea80000300800 */
[----:B------:R-:W4:Y:S04]  /*209e0*/  LDL.LU R4, [R1+0x54] ;  /* 0x0000540001047983 */ /* 0x000f280000300800 */
[----:B------:R-:W4:Y:S01]  /*209f0*/  LDL.LU R5, [R1+0x30] ;  /* 0x0000300001057983 */ /* 0x000f220000300800 */
[----:B------:R-:W0:Y:S01]  /*20a00*/  S2R R8, SR_TID.X ;  /* 0x0000000000087919 */ /* 0x000e220000002100 */
[----:B------:R-:W0:Y:S01]  /*20a10*/  S2R R10, SR_TID.X ;  /* 0x00000000000a7919 */ /* 0x000e220000002100 */
[----:B-1----:R-:W-:Y:S01]  /*20a20*/  ISETP.NE.AND P0, PT, R7, 0x1, PT ;  /* 0x000000010700780c */ /* 0x002fe20003f05270 */
[----:B0-----:R-:W-:-:S02]  /*20a30*/  IMAD.SHL.U32 R8, R8, 0x8, RZ ;  /* 0x0000000808087824 */ /* 0x001fc400078e00ff */
[----:B------:R-:W-:-:S03]  /*20a40*/  IMAD.SHL.U32 R10, R10, 0x8, RZ ;  /* 0x000000080a0a7824 */ /* 0x000fc600078e00ff */
[----:B------:R-:W-:-:S04]  /*20a50*/  LOP3.LUT R8, R8, 0x38, RZ, 0xc0, !PT ;  /* 0x0000003808087812 */ /* 0x000fc800078ec0ff */
[----:B------:R-:W-:Y:S02]  /*20a60*/  LOP3.LUT R9, R8, 0x40, RZ, 0xfc, !PT ;  /* 0x0000004008097812 */ /* 0x000fe400078efcff */
[----:B------:R-:W-:Y:S02]  /*20a70*/  LOP3.LUT R10, R10, 0x38, RZ, 0xc0, !PT ;  /* 0x000000380a0a7812 */ /* 0x000fe400078ec0ff */
        /* <DEDUP_REMOVED lines=9> */
[----:B------:R-:W1:Y:S01]  /*20b10*/  S2R R4, SR_TID.X ;  /* 0x0000000000047919 */ /* 0x000e620000002100 */
[----:B------:R-:W-:-:S04]  /*20b20*/  IMAD.WIDE.U32 R2, R5, UR4, R2 ;  /* 0x0000000405027c25 */ /* 0x000fc8000f8e0002 */
[----:B------:R-:W-:Y:S01]  /*20b30*/  IMAD R0, R5, UR5, R0 ;  /* 0x0000000505007c24 */ /* 0x000fe2000f8e0200 */
[----:B------:R-:W-:-:S03]  /*20b40*/  ULDC.64 UR4, c[0x0][0x2d0] ;  /* 0x0000b40000047ab9 */ /* 0x000fc60000000a00 */
[----:B------:R-:W-:Y:S01]  /*20b50*/  IMAD.IADD R3, R3, 0x1, R0 ;  /* 0x0000000103037824 */ /* 0x000fe200078e0200 */
[----:B-1----:R-:W-:-:S04]  /*20b60*/  LOP3.LUT R4, R4, 0x7f, RZ, 0xc0, !PT ;  /* 0x0000007f04047812 */ /* 0x002fc800078ec0ff */
[----:B------:R-:W-:Y:S02]  /*20b70*/  SHF.R.U32.HI R5, RZ, 0x3, R4 ;  /* 0x00000003ff057819 */ /* 0x000fe40000011604 */
[----:B------:R-:W1:Y:S02]  /*20b80*/  S2R R4, SR_TID.X ;  /* 0x0000000000047919 */ /* 0x000e640000002100 */
[----:B-1----:R-:W-:-:S05]  /*20b90*/  IMAD.SHL.U32 R4, R4, 0x10, RZ ;  /* 0x0000001004047824 */ /* 0x002fca00078e00ff */
[----:B------:R-:W-:Y:S02]  /*20ba0*/  LOP3.LUT R4, R5, 0x70, R4, 0xf8, !PT ;  /* 0x0000007005047812 */ /* 0x000fe400078ef804 */
[----:B------:R-:W1:Y:S03]  /*20bb0*/  @P0 LDC R5, c[0x0][0x44c] ;  /* 0x00011300ff050b82 */ /* 0x000e660000000800 */
[----:B------:R-:W-:-:S04]  /*20bc0*/  IMAD R4, R17, 0x80, R4 ;  /* 0x0000008011047824 */ /* 0x000fc800078e0204 */
        /* <DEDUP_REMOVED lines=29> */
[----:B------:R-:W-:Y:S01]  /*20da0*/  IMAD R17, R17, 0x80, R6 ;  /* 0x0000008011117824 */ /* 0x000fe200078e0206 */
[----:B------:R-:W-:Y:S03]  /*20db0*/  SHFL.IDX PT, R8, R2, 0x1, 0x181f ;  /* 0x00381f0002087f89 */ /* 0x000fe600000e0000 */
[----:B------:R-:W-:Y:S01]  /*20dc0*/  VIADD R4, R17, 0x10 ;  /* 0x0000001011047836 */ /* 0x000fe20000000000 */
[----:B------:R-:W-:Y:S01]  /*20dd0*/  SHFL.IDX PT, R6, R3, 0x1, 0x181f ;  /* 0x00381f0003067f89 */ /* 0x000fe200000e0000 */
[----:B--2---:R-:W-:-:S03]  /*20de0*/  IMAD R0, R5, R7, RZ ;  /* 0x0000000705007224 */ /* 0x004fc600078e02ff */
[----:B------:R-:W0:Y:S02]  /*20df0*/  SHFL.IDX PT, R5, R3, RZ, 0x181f ;  /* 0x00181fff03057589 */ /* 0x000e2400000e0000 */
[-C--:B------:R-:W-:Y:S02]  /*20e00*/  ISETP.GE.AND P3, PT, R4, R0.reuse, PT ;  /* 0x000000000400720c */ /* 0x080fe40003f66270 */
[----:B------:R-:W1:Y:S01]  /*20e10*/  SHFL.IDX PT, R4, R2, RZ, 0x181f ;  /* 0x00181fff02047589 */ /* 0x000e6200000e0000 */
[----:B------:R-:W-:-:S13]  /*20e20*/  ISETP.GE.AND P4, PT, R17, R0, PT ;  /* 0x000000001100720c */ /* 0x000fda0003f86270 */
        /* <DEDUP_REMOVED lines=11> */
[----:B------:R-:W-:Y:S02]  /*20ee0*/  @!P3 IMAD.MOV.U32 R5, RZ, RZ, R6 ;  /* 0x000000ffff05b224 */ /* 0x000fe400078e0006 */
[----:B------:R-:W-:Y:S04]  /*20ef0*/  SHFL.IDX PT, R6, R2, 0x2, 0x181f ;  /* 0x00581f0002067f89 */ /* 0x000fe800000e0000 */
[----:B------:R-:W-:Y:S04]  /*20f00*/  @!P3 LDGSTS.E.BYPASS.LTC128B.128 [R9+0x10c00], desc[UR60][R4.64], !P2 ;  /* 0x10c000000409bfae */ /* 0x000fe8000d101d7c */
[----:B------:R-:W-:Y:S04]  /*20f10*/  @!P3 LDGSTS.E.BYPASS.LTC128B.128 [R9+0x14c00], desc[UR60][R4.64+0x80], !P1 ;  /* 0x14c000800409bfae */ /* 0x000fe8000c901d7c */
[----:B------:R0:W-:Y:S02]  /*20f20*/  @!P3 LDGSTS.E.BYPASS.LTC128B.128 [R9+0x18c00], desc[UR60][R4.64+0x100], !P0 ;  /* 0x18c001000409bfae */ /* 0x0001e4000c101d7c */
[----:B0-----:R-:W-:-:S05]  /*20f30*/  VIADD R4, R17, 0x20 ;  /* 0x0000002011047836 */ /* 0x001fca0000000000 */
[----:B------:R-:W-:Y:S02]  /*20f40*/  ISETP.GE.AND P3, PT, R4, R0, PT ;  /* 0x000000000400720c */ /* 0x000fe40003f66270 */
[----:B------:R-:W0:Y:S11]  /*20f50*/  SHFL.IDX PT, R4, R3, 0x2, 0x181f ;  /* 0x00581f0003047f89 */ /* 0x000e3600000e0000 */
[----:B0-----:R-:W-:-:S05]  /*20f60*/  @!P3 LEA R7, P4, R10, R4, 0x1 ;  /* 0x000000040a07b211 */ /* 0x001fca00078808ff */
[----:B------:R-:W-:Y:S02]  /*20f70*/  @!P3 IMAD.X R4, RZ, RZ, R6, P4 ;  /* 0x000000ffff04b224 */ /* 0x000fe400020e0606 */
[----:B------:R-:W-:Y:S02]  /*20f80*/  SHFL.IDX PT, R6, R2, 0x3, 0x181f ;  /* 0x00781f0002067f89 */ /* 0x000fe400000e0000 */
[----:B------:R-:W-:Y:S02]  /*20f90*/  @!P3 IMAD.MOV.U32 R5, RZ, RZ, R4 ;  /* 0x000000ffff05b224 */ /* 0x000fe400078e0004 */
[----:B------:R-:W-:-:S05]  /*20fa0*/  @!P3 IMAD.MOV.U32 R4, RZ, RZ, R7 ;  /* 0x000000ffff04b224 */ /* 0x000fca00078e0007 */
        /* <DEDUP_REMOVED lines=8> */
[----:B------:R-:W-:Y:S03]  /*21030*/  SHFL.IDX PT, R6, R2, 0x4, 0x181f ;  /* 0x00981f0002067f89 */ /* 0x000fe600000e0000 */
[----:B------:R-:W-:-:S04]  /*21040*/  @!P3 LOP3.LUT R5, R5, R4, RZ, 0x3c, !PT ;  /* 0x000000040505b212 */ /* 0x000fc800078e3cff */
[----:B------:R-:W-:-:S04]  /*21050*/  @!P3 LOP3.LUT R4, R5, R4, RZ, 0x3c, !PT ;  /* 0x000000040504b212 */ /* 0x000fc800078e3cff */
[----:B------:R-:W-:-:S05]  /*21060*/  @!P3 LOP3.LUT R5, R5, R4, RZ, 0x3c, !PT ;  /* 0x000000040505b212 */ /* 0x000fca00078e3cff */
        /* <DEDUP_REMOVED lines=29> */
[----:B------:R-:W0:Y:S04]  /*21240*/  SHFL.IDX PT, R4, R3, 0x6, 0x181f ;  /* 0x00d81f0003047f89 */ /* 0x000e2800000e0000 */
[----:B------:R-:W1:Y:S07]  /*21250*/  SHFL.IDX PT, R3, R3, 0x7, 0x181f ;  /* 0x00f81f0003037f89 */ /* 0x000e6e00000e0000 */
[----:B0-----:R-:W-:-:S05]  /*21260*/  @!P4 LEA R5, P3, R10, R4, 0x1 ;  /* 0x000000040a05c211 */ /* 0x001fca00078608ff */
[----:B------:R-:W-:-:S05]  /*21270*/  @!P4 IMAD.X R4, RZ, RZ, R6, P3 ;  /* 0x000000ffff04c224 */ /* 0x000fca00018e0606 */
[----:B------:R-:W-:-:S04]  /*21280*/  @!P4 LOP3.LUT R5, R5, R4, RZ, 0x3c, !PT ;  /* 0x000000040505c212 */ /* 0x000fc800078e3cff */
[----:B------:R-:W-:-:S04]  /*21290*/  @!P4 LOP3.LUT R4, R5, R4, RZ, 0x3c, !PT ;  /* 0x000000040504c212 */ /* 0x000fc800078e3cff */
[----:B------:R-:W-:-:S05]  /*212a0*/  @!P4 LOP3.LUT R5, R5, R4, RZ, 0x3c, !PT ;  /* 0x000000040505c212 */ /* 0x000fca00078e3cff */
[----:B------:R-:W-:Y:S04]  /*212b0*/  @!P4 LDGSTS.E.BYPASS.LTC128B.128 [R9+0x13400], desc[UR60][R4.64], !P2 ;  /* 0x134000000409cfae */ /* 0x000fe8000d101d7c */
[----:B------:R-:W-:Y:S04]  /*212c0*/  @!P4 LDGSTS.E.BYPASS.LTC128B.128 [R9+0x17400], desc[UR60][R4.64+0x80], !P1 ;  /* 0x174000800409cfae */ /* 0x000fe8000c901d7c */
[----:B------:R0:W-:Y:S04]  /*212d0*/  @!P4 LDGSTS.E.BYPASS.LTC128B.128 [R9+0x1b400], desc[UR60][R4.64+0x100], !P0 ;  /* 0x1b4001000409cfae */ /* 0x0001e8000c101d7c */
[----:B01----:R0:W2:Y:S02]  /*212e0*/  SHFL.IDX PT, R4, R2, 0x7, 0x181f ;  /* 0x00f81f0002047f89 */ /* 0x0030a400000e0000 */
.L_x_3148:
[----:B------:R-:W-:Y:S01]  /*212f0*/  VIADD R17, R17, 0x70 ;  /* 0x0000007011117836 */ /* 0x000fe20000000000 */
[----:B------:R-:W-:Y:S04]  /*21300*/  BSSY B0, `(.L_x_2993) ;  /* 0x000000b000007945 */ /* 0x000fe80003800000 */
[----:B------:R-:W-:-:S13]  /*21310*/  ISETP.GE.AND P3, PT, R17, R0, PT ;  /* 0x000000001100720c */ /* 0x000fda0003f66270 */
[----:B------:R-:W-:Y:S05]  /*21320*/  @P3 BRA `(.L_x_2994) ;  /* 0x0000000000203947 */ /* 0x000fea0003800000 */
[----:B0-----:R-:W-:-:S05]  /*21330*/  LEA R2, P3, R10, R3, 0x1 ;  /* 0x000000030a027211 */ /* 0x001fca00078608ff */
[----:B--2---:R-:W-:-:S05]  /*21340*/  IMAD.X R3, RZ, RZ, R4, P3 ;  /* 0x000000ffff037224 */ /* 0x004fca00018e0604 */
[----:B------:R-:W-:Y:S01]  /*21350*/  @!PT LDS RZ, [RZ] ;  /* 0x00000000fffff984 */ /* 0x000fe20000000800 */
[----:B------:R-:W-:Y:S01]  /*21360*/  @!PT LDS RZ, [RZ] ;  /* 0x00000000fffff984 */ /* 0x000fe20000000800 */
[----:B------:R-:W-:Y:S01]  /*21370*/  @!PT LDS RZ, [RZ] ;  /* 0x00000000fffff984 */ /* 0x000fe20000000800 */
[----:B------:R1:W-:Y:S04]  /*21380*/  LDGSTS.E.BYPASS.LTC128B.128 [R9+0x13c00], desc[UR60][R2.64], !P2 ;  /* 0x13c0000002097fae */ /* 0x0003e8000d101d7c */
[----:B------:R1:W-:Y:S04]  /*21390*/  LDGSTS.E.BYPASS.LTC128B.128 [R9+0x17c00], desc[UR60][R2.64+0x80], !P1 ;  /* 0x17c0008002097fae */ /* 0x0003e8000c901d7c */
[----:B------:R1:W-:Y:S02]  /*213a0*/  LDGSTS.E.BYPASS.LTC128B.128 [R9+0x1bc00], desc[UR60][R2.64+0x100], !P0 ;  /* 0x1bc0010002097fae */ /* 0x0003e4000c101d7c */
.L_x_2994:
[----:B------:R-:W-:Y:S05]  /*213b0*/  BSYNC B0 ;  /* 0x0000000000007941 */ /* 0x000fea0003800000 */
.L_x_2993:
[----:B-1----:R-:W3:Y:S01]  /*213c0*/  LDL R9, [R1+0x4] ;  /* 0x0000040001097983 */ /* 0x002ee20000100800 */
[----:B------:R-:W-:Y:S01]  /*213d0*/  PLOP3.LUT P0, PT, PT, PT, PT, 0x80, 0x0 ;  /* 0x000000000000781c */ /* 0x000fe20003f0f070 */
[----:B------:R-:W-:Y:S01]  /*213e0*/  NOP ;  /* 0x0000000000007918 */ /* 0x000fe20000000000 */
[----:B---3--:R-:W-:-:S11]  /*213f0*/  VIADD R10, R9, 0x34800 ;  /* 0x00034800090a7836 */ /* 0x008fd60000000000 */
.L_x_2995:
[----:B0-----:R-:W3:Y:S01]  /*21400*/  LDL R2, [R1+0x4] ;  /* 0x0000040001027983 */ /* 0x001ee20000100800 */
[----:B------:R-:W-:Y:S02]  /*21410*/  PLOP3.LUT P1, PT, P1, P0, PT, 0xa2, 0x0 ;  /* 0x000000000000781c */ /* 0x000fe40000f21472 */
[----:B---3--:R-:W-:-:S08]  /*21420*/  @P0 R2UR P1, UR4, R2 ;  /* 0x00000000020402ca */ /* 0x008fd00000020000 */
[----:B------:R-:W-:-:S05]  /*21430*/  @P0 PLOP3.LUT P0, PT, P1, PT, PT, 0x80, 0x0 ;  /* 0x000000000000081c */ /* 0x000fca0000f0f070 */
[----:B------:R-:W-:Y:S01]  /*21440*/  @!P1 SYNCS.ARRIVE.TRANS64.RED.A0T1 RZ, [UR4+0x34800], RZ ;  /* 0x034800ffffff99a7 */ /* 0x000fe20008200404 */
[----:B------:R-:W-:Y:S07]  /*21450*/  @!P1 ARRIVES.LDGSTSBAR.64.TRANSCNT [UR4+0x34800] ;  /* 0x03480000ff0099b0 */ /* 0x000fee0008000a84 */
[----:B------:R-:W-:Y:S05]  /*21460*/  @P0 BRA.U.ANY `(.L_x_2995) ;  /* 0xfffffffd00e40947 */ /* 0x000fea000393ffff */
[----:B------:R-:W3:Y:S02]  /*21470*/  LDL.LU R3, [R1+0x50] ;  /* 0x0000500001037983 */ /* 0x000ee40000300800 */
        /* <DEDUP_REMOVED lines=11> */
.L_x_3149:
[----:B------:R-:W-:Y:S05]  /*21530*/  BSYNC B0 ;  /* 0x0000000000007941 */ /* 0x000fea0003800000 */
.L_x_2996:
[----:B0-----:R-:W3:Y:S01]  /*21540*/  LDL R2, [R1+0x34] ;  /* 0x0000340001027983 */ /* 0x001ee20000100800 */
[----:B------:R-:W-:Y:S01]  /*21550*/  BSSY B0, `(.L_x_2998) ;  /* 0x000021f000007945 */ /* 0x000fe20003800000 */
[----:B---3--:R-:W-:-:S13]  /*21560*/  ISETP.GE.AND P0, PT, R2, 0x2, PT ;  /* 0x000000020200780c */ /* 0x008fda0003f06270 */
[----:B------:R-:W-:Y:S05]  /*21570*/  @!P0 BRA `(.L_x_2999) ;  /* 0x0000002000708947 */ /* 0x000fea0003800000 */
[C---:B------:R-:W-:Y:S01]  /*21580*/  LOP3.LUT R0, R2.reuse, 0x1, RZ, 0xc0, !PT ;  /* 0x0000000102007812 */ /* 0x040fe200078ec0ff */
[----:B------:R-:W-:Y:S01]  /*21590*/  VIADD R2, R2, 0xfffffffe ;  /* 0xfffffffe02027836 */ /* 0x000fe20000000000 */
[----:B------:R-:W-:Y:S02]  /*215a0*/  BSSY B2, `(.L_x_3000) ;  /* 0x00000b9000027945 */ /* 0x000fe40003800000 */
[----:B------:R-:W-:Y:S01]  /*215b0*/  ISETP.NE.U32.AND P0, PT, R0, 0x1, PT ;  /* 0x000000010000780c */ /* 0x000fe20003f05070 */
[----:B------:R-:W-:-:S12]  /*215c0*/  IMAD.MOV.U32 R0, RZ, RZ, R2 ;  /* 0x000000ffff007224 */ /* 0x000fd800078e0002 */
[----:B------:R-:W-:Y:S05]  /*215d0*/  @!P0 BRA `(.L_x_3001) ;  /* 0x0000000800d48947 */ /* 0x000fea0003800000 */
[----:B------:R-:W3:Y:S04]  /*215e0*/  LDL R5, [R1+0x20] ;  /* 0x0000200001057983 */ /* 0x000ee80000100800 */
[----:B--2---:R-:W2:Y:S04]  /*215f0*/  LDL R4, [R1+0x8] ;  /* 0x0000080001047983 */ /* 0x004ea80000100800 */
[----:B------:R-:W4:Y:S01]  /*21600*/  LDL R3, [R1+0x18] ;  /* 0x0000180001037983 */ /* 0x000f220000100800 */
[----:B------:R-:W-:Y:S01]  /*21610*/  BSSY B1, `(.L_x_3002) ;  /* 0x00000ad000017945 */ /* 0x000fe20003800000 */
[----:B---3--:R-:W-:Y:S01]  /*21620*/  LOP3.LUT P1, RZ, R5, 0x1, RZ, 0xc0, !PT ;  /* 0x0000000105ff7812 */ /* 0x008fe2000782c0ff */
[----:B--2---:R-:W-:-:S05]  /*21630*/  VIADD R8, R4, 0x1 ;  /* 0x0000000104087836 */ /* 0x004fca0000000000 */
        /* <DEDUP_REMOVED lines=21> */
[--C-:B------:R-:W-:Y:S02]  /*21790*/  IMAD.MOV R7, RZ, RZ, -R0.reuse ;  /* 0x000000ffff077224 */ /* 0x100fe400078e0a00 */
[----:B------:R-:W-:Y:S02]  /*217a0*/  IMAD.MOV.U32 R4, RZ, RZ, R0 ;  /* 0x000000ffff047224 */ /* 0x000fe400078e0000 */
        /* <DEDUP_REMOVED lines=8> */
.L_x_3004:
[----:B------:R-:W2:Y:S01]  /*21830*/  LDL R0, [R1+0x4] ;  /* 0x0000040001007983 */ /* 0x000ea20000100800 */
[----:B------:R-:W-:Y:S01]  /*21840*/  BSSY B3, `(.L_x_3005) ;  /* 0x0000005000037945 */ /* 0x000fe20003800000 */
[----:B--2---:R-:W-:Y:S01]  /*21850*/  IMAD R3, R8, 0x8, R0 ;  /* 0x0000000808037824 */ /* 0x004fe200078e0200 */
[----:B------:R-:W-:-:S04]  /*21860*/  SHF.L.U32 R0, R9, 0x1f, RZ ;  /* 0x0000001f09007819 */ /* 0x000fc800000006ff */
[----:B------:R-:W1:Y:S02]  /*21870*/  SYNCS.PHASECHK.TRANS64.TRYWAIT P0, [R3+URZ+0x34840], R0 ;  /* 0x03484000030075a7 */ /* 0x000e64000800017f */
[----:B-1----:R-:W-:Y:S05]  /*21880*/  @!P0 BRA `(.L_x_3006) ;  /* 0x0000005000208947 */ /* 0x002fea0003800000 */
.L_x_3150:
[----:B------:R-:W-:Y:S05]  /*21890*/  BSYNC B3 ;  /* 0x0000000000037941 */ /* 0x000fea0003800000 */
.L_x_3005:
        /* <DEDUP_REMOVED lines=12> */
.L_x_3008:
[----:B------:R-:W-:Y:S05]  /*21960*/  BSYNC B3 ;  /* 0x0000000000037941 */ /* 0x000fea0003800000 */
.L_x_3007:
        /* <DEDUP_REMOVED lines=13> */
.L_x_3009:
        /* <DEDUP_REMOVED lines=16> */
.L_x_3010:
        /* <DEDUP_REMOVED lines=15> */
.L_x_3011:
        /* <DEDUP_REMOVED lines=17> */
.L_x_3151:
[----:B------:R-:W-:Y:S05]  /*21d40*/  BSYNC B3 ;  /* 0x0000000000037941 */ /* 0x000fea0003800000 */
.L_x_3012:
        /* <DEDUP_REMOVED lines=14> */
.L_x_3015:
[----:B------:R-:W-:Y:S05]  /*21e30*/  BSYNC B3 ;  /* 0x0000000000037941 */ /* 0x000fea0003800000 */
.L_x_3014:
        /* <DEDUP_REMOVED lines=13> */
.L_x_3016:
        /* <DEDUP_REMOVED lines=16> */
.L_x_3017:
        /* <DEDUP_REMOVED lines=13> */
.L_x_3003:
[----:B------:R-:W-:Y:S05]  /*220e0*/  BSYNC B1 ;  /* 0x0000000000017941 */ /* 0x000fea0003800000 */
.L_x_3002:
[----:B------:R-:W2:Y:S04]  /*220f0*/  LDL.LU R0, [R1+0x34] ;  /* 0x0000340001007983 */ /* 0x000ea80000300800 */
[----:B------:R3:W-:Y:S04]  /*22100*/  STL [R1+0x8], R8 ;  /* 0x0000080801007387 */ /* 0x0007e80000100800 */
[----:B------:R3:W-:Y:S02]  /*22110*/  STL [R1+0x18], R9 ;  /* 0x0000180901007387 */ /* 0x0007e40000100800 */
[----:B--23--:R-:W-:-:S07]  /*22120*/  VIADD R0, R0, 0xfffffffd ;  /* 0xfffffffd00007836 */ /* 0x00cfce0000000000 */
.L_x_3001:
[----:B------:R-:W-:Y:S05]  /*22130*/  BSYNC B2 ;  /* 0x0000000000027941 */ /* 0x000fea0003800000 */
.L_x_3000:
[----:B------:R-:W-:-:S13]  /*22140*/  ISETP.NE.AND P0, PT, R2, RZ, PT ;  /* 0x000000ff0200720c */ /* 0x000fda0003f05270 */
[----:B------:R-:W-:Y:S05]  /*22150*/  @!P0 BRA `(.L_x_2999) ;  /* 0x0000001400788947 */ /* 0x000fea0003800000 */
[----:B------:R3:W5:Y:S02]  /*22160*/  LDL R8, [R1] ;  /* 0x0000000001087983 */ /* 0x0007640000100800 */
.L_x_3050:
[----:B0-2---:R-:W2:Y:S04]  /*22170*/  LDL R4, [R1+0x20] ;  /* 0x0000200001047983 */ /* 0x005ea80000100800 */
[----:B------:R-:W4:Y:S04]  /*22180*/  LDL R3, [R1+0x8] ;  /* 0x0000080001037983 */ /* 0x000f280000100800 */
[----:B---3--:R-:W3:Y:S01]  /*22190*/  LDL R2, [R1+0x18] ;  /* 0x0000180001027983 */ /* 0x008ee20000100800 */
[----:B------:R-:W-:Y:S05]  /*221a0*/  YIELD ;  /* 0x0000000000007946 */ /* 0x000fea0003800000 */
[----:B------:R-:W-:Y:S01]  /*221b0*/  BSSY B1, `(.L_x_3018) ;  /* 0x00000a9000017945 */ /* 0x000fe20003800000 */
[----:B--2---:R-:W-:Y:S01]  /*221c0*/  LOP3.LUT P1, RZ, R4, 0x1, RZ, 0xc0, !PT ;  /* 0x0000000104ff7812 */ /* 0x004fe2000782c0ff */
[----:B----4-:R-:W-:-:S05]  /*221d0*/  VIADD R4, R3, 0x1 ;  /* 0x0000000103047836 */ /* 0x010fca0000000000 */
[----:B------:R-:W-:-:S04]  /*221e0*/  ISETP.NE.AND P0, PT, R4, 0x2, PT ;  /* 0x000000020400780c */ /* 0x000fc80003f05270 */
[----:B------:R-:W-:Y:S02]  /*221f0*/  SEL R5, RZ, 0x1, P0 ;  /* 0x00000001ff057807 */ /* 0x000fe40000000000 */
[----:B------:R-:W-:Y:S02]  /*22200*/  SEL R4, R4, RZ, P0 ;  /* 0x000000ff04047207 */ /* 0x000fe40000000000 */
[----:B---3--:R-:W-:Y:S01]  /*22210*/  LOP3.LUT R5, R2, R5, RZ, 0x3c, !PT ;  /* 0x0000000502057212 */ /* 0x008fe200078e3cff */
        /* <DEDUP_REMOVED lines=22> */
[----:B-----5:R-:W-:-:S04]  /*22380*/  LEA R8, P0, R2, UR4, 0x2 ;  /* 0x0000000402087c11 */ /* 0x020fc8000f8010ff */
[----:B------:R-:W-:-:S05]  /*22390*/  LEA.HI.X R9, R2, UR5, R3, 0x2, P0 ;  /* 0x0000000502097c11 */ /* 0x000fca00080f1403 */
[----:B------:R0:W5:Y:S04]  /*223a0*/  LDG.E R8, desc[UR60][R8.64] ;  /* 0x0000003c08087981 */ /* 0x000168000c1e1900 */
.L_x_3020:
[----:B------:R-:W2:Y:S01]  /*223b0*/  LDL R2, [R1+0x4] ;  /* 0x0000040001027983 */ /* 0x000ea20000100800 */
[----:B------:R-:W-:Y:S01]  /*223c0*/  BSSY B2, `(.L_x_3021) ;  /* 0x0000005000027945 */ /* 0x000fe20003800000 */
[----:B--2---:R-:W-:Y:S01]  /*223d0*/  IMAD R3, R4, 0x8, R2 ;  /* 0x0000000804037824 */ /* 0x004fe200078e0202 */
[----:B------:R-:W-:-:S04]  /*223e0*/  SHF.L.U32 R2, R5, 0x1f, RZ ;  /* 0x0000001f05027819 */ /* 0x000fc800000006ff */
[----:B------:R-:W2:Y:S02]  /*223f0*/  SYNCS.PHASECHK.TRANS64.TRYWAIT P0, [R3+URZ+0x34840], R2 ;  /* 0x03484002030075a7 */ /* 0x000ea4000800017f */
[----:B--2---:R-:W-:Y:S05]  /*22400*/  @!P0 BRA `(.L_x_3022) ;  /* 0x0000004400688947 */ /* 0x004fea0003800000 */
.L_x_3152:
[----:B------:R-:W-:Y:S05]  /*22410*/  BSYNC B2 ;  /* 0x0000000000027941 */ /* 0x000fea0003800000 */
.L_x_3021:
[----:B------:R-:W3:Y:S01]  /*22420*/  S2R R7, SR_TID.X ;  /* 0x0000000000077919 */ /* 0x000ee20000002100 */
[----:B------:R-:W-:Y:S01]  /*22430*/  BSSY B2, `(.L_x_3023) ;  /* 0x000000b000027945 */ /* 0x000fe20003800000 */
        /* <DEDUP_REMOVED lines=10> */
.L_x_3024:
[----:B------:R-:W-:Y:S05]  /*224e0*/  BSYNC B2 ;  /* 0x0000000000027941 */ /* 0x000fea0003800000 */
.L_x_3023:
[----:B------:R-:W3:Y:S04]  /*224f0*/  LDL R7, [R1+0x4] ;  /* 0x0000040001077983 */ /* 0x000ee80000100800 */
        /* <DEDUP_REMOVED lines=11> */
[----:B0-----:R-:W-:-:S08]  /*225b0*/  VIADD R9, R7, 0x1c400 ;  /* 0x0001c40007097836 */ /* 0x001fd00000000000 */
.L_x_3025:
        /* <DEDUP_REMOVED lines=16> */
.L_x_3026:
        /* <DEDUP_REMOVED lines=15> */
.L_x_3027:
        /* <DEDUP_REMOVED lines=17> */
.L_x_3153:
[----:B------:R-:W-:Y:S05]  /*228c0*/  BSYNC B2 ;  /* 0x0000000000027941 */ /* 0x000fea0003800000 */
.L_x_3028:
        /* <DEDUP_REMOVED lines=11> */
.L_x_3031:
[----:B------:R-:W-:Y:S05]  /*22980*/  BSYNC B2 ;  /* 0x0000000000027941 */ /* 0x000fea0003800000 */
.L_x_3030:
[----:B------:R-:W2:Y:S04]  /*22990*/  LDL R15, [R1+0x4] ;  /* 0x00000400010f7983 */ /* 0x000ea80000100800 */
        /* <DEDUP_REMOVED lines=13> */
.L_x_3032:
        /* <DEDUP_REMOVED lines=16> */
.L_x_3033:
        /* <DEDUP_REMOVED lines=13> */
.L_x_3019:
[----:B------:R-:W-:Y:S05]  /*22c40*/  BSYNC B1 ;  /* 0x0000000000017941 */ /* 0x000fea0003800000 */
.L_x_3018:
[----:B------:R-:W2:Y:S01]  /*22c50*/  LDL R2, [R1+0x20] ;  /* 0x0000200001027983 */ /* 0x000ea20000100800 */
[----:B------:R-:W-:Y:S01]  /*22c60*/  VIADD R3, R4, 0x1 ;  /* 0x0000000104037836 */ /* 0x000fe20000000000 */
[----:B------:R-:W-:Y:S04]  /*22c70*/  BSSY B1, `(.L_x_3034) ;  /* 0x00000a9000017945 */ /* 0x000fe80003800000 */
        /* <DEDUP_REMOVED lines=9> */
[----:B0-----:R-:W-:Y:S01]  /*22d10*/  VIADD R6, R0, 0xffffffff ;  /* 0xffffffff00067836 */ /* 0x001fe20000000000 */
[----:B------:R-:W-:-:S04]  /*22d20*/  ISETP.NE.U32.AND P0, PT, RZ, UR4, PT ;  /* 0x00000004ff007c0c */ /* 0x000fc8000bf05070 */
[----:B------:R-:W-:-:S13]  /*22d30*/  ISETP.NE.AND.EX P0, PT, RZ, UR5, PT, P0 ;  /* 0x00000005ff007c0c */ /* 0x000fda000bf05300 */
[----:B------:R-:W-:Y:S05]  /*22d40*/  @!P0 BRA `(.L_x_3036) ;  /* 0x00000000004c8947 */ /* 0x000fea0003800000 */
[----:B------:R-:W3:Y:S01]  /*22d50*/  LDL R13, [R1+0x28] ;  /* 0x00002800010d7983 */ /* 0x000ee20000100800 */
[----:B-----5:R-:W0:Y:S01]  /*22d60*/  LDC R8, c[0x0][0x43c] ;  /* 0x00010f00ff087b82 */ /* 0x020e220000000800 */
[----:B------:R-:W-:Y:S02]  /*22d70*/  ULDC.64 UR6, c[0x0][0x428] ;  /* 0x00010a0000067ab9 */ /* 0x000fe40000000a00 */
[----:B------:R-:W4:Y:S01]  /*22d80*/  LDL R9, [R1+0x14] ;  /* 0x0000140001097983 */ /* 0x000f220000100800 */
        /* <DEDUP_REMOVED lines=8> */
[----:B---3--:R-:W-:-:S04]  /*22e10*/  IMAD R7, R13, UR6, RZ ;  /* 0x000000060d077c24 */ /* 0x008fc8000f8e02ff */
[C---:B----4-:R-:W-:Y:S02]  /*22e20*/  IMAD R7, R9.reuse, UR7, R7 ;  /* 0x0000000709077c24 */ /* 0x050fe4000f8e0207 */
[----:B------:R-:W-:-:S04]  /*22e30*/  IMAD.WIDE.U32 R2, R9, UR6, R2 ;  /* 0x0000000609027c25 */ /* 0x000fc8000f8e0002 */
[----:B------:R-:W-:Y:S01]  /*22e40*/  IMAD.IADD R3, R7, 0x1, R3 ;  /* 0x0000000107037824 */ /* 0x000fe200078e0203 */
[----:B------:R-:W-:-:S04]  /*22e50*/  LEA R8, P0, R2, UR4, 0x2 ;  /* 0x0000000402087c11 */ /* 0x000fc8000f8010ff */
[----:B------:R-:W-:-:S05]  /*22e60*/  LEA.HI.X R9, R2, UR5, R3, 0x2, P0 ;  /* 0x0000000502097c11 */ /* 0x000fca00080f1403 */
[----:B------:R0:W5:Y:S04]  /*22e70*/  LDG.E R8, desc[UR60][R8.64] ;  /* 0x0000003c08087981 */ /* 0x000168000c1e1900 */
.L_x_3036:
[----:B------:R-:W3:Y:S01]  /*22e80*/  LDL R2, [R1+0x4] ;  /* 0x0000040001027983 */ /* 0x000ee20000100800 */
[----:B------:R-:W-:Y:S01]  /*22e90*/  SHF.L.U32 R3, R11, 0x1f, RZ ;  /* 0x0000001f0b037819 */ /* 0x000fe200000006ff */
[----:B------:R-:W-:Y:S01]  /*22ea0*/  BSSY B2, `(.L_x_3037) ;  /* 0x0000004000027945 */ /* 0x000fe20003800000 */
[----:B---3--:R-:W-:-:S04]  /*22eb0*/  IMAD R2, R12, 0x8, R2 ;  /* 0x000000080c027824 */ /* 0x008fc800078e0202 */
[----:B------:R-:W3:Y:S02]  /*22ec0*/  SYNCS.PHASECHK.TRANS64.TRYWAIT P0, [R2+URZ+0x34840], R3 ;  /* 0x03484003020075a7 */ /* 0x000ee4000800017f */
[----:B---3--:R-:W-:Y:S05]  /*22ed0*/  @!P0 BRA `(.L_x_3038) ;  /* 0x0000003800dc8947 */ /* 0x008fea0003800000 */
.L_x_3154:
[----:B------:R-:W-:Y:S05]  /*22ee0*/  BSYNC B2 ;  /* 0x0000000000027941 */ /* 0x000fea0003800000 */
.L_x_3037:
        /* <DEDUP_REMOVED lines=12> */
.L_x_3040:
[----:B------:R-:W-:Y:S05]  /*22fb0*/  BSYNC B2 ;  /* 0x0000000000027941 */ /* 0x000fea0003800000 */
.L_x_3039:
[----:B------:R-:W4:Y:S04]  /*22fc0*/  LDL R7, [R1+0x8] ;  /* 0x0000080001077983 */ /* 0x000f280000100800 */
[----:B0-----:R-:W4:Y:S04]  /*22fd0*/  LDL R9, [R1+0x4] ;  /* 0x0000040001097983 */ /* 0x001f280000100800 */
[----:B---3--:R-:W3:Y:S01]  /*22fe0*/  LDL R2, [R1+0x1c] ;  /* 0x00001c0001027983 */ /* 0x008ee20000100800 */
[----:B--2---:R-:W-:-:S05]  /*22ff0*/  IMAD.MOV.U32 R11, RZ, RZ, RZ ;  /* 0x000000ffff0b7224 */ /* 0x004fca00078e00ff */
[----:B------:R-:W-:Y:S01]  /*23000*/  R2UR UR10, R11 ;  /* 0x000000000b0a72ca */ /* 0x000fe200000e0000 */
[----:B------:R-:W-:Y:S01]  /*23010*/  UIADD3 UR4, UP0, UR36, 0x370, URZ ;  /* 0x0000037024047890 */ /* 0x000fe2000ff1e03f */
[----:B------:R-:W-:Y:S01]  /*23020*/  PLOP3.LUT P0, PT, PT, PT, PT, 0x80, 0x0 ;  /* 0x000000000000781c */ /* 0x000fe20003f0f070 */
[----:B------:R-:W-:Y:S01]  /*23030*/  UMOV UR6, 0x0 ;  /* 0x0000000000067882 */ /* 0x000fe20000000000 */
[----:B------:R-:W-:Y:S01]  /*23040*/  UMOV UR7, 0x14f00000 ;  /* 0x14f0000000077882 */ /* 0x000fe20000000000 */
[----:B------:R-:W-:Y:S01]  /*23050*/  UIADD3.X UR5, URZ, UR37, URZ, UP0, !UPT ;  /* 0x000000253f057290 */ /* 0x000fe200087fe43f */
[C---:B----4-:R-:W-:Y:S02]  /*23060*/  IMAD R3, R7.reuse, 0x8, R10 ;  /* 0x0000000807037824 */ /* 0x050fe400078e020a */
[----:B------:R-:W-:Y:S02]  /*23070*/  IMAD R7, R7, 0xc000, R9 ;  /* 0x0000c00007077824 */ /* 0x000fe400078e0209 */
[----:B------:R-:W-:-:S02]  /*23080*/  VIADD R3, R3, 0x30 ;  /* 0x0000003003037836 */ /* 0x000fc40000000000 */
[----:B---3--:R-:W-:Y:S02]  /*23090*/  IMAD R2, R6, 0x80, R2 ;  /* 0x0000008006027824 */ /* 0x008fe400078e0202 */
[----:B------:R-:W-:-:S07]  /*230a0*/  VIADD R9, R7, 0x1c400 ;  /* 0x0001c40007097836 */ /* 0x000fce0000000000 */
.L_x_3041:
        /* <DEDUP_REMOVED lines=16> */
.L_x_3042:
        /* <DEDUP_REMOVED lines=15> */
.L_x_3043:
        /* <DEDUP_REMOVED lines=15> */
.L_x_3155:
[----:B------:R-:W-:Y:S05]  /*23390*/  BSYNC B2 ;  /* 0x0000000000027941 */ /* 0x000fea0003800000 */
.L_x_3044:
        /* <DEDUP_REMOVED lines=11> */
.L_x_3047:
[----:B------:R-:W-:Y:S05]  /*23450*/  BSYNC B2 ;  /* 0x0000000000027941 */ /* 0x000fea0003800000 */
.L_x_3046:
        /* <DEDUP_REMOVED lines=13> */
.L_x_3048:
        /* <DEDUP_REMOVED lines=16> */
.L_x_3049:
        /* <DEDUP_REMOVED lines=13> */
.L_x_3035:
[----:B------:R-:W-:Y:S05]  /*23700*/  BSYNC B1 ;  /* 0x0000000000017941 */ /* 0x000fea0003800000 */
.L_x_3034:
[C---:B------:R-:W-:Y:S01]  /*23710*/  ISETP.GT.AND P0, PT, R0.reuse, 0x1, PT ;  /* 0x000000010000780c */ /* 0x040fe20003f04270 */
[----:B------:R-:W-:-:S12]  /*23720*/  VIADD R0, R0, 0xfffffffe ;  /* 0xfffffffe00007836 */ /* 0x000fd80000000000 */
[----:B------:R-:W-:Y:S05]  /*23730*/  @P0 BRA `(.L_x_3050) ;  /* 0xffffffe8008c0947 */ /* 0x000fea000383ffff */
.L_x_2999:
[----:B------:R-:W-:Y:S05]  /*23740*/  BSYNC B0 ;  /* 0x0000000000007941 */ /* 0x000fea0003800000 */
.L_x_2998:
[----:B------:R-:W4:Y:S01]  /*23750*/  S2R R3, SR_TID.X ;  /* 0x0000000000037919 */ /* 0x000f220000002100 */
[----:B------:R-:W-:Y:S01]  /*23760*/  BSSY B0, `(.L_x_3051) ;  /* 0x0000010000007945 */ /* 0x000fe20003800000 */
[----:B----4-:R-:W-:-:S04]  /*23770*/  LOP3.LUT R3, R3, 0x7f, RZ, 0xc0, !PT ;  /* 0x0000007f03037812 */ /* 0x010fc800078ec0ff */
[----:B------:R-:W-:-:S13]  /*23780*/  ISETP.NE.AND P0, PT, R3, RZ, PT ;  /* 0x000000ff0300720c */ /* 0x000fda0003f05270 */
[----:B------:R-:W-:Y:S05]  /*23790*/  @P0 BRA `(.L_x_3052) ;  /* 0x0000000000300947 */ /* 0x000fea0003800000 */
[----:B------:R-:W4:Y:S01]  /*237a0*/  S2R R2, SR_LANEID ;  /* 0x0000000000027919 */ /* 0x000f220000000000 */
[----:B------:R-:W-:Y:S01]  /*237b0*/  VOTEU.ANY UR4, UPT, PT ;  /* 0x0000000000047886 */ /* 0x000fe200038e0100 */
[----:B0-2---:R-:W0:Y:S01]  /*237c0*/  LDC.64 R4, c[0x0][0xc60] ;  /* 0x00031800ff047b82 */ /* 0x005e220000000a00 */
[----:B------:R-:W4:Y:S02]  /*237d0*/  FLO.U32 R0, UR4 ;  /* 0x0000000400007d00 */ /* 0x000f2400080e0000 */
[----:B----4-:R-:W-:-:S06]  /*237e0*/  ISETP.EQ.U32.AND P0, PT, R0, R2, PT ;  /* 0x000000020000720c */ /* 0x010fcc0003f02070 */
[----:B------:R-:W0:Y:S07]  /*237f0*/  POPC R2, UR4 ;  /* 0x0000000400027d09 */ /* 0x000e2e0008000000 */
[----:B0-----:R-:W2:Y:S04]  /*23800*/  @P0 ATOMG.E.ADD.STRONG.GPU PT, R2, desc[UR60][R4.64], R2 ;  /* 0x00000002040209a8 */ /* 0x001ea800081ee1fc */
[----:B--2---:R0:W2:Y:S02]  /*23810*/  SHFL.IDX PT, R2, R2, R0, 0x1f ;  /* 0x00001f0002027589 */ /* 0x0040a400000e0000 */
[----:B0-----:R-:W0:Y:S02]  /*23820*/  S2R R0, SR_LTMASK ;  /* 0x0000000000007919 */ /* 0x001e240000003900 */
[----:B0-----:R-:W-:-:S06]  /*23830*/  LOP3.LUT R0, R0, UR4, RZ, 0xc0, !PT ;  /* 0x0000000400007c12 */ /* 0x001fcc000f8ec0ff */
[----:B------:R-:W2:Y:S02]  /*23840*/  POPC R0, R0 ;  /* 0x0000000000007309 */ /* 0x000ea40000000000 */
[----:B--2---:R-:W-:-:S07]  /*23850*/  IADD3 R16, R2, UR38, R0 ;  /* 0x0000002602107c10 */ /* 0x004fce000fffe000 */
.L_x_3052:
[----:B------:R-:W-:Y:S05]  /*23860*/  BSYNC B0 ;  /* 0x0000000000007941 */ /* 0x000fea0003800000 */
.L_x_3051:
[----:B------:R-:W4:Y:S01]  /*23870*/  LDL R0, [R1+0x20] ;  /* 0x0000200001007983 */ /* 0x000f220000100800 */
[----:B------:R-:W-:Y:S01]  /*23880*/  BSSY B0, `(.L_x_3053) ;  /* 0x0000040000007945 */ /* 0x000fe20003800000 */
[----:B----4-:R-:W-:-:S13]  /*23890*/  LOP3.LUT P0, RZ, R0, 0x1, RZ, 0xc0, !PT ;  /* 0x0000000100ff7812 */ /* 0x010fda000780c0ff */
[----:B------:R-:W-:Y:S05]  /*238a0*/  @!P0 BRA `(.L_x_3054) ;  /* 0x0000000000f48947 */ /* 0x000fea0003800000 */
[----:B0-2---:R-:W2:Y:S04]  /*238b0*/  LDL R4, [R1+0x4] ;  /* 0x0000040001047983 */ /* 0x005ea80000100800 */
[----:B------:R-:W2:Y:S04]  /*238c0*/  LDL R0, [R1+0x8] ;  /* 0x0000080001007983 */ /* 0x000ea80000100800 */
[----:B------:R-:W4:Y:S01]  /*238d0*/  LDL R2, [R1+0x18] ;  /* 0x0000180001027983 */ /* 0x000f220000100800 */
[----:B------:R-:W-:Y:S01]  /*238e0*/  BSSY B1, `(.L_x_3055) ;  /* 0x0000006000017945 */ /* 0x000fe20003800000 */
[----:B------:R-:W-:Y:S01]  /*238f0*/  ISETP.NE.AND P1, PT, R3, RZ, PT ;  /* 0x000000ff0300720c */ /* 0x000fe20003f25270 */
[----:B--2---:R-:W-:Y:S01]  /*23900*/  IMAD R0, R0, 0x8, R4 ;  /* 0x0000000800007824 */ /* 0x004fe200078e0204 */
[----:B----4-:R-:W-:-:S04]  /*23910*/  SHF.L.U32 R2, R2, 0x1f, RZ ;  /* 0x0000001f02027819 */ /* 0x010fc800000006ff */
[----:B------:R-:W0:Y:S02]  /*23920*/  SYNCS.PHASECHK.TRANS64.TRYWAIT P0, [R0+URZ+0x34860], R2 ;  /* 0x03486002000075a7 */ /* 0x000e24000800017f */
[----:B0-----:R-:W-:Y:S05]  /*23930*/  @!P0 BRA `(.L_x_3056) ;  /* 0x00000030006c8947 */ /* 0x001fea0003800000 */
.L_x_3156:
[----:B------:R-:W-:Y:S05]  /*23940*/  BSYNC B1 ;  /* 0x0000000000017941 */ /* 0x000fea0003800000 */
.L_x_3055:
[----:B------:R-:W-:Y:S04]  /*23950*/  BSSY B1, `(.L_x_3057) ;  /* 0x0000009000017945 */ /* 0x000fe80003800000 */
[----:B------:R-:W-:Y:S05]  /*23960*/  @P1 BRA `(.L_x_3058) ;  /* 0x00000000001c1947 */ /* 0x000fea0003800000 */
[----:B------:R-:W2:Y:S01]  /*23970*/  S2R R3, SR_TID.X ;  /* 0x0000000000037919 */ /* 0x000ea20000002100 */
[----:B0-----:R-:W-:-:S04]  /*23980*/  IMAD.MOV.U32 R2, RZ, RZ, 0x8000 ;  /* 0x00008000ff027424 */ /* 0x001fc800078e00ff */
[----:B------:R4:W-:Y:S01]  /*23990*/  SYNCS.ARRIVE.TRANS64 RZ, [R0+URZ+0x34850], R2 ;  /* 0x0348500200ff79a7 */ /* 0x0009e2000800003f */
[----:B--2---:R-:W-:-:S04]  /*239a0*/  LOP3.LUT R3, R3, 0x1f, RZ, 0xc0, !PT ;  /* 0x0000001f03037812 */ /* 0x004fc800078ec0ff */
[----:B------:R-:W-:-:S13]  /*239b0*/  ISETP.NE.AND P0, PT, R3, RZ, PT ;  /* 0x000000ff0300720c */ /* 0x000fda0003f05270 */
[----:B----4-:R-:W-:Y:S05]  /*239c0*/  @!P0 BRA `(.L_x_3058) ;  /* 0x0000000000048947 */ /* 0x010fea0003800000 */
[----:B------:R-:W-:Y:S01]  /*239d0*/  BPT.TRAP 0x1 ;  /* 0x000000040000795c */ /* 0x000fe20000300000 */
.L_x_3058:
[----:B------:R-:W-:Y:S05]  /*239e0*/  BSYNC B1 ;  /* 0x0000000000017941 */ /* 0x000fea0003800000 */
.L_x_3057:
[----:B------:R-:W2:Y:S04]  /*239f0*/  LDL.LU R5, [R1+0x1c] ;  /* 0x00001c0001057983 */ /* 0x000ea80000300800 */
[----:B------:R-:W2:Y:S04]  /*23a00*/  LDL.LU R3, [R1+0x10] ;  /* 0x0000100001037983 */ /* 0x000ea80000300800 */
[----:B------:R-:W4:Y:S04]  /*23a10*/  LDL R4, [R1+0x4] ;  /* 0x0000040001047983 */ /* 0x000f280000100800 */
[----:B0-----:R-:W4:Y:S01]  /*23a20*/  LDL R2, [R1+0x8] ;  /* 0x0000080001027983 */ /* 0x001f220000100800 */
        /* <DEDUP_REMOVED lines=8> */
[----:B----4-:R-:W-:-:S04]  /*23ab0*/  IMAD R2, R2, 0x8000, R4 ;  /* 0x0000800002027824 */ /* 0x010fc800078e0204 */
[----:B------:R-:W-:-:S07]  /*23ac0*/  VIADD R4, R2, 0x400 ;  /* 0x0000040002047836 */ /* 0x000fce0000000000 */
.L_x_3059:
        /* <DEDUP_REMOVED lines=16> */
.L_x_3060:
        /* <DEDUP_REMOVED lines=10> */
[----:B----4-:R-:W-:Y:S05]  /*23c70*/  @P0 BRA.U.ANY `(.L_x_3060) ;  /* 0xfffffffd00d40947 */ /* 0x010fea000393ffff */
.L_x_3054:
[----:B------:R-:W-:Y:S05]  /*23c80*/  BSYNC B0 ;  /* 0x0000000000007941 */ /* 0x000fea0003800000 */
.L_x_3053:
[----:B------:R-:W4:Y:S04]  /*23c90*/  LDL.LU R5, [R1+0x8] ;  /* 0x0000080001057983 */ /* 0x000f280000300800 */
[----:B0-2---:R-:W2:Y:S01]  /*23ca0*/  LDL.LU R4, [R1+0x18] ;  /* 0x0000180001047983 */ /* 0x005ea20000300800 */
[----:B----4-:R-:W-:-:S05]  /*23cb0*/  VIADD R0, R5, 0x1 ;  /* 0x0000000105007836 */ /* 0x010fca0000000000 */
[----:B------:R-:W-:-:S04]  /*23cc0*/  ISETP.NE.AND P0, PT, R0, 0x2, PT ;  /* 0x000000020000780c */ /* 0x000fc80003f05270 */
[----:B------:R-:W-:Y:S02]  /*23cd0*/  SEL R2, RZ, 0x1, P0 ;  /* 0x00000001ff027807 */ /* 0x000fe40000000000 */
[----:B------:R-:W-:Y:S02]  /*23ce0*/  SEL R0, R0, RZ, P0 ;  /* 0x000000ff00007207 */ /* 0x000fe40000000000 */
[----:B--2---:R-:W-:-:S03]  /*23cf0*/  LOP3.LUT R4, R4, R2, RZ, 0x3c, !PT ;  /* 0x0000000204047212 */ /* 0x004fc600078e3cff */
[----:B------:R2:W-:Y:S04]  /*23d00*/  STL [R1+0x8], R0 ;  /* 0x0000080001007387 */ /* 0x0005e80000100800 */
[----:B------:R2:W-:Y:S02]  /*23d10*/  STL [R1+0x18], R4 ;  /* 0x0000180401007387 */ /* 0x0005e40000100800 */
.L_x_2978:
[----:B------:R-:W-:Y:S05]  /*23d20*/  BSYNC B7 ;  /* 0x0000000000077941 */ /* 0x000fea0003800000 */
.L_x_2976:
[----:B--2---:R-:W2:Y:S02]  /*23d30*/  LDL R0, [R1+0x20] ;  /* 0x0000200001007983 */ /* 0x004ea40000100800 */
[----:B--2---:R-:W-:-:S13]  /*23d40*/  LOP3.LUT P0, RZ, R0, 0x2, RZ, 0xc0, !PT ;  /* 0x0000000200ff7812 */ /* 0x004fda000780c0ff */
[----:B------:R-:W-:Y:S05]  /*23d50*/  @!P0 BRA `(.L_x_3061) ;  /* 0x0000000000288947 */ /* 0x000fea0003800000 */
[----:B------:R-:W-:Y:S05]  /*23d60*/  WARPSYNC.ALL ;  /* 0x0000000000007948 */ /* 0x000fea0003800000 */
[----:B------:R-:W2:Y:S08]  /*23d70*/  S2UR UR5, SR_CgaCtaId ;  /* 0x00000000000579c3 */ /* 0x000eb00000008800 */
[----:B------:R-:W-:Y:S06]  /*23d80*/  BAR.SYNC.DEFER_BLOCKING 0x5, 0x180 ;  /* 0x0146000000007b1d */ /* 0x000fec0000010000 */
[----:B------:R-:W-:-:S02]  /*23d90*/  UMOV UR4, 0x400 ;  /* 0x0000040000047882 */ /* 0x000fc40000000000 */
[----:B--2---:R-:W-:-:S06]  /*23da0*/  ULEA UR4, UR5, UR4, 0x18 ;  /* 0x0000000405047291 */ /* 0x004fcc000f8ec03f */
[----:B------:R-:W-:-:S05]  /*23db0*/  IMAD.U32 R0, RZ, RZ, UR4 ;  /* 0x00000004ff007e24 */ /* 0x000fca000f8e00ff */
[----:B------:R4:W2:Y:S04]  /*23dc0*/  LDS.128 R16, [R0+0x348d0] ;  /* 0x0348d00000107984 */ /* 0x0008a80000000c00 */
[----:B------:R4:W-:Y:S01]  /*23dd0*/  STL [R1+0x4], R0 ;  /* 0x0000040001007387 */ /* 0x0009e20000100800 */
[----:B------:R-:W-:Y:S06]  /*23de0*/  BAR.ARV 0x4, 0x180 ;  /* 0x0106000000007b1d */ /* 0x000fec0000002000 */
[----:B------:R-:W-:Y:S05]  /*23df0*/  BRA `(.L_x_3062) ;  /* 0x0000000800d87947 */ /* 0x000fea0003800000 */
.L_x_3061:
[----:B---3--:R-:W2:Y:S01]  /*23e00*/  S2R R6, SR_TID.X ;  /* 0x0000000000067919 */ /* 0x008ea20000002100 */
[----:B------:R-:W-:Y:S01]  /*23e10*/  UMOV UR4, 0xffffffff ;  /* 0xffffffff00047882 */ /* 0x000fe20000000000 */
[----:B--2---:R-:W-:-:S04]  /*23e20*/  LOP3.LUT R6, R6, 0x1f, RZ, 0xc0, !PT ;  /* 0x0000001f06067812 */ /* 0x004fc800078ec0ff */
[----:B------:R-:W-:Y:S01]  /*23e30*/  ISETP.NE.AND P0, PT, R6, 0x1f, PT ;  /* 0x0000001f0600780c */ /* 0x000fe20003f05270 */
[----:B------:R-:W-:-:S12]  /*23e40*/  BRA.DIV UR4, `(.L_x_3063) ;  /* 0x0000002e043c7947 */ /* 0x000fd8000b800000 */
[----:B------:R-:W-:Y:S01]  /*23e50*/  IMAD.IADD R0, R19, 0x1, R6 ;  /* 0x0000000113007824 */ /* 0x000fe200078e0206 */
[----:B------:R-:W-:-:S04]  /*23e60*/  ULDC UR4, c[0x0][0xc3c] ;  /* 0x00030f0000047ab9 */ /* 0x000fc80000000800 */
[----:B------:R-:W-:-:S13]  /*23e70*/  ISETP.GE.OR P1, PT, R0, UR4, !P0 ;  /* 0x0000000400007c0c */ /* 0x000fda000c726670 */
[----:B------:R-:W2:Y:S02]  /*23e80*/  @!P1 LDC.64 R2, c[0x0][0xc80] ;  /* 0x00032000ff029b82 */ /* 0x000ea40000000a00 */
[----:B--2---:R-:W-:-:S06]  /*23e90*/  @!P1 IMAD.WIDE R2, R0, 0x4, R2 ;  /* 0x0000000400029825 */ /* 0x004fcc00078e0202 */
[----:B------:R2:W3:Y:S01]  /*23ea0*/  @!P1 LDG.E R2, desc[UR60][R2.64] ;  /* 0x0000003c02029981 */ /* 0x0004e2000c1e1900 */
[C---:B------:R-:W-:Y:S02]  /*23eb0*/  ISETP.GE.U32.AND P2, PT, R6.reuse, 0x2, PT ;  /* 0x000000020600780c */ /* 0x040fe40003f46070 */
[C---:B------:R-:W-:Y:S01]  /*23ec0*/  ISETP.GE.U32.AND P3, PT, R6.reuse, 0x4, PT ;  /* 0x000000040600780c */ /* 0x040fe20003f66070 */
[----:B------:R-:W-:Y:S01]  /*23ed0*/  SHFL.IDX PT, R5, R16, 0x1, 0x1f ;  /* 0x00201f0010057f89 */ /* 0x000fe200000e0000 */
[C---:B------:R-:W-:Y:S02]  /*23ee0*/  ISETP.GE.U32.AND P4, PT, R6.reuse, 0x8, PT ;  /* 0x000000080600780c */ /* 0x040fe40003f86070 */
[C---:B------:R-:W-:Y:S01]  /*23ef0*/  ISETP.GE.U32.AND P5, PT, R6.reuse, 0x10, PT ;  /* 0x000000100600780c */ /* 0x040fe20003fa6070 */
[----:B--2---:R-:W-:Y:S02]  /*23f00*/  IMAD.MOV.U32 R3, RZ, RZ, RZ ;  /* 0x000000ffff037224 */ /* 0x004fe400078e00ff */
[----:B---3--:R-:W-:Y:S01]  /*23f10*/  @!P1 IMAD.MOV.U32 R3, RZ, RZ, R2 ;  /* 0x000000ffff039224 */ /* 0x008fe200078e0002 */
[----:B------:R-:W-:-:S04]  /*23f20*/  ISETP.NE.AND P1, PT, R6, RZ, PT ;  /* 0x000000ff0600720c */ /* 0x000fc80003f25270 */
[----:B------:R-:W2:Y:S02]  /*23f30*/  SHFL.UP PT, R2, R3, 0x1, RZ ;  /* 0x0420000003027989 */ /* 0x000ea400000e00ff */
[----:B--2---:R-:W-:-:S05]  /*23f40*/  SEL R0, R2, RZ, P1 ;  /* 0x000000ff02007207 */ /* 0x004fca0000800000 */
[----:B------:R-:W-:Y:S02]  /*23f50*/  IMAD.IADD R2, R3, 0x1, R0 ;  /* 0x0000000103027824 */ /* 0x000fe400078e0200 */
[----:B------:R-:W-:Y:S04]  /*23f60*/  SHFL.IDX PT, R0, R16, RZ, 0x1f ;  /* 0x00001fff10007589 */ /* 0x000fe800000e0000 */
[----:B------:R-:W2:Y:S02]  /*23f70*/  SHFL.UP PT, R4, R2, 0x2, RZ ;  /* 0x0440000002047989 */ /* 0x000ea400000e00ff */
[----:B--2---:R-:W-:-:S05]  /*23f80*/  SEL R4, R4, RZ, P2 ;  /* 0x000000ff04047207 */ /* 0x004fca0001000000 */
[----:B------:R-:W-:-:S05]  /*23f90*/  IMAD.IADD R2, R2, 0x1, R4 ;  /* 0x0000000102027824 */ /* 0x000fca00078e0204 */
        /* <DEDUP_REMOVED lines=9> */
[----:B------:R2:W3:Y:S02]  /*24030*/  SHFL.IDX PT, R16, R2, 0x1f, 0x1f ;  /* 0x03e01f0002107f89 */ /* 0x0004e400000e0000 */
.L_x_3166:
[----:B------:R-:W-:Y:S02]  /*24040*/  ULDC UR4, c[0x0][0xc38] ;  /* 0x00030e0000047ab9 */ /* 0x000fe40000000800 */
[----:B------:R-:W-:-:S04]  /*24050*/  IMAD.U32 R4, RZ, RZ, UR4 ;  /* 0x00000004ff047e24 */ /* 0x000fc8000f8e00ff */
[----:B---3--:R-:W-:-:S04]  /*24060*/  IMAD R16, R16, R4, RZ ;  /* 0x0000000410107224 */ /* 0x008fc800078e02ff */
[----:B------:R-:W-:-:S05]  /*24070*/  IMAD.IADD R5, R5, 0x1, R16 ;  /* 0x0000000105057824 */ /* 0x000fca00078e0210 */
[----:B------:R-:W-:-:S13]  /*24080*/  ISETP.GT.AND P6, PT, R5, R0, PT ;  /* 0x000000000500720c */ /* 0x000fda0003fc4270 */
[----:B------:R-:W-:Y:S05]  /*24090*/  @P6 BRA `(.L_x_3064) ;  /* 0x00000000009c6947 */ /* 0x000fea0003800000 */
.L_x_3069:
[----:B--2---:R-:W2:Y:S01]  /*240a0*/  LDC R2, c[0x0][0xc3c] ;  /* 0x00030f00ff027b82 */ /* 0x004ea20000000800 */
[----:B------:R-:W-:-:S05]  /*240b0*/  VIADD R19, R19, 0x1f ;  /* 0x0000001f13137836 */ /* 0x000fca0000000000 */
[----:B--2---:R-:W-:-:S13]  /*240c0*/  ISETP.GE.AND P6, PT, R19, R2, PT ;  /* 0x000000021300720c */ /* 0x004fda0003fc6270 */
[----:B------:R-:W-:Y:S05]  /*240d0*/  @P6 BRA `(.L_x_3065) ;  /* 0x0000000400d46947 */ /* 0x000fea0003800000 */
[----:B------:R-:W2:Y:S01]  /*240e0*/  S2R R3, SR_TID.X ;  /* 0x0000000000037919 */ /* 0x000ea20000002100 */
[----:B------:R-:W-:Y:S01]  /*240f0*/  BSSY B0, `(.L_x_3066) ;  /* 0x0000009000007945 */ /* 0x000fe20003800000 */
[----:B--2---:R-:W-:-:S05]  /*24100*/  LOP3.LUT R3, R3, 0x1f, RZ, 0xc0, !PT ;  /* 0x0000001f03037812 */ /* 0x004fca00078ec0ff */
[----:B------:R-:W-:Y:S02]  /*24110*/  IMAD.IADD R4, R19, 0x1, R3 ;  /* 0x0000000113047824 */ /* 0x000fe400078e0203 */
[----:B------:R-:W-:-:S03]  /*24120*/  IMAD.MOV.U32 R3, RZ, RZ, RZ ;  /* 0x000000ffff037224 */ /* 0x000fc600078e00ff */
[----:B------:R-:W-:-:S13]  /*24130*/  ISETP.GE.OR P6, PT, R4, R2, !P0 ;  /* 0x000000020400720c */ /* 0x000fda00047c6670 */
[----:B------:R-:W-:Y:S05]  /*24140*/  @P6 BRA `(.L_x_3067) ;  /* 0x00000000000c6947 */ /* 0x000fea0003800000 */
[----:B------:R-:W2:Y:S02]  /*24150*/  LDC.64 R2, c[0x0][0xc80] ;  /* 0x00032000ff027b82 */ /* 0x000ea40000000a00 */
[----:B--2---:R-:W-:-:S06]  /*24160*/  IMAD.WIDE R2, R4, 0x4, R2 ;  /* 0x0000000404027825 */ /* 0x004fcc00078e0202 */
[----:B------:R2:W5:Y:S02]  /*24170*/  LDG.E R3, desc[UR60][R2.64] ;  /* 0x0000003c02037981 */ /* 0x000564000c1e1900 */
.L_x_3067:
[----:B------:R-:W-:Y:S05]  /*24180*/  BSYNC B0 ;  /* 0x0000000000007941 */ /* 0x000fea0003800000 */
.L_x_3066:
[----:B------:R-:W-:-:S03]  /*24190*/  UMOV UR4, 0xffffffff ;  /* 0xffffffff00047882 */ /* 0x000fc60000000000 */
[----:B------:R-:W-:Y:S05]  /*241a0*/  BRA.DIV UR4, `(.L_x_3068) ;  /* 0x0000002e04a07947 */ /* 0x000fea000b800000 */
[----:B--2--5:R-:W2:Y:S02]  /*241b0*/  SHFL.UP PT, R2, R3, 0x1, RZ ;  /* 0x0420000003027989 */ /* 0x024ea400000e00ff */
        /* <DEDUP_REMOVED lines=15> */
.L_x_3174:
[----:B------:R-:W-:Y:S02]  /*242b0*/  ULDC UR4, c[0x0][0xc38] ;  /* 0x00030e0000047ab9 */ /* 0x000fe40000000800 */
[----:B------:R-:W-:-:S04]  /*242c0*/  IMAD.U32 R4, RZ, RZ, UR4 ;  /* 0x00000004ff047e24 */ /* 0x000fc8000f8e00ff */
[----:B---3--:R-:W-:-:S04]  /*242d0*/  IMAD R16, R16, R4, RZ ;  /* 0x0000000410107224 */ /* 0x008fc800078e02ff */
[----:B------:R-:W-:-:S05]  /*242e0*/  IMAD.IADD R5, R16, 0x1, R5 ;  /* 0x0000000110057824 */ /* 0x000fca00078e0205 */
[----:B------:R-:W-:-:S13]  /*242f0*/  ISETP.GT.AND P6, PT, R5, R0, PT ;  /* 0x000000000500720c */ /* 0x000fda0003fc4270 */
[----:B------:R-:W-:Y:S05]  /*24300*/  @!P6 BRA `(.L_x_3069) ;  /* 0xfffffffc0064e947 */ /* 0x000fea000383ffff */
.L_x_3064:
[----:B------:R-:W-:Y:S01]  /*24310*/  IMAD.IADD R16, R5, 0x1, -R16 ;  /* 0x0000000105107824 */ /* 0x000fe200078e0a10 */
[----:B------:R-:W-:-:S03]  /*24320*/  UMOV UR4, 0xffffffff ;  /* 0xffffffff00047882 */ /* 0x000fc60000000000 */
[----:B------:R-:W-:-:S05]  /*24330*/  IMAD R5, R2, R4, R16 ;  /* 0x0000000402057224 */ /* 0x000fca00078e0210 */
[----:B------:R-:W-:Y:S01]  /*24340*/  ISETP.GT.AND P6, PT, R5, R0, PT ;  /* 0x000000000500720c */ /* 0x000fe20003fc4270 */
[----:B------:R-:W-:-:S12]  /*24350*/  BRA.DIV UR4, `(.L_x_3070) ;  /* 0x00000032040c7947 */ /* 0x000fd8000b800000 */
[----:B------:R-:W-:-:S04]  /*24360*/  VOTE.ANY R5, PT, !P6 ;  /* 0x0000000000057806 */ /* 0x000fc800070e0100 */
[----:B------:R-:W3:Y:S02]  /*24370*/  POPC R6, R5 ;  /* 0x0000000500067309 */ /* 0x000ee40000000000 */
[----:B---3--:R3:W4:Y:S02]  /*24380*/  SHFL.IDX PT, R17, R3, R6, 0x1f ;  /* 0x00001f0603117589 */ /* 0x00872400000e0000 */
.L_x_3178:
[----:B------:R-:W-:Y:S01]  /*24390*/  ISETP.NE.AND P0, PT, R5, RZ, PT ;  /* 0x000000ff0500720c */ /* 0x000fe20003f05270 */
[----:B------:R-:W-:-:S12]  /*243a0*/  IMAD.MOV.U32 R5, RZ, RZ, RZ ;  /* 0x000000ffff057224 */ /* 0x000fd800078e00ff */
[----:B------:R-:W-:Y:S05]  /*243b0*/  @!P0 BRA `(.L_x_3071) ;  /* 0x0000000000148947 */ /* 0x000fea0003800000 */
[----:B------:R-:W-:Y:S01]  /*243c0*/  UMOV UR4, 0xffffffff ;  /* 0xffffffff00047882 */ /* 0x000fe20000000000 */
[----:B------:R-:W-:Y:S02]  /*243d0*/  VIADD R12, R6, 0xffffffff ;  /* 0xffffffff060c7836 */ /* 0x000fe40000000000 */
[----:B------:R-:W-:Y:S05]  /*243e0*/  BRA.DIV UR4, `(.L_x_3072) ;  /* 0x0000003204307947 */ /* 0x000fea000b800000 */
[----:B--2---:R2:W0:Y:S02]  /*243f0*/  SHFL.IDX PT, R2, R2, R12, 0x1f ;  /* 0x00001f0c02027589 */ /* 0x00442400000e0000 */
.L_x_3181:
[----:B0-----:R-:W-:-:S07]  /*24400*/  IMAD.MOV.U32 R5, RZ, RZ, R2 ;  /* 0x000000ffff057224 */ /* 0x001fce00078e0002 */
.L_x_3071:
[----:B--23--:R-:W2:Y:S01]  /*24410*/  LDC.64 R2, c[0x0][0xc90] ;  /* 0x00032400ff027b82 */ /* 0x00cea20000000a00 */
[----:B------:R-:W-:-:S04]  /*24420*/  IMAD.IADD R19, R6, 0x1, R19 ;  /* 0x0000000106137824 */ /* 0x000fc800078e0213 */
[----:B--2---:R-:W-:-:S05]  /*24430*/  IMAD.WIDE R2, R19, 0x4, R2 ;  /* 0x0000000413027825 */ /* 0x004fca00078e0202 */
[----:B------:R-:W4:Y:S01]  /*24440*/  LDG.E R7, desc[UR60][R2.64] ;  /* 0x0000003c02077981 */ /* 0x000f22000c1e1900 */
[----:B------:R-:W-:-:S04]  /*24450*/  IMAD R16, R5, R4, R16 ;  /* 0x0000000405107224 */ /* 0x000fc800078e0210 */
[----:B------:R-:W-:Y:S02]  /*24460*/  IMAD.IADD R0, R0, 0x1, -R16 ;  /* 0x0000000100007824 */ /* 0x000fe400078e0a10 */
[----:B----4-:R-:W-:-:S05]  /*24470*/  IMAD R6, R17, R7, RZ ;  /* 0x0000000711067224 */ /* 0x010fca00078e02ff */
[----:B-----5:R-:W-:-:S04]  /*24480*/  IABS R8, R6 ;  /* 0x0000000600087213 */ /* 0x020fc80000000000 */
[----:B------:R-:W2:Y:S08]  /*24490*/  I2F.RP R2, R8 ;  /* 0x0000000800027306 */ /* 0x000eb00000209400 */
[----:B--2---:R-:W2:Y:S02]  /*244a0*/  MUFU.RCP R2, R2 ;  /* 0x0000000200027308 */ /* 0x004ea40000001000 */
[----:B--2---:R-:W-:-:S06]  /*244b0*/  VIADD R2, R2, 0xffffffe ;  /* 0x0ffffffe02027836 */ /* 0x004fcc0000000000 */
[----:B------:R-:W2:Y:S02]  /*244c0*/  F2I.FTZ.U32.TRUNC.NTZ R3, R2 ;  /* 0x0000000200037305 */ /* 0x000ea4000021f000 */
[----:B--2---:R-:W-:-:S04]  /*244d0*/  IMAD.MOV R2, RZ, RZ, -R3 ;  /* 0x000000ffff027224 */ /* 0x004fc800078e0a03 */
        /* <DEDUP_REMOVED lines=53> */
.L_x_3065:
[----:B------:R-:W-:Y:S01]  /*24830*/  UMOV UR4, URZ ;  /* 0x0000003f00047c82 */ /* 0x000fe20008000000 */
[----:B------:R-:W-:Y:S01]  /*24840*/  UMOV UR5, URZ ;  /* 0x0000003f00057c82 */ /* 0x000fe20008000000 */
[----:B------:R-:W-:Y:S01]  /*24850*/  ULDC UR6, c[0x0][0xc3c] ;  /* 0x00030f0000067ab9 */ /* 0x000fe20000000800 */
[----:B------:R-:W-:Y:S02]  /*24860*/  IMAD.MOV.U32 R16, RZ, RZ, R0 ;  /* 0x000000ffff107224 */ /* 0x000fe400078e0000 */
[----:B------:R-:W-:Y:S02]  /*24870*/  IMAD.U32 R17, RZ, RZ, UR4 ;  /* 0x00000004ff117e24 */ /* 0x000fe4000f8e00ff */
[----:B------:R-:W-:Y:S02]  /*24880*/  IMAD.U32 R18, RZ, RZ, UR5 ;  /* 0x00000005ff127e24 */ /* 0x000fe4000f8e00ff */
[----:B------:R-:W-:-:S07]  /*24890*/  IMAD.U32 R19, RZ, RZ, UR6 ;  /* 0x00000006ff137e24 */ /* 0x000fce000f8e00ff */
.L_x_3073:
        /* <DEDUP_REMOVED lines=12> */
.L_x_3062:
[----:B------:R-:W-:Y:S02]  /*24960*/  ULDC UR4, c[0x0][0xc3c] ;  /* 0x00030f0000047ab9 */ /* 0x000fe40000000800 */
[----:B--2---:R-:W-:-:S13]  /*24970*/  ISETP.GE.AND P0, PT, R19, UR4, PT ;  /* 0x0000000413007c0c */ /* 0x004fda000bf06270 */
[----:B------:R-:W-:Y:S05]  /*24980*/  @!P0 BRA `(.L_x_3074) ;  /* 0xffffff9400208947 */ /* 0x000fea000383ffff */
[----:B------:R-:W-:Y:S05]  /*24990*/  BSYNC B8 ;  /* 0x0000000000087941 */ /* 0x000fea0003800000 */
.L_x_2934:
[----:B----4-:R-:W2:Y:S01]  /*249a0*/  LDL.LU R0, [R1+0x50] ;  /* 0x0000500001007983 */ /* 0x010ea20000300800 */
[----:B------:R-:W-:Y:S01]  /*249b0*/  BSSY B0, `(.L_x_3075) ;  /* 0x000000b000007945 */ /* 0x000fe20003800000 */
[----:B------:R-:W4:Y:S01]  /*249c0*/  S2R R5, SR_CgaCtaId ;  /* 0x0000000000057919 */ /* 0x000f220000008800 */
[----:B--2---:R-:W-:-:S05]  /*249d0*/  VIADD R0, R0, 0x1 ;  /* 0x0000000100007836 */ /* 0x004fca0000000000 */
[----:B0-----:R-:W-:-:S04]  /*249e0*/  LEA.HI R2, R0, R0, RZ, 0x1 ;  /* 0x0000000000027211 */ /* 0x001fc800078f08ff */
[----:B------:R-:W-:-:S05]  /*249f0*/  LOP3.LUT R3, R2, 0xfffffffe, RZ, 0xc0, !PT ;  /* 0xfffffffe02037812 */ /* 0x000fca00078ec0ff */
[----:B------:R-:W-:Y:S01]  /*24a00*/  IMAD.IADD R3, R0, 0x1, -R3 ;  /* 0x0000000100037824 */ /* 0x000fe200078e0a03 */
[----:B------:R-:W-:-:S04]  /*24a10*/  MOV R0, 0x400 ;  /* 0x0000040000007802 */ /* 0x000fc80000000f00 */
[----:B----4-:R-:W-:Y:S02]  /*24a20*/  LEA R0, R5, R0, 0x18 ;  /* 0x0000000005007211 */ /* 0x010fe400078ec0ff */
[----:B------:R-:W-:-:S04]  /*24a30*/  SHF.L.U32 R3, R3, 0x1f, RZ ;  /* 0x0000001f03037819 */ /* 0x000fc800000006ff */
[----:B------:R-:W0:Y:S02]  /*24a40*/  SYNCS.PHASECHK.TRANS64.TRYWAIT P0, [R0+URZ+0x34820], R3 ;  /* 0x03482003000075a7 */ /* 0x000e24000800017f */
[----:B0-----:R-:W-:Y:S05]  /*24a50*/  @!P0 BRA `(.L_x_3076) ;  /* 0x0000002800bc8947 */ /* 0x001fea0003800000 */
.L_x_3182:
[----:B------:R-:W-:Y:S05]  /*24a60*/  BSYNC B0 ;  /* 0x0000000000007941 */ /* 0x000fea0003800000 */
.L_x_3075:
[----:B------:R-:W-:-:S03]  /*24a70*/  UMOV UR4, 0xffffffff ;  /* 0xffffffff00047882 */ /* 0x000fc60000000000 */
[----:B------:R-:W-:Y:S05]  /*24a80*/  BRA.DIV UR4, `(.L_x_3077) ;  /* 0x0000002a04c47947 */ /* 0x000fea000b800000 */
[----:B------:R-:W2:Y:S02]  /*24a90*/  S2R R2, SR_TID.X ;  /* 0x0000000000027919 */ /* 0x000ea40000002100 */
[----:B--2---:R-:W-:-:S04]  /*24aa0*/  SHF.R.U32.HI R2, RZ, 0x5, R2 ;  /* 0x00000005ff027819 */ /* 0x004fc80000011602 */
[----:B------:R-:W-:-:S05]  /*24ab0*/  LOP3.LUT R2, R2, 0x3, RZ, 0xc0, !PT ;  /* 0x0000000302027812 */ /* 0x000fca00078ec0ff */
[----:B------:R2:W4:Y:S02]  /*24ac0*/  SHFL.IDX PT, R14, R2, RZ, 0x1f ;  /* 0x00001fff020e7589 */ /* 0x00052400000e0000 */
.L_x_3185:
[----:B----4-:R-:W-:-:S13]  /*24ad0*/  ISETP.NE.AND P0, PT, R14, RZ, PT ;  /* 0x000000ff0e00720c */ /* 0x010fda0003f05270 */
[----:B------:R-:W-:Y:S05]  /*24ae0*/  @P0 BRA `(.L_x_2700) ;  /* 0x00000000009c0947 */ /* 0x000fea0003800000 */
[----:B------:R-:W-:-:S03]  /*24af0*/  UMOV UR4, 0xffffffff ;  /* 0xffffffff00047882 */ /* 0x000fc60000000000 */
[----:B------:R-:W-:Y:S05]  /*24b00*/  BRA.DIV UR4, `(.L_x_3078) ;  /* 0x0000002a04d87947 */ /* 0x000fea000b800000 */
[----:B------:R-:W-:-:S13]  /*24b10*/  ELECT P6, URZ, PT ;  /* 0x00000000003f782f */ /* 0x000fda00038c0000 */
.L_x_3188:
        /* <DEDUP_REMOVED lines=8> */
.L_x_3079:
[----:B0-----:R-:W3:Y:S04]  /*24ba0*/  LDL R3, [R1+0x8] ;  /* 0x0000080001037983 */ /* 0x001ee80000100800 */
[----:B------:R-:W2:Y:S01]  /*24bb0*/  LDL.LU R7, [R1+0x18] ;  /* 0x0000180001077983 */ /* 0x000ea20000300800 */
        /* <DEDUP_REMOVED lines=12> */
.L_x_3189:
[----:B------:R-:W2:Y:S02]  /*24c80*/  SYNCS.PHASECHK.TRANS64.TRYWAIT P0, [R7+URZ], R2 ;  /* 0x00000002070075a7 */ /* 0x000ea4000800017f */
[----:B--2---:R-:W-:Y:S05]  /*24c90*/  @!P0 BRA `(.L_x_3081) ;  /* 0x0000002800a88947 */ /* 0x004fea0003800000 */
.L_x_3190:
[----:B------:R-:W-:Y:S05]  /*24ca0*/  @!P2 BRA `(.L_x_3082) ;  /* 0x000000000004a947 */ /* 0x000fea0003800000 */
[----:B------:R-:W-:Y:S01]  /*24cb0*/  BPT.TRAP 0x1 ;  /* 0x000000040000795c */ /* 0x000fe20000300000 */
.L_x_3082:
[----:B------:R-:W3:Y:S01]  /*24cc0*/  LDL.LU R4, [R1+0x8] ;  /* 0x0000080001047983 */ /* 0x000ee20000300800 */
[----:B------:R-:W-:-:S04]  /*24cd0*/  VIADD R0, R0, 0x34860 ;  /* 0x0003486000007836 */ /* 0x000fc80000000000 */
[----:B---3--:R-:W-:-:S04]  /*24ce0*/  IMAD R4, R4, 0x8, R0 ;  /* 0x0000000804047824 */ /* 0x008fc800078e0200 */
[----:B------:R-:W3:Y:S02]  /*24cf0*/  SYNCS.PHASECHK.TRANS64.TRYWAIT P0, [R4+URZ], R5 ;  /* 0x00000005040075a7 */ /* 0x000ee4000800017f */
[----:B---3--:R-:W-:Y:S05]  /*24d00*/  @!P0 BRA `(.L_x_3083) ;  /* 0x0000002800a08947 */ /* 0x008fea0003800000 */
.L_x_3191:
[----:B------:R-:W-:-:S07]  /*24d10*/  IMAD R3, R3, 0x8, R0 ;  /* 0x0000000803037824 */ /* 0x000fce00078e0200 */
.L_x_3084:
[----:B----4-:R4:W0:Y:S02]  /*24d20*/  SYNCS.PHASECHK.TRANS64.TRYWAIT P0, [R3+URZ], R2 ;  /* 0x00000002030075a7 */ /* 0x010824000800017f */
[----:B0-----:R-:W-:Y:S05]  /*24d30*/  @!P0 NANOSLEEP.SYNCS 0x989680 ;  /* 0x009896800000895d */ /* 0x001fea0003900000 */
[----:B------:R-:W0:Y:S02]  /*24d40*/  @!P0 SYNCS.PHASECHK.TRANS64 P0, [R3+URZ], R2 ;  /* 0x00000002030085a7 */ /* 0x000e24000800007f */
[----:B0-----:R-:W-:Y:S05]  /*24d50*/  @!P0 BRA `(.L_x_3084) ;  /* 0xfffffffc00f08947 */ /* 0x001fea000383ffff */
.L_x_2700:
[----:B------:R-:W-:Y:S05]  /*24d60*/  BSYNC B9 ;  /* 0x0000000000097941 */ /* 0x000fea0003800000 */
.L_x_2697:
[----:B------:R-:W-:Y:S05]  /*24d70*/  EXIT ;  /* 0x000000000000794d */ /* 0x000fea0003800000 */
.L_x_2718:
[----:B-1----:R1:W2:Y:S02]  /*24d80*/  SYNCS.PHASECHK.TRANS64.TRYWAIT P5, [R3+URZ+0x34890], R0 ;  /* 0x03489000030075a7 */ /* 0x0022a400080a017f */
[----:B--2---:R-:W-:Y:S05]  /*24d90*/  @!P5 NANOSLEEP.SYNCS 0x989680 ;  /* 0x009896800000d95d */ /* 0x004fea0003900000 */
[----:B------:R-:W2:Y:S02]  /*24da0*/  @!P5 SYNCS.PHASECHK.TRANS64 P5, [R3+URZ+0x34890], R0 ;  /* 0x034890000300d5a7 */ /* 0x000ea400080a007f */
[----:B--2---:R-:W-:Y:S05]  /*24db0*/  @!P5 BRA `(.L_x_2718) ;  /* 0xfffffffc00f0d947 */ /* 0x004fea000383ffff */
[----:B------:R-:W-:Y:S05]  /*24dc0*/  BRA `(.L_x_3085) ;  /* 0xfffffde800a07947 */ /* 0x000fea000383ffff */
.L_x_2772:
[----:B-1----:R1:W3:Y:S02]  /*24dd0*/  SYNCS.PHASECHK.TRANS64.TRYWAIT P5, [R3+URZ+0x34890], R0 ;  /* 0x03489000030075a7 */ /* 0x0022e400080a017f */
[----:B---3--:R-:W-:Y:S05]  /*24de0*/  @!P5 NANOSLEEP.SYNCS 0x989680 ;  /* 0x009896800000d95d */ /* 0x008fea0003900000 */
[----:B------:R-:W3:Y:S02]  /*24df0*/  @!P5 SYNCS.PHASECHK.TRANS64 P5, [R3+URZ+0x34890], R0 ;  /* 0x034890000300d5a7 */ /* 0x000ee400080a007f */
[----:B---3--:R-:W-:Y:S05]  /*24e00*/  @!P5 BRA `(.L_x_2772) ;  /* 0xfffffffc00f0d947 */ /* 0x008fea000383ffff */
[----:B------:R-:W-:Y:S05]  /*24e10*/  BRA `(.L_x_3086) ;  /* 0xfffffe2000007947 */ /* 0x000fea000383ffff */
.L_x_2797:
[----:B-1----:R1:W2:Y:S02]  /*24e20*/  SYNCS.PHASECHK.TRANS64.TRYWAIT P4, [R3+URZ+0x34890], R0 ;  /* 0x03489000030075a7 */ /* 0x0022a4000808017f */
[----:B--2---:R-:W-:Y:S05]  /*24e30*/  @!P4 NANOSLEEP.SYNCS 0x989680 ;  /* 0x009896800000c95d */ /* 0x004fea0003900000 */
[----:B------:R-:W2:Y:S02]  /*24e40*/  @!P4 SYNCS.PHASECHK.TRANS64 P4, [R3+URZ+0x34890], R0 ;  /* 0x034890000300c5a7 */ /* 0x000ea4000808007f */
[----:B--2---:R-:W-:Y:S05]  /*24e50*/  @!P4 BRA `(.L_x_2797) ;  /* 0xfffffffc00f0c947 */ /* 0x004fea000383ffff */
[----:B------:R-:W-:Y:S05]  /*24e60*/  BRA `(.L_x_3087) ;  /* 0xfffffe5000b87947 */ /* 0x000fea000383ffff */
.L_x_2803:
[----:B0-----:R0:W2:Y:S02]  /*24e70*/  SYNCS.PHASECHK.TRANS64.TRYWAIT P4, [R3+URZ+0x348b0], R0 ;  /* 0x0348b000030075a7 */ /* 0x0010a4000808017f */
[----:B--2---:R-:W-:Y:S05]  /*24e80*/  @!P4 NANOSLEEP.SYNCS 0x989680 ;  /* 0x009896800000c95d */ /* 0x004fea0003900000 */
[----:B------:R-:W2:Y:S02]  /*24e90*/  @!P4 SYNCS.PHASECHK.TRANS64 P4, [R3+URZ+0x348b0], R0 ;  /* 0x0348b0000300c5a7 */ /* 0x000ea4000808007f */
[----:B--2---:R-:W-:Y:S05]  /*24ea0*/  @!P4 BRA `(.L_x_2803) ;  /* 0xfffffffc00f0c947 */ /* 0x004fea000383ffff */
[----:B------:R-:W-:Y:S05]  /*24eb0*/  BRA `(.L_x_3088) ;  /* 0xfffffe5400b87947 */ /* 0x000fea000383ffff */
.L_x_2821:
        /* <DEDUP_REMOVED lines=8> */
.L_x_3090:
[----:B------:R-:W-:Y:S05]  /*24f40*/  BSYNC B1 ;  /* 0x0000000000017941 */ /* 0x000fea0003800000 */
.L_x_3089:
        /* <DEDUP_REMOVED lines=8> */
.L_x_3091:
[----:B------:R-:W-:Y:S02]  /*24fd0*/  IMAD.MOV.U32 R13, RZ, RZ, R8 ;  /* 0x000000ffff0d7224 */ /* 0x000fe400078e0008 */
[----:B------:R-:W-:-:S07]  /*24fe0*/  IMAD.MOV.U32 R0, RZ, RZ, R14 ;  /* 0x000000ffff007224 */ /* 0x000fce00078e000e */
[----:B------:R-:W-:Y:S05]  /*24ff0*/  WARPSYNC.COLLECTIVE R15, `(.L_x_3092) ;  /* 0x000000000f087348 */ /* 0x000fea0003c00000 */
[----:B------:R0:W1:Y:S02]  /*25000*/  SHFL.IDX P6, R14, R13, R12, R11 ;  /* 0x0000000c0d0e7389 */ /* 0x00006400000c000b */
[----:B01----:R-:W-:Y:S01]  /*25010*/  ENDCOLLECTIVE ;  /* 0x000000000000791b */ /* 0x003fe20003800000 */
.L_x_3092:
[----:B------:R-:W-:Y:S02]  /*25020*/  IMAD.MOV.U32 R13, RZ, RZ, R4 ;  /* 0x000000ffff0d7224 */ /* 0x000fe400078e0004 */
[----:B------:R-:W-:-:S07]  /*25030*/  IMAD.MOV.U32 R5, RZ, RZ, R14 ;  /* 0x000000ffff057224 */ /* 0x000fce00078e000e */
[----:B------:R-:W-:Y:S05]  /*25040*/  WARPSYNC.COLLECTIVE R15, `(.L_x_3093) ;  /* 0x000000000f087348 */ /* 0x000fea0003c00000 */
[----:B------:R0:W1:Y:S02]  /*25050*/  SHFL.IDX P6, R14, R13, R12, R11 ;  /* 0x0000000c0d0e7389 */ /* 0x00006400000c000b */
[----:B01----:R-:W-:Y:S01]  /*25060*/  ENDCOLLECTIVE ;  /* 0x000000000000791b */ /* 0x003fe20003800000 */
.L_x_3093:
[----:B------:R-:W-:Y:S05]  /*25070*/  BRA `(.L_x_3094) ;  /* 0xfffffe6400247947 */ /* 0x000fea000383ffff */
.L_x_2824:
        /* <DEDUP_REMOVED lines=8> */
.L_x_3096:
[----:B------:R-:W-:Y:S05]  /*25100*/  BSYNC B1 ;  /* 0x0000000000017941 */ /* 0x000fea0003800000 */
.L_x_3095:
        /* <DEDUP_REMOVED lines=8> */
.L_x_3097:
[----:B------:R-:W-:Y:S02]  /*25190*/  IMAD.MOV.U32 R13, RZ, RZ, R8 ;  /* 0x000000ffff0d7224 */ /* 0x000fe400078e0008 */
[----:B------:R-:W-:-:S07]  /*251a0*/  IMAD.MOV.U32 R0, RZ, RZ, R14 ;  /* 0x000000ffff007224 */ /* 0x000fce00078e000e */
[----:B------:R-:W-:Y:S05]  /*251b0*/  WARPSYNC.COLLECTIVE R15, `(.L_x_3098) ;  /* 0x000000000f087348 */ /* 0x000fea0003c00000 */
[----:B------:R0:W1:Y:S02]  /*251c0*/  SHFL.IDX P6, R14, R13, R12, R11 ;  /* 0x0000000c0d0e7389 */ /* 0x00006400000c000b */
[----:B01----:R-:W-:Y:S01]  /*251d0*/  ENDCOLLECTIVE ;  /* 0x000000000000791b */ /* 0x003fe20003800000 */
.L_x_3098:
[----:B------:R-:W-:Y:S02]  /*251e0*/  IMAD.MOV.U32 R13, RZ, RZ, R4 ;  /* 0x000000ffff0d7224 */ /* 0x000fe400078e0004 */
[----:B------:R-:W-:-:S07]  /*251f0*/  IMAD.MOV.U32 R5, RZ, RZ, R14 ;  /* 0x000000ffff057224 */ /* 0x000fce00078e000e */
[----:B------:R-:W-:Y:S05]  /*25200*/  WARPSYNC.COLLECTIVE R15, `(.L_x_3099) ;  /* 0x000000000f087348 */ /* 0x000fea0003c00000 */
[----:B------:R0:W1:Y:S02]  /*25210*/  SHFL.IDX P6, R14, R13, R12, R11 ;  /* 0x0000000c0d0e7389 */ /* 0x00006400000c000b */
[----:B01----:R-:W-:Y:S01]  /*25220*/  ENDCOLLECTIVE ;  /* 0x000000000000791b */ /* 0x003fe20003800000 */
.L_x_3099:
[----:B------:R-:W-:Y:S01]  /*25230*/  IMAD.MOV.U32 R4, RZ, RZ, R14 ;  /* 0x000000ffff047224 */ /* 0x000fe200078e000e */
[----:B------:R-:W-:Y:S06]  /*25240*/  BRA `(.L_x_3100) ;  /* 0xfffffe6800d87947 */ /* 0x000fec000383ffff */
.L_x_2828:
[----:B0-----:R0:W1:Y:S02]  /*25250*/  SYNCS.PHASECHK.TRANS64.TRYWAIT P0, [R16+URZ+0x34800], R5 ;  /* 0x03480005100075a7 */ /* 0x001064000800017f */
[----:B-1----:R-:W-:Y:S05]  /*25260*/  @!P0 NANOSLEEP.SYNCS 0x989680 ;  /* 0x009896800000895d */ /* 0x002fea0003900000 */
[----:B------:R-:W1:Y:S02]  /*25270*/  @!P0 SYNCS.PHASECHK.TRANS64 P0, [R16+URZ+0x34800], R5 ;  /* 0x03480005100085a7 */ /* 0x000e64000800007f */
[----:B-1----:R-:W-:Y:S05]  /*25280*/  @!P0 BRA `(.L_x_2828) ;  /* 0xfffffffc00f08947 */ /* 0x002fea000383ffff */
[----:B------:R-:W-:Y:S05]  /*25290*/  BRA `(.L_x_3101) ;  /* 0xfffffe7400047947 */ /* 0x000fea000383ffff */
.L_x_2852:
        /* <DEDUP_REMOVED lines=8> */
.L_x_3103:
[----:B------:R-:W-:Y:S05]  /*25320*/  BSYNC B1 ;  /* 0x0000000000017941 */ /* 0x000fea0003800000 */
.L_x_3102:
        /* <DEDUP_REMOVED lines=8> */
.L_x_3104:
[----:B------:R-:W-:Y:S02]  /*253b0*/  IMAD.MOV.U32 R13, RZ, RZ, R7 ;  /* 0x000000ffff0d7224 */ /* 0x000fe400078e0007 */
[----:B------:R-:W-:-:S07]  /*253c0*/  IMAD.MOV.U32 R0, RZ, RZ, R14 ;  /* 0x000000ffff007224 */ /* 0x000fce00078e000e */
[----:B------:R-:W-:Y:S05]  /*253d0*/  WARPSYNC.COLLECTIVE R15, `(.L_x_3105) ;  /* 0x000000000f087348 */ /* 0x000fea0003c00000 */
[----:B------:R0:W1:Y:S02]  /*253e0*/  SHFL.IDX P6, R14, R13, R12, R11 ;  /* 0x0000000c0d0e7389 */ /* 0x00006400000c000b */
[----:B01----:R-:W-:Y:S01]  /*253f0*/  ENDCOLLECTIVE ;  /* 0x000000000000791b */ /* 0x003fe20003800000 */
.L_x_3105:
[----:B------:R-:W-:Y:S02]  /*25400*/  IMAD.MOV.U32 R13, RZ, RZ, R9 ;  /* 0x000000ffff0d7224 */ /* 0x000fe400078e0009 */
[----:B------:R-:W-:-:S07]  /*25410*/  IMAD.MOV.U32 R5, RZ, RZ, R14 ;  /* 0x000000ffff057224 */ /* 0x000fce00078e000e */
[----:B------:R-:W-:Y:S05]  /*25420*/  WARPSYNC.COLLECTIVE R15, `(.L_x_3106) ;  /* 0x000000000f087348 */ /* 0x000fea0003c00000 */
[----:B------:R0:W1:Y:S02]  /*25430*/  SHFL.IDX P6, R14, R13, R12, R11 ;  /* 0x0000000c0d0e7389 */ /* 0x00006400000c000b */
[----:B01----:R-:W-:Y:S01]  /*25440*/  ENDCOLLECTIVE ;  /* 0x000000000000791b */ /* 0x003fe20003800000 */
.L_x_3106:
[----:B------:R-:W-:Y:S02]  /*25450*/  IMAD.MOV.U32 R12, RZ, RZ, R0 ;  /* 0x000000ffff0c7224 */ /* 0x000fe400078e0000 */
[----:B------:R-:W-:Y:S01]  /*25460*/  IMAD.MOV.U32 R13, RZ, RZ, R3 ;  /* 0x000000ffff0d7224 */ /* 0x000fe200078e0003 */
[----:B------:R-:W-:Y:S06]  /*25470*/  BRA `(.L_x_3107) ;  /* 0xfffffe9800987947 */ /* 0x000fec000383ffff */
.L_x_2855:
        /* <DEDUP_REMOVED lines=8> */
.L_x_3109:
[----:B------:R-:W-:Y:S05]  /*25500*/  BSYNC B1 ;  /* 0x0000000000017941 */ /* 0x000fea0003800000 */
.L_x_3108:
        /* <DEDUP_REMOVED lines=8> */
.L_x_3110:
[----:B------:R-:W-:Y:S02]  /*25590*/  IMAD.MOV.U32 R61, RZ, RZ, R3 ;  /* 0x000000ffff3d7224 */ /* 0x000fe400078e0003 */
[----:B------:R-:W-:Y:S02]  /*255a0*/  IMAD.MOV.U32 R13, RZ, RZ, R7 ;  /* 0x000000ffff0d7224 */ /* 0x000fe400078e0007 */
[----:B------:R-:W-:-:S07]  /*255b0*/  IMAD.MOV.U32 R0, RZ, RZ, R14 ;  /* 0x000000ffff007224 */ /* 0x000fce00078e000e */
[----:B------:R-:W-:Y:S05]  /*255c0*/  WARPSYNC.COLLECTIVE R15, `(.L_x_3111) ;  /* 0x000000000f087348 */ /* 0x000fea0003c00000 */
[----:B------:R0:W1:Y:S02]  /*255d0*/  SHFL.IDX P6, R14, R13, R12, R11 ;  /* 0x0000000c0d0e7389 */ /* 0x00006400000c000b */
[----:B01----:R-:W-:Y:S01]  /*255e0*/  ENDCOLLECTIVE ;  /* 0x000000000000791b */ /* 0x003fe20003800000 */
.L_x_3111:
[----:B------:R-:W-:Y:S02]  /*255f0*/  IMAD.MOV.U32 R60, RZ, RZ, R0 ;  /* 0x000000ffff3c7224 */ /* 0x000fe400078e0000 */
[----:B------:R-:W-:Y:S02]  /*25600*/  IMAD.MOV.U32 R13, RZ, RZ, R9 ;  /* 0x000000ffff0d7224 */ /* 0x000fe400078e0009 */
[----:B------:R-:W-:-:S07]  /*25610*/  IMAD.MOV.U32 R7, RZ, RZ, R14 ;  /* 0x000000ffff077224 */ /* 0x000fce00078e000e */
[----:B------:R-:W-:Y:S05]  /*25620*/  WARPSYNC.COLLECTIVE R15, `(.L_x_3112) ;  /* 0x000000000f087348 */ /* 0x000fea0003c00000 */
[----:B------:R0:W1:Y:S02]  /*25630*/  SHFL.IDX P6, R14, R13, R12, R11 ;  /* 0x0000000c0d0e7389 */ /* 0x00006400000c000b */
[----:B01----:R-:W-:Y:S01]  /*25640*/  ENDCOLLECTIVE ;  /* 0x000000000000791b */ /* 0x003fe20003800000 */
.L_x_3112:
[----:B------:R-:W-:Y:S05]  /*25650*/  BRA `(.L_x_3113) ;  /* 0xfffffe9c00c87947 */ /* 0x000fea000383ffff */
.L_x_2859:
[----:B0-----:R0:W1:Y:S02]  /*25660*/  SYNCS.PHASECHK.TRANS64.TRYWAIT P0, [R16+URZ+0x34800], R61 ;  /* 0x0348003d100075a7 */ /* 0x001064000800017f */
[----:B-1----:R-:W-:Y:S05]  /*25670*/  @!P0 NANOSLEEP.SYNCS 0x989680 ;  /* 0x009896800000895d */ /* 0x002fea0003900000 */
[----:B------:R-:W1:Y:S02]  /*25680*/  @!P0 SYNCS.PHASECHK.TRANS64 P0, [R16+URZ+0x34800], R61 ;  /* 0x0348003d100085a7 */ /* 0x000e64000800007f */
[----:B-1----:R-:W-:Y:S05]  /*25690*/  @!P0 BRA `(.L_x_2859) ;  /* 0xfffffffc00f08947 */ /* 0x002fea000383ffff */
[----:B------:R-:W-:Y:S05]  /*256a0*/  BRA `(.L_x_3114) ;  /* 0xfffffea4004c7947 */ /* 0x000fea000383ffff */
.L_x_2873:
[----:B-1----:R1:W2:Y:S02]  /*256b0*/  SYNCS.PHASECHK.TRANS64.TRYWAIT P2, [R3+URZ+0x34830], R0 ;  /* 0x03483000030075a7 */ /* 0x0022a4000804017f */
[----:B--2---:R-:W-:Y:S05]  /*256c0*/  @!P2 NANOSLEEP.SYNCS 0x989680 ;  /* 0x009896800000a95d */ /* 0x004fea0003900000 */
[----:B------:R-:W2:Y:S02]  /*256d0*/  @!P2 SYNCS.PHASECHK.TRANS64 P2, [R3+URZ+0x34830], R0 ;  /* 0x034830000300a5a7 */ /* 0x000ea4000804007f */
[----:B--2---:R-:W-:Y:S05]  /*256e0*/  @!P2 BRA `(.L_x_2873) ;  /* 0xfffffffc00f0a947 */ /* 0x004fea000383ffff */
[----:B------:R-:W-:Y:S05]  /*256f0*/  BRA `(.L_x_2872) ;  /* 0xfffffecc00c47947 */ /* 0x000fea000383ffff */
.L_x_2880:
[----:B-1----:R1:W2:Y:S02]  /*25700*/  SYNCS.PHASECHK.TRANS64.TRYWAIT P3, [R15+URZ+0x34830], R0 ;  /* 0x034830000f0075a7 */ /* 0x0022a4000806017f */
[----:B--2---:R-:W-:Y:S05]  /*25710*/  @!P3 NANOSLEEP.SYNCS 0x989680 ;  /* 0x009896800000b95d */ /* 0x004fea0003900000 */
[----:B------:R-:W2:Y:S02]  /*25720*/  @!P3 SYNCS.PHASECHK.TRANS64 P3, [R15+URZ+0x34830], R0 ;  /* 0x034830000f00b5a7 */ /* 0x000ea4000806007f */
[----:B--2---:R-:W-:Y:S05]  /*25730*/  @!P3 BRA `(.L_x_2880) ;  /* 0xfffffffc00f0b947 */ /* 0x004fea000383ffff */
[----:B------:R-:W-:Y:S05]  /*25740*/  BRA `(.L_x_2879) ;  /* 0xfffffef800187947 */ /* 0x000fea000383ffff */
.L_x_2885:
[----:B-1----:R1:W2:Y:S02]  /*25750*/  SYNCS.PHASECHK.TRANS64.TRYWAIT P3, [R12+URZ+0x34850], R0 ;  /* 0x034850000c0075a7 */ /* 0x0022a4000806017f */
[----:B--2---:R-:W-:Y:S05]  /*25760*/  @!P3 NANOSLEEP.SYNCS 0x989680 ;  /* 0x009896800000b95d */ /* 0x004fea0003900000 */
[----:B------:R-:W2:Y:S02]  /*25770*/  @!P3 SYNCS.PHASECHK.TRANS64 P3, [R12+URZ+0x34850], R0 ;  /* 0x034850000c00b5a7 */ /* 0x000ea4000806007f */
[----:B--2---:R-:W-:Y:S05]  /*25780*/  @!P3 BRA `(.L_x_2885) ;  /* 0xfffffffc00f0b947 */ /* 0x004fea000383ffff */
[----:B------:R-:W-:Y:S05]  /*25790*/  BRA `(.L_x_2884) ;  /* 0xffffff0400107947 */ /* 0x000fea000383ffff */
.L_x_2893:
[----:B-1----:R1:W2:Y:S02]  /*257a0*/  SYNCS.PHASECHK.TRANS64.TRYWAIT P2, [R0+URZ+0x34830], R11 ;  /* 0x0348300b000075a7 */ /* 0x0022a4000804017f */
[----:B--2---:R-:W-:Y:S05]  /*257b0*/  @!P2 NANOSLEEP.SYNCS 0x989680 ;  /* 0x009896800000a95d */ /* 0x004fea0003900000 */
[----:B------:R-:W2:Y:S02]  /*257c0*/  @!P2 SYNCS.PHASECHK.TRANS64 P2, [R0+URZ+0x34830], R11 ;  /* 0x0348300b0000a5a7 */ /* 0x000ea4000804007f */
[----:B--2---:R-:W-:Y:S05]  /*257d0*/  @!P2 BRA `(.L_x_2893) ;  /* 0xfffffffc00f0a947 */ /* 0x004fea000383ffff */
[----:B------:R-:W-:Y:S05]  /*257e0*/  BRA `(.L_x_2892) ;  /* 0xffffff2400a47947 */ /* 0x000fea000383ffff */
.L_x_2898:
[----:B-1----:R1:W2:Y:S02]  /*257f0*/  SYNCS.PHASECHK.TRANS64.TRYWAIT P2, [R15+URZ+0x34850], R0 ;  /* 0x034850000f0075a7 */ /* 0x0022a4000804017f */
[----:B--2---:R-:W-:Y:S05]  /*25800*/  @!P2 NANOSLEEP.SYNCS 0x989680 ;  /* 0x009896800000a95d */ /* 0x004fea0003900000 */
[----:B------:R-:W2:Y:S02]  /*25810*/  @!P2 SYNCS.PHASECHK.TRANS64 P2, [R15+URZ+0x34850], R0 ;  /* 0x034850000f00a5a7 */ /* 0x000ea4000804007f */
[----:B--2---:R-:W-:Y:S05]  /*25820*/  @!P2 BRA `(.L_x_2898) ;  /* 0xfffffffc00f0a947 */ /* 0x004fea000383ffff */
[----:B------:R-:W-:Y:S05]  /*25830*/  BRA `(.L_x_2897) ;  /* 0xffffff30009c7947 */ /* 0x000fea000383ffff */
.L_x_2904:
[----:B-1----:R1:W2:Y:S02]  /*25840*/  SYNCS.PHASECHK.TRANS64.TRYWAIT P0, [R11+URZ+0x34850], R2 ;  /* 0x034850020b0075a7 */ /* 0x0022a4000800017f */
[----:B--2---:R-:W-:Y:S05]  /*25850*/  @!P0 NANOSLEEP.SYNCS 0x989680 ;  /* 0x009896800000895d */ /* 0x004fea0003900000 */
[----:B------:R-:W2:Y:S02]  /*25860*/  @!P0 SYNCS.PHASECHK.TRANS64 P0, [R11+URZ+0x34850], R2 ;  /* 0x034850020b0085a7 */ /* 0x000ea4000800007f */
[----:B--2---:R-:W-:Y:S05]  /*25870*/  @!P0 BRA `(.L_x_2904) ;  /* 0xfffffffc00f08947 */ /* 0x004fea000383ffff */
[----:B------:R-:W-:Y:S05]  /*25880*/  BRA `(.L_x_2903) ;  /* 0xffffff4c00c07947 */ /* 0x000fea000383ffff */
.L_x_2940:
[----:B------:R-:W1:Y:S01]  /*25890*/  S2R R6, SR_TID.X ;  /* 0x0000000000067919 */ /* 0x000e620000002100 */
[----:B------:R-:W-:Y:S01]  /*258a0*/  BSSY B1, `(.L_x_3115) ;  /* 0x000000a000017945 */ /* 0x000fe20003800000 */
[----:B------:R-:W-:Y:S02]  /*258b0*/  IMAD.MOV.U32 R12, RZ, RZ, RZ ;  /* 0x000000ffff0c7224 */ /* 0x000fe400078e00ff */
[----:B------:R-:W-:Y:S02]  /*258c0*/  IMAD.MOV.U32 R11, RZ, RZ, 0x1f ;  /* 0x0000001fff0b7424 */ /* 0x000fe400078e00ff */
[----:B------:R-:W-:Y:S01]  /*258d0*/  IMAD.MOV.U32 R15, RZ, RZ, -0x1 ;  /* 0xffffffffff0f7424 */ /* 0x000fe200078e00ff */
[----:B-1----:R-:W-:-:S04]  /*258e0*/  SHF.R.U32.HI R6, RZ, 0x5, R6 ;  /* 0x00000005ff067819 */ /* 0x002fc80000011606 */
[----:B------:R-:W-:-:S05]  /*258f0*/  LOP3.LUT R6, R6, 0x3, RZ, 0xc0, !PT ;  /* 0x0000000306067812 */ /* 0x000fca00078ec0ff */
[----:B0-----:R-:W-:-:S07]  /*25900*/  IMAD.MOV.U32 R13, RZ, RZ, R6 ;  /* 0x000000ffff0d7224 */ /* 0x001fce00078e0006 */
[----:B------:R-:W-:Y:S05]  /*25910*/  WARPSYNC.COLLECTIVE R15, `(.L_x_3116) ;  /* 0x000000000f087348 */ /* 0x000fea0003c00000 */
[----:B------:R0:W1:Y:S02]  /*25920*/  SHFL.IDX P6, R14, R13, R12, R11 ;  /* 0x0000000c0d0e7389 */ /* 0x00006400000c000b */
[----:B01----:R-:W-:Y:S01]  /*25930*/  ENDCOLLECTIVE ;  /* 0x000000000000791b */ /* 0x003fe20003800000 */
.L_x_3116:
[----:B------:R-:W-:Y:S05]  /*25940*/  BSYNC B1 ;  /* 0x0000000000017941 */ /* 0x000fea0003800000 */
.L_x_3115:
[----:B------:R-:W-:Y:S05]  /*25950*/  BRA `(.L_x_3117) ;  /* 0xffffff8c00287947 */ /* 0x000fea000383ffff */
.L_x_2942:
[----:B------:R-:W-:Y:S01]  /*25960*/  BSSY B1, `(.L_x_3118) ;  /* 0x0000006000017945 */ /* 0x000fe20003800000 */
[----:B------:R-:W-:-:S07]  /*25970*/  IMAD.MOV.U32 R15, RZ, RZ, -0x1 ;  /* 0xffffffffff0f7424 */ /* 0x000fce00078e00ff */
[----:B01----:R-:W-:Y:S05]  /*25980*/  WARPSYNC.COLLECTIVE R15, `(.L_x_3119) ;  /* 0x000000000f0c7348 */ /* 0x003fea0003c00000 */
[----:B------:R-:W-:Y:S02]  /*25990*/  ELECT P6, UR62, PT ;  /* 0x00000000003e782f */ /* 0x000fe400038c0000 */
[----:B------:R-:W-:Y:S01]  /*259a0*/  MOV R14, UR62 ;  /* 0x0000003e000e7c02 */ /* 0x000fe20008000f00 */
[----:B01----:R-:W-:Y:S10]  /*259b0*/  ENDCOLLECTIVE ;  /* 0x000000000000791b */ /* 0x003ff40003800000 */
.L_x_3119:
[----:B------:R-:W-:Y:S05]  /*259c0*/  BSYNC B1 ;  /* 0x0000000000017941 */ /* 0x000fea0003800000 */
.L_x_3118:
[----:B------:R-:W-:Y:S05]  /*259d0*/  BRA `(.L_x_2941) ;  /* 0xffffff8c00207947 */ /* 0x000fea000383ffff */
.L_x_2944:
[----:B-1----:R-:W2:Y:S02]  /*259e0*/  LDL R4, [R1+0x4] ;  /* 0x0000040001047983 */ /* 0x002ea40000100800 */
[----:B--2---:R1:W2:Y:S02]  /*259f0*/  SYNCS.PHASECHK.TRANS64.TRYWAIT P0, [R4+URZ+0x34820], R3 ;  /* 0x03482003040075a7 */ /* 0x0042a4000800017f */
[----:B--2---:R-:W-:Y:S05]  /*25a00*/  @!P0 NANOSLEEP.SYNCS 0x989680 ;  /* 0x009896800000895d */ /* 0x004fea0003900000 */
[----:B------:R-:W2:Y:S02]  /*25a10*/  @!P0 SYNCS.PHASECHK.TRANS64 P0, [R4+URZ+0x34820], R3 ;  /* 0x03482003040085a7 */ /* 0x000ea4000800007f */
[----:B--2---:R-:W-:Y:S05]  /*25a20*/  @!P0 BRA `(.L_x_2944) ;  /* 0xfffffffc00ec8947 */ /* 0x004fea000383ffff */
[----:B------:R-:W-:Y:S05]  /*25a30*/  BRA `(.L_x_3120) ;  /* 0xffffff8c00307947 */ /* 0x000fea000383ffff */
.L_x_2948:
[----:B-1----:R1:W2:Y:S02]  /*25a40*/  SYNCS.PHASECHK.TRANS64.TRYWAIT P0, [R5+URZ+0x348a0], R9 ;  /* 0x0348a009050075a7 */ /* 0x0022a4000800017f */
[----:B--2---:R-:W-:Y:S05]  /*25a50*/  @!P0 NANOSLEEP.SYNCS 0x989680 ;  /* 0x009896800000895d */ /* 0x004fea0003900000 */
[----:B------:R-:W2:Y:S02]  /*25a60*/  @!P0 SYNCS.PHASECHK.TRANS64 P0, [R5+URZ+0x348a0], R9 ;  /* 0x0348a009050085a7 */ /* 0x000ea4000800007f */
[----:B--2---:R-:W-:Y:S05]  /*25a70*/  @!P0 BRA `(.L_x_2948) ;  /* 0xfffffffc00f08947 */ /* 0x004fea000383ffff */
[----:B------:R-:W-:Y:S05]  /*25a80*/  BRA `(.L_x_3121) ;  /* 0xffffff8c00547947 */ /* 0x000fea000383ffff */
.L_x_2955:
[----:B--2---:R2:W3:Y:S02]  /*25a90*/  SYNCS.PHASECHK.TRANS64.TRYWAIT P0, [R5+URZ+0x348c0], R9 ;  /* 0x0348c009050075a7 */ /* 0x0044e4000800017f */
[----:B---3--:R-:W-:Y:S05]  /*25aa0*/  @!P0 NANOSLEEP.SYNCS 0x989680 ;  /* 0x009896800000895d */ /* 0x008fea0003900000 */
[----:B------:R-:W3:Y:S02]  /*25ab0*/  @!P0 SYNCS.PHASECHK.TRANS64 P0, [R5+URZ+0x348c0], R9 ;  /* 0x0348c009050085a7 */ /* 0x000ee4000800007f */
[----:B---3--:R-:W-:Y:S05]  /*25ac0*/  @!P0 BRA `(.L_x_2955) ;  /* 0xfffffffc00f08947 */ /* 0x008fea000383ffff */
[----:B------:R-:W-:Y:S05]  /*25ad0*/  BRA `(.L_x_3122) ;  /* 0xffffff9000547947 */ /* 0x000fea000383ffff */
.L_x_2963:
[----:B-1----:R1:W2:Y:S02]  /*25ae0*/  SYNCS.PHASECHK.TRANS64.TRYWAIT P1, [R7+URZ+0x348a0], R6 ;  /* 0x0348a006070075a7 */ /* 0x0022a4000802017f */
[----:B--2---:R-:W-:Y:S05]  /*25af0*/  @!P1 NANOSLEEP.SYNCS 0x989680 ;  /* 0x009896800000995d */ /* 0x004fea0003900000 */
[----:B------:R-:W2:Y:S02]  /*25b00*/  @!P1 SYNCS.PHASECHK.TRANS64 P1, [R7+URZ+0x348a0], R6 ;  /* 0x0348a006070095a7 */ /* 0x000ea4000802007f */
[----:B--2---:R-:W-:Y:S05]  /*25b10*/  @!P1 BRA `(.L_x_2963) ;  /* 0xfffffffc00f09947 */ /* 0x004fea000383ffff */
[----:B------:R-:W-:Y:S05]  /*25b20*/  BRA `(.L_x_3123) ;  /* 0xffffff9400847947 */ /* 0x000fea000383ffff */
.L_x_2970:
[----:B--2---:R2:W3:Y:S02]  /*25b30*/  SYNCS.PHASECHK.TRANS64.TRYWAIT P1, [R7+URZ+0x348c0], R6 ;  /* 0x0348c006070075a7 */ /* 0x0044e4000802017f */
[----:B---3--:R-:W-:Y:S05]  /*25b40*/  @!P1 NANOSLEEP.SYNCS 0x989680 ;  /* 0x009896800000995d */ /* 0x008fea0003900000 */
[----:B------:R-:W3:Y:S02]  /*25b50*/  @!P1 SYNCS.PHASECHK.TRANS64 P1, [R7+URZ+0x348c0], R6 ;  /* 0x0348c006070095a7 */ /* 0x000ee4000802007f */
[----:B---3--:R-:W-:Y:S05]  /*25b60*/  @!P1 BRA `(.L_x_2970) ;  /* 0xfffffffc00f09947 */ /* 0x008fea000383ffff */
[----:B------:R-:W-:Y:S05]  /*25b70*/  BRA `(.L_x_3124) ;  /* 0xffffff9800807947 */ /* 0x000fea000383ffff */
.L_x_2984:
        /* <DEDUP_REMOVED lines=11> */
.L_x_3126:
[----:B------:R-:W-:Y:S05]  /*25c30*/  BSYNC B0 ;  /* 0x0000000000007941 */ /* 0x000fea0003800000 */
.L_x_3125:
[----:B------:R-:W-:Y:S05]  /*25c40*/  BRA `(.L_x_3127) ;  /* 0xffffffa400287947 */ /* 0x000fea000383ffff */
.L_x_2986:
[----:B------:R-:W-:Y:S01]  /*25c50*/  BSSY B0, `(.L_x_3128) ;  /* 0x0000006000007945 */ /* 0x000fe20003800000 */
[----:B------:R-:W-:-:S07]  /*25c60*/  IMAD.MOV.U32 R15, RZ, RZ, -0x1 ;  /* 0xffffffffff0f7424 */ /* 0x000fce00078e00ff */
[----:B01----:R-:W-:Y:S05]  /*25c70*/  WARPSYNC.COLLECTIVE R15, `(.L_x_3129) ;  /* 0x000000000f0c7348 */ /* 0x003fea0003c00000 */
[----:B------:R-:W-:Y:S02]  /*25c80*/  ELECT P6, UR62, PT ;  /* 0x00000000003e782f */ /* 0x000fe400038c0000 */
[----:B------:R-:W-:Y:S01]  /*25c90*/  MOV R14, UR62 ;  /* 0x0000003e000e7c02 */ /* 0x000fe20008000f00 */
[----:B01----:R-:W-:Y:S10]  /*25ca0*/  ENDCOLLECTIVE ;  /* 0x000000000000791b */ /* 0x003ff40003800000 */
.L_x_3129:
[----:B------:R-:W-:Y:S05]  /*25cb0*/  BSYNC B0 ;  /* 0x0000000000007941 */ /* 0x000fea0003800000 */
.L_x_3128:
[----:B------:R-:W-:Y:S05]  /*25cc0*/  BRA `(.L_x_3130) ;  /* 0xffffffa400387947 */ /* 0x000fea000383ffff */
.L_x_2988:
[----:B-1----:R1:W2:Y:S02]  /*25cd0*/  SYNCS.PHASECHK.TRANS64.TRYWAIT P0, [R0+URZ+0x34840], R2 ;  /* 0x03484002000075a7 */ /* 0x0022a4000800017f */
[----:B--2---:R-:W-:Y:S05]  /*25ce0*/  @!P0 NANOSLEEP.SYNCS 0x989680 ;  /* 0x009896800000895d */ /* 0x004fea0003900000 */
[----:B------:R-:W2:Y:S02]  /*25cf0*/  @!P0 SYNCS.PHASECHK.TRANS64 P0, [R0+URZ+0x34840], R2 ;  /* 0x03484002000085a7 */ /* 0x000ea4000800007f */
[----:B--2---:R-:W-:Y:S05]  /*25d00*/  @!P0 BRA `(.L_x_2988) ;  /* 0xfffffffc00f08947 */ /* 0x004fea000383ffff */
[----:B------:R-:W-:Y:S05]  /*25d10*/  BRA `(.L_x_3131) ;  /* 0xffffffa400a47947 */ /* 0x000fea000383ffff */
.L_x_2992:
        /* <DEDUP_REMOVED lines=8> */
.L_x_3132:
[----:B------:R-:W-:Y:S02]  /*25da0*/  IMAD.MOV.U32 R13, RZ, RZ, R3 ;  /* 0x000000ffff0d7224 */ /* 0x000fe400078e0003 */
[----:B------:R-:W-:-:S07]  /*25db0*/  IMAD.MOV.U32 R4, RZ, RZ, R14 ;  /* 0x000000ffff047224 */ /* 0x000fce00078e000e */
[----:B------:R-:W-:Y:S05]  /*25dc0*/  WARPSYNC.COLLECTIVE R15, `(.L_x_3133) ;  /* 0x000000000f087348 */ /* 0x000fea0003c00000 */
[----:B------:R0:W1:Y:S02]  /*25dd0*/  SHFL.IDX P6, R14, R13, R12, R11 ;  /* 0x0000000c0d0e7389 */ /* 0x00006400000c000b */
[----:B01----:R-:W-:Y:S01]  /*25de0*/  ENDCOLLECTIVE ;  /* 0x000000000000791b */ /* 0x003fe20003800000 */
.L_x_3133:
[----:B------:R-:W-:Y:S02]  /*25df0*/  IMAD.MOV.U32 R13, RZ, RZ, R2 ;  /* 0x000000ffff0d7224 */ /* 0x000fe400078e0002 */
[----:B------:R-:W-:Y:S02]  /*25e00*/  IMAD.MOV.U32 R12, RZ, RZ, 0x1 ;  /* 0x00000001ff0c7424 */ /* 0x000fe400078e00ff */
[----:B------:R-:W-:-:S07]  /*25e10*/  IMAD.MOV.U32 R5, RZ, RZ, R14 ;  /* 0x000000ffff057224 */ /* 0x000fce00078e000e */
[----:B------:R-:W-:Y:S05]  /*25e20*/  WARPSYNC.COLLECTIVE R15, `(.L_x_3134) ;  /* 0x000000000f087348 */ /* 0x000fea0003c00000 */
[----:B------:R0:W1:Y:S02]  /*25e30*/  SHFL.IDX P6, R14, R13, R12, R11 ;  /* 0x0000000c0d0e7389 */ /* 0x00006400000c000b */
[----:B01----:R-:W-:Y:S01]  /*25e40*/  ENDCOLLECTIVE ;  /* 0x000000000000791b */ /* 0x003fe20003800000 */
.L_x_3134:
[----:B------:R-:W-:Y:S02]  /*25e50*/  IMAD.MOV.U32 R13, RZ, RZ, R3 ;  /* 0x000000ffff0d7224 */ /* 0x000fe400078e0003 */
[----:B------:R-:W-:Y:S02]  /*25e60*/  IMAD R0, R8, R7, RZ ;  /* 0x0000000708007224 */ /* 0x000fe400078e02ff */
[----:B------:R-:W0:Y:S02]  /*25e70*/  S2R R8, SR_TID.X ;  /* 0x0000000000087919 */ /* 0x000e240000002100 */
[----:B0-----:R-:W-:-:S04]  /*25e80*/  LOP3.LUT R8, R8, 0x7f, RZ, 0xc0, !PT ;  /* 0x0000007f08087812 */ /* 0x001fc800078ec0ff */
[----:B------:R-:W-:-:S05]  /*25e90*/  SHF.R.U32.HI R8, RZ, 0x3, R8 ;  /* 0x00000003ff087819 */ /* 0x000fca0000011608 */
[----:B------:R-:W-:Y:S02]  /*25ea0*/  IMAD R17, R17, 0x80, R8 ;  /* 0x0000008011117824 */ /* 0x000fe400078e0208 */
[----:B------:R-:W-:-:S07]  /*25eb0*/  IMAD.MOV.U32 R8, RZ, RZ, R14 ;  /* 0x000000ffff087224 */ /* 0x000fce00078e000e */
[----:B------:R-:W-:Y:S05]  /*25ec0*/  WARPSYNC.COLLECTIVE R15, `(.L_x_3135) ;  /* 0x000000000f087348 */ /* 0x000fea0003c00000 */
[----:B------:R0:W1:Y:S02]  /*25ed0*/  SHFL.IDX P6, R14, R13, R12, R11 ;  /* 0x0000000c0d0e7389 */ /* 0x00006400000c000b */
[----:B01----:R-:W-:Y:S01]  /*25ee0*/  ENDCOLLECTIVE ;  /* 0x000000000000791b */ /* 0x003fe20003800000 */
.L_x_3135:
[----:B------:R-:W-:-:S13]  /*25ef0*/  ISETP.GE.AND P3, PT, R17, R0, PT ;  /* 0x000000001100720c */ /* 0x000fda0003f66270 */
[----:B------:R-:W-:Y:S01]  /*25f00*/  @!P3 LEA R5, P5, R10, R5, 0x1 ;  /* 0x000000050a05b211 */ /* 0x000fe200078a08ff */
[----:B------:R-:W-:Y:S02]  /*25f10*/  IMAD.MOV.U32 R13, RZ, RZ, R2 ;  /* 0x000000ffff0d7224 */ /* 0x000fe400078e0002 */
[----:B------:R-:W-:Y:S02]  /*25f20*/  IMAD.MOV.U32 R12, RZ, RZ, 0x2 ;  /* 0x00000002ff0c7424 */ /* 0x000fe400078e00ff */
[----:B------:R-:W-:-:S05]  /*25f30*/  @!P3 IMAD.X R4, RZ, RZ, R4, P5 ;  /* 0x000000ffff04b224 */ /* 0x000fca00028e0604 */
[----:B------:R-:W-:Y:S01]  /*25f40*/  @!P3 LOP3.LUT R5, R5, R4, RZ, 0x3c, !PT ;  /* 0x000000040505b212 */ /* 0x000fe200078e3cff */
[----:B------:R-:W-:-:S07]  /*25f50*/  IMAD.MOV.U32 R6, RZ, RZ, R14 ;  /* 0x000000ffff067224 */ /* 0x000fce00078e000e */
[----:B------:R-:W-:Y:S05]  /*25f60*/  WARPSYNC.COLLECTIVE R15, `(.L_x_3136) ;  /* 0x000000000f087348 */ /* 0x000fea0003c00000 */
[----:B------:R0:W1:Y:S02]  /*25f70*/  SHFL.IDX P6, R14, R13, R12, R11 ;  /* 0x0000000c0d0e7389 */ /* 0x00006400000c000b */
[----:B01----:R-:W-:Y:S01]  /*25f80*/  ENDCOLLECTIVE ;  /* 0x000000000000791b */ /* 0x003fe20003800000 */
.L_x_3136:
[----:B------:R-:W-:-:S04]  /*25f90*/  @!P3 LOP3.LUT R4, R5, R4, RZ, 0x3c, !PT ;  /* 0x000000040504b212 */ /* 0x000fc800078e3cff */
[----:B------:R-:W-:-:S05]  /*25fa0*/  @!P3 LOP3.LUT R5, R5, R4, RZ, 0x3c, !PT ;  /* 0x000000040505b212 */ /* 0x000fca00078e3cff */
[----:B------:R-:W-:Y:S01]  /*25fb0*/  @!PT LDS RZ, [RZ] ;  /* 0x00000000fffff984 */ /* 0x000fe20000000800 */
[----:B------:R-:W-:Y:S01]  /*25fc0*/  @!PT LDS RZ, [RZ] ;  /* 0x00000000fffff984 */ /* 0x000fe20000000800 */
[----:B------:R-:W-:Y:S01]  /*25fd0*/  @!PT LDS RZ, [RZ] ;  /* 0x00000000fffff984 */ /* 0x000fe20000000800 */
[----:B------:R-:W-:Y:S04]  /*25fe0*/  @!P3 LDGSTS.E.BYPASS.LTC128B.128 [R9+0x10400], desc[UR60][R4.64], !P2 ;  /* 0x104000000409bfae */ /* 0x000fe8000d101d7c */
[----:B------:R-:W-:Y:S01]  /*25ff0*/  @!P3 LDGSTS.E.BYPASS.LTC128B.128 [R9+0x14400], desc[UR60][R4.64+0x80], !P1 ;  /* 0x144000800409bfae */ /* 0x000fe2000c901d7c */
[----:B------:R-:W-:-:S03]  /*26000*/  IMAD.MOV.U32 R13, RZ, RZ, R3 ;  /* 0x000000ffff0d7224 */ /* 0x000fc600078e0003 */
[----:B------:R0:W-:Y:S02]  /*26010*/  @!P3 LDGSTS.E.BYPASS.LTC128B.128 [R9+0x18400], desc[UR60][R4.64+0x100], !P0 ;  /* 0x184001000409bfae */ /* 0x0001e4000c101d7c */
[----:B0-----:R-:W-:-:S05]  /*26020*/  VIADD R4, R17, 0x10 ;  /* 0x0000001011047836 */ /* 0x001fca0000000000 */
[----:B------:R-:W-:-:S13]  /*26030*/  ISETP.GE.AND P3, PT, R4, R0, PT ;  /* 0x000000000400720c */ /* 0x000fda0003f66270 */
[----:B------:R-:W-:-:S05]  /*26040*/  @!P3 LEA R7, P5, R10, R6, 0x1 ;  /* 0x000000060a07b211 */ /* 0x000fca00078a08ff */
[----:B------:R-:W-:Y:S02]  /*26050*/  @!P3 IMAD.X R6, RZ, RZ, R8, P5 ;  /* 0x000000ffff06b224 */ /* 0x000fe400028e0608 */
[----:B------:R-:W-:Y:S02]  /*26060*/  @!P3 IMAD.MOV.U32 R4, RZ, RZ, R7 ;  /* 0x000000ffff04b224 */ /* 0x000fe400078e0007 */
[----:B------:R-:W-:Y:S02]  /*26070*/  @!P3 IMAD.MOV.U32 R5, RZ, RZ, R6 ;  /* 0x000000ffff05b224 */ /* 0x000fe400078e0006 */
[----:B------:R-:W-:-:S07]  /*26080*/  IMAD.MOV.U32 R6, RZ, RZ, R14 ;  /* 0x000000ffff067224 */ /* 0x000fce00078e000e */
[----:B------:R-:W-:Y:S05]  /*26090*/  WARPSYNC.COLLECTIVE R15, `(.L_x_3137) ;  /* 0x000000000f087348 */ /* 0x000fea0003c00000 */
[----:B------:R0:W1:Y:S02]  /*260a0*/  SHFL.IDX P6, R14, R13, R12, R11 ;  /* 0x0000000c0d0e7389 */ /* 0x00006400000c000b */
[----:B01----:R-:W-:Y:S01]  /*260b0*/  ENDCOLLECTIVE ;  /* 0x000000000000791b */ /* 0x003fe20003800000 */
.L_x_3137:
        /* <DEDUP_REMOVED lines=8> */
[----:B0-----:R-:W-:-:S05]  /*26140*/  VIADD R4, R17, 0x20 ;  /* 0x0000002011047836 */ /* 0x001fca0000000000 */
[----:B------:R-:W-:Y:S01]  /*26150*/  ISETP.GE.AND P3, PT, R4, R0, PT ;  /* 0x000000000400720c */ /* 0x000fe20003f66270 */
[----:B------:R-:W-:-:S12]  /*26160*/  IMAD.MOV.U32 R4, RZ, RZ, R14 ;  /* 0x000000ffff047224 */ /* 0x000fd800078e000e */
[----:B------:R-:W-:Y:S05]  /*26170*/  WARPSYNC.COLLECTIVE R15, `(.L_x_3138) ;  /* 0x000000000f087348 */ /* 0x000fea0003c00000 */
[----:B------:R0:W1:Y:S02]  /*26180*/  SHFL.IDX P6, R14, R13, R12, R11 ;  /* 0x0000000c0d0e7389 */ /* 0x00006400000c000b */
[----:B01----:R-:W-:Y:S01]  /*26190*/  ENDCOLLECTIVE ;  /* 0x000000000000791b */ /* 0x003fe20003800000 */
.L_x_3138:
[----:B------:R-:W-:Y:S01]  /*261a0*/  @!P3 LEA R7, P4, R10, R4, 0x1 ;  /* 0x000000040a07b211 */ /* 0x000fe200078808ff */
[----:B------:R-:W-:-:S04]  /*261b0*/  IMAD.MOV.U32 R13, RZ, RZ, R3 ;  /* 0x000000ffff0d7224 */ /* 0x000fc800078e0003 */
[----:B------:R-:W-:-:S04]  /*261c0*/  @!P3 IMAD.X R4, RZ, RZ, R6, P4 ;  /* 0x000000ffff04b224 */ /* 0x000fc800020e0606 */
[----:B------:R-:W-:Y:S02]  /*261d0*/  @!P3 IMAD.MOV.U32 R5, RZ, RZ, R4 ;  /* 0x000000ffff05b224 */ /* 0x000fe400078e0004 */
[----:B------:R-:W-:Y:S02]  /*261e0*/  @!P3 IMAD.MOV.U32 R4, RZ, RZ, R7 ;  /* 0x000000ffff04b224 */ /* 0x000fe400078e0007 */
[----:B------:R-:W-:-:S07]  /*261f0*/  IMAD.MOV.U32 R6, RZ, RZ, R14 ;  /* 0x000000ffff067224 */ /* 0x000fce00078e000e */
[----:B------:R-:W-:Y:S05]  /*26200*/  WARPSYNC.COLLECTIVE R15, `(.L_x_3139) ;  /* 0x000000000f087348 */ /* 0x000fea0003c00000 */
[----:B------:R0:W1:Y:S02]  /*26210*/  SHFL.IDX P6, R14, R13, R12, R11 ;  /* 0x0000000c0d0e7389 */ /* 0x00006400000c000b */
[----:B01----:R-:W-:Y:S01]  /*26220*/  ENDCOLLECTIVE ;  /* 0x000000000000791b */ /* 0x003fe20003800000 */
.L_x_3139:
        /* <DEDUP_REMOVED lines=14> */
.L_x_3140:
[----:B------:R-:W-:Y:S01]  /*26310*/  @!P3 LEA R5, P4, R10, R4, 0x1 ;  /* 0x000000040a05b211 */ /* 0x000fe200078808ff */
[----:B------:R-:W-:-:S04]  /*26320*/  IMAD.MOV.U32 R13, RZ, RZ, R3 ;  /* 0x000000ffff0d7224 */ /* 0x000fc800078e0003 */
[----:B------:R-:W-:-:S05]  /*26330*/  @!P3 IMAD.X R4, RZ, RZ, R6, P4 ;  /* 0x000000ffff04b224 */ /* 0x000fca00020e0606 */
[----:B------:R-:W-:Y:S01]  /*26340*/  @!P3 LOP3.LUT R5, R5, R4, RZ, 0x3c, !PT ;  /* 0x000000040505b212 */ /* 0x000fe200078e3cff */
[----:B------:R-:W-:-:S03]  /*26350*/  IMAD.MOV.U32 R6, RZ, RZ, R14 ;  /* 0x000000ffff067224 */ /* 0x000fc600078e000e */
[----:B------:R-:W-:-:S07]  /*26360*/  @!P3 LOP3.LUT R4, R5, R4, RZ, 0x3c, !PT ;  /* 0x000000040504b212 */ /* 0x000fce00078e3cff */
[----:B------:R-:W-:Y:S05]  /*26370*/  WARPSYNC.COLLECTIVE R15, `(.L_x_3141) ;  /* 0x000000000f087348 */ /* 0x000fea0003c00000 */
[----:B------:R0:W1:Y:S02]  /*26380*/  SHFL.IDX P6, R14, R13, R12, R11 ;  /* 0x0000000c0d0e7389 */ /* 0x00006400000c000b */
[----:B01----:R-:W-:Y:S01]  /*26390*/  ENDCOLLECTIVE ;  /* 0x000000000000791b */ /* 0x003fe20003800000 */
.L_x_3141:
[----:B------:R-:W-:-:S05]  /*263a0*/  @!P3 LOP3.LUT R5, R5, R4, RZ, 0x3c, !PT ;  /* 0x000000040505b212 */ /* 0x000fca00078e3cff */
[----:B------:R-:W-:Y:S01]  /*263b0*/  @!PT LDS RZ, [RZ] ;  /* 0x00000000fffff984 */ /* 0x000fe20000000800 */
[----:B------:R-:W-:Y:S01]  /*263c0*/  @!PT LDS RZ, [RZ] ;  /* 0x00000000fffff984 */ /* 0x000fe20000000800 */
[----:B------:R-:W-:Y:S01]  /*263d0*/  @!PT LDS RZ, [RZ] ;  /* 0x00000000fffff984 */ /* 0x000fe20000000800 */
[----:B------:R-:W-:Y:S04]  /*263e0*/  @!P3 LDGSTS.E.BYPASS.LTC128B.128 [R9+0x11c00], desc[UR60][R4.64], !P2 ;  /* 0x11c000000409bfae */ /* 0x000fe8000d101d7c */
[----:B------:R-:W-:Y:S01]  /*263f0*/  @!P3 LDGSTS.E.BYPASS.LTC128B.128 [R9+0x15c00], desc[UR60][R4.64+0x80], !P1 ;  /* 0x15c000800409bfae */ /* 0x000fe2000c901d7c */
[----:B------:R-:W-:-:S03]  /*26400*/  IMAD.MOV.U32 R13, RZ, RZ, R2 ;  /* 0x000000ffff0d7224 */ /* 0x000fc600078e0002 */
[----:B------:R0:W-:Y:S01]  /*26410*/  @!P3 LDGSTS.E.BYPASS.LTC128B.128 [R9+0x19c00], desc[UR60][R4.64+0x100], !P0 ;  /* 0x19c001000409bfae */ /* 0x0001e2000c101d7c */
[----:B------:R-:W-:Y:S02]  /*26420*/  IMAD.MOV.U32 R12, RZ, RZ, 0x5 ;  /* 0x00000005ff0c7424 */ /* 0x000fe400078e00ff */
[----:B0-----:R-:W-:-:S05]  /*26430*/  VIADD R4, R17, 0x40 ;  /* 0x0000004011047836 */ /* 0x001fca0000000000 */
[----:B------:R-:W-:Y:S01]  /*26440*/  ISETP.GE.AND P3, PT, R4, R0, PT ;  /* 0x000000000400720c */ /* 0x000fe20003f66270 */
[----:B------:R-:W-:-:S12]  /*26450*/  IMAD.MOV.U32 R4, RZ, RZ, R14 ;  /* 0x000000ffff047224 */ /* 0x000fd800078e000e */
[----:B------:R-:W-:Y:S05]  /*26460*/  WARPSYNC.COLLECTIVE R15, `(.L_x_3142) ;  /* 0x000000000f087348 */ /* 0x000fea0003c00000 */
[----:B------:R0:W1:Y:S02]  /*26470*/  SHFL.IDX P6, R14, R13, R12, R11 ;  /* 0x0000000c0d0e7389 */ /* 0x00006400000c000b */
[----:B01----:R-:W-:Y:S01]  /*26480*/  ENDCOLLECTIVE ;  /* 0x000000000000791b */ /* 0x003fe20003800000 */
.L_x_3142:
        /* <DEDUP_REMOVED lines=9> */
.L_x_3143:
        /* <DEDUP_REMOVED lines=15> */
.L_x_3144:
        /* <DEDUP_REMOVED lines=9> */
.L_x_3145:
        /* <DEDUP_REMOVED lines=9> */
[----:B0-----:R-:W-:Y:S02]  /*26730*/  VIADD R5, R17, 0x60 ;  /* 0x0000006011057836 */ /* 0x001fe40000000000 */
[----:B------:R-:W-:-:S07]  /*26740*/  IMAD.MOV.U32 R4, RZ, RZ, R14 ;  /* 0x000000ffff047224 */ /* 0x000fce00078e000e */
[----:B------:R-:W-:Y:S05]  /*26750*/  WARPSYNC.COLLECTIVE R15, `(.L_x_3146) ;  /* 0x000000000f087348 */ /* 0x000fea0003c00000 */
[----:B------:R0:W1:Y:S02]  /*26760*/  SHFL.IDX P6, R14, R13, R12, R11 ;  /* 0x0000000c0d0e7389 */ /* 0x00006400000c000b */
[----:B01----:R-:W-:Y:S01]  /*26770*/  ENDCOLLECTIVE ;  /* 0x000000000000791b */ /* 0x003fe20003800000 */
.L_x_3146:
[----:B------:R-:W-:-:S13]  /*26780*/  ISETP.GE.AND P4, PT, R5, R0, PT ;  /* 0x000000000500720c */ /* 0x000fda0003f86270 */
[----:B------:R-:W-:Y:S01]  /*26790*/  @!P4 LEA R5, P3, R10, R4, 0x1 ;  /* 0x000000040a05c211 */ /* 0x000fe200078608ff */
[----:B------:R-:W-:-:S04]  /*267a0*/  IMAD.MOV.U32 R13, RZ, RZ, R3 ;  /* 0x000000ffff0d7224 */ /* 0x000fc800078e0003 */
[----:B------:R-:W-:-:S05]  /*267b0*/  @!P4 IMAD.X R4, RZ, RZ, R6, P3 ;  /* 0x000000ffff04c224 */ /* 0x000fca00018e0606 */
[----:B------:R-:W-:-:S04]  /*267c0*/  @!P4 LOP3.LUT R5, R5, R4, RZ, 0x3c, !PT ;  /* 0x000000040505c212 */ /* 0x000fc800078e3cff */
        /* <DEDUP_REMOVED lines=12> */
.L_x_3147:
[----:B------:R-:W-:Y:S01]  /*26890*/  IMAD.MOV.U32 R3, RZ, RZ, R14 ;  /* 0x000000ffff037224 */ /* 0x000fe200078e000e */
[----:B------:R-:W-:Y:S06]  /*268a0*/  BRA `(.L_x_3148) ;  /* 0xffffffa800907947 */ /* 0x000fec000383ffff */
.L_x_2997:
[----:B0-----:R-:W3:Y:S02]  /*268b0*/  LDL R2, [R1+0x4] ;  /* 0x0000040001027983 */ /* 0x001ee40000100800 */
[----:B---3--:R0:W1:Y:S02]  /*268c0*/  SYNCS.PHASECHK.TRANS64.TRYWAIT P0, [R2+URZ+0x34820], R0 ;  /* 0x03482000020075a7 */ /* 0x008064000800017f */
[----:B-1----:R-:W-:Y:S05]  /*268d0*/  @!P0 NANOSLEEP.SYNCS 0x989680 ;  /* 0x009896800000895d */ /* 0x002fea0003900000 */
[----:B------:R-:W1:Y:S02]  /*268e0*/  @!P0 SYNCS.PHASECHK.TRANS64 P0, [R2+URZ+0x34820], R0 ;  /* 0x03482000020085a7 */ /* 0x000e64000800007f */
[----:B-1----:R-:W-:Y:S05]  /*268f0*/  @!P0 BRA `(.L_x_2997) ;  /* 0xfffffffc00ec8947 */ /* 0x002fea000383ffff */
[----:B------:R-:W-:Y:S05]  /*26900*/  BRA `(.L_x_3149) ;  /* 0xffffffac00087947 */ /* 0x000fea000383ffff */
.L_x_3006:
[----:B-1----:R1:W2:Y:S02]  /*26910*/  SYNCS.PHASECHK.TRANS64.TRYWAIT P0, [R3+URZ+0x34840], R0 ;  /* 0x03484000030075a7 */ /* 0x0022a4000800017f */
[----:B--2---:R-:W-:Y:S05]  /*26920*/  @!P0 NANOSLEEP.SYNCS 0x989680 ;  /* 0x009896800000895d */ /* 0x004fea0003900000 */
[----:B------:R-:W2:Y:S02]  /*26930*/  @!P0 SYNCS.PHASECHK.TRANS64 P0, [R3+URZ+0x34840], R0 ;  /* 0x03484000030085a7 */ /* 0x000ea4000800007f */
[----:B--2---:R-:W-:Y:S05]  /*26940*/  @!P0 BRA `(.L_x_3006) ;  /* 0xfffffffc00f08947 */ /* 0x004fea000383ffff */
[----:B------:R-:W-:Y:S05]  /*26950*/  BRA `(.L_x_3150) ;  /* 0xffffffac00cc7947 */ /* 0x000fea000383ffff */
.L_x_3013:
[----:B0-----:R0:W1:Y:S02]  /*26960*/  SYNCS.PHASECHK.TRANS64.TRYWAIT P0, [R3+URZ+0x60], R0 ;  /* 0x00006000030075a7 */ /* 0x001064000800017f */
[----:B-1----:R-:W-:Y:S05]  /*26970*/  @!P0 NANOSLEEP.SYNCS 0x989680 ;  /* 0x009896800000895d */ /* 0x002fea0003900000 */
[----:B------:R-:W1:Y:S02]  /*26980*/  @!P0 SYNCS.PHASECHK.TRANS64 P0, [R3+URZ+0x60], R0 ;  /* 0x00006000030085a7 */ /* 0x000e64000800007f */
[----:B-1----:R-:W-:Y:S05]  /*26990*/  @!P0 BRA `(.L_x_3013) ;  /* 0xfffffffc00f08947 */ /* 0x002fea000383ffff */
[----:B------:R-:W-:Y:S05]  /*269a0*/  BRA `(.L_x_3151) ;  /* 0xffffffb000e47947 */ /* 0x000fea000383ffff */
.L_x_3022:
[----:B--2---:R2:W3:Y:S02]  /*269b0*/  SYNCS.PHASECHK.TRANS64.TRYWAIT P0, [R3+URZ+0x34840], R2 ;  /* 0x03484002030075a7 */ /* 0x0044e4000800017f */
[----:B---3--:R-:W-:Y:S05]  /*269c0*/  @!P0 NANOSLEEP.SYNCS 0x989680 ;  /* 0x009896800000895d */ /* 0x008fea0003900000 */
[----:B------:R-:W3:Y:S02]  /*269d0*/  @!P0 SYNCS.PHASECHK.TRANS64 P0, [R3+URZ+0x34840], R2 ;  /* 0x03484002030085a7 */ /* 0x000ee4000800007f */
[----:B---3--:R-:W-:Y:S05]  /*269e0*/  @!P0 BRA `(.L_x_3022) ;  /* 0xfffffffc00f08947 */ /* 0x008fea000383ffff */
[----:B------:R-:W-:Y:S05]  /*269f0*/  BRA `(.L_x_3152) ;  /* 0xffffffb800847947 */ /* 0x000fea000383ffff */
.L_x_3029:
[----:B0-----:R0:W2:Y:S02]  /*26a00*/  SYNCS.PHASECHK.TRANS64.TRYWAIT P0, [R2+URZ+0x60], R3 ;  /* 0x00006003020075a7 */ /* 0x0010a4000800017f */
[----:B--2---:R-:W-:Y:S05]  /*26a10*/  @!P0 NANOSLEEP.SYNCS 0x989680 ;  /* 0x009896800000895d */ /* 0x004fea0003900000 */
[----:B------:R-:W2:Y:S02]  /*26a20*/  @!P0 SYNCS.PHASECHK.TRANS64 P0, [R2+URZ+0x60], R3 ;  /* 0x00006003020085a7 */ /* 0x000ea4000800007f */
[----:B--2---:R-:W-:Y:S05]  /*26a30*/  @!P0 BRA `(.L_x_3029) ;  /* 0xfffffffc00f08947 */ /* 0x004fea000383ffff */
[----:B------:R-:W-:Y:S05]  /*26a40*/  BRA `(.L_x_3153) ;  /* 0xffffffbc009c7947 */ /* 0x000fea000383ffff */
.L_x_3038:
[----:B---3--:R3:W4:Y:S02]  /*26a50*/  SYNCS.PHASECHK.TRANS64.TRYWAIT P0, [R2+URZ+0x34840], R3 ;  /* 0x03484003020075a7 */ /* 0x008724000800017f */
[----:B----4-:R-:W-:Y:S05]  /*26a60*/  @!P0 NANOSLEEP.SYNCS 0x989680 ;  /* 0x009896800000895d */ /* 0x010fea0003900000 */
[----:B------:R-:W4:Y:S02]  /*26a70*/  @!P0 SYNCS.PHASECHK.TRANS64 P0, [R2+URZ+0x34840], R3 ;  /* 0x03484003020085a7 */ /* 0x000f24000800007f */
[----:B----4-:R-:W-:Y:S05]  /*26a80*/  @!P0 BRA `(.L_x_3038) ;  /* 0xfffffffc00f08947 */ /* 0x010fea000383ffff */
[----:B------:R-:W-:Y:S05]  /*26a90*/  BRA `(.L_x_3154) ;  /* 0xffffffc400107947 */ /* 0x000fea000383ffff */
.L_x_3045:
[----:B0-----:R0:W2:Y:S02]  /*26aa0*/  SYNCS.PHASECHK.TRANS64.TRYWAIT P0, [R2+URZ+0x60], R5 ;  /* 0x00006005020075a7 */ /* 0x0010a4000800017f */
[----:B--2---:R-:W-:Y:S05]  /*26ab0*/  @!P0 NANOSLEEP.SYNCS 0x989680 ;  /* 0x009896800000895d */ /* 0x004fea0003900000 */
[----:B------:R-:W2:Y:S02]  /*26ac0*/  @!P0 SYNCS.PHASECHK.TRANS64 P0, [R2+URZ+0x60], R5 ;  /* 0x00006005020085a7 */ /* 0x000ea4000800007f */
[----:B--2---:R-:W-:Y:S05]  /*26ad0*/  @!P0 BRA `(.L_x_3045) ;  /* 0xfffffffc00f08947 */ /* 0x004fea000383ffff */
[----:B------:R-:W-:Y:S05]  /*26ae0*/  BRA `(.L_x_3155) ;  /* 0xffffffc800287947 */ /* 0x000fea000383ffff */
.L_x_3056:
[----:B0-----:R0:W2:Y:S02]  /*26af0*/  SYNCS.PHASECHK.TRANS64.TRYWAIT P0, [R0+URZ+0x34860], R2 ;  /* 0x03486002000075a7 */ /* 0x0010a4000800017f */
[----:B--2---:R-:W-:Y:S05]  /*26b00*/  @!P0 NANOSLEEP.SYNCS 0x989680 ;  /* 0x009896800000895d */ /* 0x004fea0003900000 */
[----:B------:R-:W2:Y:S02]  /*26b10*/  @!P0 SYNCS.PHASECHK.TRANS64 P0, [R0+URZ+0x34860], R2 ;  /* 0x03486002000085a7 */ /* 0x000ea4000800007f */
[----:B--2---:R-:W-:Y:S05]  /*26b20*/  @!P0 BRA `(.L_x_3056) ;  /* 0xfffffffc00f08947 */ /* 0x004fea000383ffff */
[----:B------:R-:W-:Y:S05]  /*26b30*/  BRA `(.L_x_3156) ;  /* 0xffffffcc00807947 */ /* 0x000fea000383ffff */
.L_x_3063:
[----:B------:R-:W-:Y:S01]  /*26b40*/  BSSY B0, `(.L_x_3157) ;  /* 0x0000008000007945 */ /* 0x000fe20003800000 */
[----:B0-----:R-:W-:Y:S02]  /*26b50*/  IMAD.MOV.U32 R13, RZ, RZ, R16 ;  /* 0x000000ffff0d7224 */ /* 0x001fe400078e0010 */
[----:B------:R-:W-:Y:S02]  /*26b60*/  IMAD.MOV.U32 R12, RZ, RZ, RZ ;  /* 0x000000ffff0c7224 */ /* 0x000fe400078e00ff */
[----:B------:R-:W-:Y:S02]  /*26b70*/  IMAD.MOV.U32 R11, RZ, RZ, 0x1f ;  /* 0x0000001fff0b7424 */ /* 0x000fe400078e00ff */
[----:B------:R-:W-:-:S07]  /*26b80*/  IMAD.MOV.U32 R15, RZ, RZ, -0x1 ;  /* 0xffffffffff0f7424 */ /* 0x000fce00078e00ff */
[----:B-1---5:R-:W-:Y:S05]  /*26b90*/  WARPSYNC.COLLECTIVE R15, `(.L_x_3158) ;  /* 0x000000000f087348 */ /* 0x022fea0003c00000 */
[----:B------:R0:W2:Y:S02]  /*26ba0*/  SHFL.IDX P6, R14, R13, R12, R11 ;  /* 0x0000000c0d0e7389 */ /* 0x0000a400000c000b */
[----:B012--5:R-:W-:Y:S01]  /*26bb0*/  ENDCOLLECTIVE ;  /* 0x000000000000791b */ /* 0x027fe20003800000 */
.L_x_3158:
[----:B------:R-:W-:Y:S05]  /*26bc0*/  BSYNC B0 ;  /* 0x0000000000007941 */ /* 0x000fea0003800000 */
.L_x_3157:
        /* <DEDUP_REMOVED lines=9> */
.L_x_3159:
        /* <DEDUP_REMOVED lines=18> */
.L_x_3160:
        /* <DEDUP_REMOVED lines=8> */
.L_x_3161:
        /* <DEDUP_REMOVED lines=8> */
.L_x_3162:
        /* <DEDUP_REMOVED lines=8> */
.L_x_3163:
        /* <DEDUP_REMOVED lines=8> */
.L_x_3164:
        /* <DEDUP_REMOVED lines=9> */
.L_x_3165:
[----:B------:R-:W-:Y:S01]  /*27010*/  IMAD.MOV.U32 R16, RZ, RZ, R14 ;  /* 0x000000ffff107224 */ /* 0x000fe200078e000e */
[----:B------:R-:W-:Y:S06]  /*27020*/  BRA `(.L_x_3166) ;  /* 0xffffffd000047947 */ /* 0x000fec000383ffff */
.L_x_3068:
[----:B------:R-:W-:Y:S01]  /*27030*/  BSSY B0, `(.L_x_3167) ;  /* 0x0000008000007945 */ /* 0x000fe20003800000 */
[----:B0----5:R-:W-:Y:S02]  /*27040*/  IMAD.MOV.U32 R13, RZ, RZ, R3 ;  /* 0x000000ffff0d7224 */ /* 0x021fe400078e0003 */
[----:B------:R-:W-:Y:S02]  /*27050*/  IMAD.MOV.U32 R12, RZ, RZ, 0x1 ;  /* 0x00000001ff0c7424 */ /* 0x000fe400078e00ff */
[----:B------:R-:W-:Y:S02]  /*27060*/  IMAD.MOV.U32 R11, RZ, RZ, RZ ;  /* 0x000000ffff0b7224 */ /* 0x000fe400078e00ff */
[----:B------:R-:W-:-:S07]  /*27070*/  IMAD.MOV.U32 R15, RZ, RZ, -0x1 ;  /* 0xffffffffff0f7424 */ /* 0x000fce00078e00ff */
[----:B-12---:R-:W-:Y:S05]  /*27080*/  WARPSYNC.COLLECTIVE R15, `(.L_x_3168) ;  /* 0x000000000f087348 */ /* 0x006fea0003c00000 */
[----:B------:R0:W3:Y:S02]  /*27090*/  SHFL.UP P6, R14, R13, R12, R11 ;  /* 0x0400000c0d0e7389 */ /* 0x0000e400000c000b */
[----:B0123--:R-:W-:Y:S01]  /*270a0*/  ENDCOLLECTIVE ;  /* 0x000000000000791b */ /* 0x00ffe20003800000 */
.L_x_3168:
[----:B------:R-:W-:Y:S05]  /*270b0*/  BSYNC B0 ;  /* 0x0000000000007941 */ /* 0x000fea0003800000 */
.L_x_3167:
        /* <DEDUP_REMOVED lines=10> */
.L_x_3169:
        /* <DEDUP_REMOVED lines=8> */
.L_x_3170:
        /* <DEDUP_REMOVED lines=8> */
.L_x_3171:
        /* <DEDUP_REMOVED lines=8> */
.L_x_3172:
        /* <DEDUP_REMOVED lines=9> */
.L_x_3173:
[----:B------:R-:W-:Y:S01]  /*27370*/  IMAD.MOV.U32 R16, RZ, RZ, R14 ;  /* 0x000000ffff107224 */ /* 0x000fe200078e000e */
[----:B------:R-:W-:Y:S06]  /*27380*/  BRA `(.L_x_3174) ;  /* 0xffffffcc00c87947 */ /* 0x000fec000383ffff */
.L_x_3070:
[----:B------:R-:W-:Y:S01]  /*27390*/  BSSY B0, `(.L_x_3175) ;  /* 0x0000006000007945 */ /* 0x000fe20003800000 */
[----:B------:R-:W-:Y:S01]  /*273a0*/  PLOP3.LUT P6, PT, P6, PT, PT, 0x8, 0x0 ;  /* 0x000000000000781c */ /* 0x000fe200037ce170 */
[----:B------:R-:W-:-:S12]  /*273b0*/  IMAD.MOV.U32 R15, RZ, RZ, -0x1 ;  /* 0xffffffffff0f7424 */ /* 0x000fd800078e00ff */
[----:B012--5:R-:W-:Y:S05]  /*273c0*/  WARPSYNC.COLLECTIVE R15, `(.L_x_3176) ;  /* 0x000000000f087348 */ /* 0x027fea0003c00000 */
[----:B------:R-:W-:Y:S01]  /*273d0*/  VOTE.ANY R14, PT, P6 ;  /* 0x00000000000e7806 */ /* 0x000fe200030e0100 */
[----:B012--5:R-:W-:Y:S06]  /*273e0*/  ENDCOLLECTIVE ;  /* 0x000000000000791b */ /* 0x027fec0003800000 */
.L_x_3176:
[----:B------:R-:W-:Y:S05]  /*273f0*/  BSYNC B0 ;  /* 0x0000000000007941 */ /* 0x000fea0003800000 */
.L_x_3175:
        /* <DEDUP_REMOVED lines=9> */
.L_x_3177:
[----:B------:R-:W-:Y:S01]  /*27490*/  IMAD.MOV.U32 R17, RZ, RZ, R14 ;  /* 0x000000ffff117224 */ /* 0x000fe200078e000e */
[----:B------:R-:W-:Y:S06]  /*274a0*/  BRA `(.L_x_3178) ;  /* 0xffffffcc00b87947 */ /* 0x000fec000383ffff */
.L_x_3072:
[----:B------:R-:W-:Y:S01]  /*274b0*/  BSSY B0, `(.L_x_3179) ;  /* 0x0000007000007945 */ /* 0x000fe20003800000 */
[----:B0-----:R-:W-:Y:S02]  /*274c0*/  IMAD.MOV.U32 R13, RZ, RZ, R2 ;  /* 0x000000ffff0d7224 */ /* 0x001fe400078e0002 */
[----:B------:R-:W-:Y:S02]  /*274d0*/  IMAD.MOV.U32 R11, RZ, RZ, 0x1f ;  /* 0x0000001fff0b7424 */ /* 0x000fe400078e00ff */
[----:B------:R-:W-:-:S07]  /*274e0*/  IMAD.MOV.U32 R15, RZ, RZ, -0x1 ;  /* 0xffffffffff0f7424 */ /* 0x000fce00078e00ff */
[----:B-12345:R-:W-:Y:S05]  /*274f0*/  WARPSYNC.COLLECTIVE R15, `(.L_x_3180) ;  /* 0x000000000f087348 */ /* 0x03efea0003c00000 */
[----:B------:R0:W0:Y:S02]  /*27500*/  SHFL.IDX P6, R14, R13, R12, R11 ;  /* 0x0000000c0d0e7389 */ /* 0x00002400000c000b */
[----:B012345:R-:W-:Y:S01]  /*27510*/  ENDCOLLECTIVE ;  /* 0x000000000000791b */ /* 0x03ffe20003800000 */
.L_x_3180:
[----:B------:R-:W-:Y:S05]  /*27520*/  BSYNC B0 ;  /* 0x0000000000007941 */ /* 0x000fea0003800000 */
.L_x_3179:
[----:B------:R-:W-:Y:S01]  /*27530*/  IMAD.MOV.U32 R2, RZ, RZ, R14 ;  /* 0x000000ffff027224 */ /* 0x000fe200078e000e */
[----:B------:R-:W-:Y:S06]  /*27540*/  BRA `(.L_x_3181) ;  /* 0xffffffcc00ac7947 */ /* 0x000fec000383ffff */
.L_x_3076:
[----:B0-----:R0:W2:Y:S02]  /*27550*/  SYNCS.PHASECHK.TRANS64.TRYWAIT P0, [R0+URZ+0x34820], R3 ;  /* 0x03482003000075a7 */ /* 0x0010a4000800017f */
[----:B--2---:R-:W-:Y:S05]  /*27560*/  @!P0 NANOSLEEP.SYNCS 0x989680 ;  /* 0x009896800000895d */ /* 0x004fea0003900000 */
[----:B------:R-:W2:Y:S02]  /*27570*/  @!P0 SYNCS.PHASECHK.TRANS64 P0, [R0+URZ+0x34820], R3 ;  /* 0x03482003000085a7 */ /* 0x000ea4000800007f */
[----:B--2---:R-:W-:Y:S05]  /*27580*/  @!P0 BRA `(.L_x_3076) ;  /* 0xfffffffc00f08947 */ /* 0x004fea000383ffff */
[----:B------:R-:W-:Y:S05]  /*27590*/  BRA `(.L_x_3182) ;  /* 0xffffffd400307947 */ /* 0x000fea000383ffff */
.L_x_3077:
        /* <DEDUP_REMOVED lines=8> */
[----:B01-3-5:R-:W-:Y:S05]  /*27620*/  WARPSYNC.COLLECTIVE R15, `(.L_x_3184) ;  /* 0x000000000f087348 */ /* 0x02bfea0003c00000 */
[----:B------:R2:W4:Y:S02]  /*27630*/  SHFL.IDX P6, R14, R13, R12, R11 ;  /* 0x0000000c0d0e7389 */ /* 0x00052400000c000b */
[----:B012345:R-:W-:Y:S01]  /*27640*/  ENDCOLLECTIVE ;  /* 0x000000000000791b */ /* 0x03ffe20003800000 */
.L_x_3184:
[----:B------:R-:W-:Y:S05]  /*27650*/  BSYNC B0 ;  /* 0x0000000000007941 */ /* 0x000fea0003800000 */
.L_x_3183:
[----:B------:R-:W-:Y:S05]  /*27660*/  BRA `(.L_x_3185) ;  /* 0xffffffd400187947 */ /* 0x000fea000383ffff */
.L_x_3078:
[----:B------:R-:W-:Y:S01]  /*27670*/  BSSY B0, `(.L_x_3186) ;  /* 0x0000006000007945 */ /* 0x000fe20003800000 */
[----:B------:R-:W-:-:S07]  /*27680*/  IMAD.MOV.U32 R15, RZ, RZ, -0x1 ;  /* 0xffffffffff0f7424 */ /* 0x000fce00078e00ff */
[----:B0123-5:R-:W-:Y:S05]  /*27690*/  WARPSYNC.COLLECTIVE R15, `(.L_x_3187) ;  /* 0x000000000f0c7348 */ /* 0x02ffea0003c00000 */
[----:B------:R-:W-:Y:S02]  /*276a0*/  ELECT P6, UR62, PT ;  /* 0x00000000003e782f */ /* 0x000fe400038c0000 */
[----:B------:R-:W-:Y:S01]  /*276b0*/  MOV R14, UR62 ;  /* 0x0000003e000e7c02 */ /* 0x000fe20008000f00 */
[----:B0123-5:R-:W-:Y:S10]  /*276c0*/  ENDCOLLECTIVE ;  /* 0x000000000000791b */ /* 0x02fff40003800000 */
.L_x_3187:
[----:B------:R-:W-:Y:S05]  /*276d0*/  BSYNC B0 ;  /* 0x0000000000007941 */ /* 0x000fea0003800000 */
.L_x_3186:
[----:B------:R-:W-:Y:S05]  /*276e0*/  BRA `(.L_x_3188) ;  /* 0xffffffd4000c7947 */ /* 0x000fea000383ffff */
.L_x_3080:
[----:B0-----:R0:W2:Y:S02]  /*276f0*/  SYNCS.PHASECHK.TRANS64.TRYWAIT P0, [R6+URZ], R5 ;  /* 0x00000005060075a7 */ /* 0x0010a4000800017f */
[----:B--2---:R-:W-:Y:S05]  /*27700*/  @!P0 NANOSLEEP.SYNCS 0x989680 ;  /* 0x009896800000895d */ /* 0x004fea0003900000 */
[----:B------:R-:W2:Y:S02]  /*27710*/  @!P0 SYNCS.PHASECHK.TRANS64 P0, [R6+URZ], R5 ;  /* 0x00000005060085a7 */ /* 0x000ea4000800007f */
[----:B--2---:R-:W-:Y:S05]  /*27720*/  @!P0 BRA `(.L_x_3080) ;  /* 0xfffffffc00f08947 */ /* 0x004fea000383ffff */
[----:B------:R-:W-:Y:S05]  /*27730*/  BRA `(.L_x_3189) ;  /* 0xffffffd400507947 */ /* 0x000fea000383ffff */
.L_x_3081:
[----:B--2---:R2:W3:Y:S02]  /*27740*/  SYNCS.PHASECHK.TRANS64.TRYWAIT P0, [R7+URZ], R2 ;  /* 0x00000002070075a7 */ /* 0x0044e4000800017f */
[----:B---3--:R-:W-:Y:S05]  /*27750*/  @!P0 NANOSLEEP.SYNCS 0x989680 ;  /* 0x009896800000895d */ /* 0x008fea0003900000 */
[----:B------:R-:W3:Y:S02]  /*27760*/  @!P0 SYNCS.PHASECHK.TRANS64 P0, [R7+URZ], R2 ;  /* 0x00000002070085a7 */ /* 0x000ee4000800007f */
[----:B---3--:R-:W-:Y:S05]  /*27770*/  @!P0 BRA `(.L_x_3081) ;  /* 0xfffffffc00f08947 */ /* 0x008fea000383ffff */
[----:B------:R-:W-:Y:S05]  /*27780*/  BRA `(.L_x_3190) ;  /* 0xffffffd400447947 */ /* 0x000fea000383ffff */
.L_x_3083:
[----:B---3--:R3:W4:Y:S02]  /*27790*/  SYNCS.PHASECHK.TRANS64.TRYWAIT P0, [R4+URZ], R5 ;  /* 0x00000005040075a7 */ /* 0x008724000800017f */
[----:B----4-:R-:W-:Y:S05]  /*277a0*/  @!P0 NANOSLEEP.SYNCS 0x989680 ;  /* 0x009896800000895d */ /* 0x010fea0003900000 */
[----:B------:R-:W4:Y:S02]  /*277b0*/  @!P0 SYNCS.PHASECHK.TRANS64 P0, [R4+URZ], R5 ;  /* 0x00000005040085a7 */ /* 0x000f24000800007f */
[----:B----4-:R-:W-:Y:S05]  /*277c0*/  @!P0 BRA `(.L_x_3083) ;  /* 0xfffffffc00f08947 */ /* 0x010fea000383ffff */
[----:B------:R-:W-:Y:S05]  /*277d0*/  BRA `(.L_x_3191) ;  /* 0xffffffd4004c7947 */ /* 0x000fea000383ffff */
.L_x_3192:
        /* <DEDUP_REMOVED lines=10> */
.L_x_3202:


//--------------------- .nv.global.init           --------------------------
	.section	.nv.global.init,"aw",@progbits
.nv.global.init:
	.type		$str$23,@object
	.size		$str$23,($str$24 - $str$23)
$str$23:
        /*0000*/ 	.byte	0x28, 0x61, 0x64, 0x64, 0x72, 0x65, 0x73, 0x73, 0x20, 0x26, 0x20, 0x6d, 0x61, 0x73, 0x6b, 0x29
        /*0010*/ 	.byte	0x20, 0x3d, 0x3d, 0x20, 0x30, 0x00
	.type		$str$24,@object
	.size		$str$24,(__unnamed_11 - $str$24)
$str$24:
        /*0016*/ 	.byte	0x2f, 0x74, 0x6d, 0x70, 0x2f, 0x6f, 0x73, 0x73, 0x5f, 0x6b, 0x65, 0x72, 0x6e, 0x65, 0x6c, 0x73
        /*0026*/ 	.byte	0x5f, 0x73, 0x72, 0x63, 0x2f, 0x66, 0x6c, 0x61, 0x73, 0x68, 0x5f, 0x61, 0x74, 0x74, 0x65, 0x6e
        /*0036*/ 	.byte	0x74, 0x69, 0x6f, 0x6e, 0x2f, 0x63, 0x73, 0x72, 0x63, 0x2f, 0x63, 0x75, 0x74, 0x6c, 0x61, 0x73
        /*0046*/ 	.byte	0x73, 0x2f, 0x69, 0x6e, 0x63, 0x6c, 0x75, 0x64, 0x65, 0x2f, 0x63, 0x75, 0x74, 0x65, 0x2f, 0x70
        /*0056*/ 	.byte	0x6f, 0x69, 0x6e, 0x74, 0x65, 0x72, 0x5f, 0x66, 0x6c, 0x61, 0x67, 0x67, 0x65, 0x64, 0x2e, 0x68
        /*0066*/ 	.byte	0x70, 0x70, 0x00
	.type		__unnamed_11,@object
	.size		__unnamed_11,(__unnamed_4 - __unnamed_11)
__unnamed_11:
        /* <DEDUP_REMOVED lines=25> */
	.type		__unnamed_4,@object
	.size		__unnamed_4,(__unnamed_6 - __unnamed_4)
__unnamed_4:
        /* <DEDUP_REMOVED lines=25> */
	.type		__unnamed_6,@object
	.size		__unnamed_6,(__unnamed_9 - __unnamed_6)
__unnamed_6:
        /* <DEDUP_REMOVED lines=25> */
	.type		__unnamed_9,@object
	.size		__unnamed_9,(__unnamed_5 - __unnamed_9)
__unnamed_9:
        /* <DEDUP_REMOVED lines=29> */
	.type		__unnamed_5,@object
	.size		__unnamed_5,(__unnamed_3 - __unnamed_5)
__unnamed_5:
        /* <DEDUP_REMOVED lines=29> */
	.type		__unnamed_3,@object
	.size		__unnamed_3,(__unnamed_8 - __unnamed_3)
__unnamed_3:
        /* <DEDUP_REMOVED lines=29> */
	.type		__unnamed_8,@object
	.size		__unnamed_8,(__unnamed_10 - __unnamed_8)
__unnamed_8:
        /* <DEDUP_REMOVED lines=29> */
	.type		__unnamed_10,@object
	.size		__unnamed_10,(__unnamed_2 - __unnamed_10)
__unnamed_10:
        /* <DEDUP_REMOVED lines=29> */
	.type		__unnamed_2,@object
	.size		__unnamed_2,(__unnamed_1 - __unnamed_2)
__unnamed_2:
        /* <DEDUP_REMOVED lines=29> */
	.type		__unnamed_1,@object
	.size		__unnamed_1,(__unnamed_7 - __unnamed_1)
__unnamed_1:
        /* <DEDUP_REMOVED lines=29> */
        /*11a5*/ 	.byte	0x5d, 0x00
	.type		__unnamed_7,@object
	.size		__unnamed_7,(.L_6 - __unnamed_7)
__unnamed_7:
        /* <DEDUP_REMOVED lines=30> */
.L_6:


//--------------------- .nv.shared._ZN7cutlass13device_kernelIN5flash11enable_sm90INS1_16FlashAttnFwdSm90INS1_25CollectiveMainloopFwdSm90ILi2EN4cute5tupleIJNS5_1CILi1EEES8_S8_EEENS6_IJNS7_ILi128EEESA_NS7_ILi192EEEEEELi128ENS_10bfloat16_tEfNS_4arch4Sm90ELb0ELb0ELb0ELb0ELb0ELb0ELb0ELb1ELb1ELb1ELb0ELb0EEENS1_21CollectiveEpilogueFwdINS6_IJSA_SA_SA_EEES9_SD_SF_Li256ELb0ELb1ELb0ELb0EEENS1_29StaticPersistentTileSchedulerILb0EEEEEEEEEvNT_6ParamsE --------------------------
	.section	.nv.shared._ZN7cutlass13device_kernelIN5flash11enable_sm90INS1_16FlashAttnFwdSm90INS1_25CollectiveMainloopFwdSm90ILi2EN4cute5tupleIJNS5_1CILi1EEES8_S8_EEENS6_IJNS7_ILi128EEESA_NS7_ILi192EEEEEELi128ENS_10bfloat16_tEfNS_4arch4Sm90ELb0ELb0ELb0ELb0ELb0ELb0ELb0ELb1ELb1ELb1ELb0ELb0EEENS1_21CollectiveEpilogueFwdINS6_IJSA_SA_SA_EEES9_SD_SF_Li256ELb0ELb1ELb0ELb0EEENS1_29StaticPersistentTileSchedulerILb0EEEEEEEEEvNT_6ParamsE,"aw",@nobits
	.sectionflags	@""
	.align	16
	.zero		1024


//--------------------- .nv.shared.reserved.0     --------------------------
	.section	.nv.shared.reserved.0,"aw",@nobits
	.weak		__nv_reservedSMEM_offset_0_alias
	.size		__nv_reservedSMEM_offset_0_alias, 0, 0
	.other		__nv_reservedSMEM_offset_0_alias,@"STO_CUDA_RESERVED_SHARED STV_DEFAULT"
__nv_reservedSMEM_offset_0_alias:
	.zero		0


//--------------------- .nv.global                --------------------------
	.section	.nv.global,"aw",@nobits
.nv.global:
	.type		_ZN78_INTERNAL_375e23a3_42_flash_fwd_hdim192_128_bf16_packgqa_sm90_cu_cb12e5b6_29184cute1_E,@object
	.size		_ZN78_INTERNAL_375e23a3_42_flash_fwd_hdim192_128_bf16_packgqa_sm90_cu_cb12e5b6_29184cute1_E,(_ZN78_INTERNAL_375e23a3_42_flash_fwd_hdim192_128_bf16_packgqa_sm90_cu_cb12e5b6_29184cuda3std3__45__cpo6cbeginE - _ZN78_INTERNAL_375e23a3_42_flash_fwd_hdim192_128_bf16_packgqa_sm90_cu_cb12e5b6_29184cute1_E)
_ZN78_INTERNAL_375e23a3_42_flash_fwd_hdim192_128_bf16_packgqa_sm90_cu_cb12e5b6_29184cute1_E:
	.zero		1
	.type		_ZN78_INTERNAL_375e23a3_42_flash_fwd_hdim192_128_bf16_packgqa_sm90_cu_cb12e5b6_29184cuda3std3__45__cpo6cbeginE,@object
	.size		_ZN78_INTERNAL_375e23a3_42_flash_fwd_hdim192_128_bf16_packgqa_sm90_cu_cb12e5b6_29184cuda3std3__45__cpo6cbeginE,(_ZN78_INTERNAL_375e23a3_42_flash_fwd_hdim192_128_bf16_packgqa_sm90_cu_cb12e5b6_29184cuda3std3__48in_placeE - _ZN78_INTERNAL_375e23a3_42_flash_fwd_hdim192_128_bf16_packgqa_sm90_cu_cb12e5b6_29184cuda3std3__45__cpo6cbeginE)
_ZN78_INTERNAL_375e23a3_42_flash_fwd_hdim192_128_bf16_packgqa_sm90_cu_cb12e5b6_29184cuda3std3__45__cpo6cbeginE:
	.zero		1
	.type		_ZN78_INTERNAL_375e23a3_42_flash_fwd_hdim192_128_bf16_packgqa_sm90_cu_cb12e5b6_29184cuda3std3__48in_placeE,@object
	.size		_ZN78_INTERNAL_375e23a3_42_flash_fwd_hdim192_128_bf16_packgqa_sm90_cu_cb12e5b6_29184cuda3std3__48in_placeE,(_ZN78_INTERNAL_375e23a3_42_flash_fwd_hdim192_128_bf16_packgqa_sm90_cu_cb12e5b6_29184cuda3std6ranges3__45__cpo9iter_moveE - _ZN78_INTERNAL_375e23a3_42_flash_fwd_hdim192_128_bf16_packgqa_sm90_cu_cb12e5b6_29184cuda3std3__48in_placeE)
_ZN78_INTERNAL_375e23a3_42_flash_fwd_hdim192_128_bf16_packgqa_sm90_cu_cb12e5b6_29184cuda3std3__48in_placeE:
	.zero		1
	.type		_ZN78_INTERNAL_375e23a3_42_flash_fwd_hdim192_128_bf16_packgqa_sm90_cu_cb12e5b6_29184cuda3std6ranges3__45__cpo9iter_moveE,@object
	.size		_ZN78_INTERNAL_375e23a3_42_flash_fwd_hdim192_128_bf16_packgqa_sm90_cu_cb12e5b6_29184cuda3std6ranges3__45__cpo9iter_moveE,(_ZN78_INTERNAL_375e23a3_42_flash_fwd_hdim192_128_bf16_packgqa_sm90_cu_cb12e5b6_29184cuda3std3__45__cpo5beginE - _ZN78_INTERNAL_375e23a3_42_flash_fwd_hdim192_128_bf16_packgqa_sm90_cu_cb12e5b6_29184cuda3std6ranges3__45__cpo9iter_moveE)
_ZN78_INTERNAL_375e23a3_42_flash_fwd_hdim192_128_bf16_packgqa_sm90_cu_cb12e5b6_29184cuda3std6ranges3__45__cpo9iter_moveE:
	.zero		1
	.type		_ZN78_INTERNAL_375e23a3_42_flash_fwd_hdim192_128_bf16_packgqa_sm90_cu_cb12e5b6_29184cuda3std3__45__cpo5beginE,@object
	.size		_ZN78_INTERNAL_375e23a3_42_flash_fwd_hdim192_128_bf16_packgqa_sm90_cu_cb12e5b6_29184cuda3std3__45__cpo5beginE,(_ZN78_INTERNAL_375e23a3_42_flash_fwd_hdim192_128_bf16_packgqa_sm90_cu_cb12e5b6_29184cuda3std3__480_GLOBAL__N__375e23a3_42_flash_fwd_hdim192_128_bf16_packgqa_sm90_cu_cb12e5b6_29186ignoreE - _ZN78_INTERNAL_375e23a3_42_flash_fwd_hdim192_128_bf16_packgqa_sm90_cu_cb12e5b6_29184cuda3std3__45__cpo5beginE)
_ZN78_INTERNAL_375e23a3_42_flash_fwd_hdim192_128_bf16_packgqa_sm90_cu_cb12e5b6_29184cuda3std3__45__cpo5beginE:
	.zero		1
	.type		_ZN78_INTERNAL_375e23a3_42_flash_fwd_hdim192_128_bf16_packgqa_sm90_cu_cb12e5b6_29184cuda3std3__480_GLOBAL__N__375e23a3_42_flash_fwd_hdim192_128_bf16_packgqa_sm90_cu_cb12e5b6_29186ignoreE,@object
	.size		_ZN78_INTERNAL_375e23a3_42_flash_fwd_hdim192_128_bf16_packgqa_sm90_cu_cb12e5b6_29184cuda3std3__480_GLOBAL__N__375e23a3_42_flash_fwd_hdim192_128_bf16_packgqa_sm90_cu_cb12e5b6_29186ignoreE,(_ZN78_INTERNAL_375e23a3_42_flash_fwd_hdim192_128_bf16_packgqa_sm90_cu_cb12e5b6_29184cute7productE - _ZN78_INTERNAL_375e23a3_42_flash_fwd_hdim192_128_bf16_packgqa_sm90_cu_cb12e5b6_29184cuda3std3__480_GLOBAL__N__375e23a3_42_flash_fwd_hdim192_128_bf16_packgqa_sm90_cu_cb12e5b6_29186ignoreE)
_ZN78_INTERNAL_375e23a3_42_flash_fwd_hdim192_128_bf16_packgqa_sm90_cu_cb12e5b6_29184cuda3std3__480_GLOBAL__N__375e23a3_42_flash_fwd_hdim192_128_bf16_packgqa_sm90_cu_cb12e5b6_29186ignoreE:
	.zero		1
	.type		_ZN78_INTERNAL_375e23a3_42_flash_fwd_hdim192_128_bf16_packgqa_sm90_cu_cb12e5b6_29184cute7productE,@object
	.size		_ZN78_INTERNAL_375e23a3_42_flash_fwd_hdim192_128_bf16_packgqa_sm90_cu_cb12e5b6_29184cute7productE,(_ZN78_INTERNAL_375e23a3_42_flash_fwd_hdim192_128_bf16_packgqa_sm90_cu_cb12e5b6_29184cuda3std3__45__cpo3endE - _ZN78_INTERNAL_375e23a3_42_flash_fwd_hdim192_128_bf16_packgqa_sm90_cu_cb12e5b6_29184cute7productE)
_ZN78_INTERNAL_375e23a3_42_flash_fwd_hdim192_128_bf16_packgqa_sm90_cu_cb12e5b6_29184cute7productE:
	.zero		1
	.type		_ZN78_INTERNAL_375e23a3_42_flash_fwd_hdim192_128_bf16_packgqa_sm90_cu_cb12e5b6_29184cuda3std3__45__cpo3endE,@object
	.size		_ZN78_INTERNAL_375e23a3_42_flash_fwd_hdim192_128_bf16_packgqa_sm90_cu_cb12e5b6_29184cuda3std3__45__cpo3endE,(_ZN78_INTERNAL_375e23a3_42_flash_fwd_hdim192_128_bf16_packgqa_sm90_cu_cb12e5b6_29184cuda3std3__419piecewise_constructE - _ZN78_INTERNAL_375e23a3_42_flash_fwd_hdim192_128_bf16_packgqa_sm90_cu_cb12e5b6_29184cuda3std3__45__cpo3endE)
_ZN78_INTERNAL_375e23a3_42_flash_fwd_hdim192_128_bf16_packgqa_sm90_cu_cb12e5b6_29184cuda3std3__45__cpo3endE:
	.zero		1
	.type		_ZN78_INTERNAL_375e23a3_42_flash_fwd_hdim192_128_bf16_packgqa_sm90_cu_cb12e5b6_29184cuda3std3__419piecewise_constructE,@object
	.size		_ZN78_INTERNAL_375e23a3_42_flash_fwd_hdim192_128_bf16_packgqa_sm90_cu_cb12e5b6_29184cuda3std3__419piecewise_constructE,(_ZN78_INTERNAL_375e23a3_42_flash_fwd_hdim192_128_bf16_packgqa_sm90_cu_cb12e5b6_29184cuda3std3__45__cpo4cendE - _ZN78_INTERNAL_375e23a3_42_flash_fwd_hdim192_128_bf16_packgqa_sm90_cu_cb12e5b6_29184cuda3std3__419piecewise_constructE)
_ZN78_INTERNAL_375e23a3_42_flash_fwd_hdim192_128_bf16_packgqa_sm90_cu_cb12e5b6_29184cuda3std3__419piecewise_constructE:
	.zero		1
	.type		_ZN78_INTERNAL_375e23a3_42_flash_fwd_hdim192_128_bf16_packgqa_sm90_cu_cb12e5b6_29184cuda3std3__45__cpo4cendE,@object
	.size		_ZN78_INTERNAL_375e23a3_42_flash_fwd_hdim192_128_bf16_packgqa_sm90_cu_cb12e5b6_29184cuda3std3__45__cpo4cendE,(_ZN78_INTERNAL_375e23a3_42_flash_fwd_hdim192_128_bf16_packgqa_sm90_cu_cb12e5b6_29184cuda3std6ranges3__45__cpo4swapE - _ZN78_INTERNAL_375e23a3_42_flash_fwd_hdim192_128_bf16_packgqa_sm90_cu_cb12e5b6_29184cuda3std3__45__cpo4cendE)
_ZN78_INTERNAL_375e23a3_42_flash_fwd_hdim192_128_bf16_packgqa_sm90_cu_cb12e5b6_29184cuda3std3__45__cpo4cendE:
	.zero		1
	.type		_ZN78_INTERNAL_375e23a3_42_flash_fwd_hdim192_128_bf16_packgqa_sm90_cu_cb12e5b6_29184cuda3std6ranges3__45__cpo4swapE,@object
	.size		_ZN78_INTERNAL_375e23a3_42_flash_fwd_hdim192_128_bf16_packgqa_sm90_cu_cb12e5b6_29184cuda3std6ranges3__45__cpo4swapE,(.L_18 - _ZN78_INTERNAL_375e23a3_42_flash_fwd_hdim192_128_bf16_packgqa_sm90_cu_cb12e5b6_29184cuda3std6ranges3__45__cpo4swapE)
_ZN78_INTERNAL_375e23a3_42_flash_fwd_hdim192_128_bf16_packgqa_sm90_cu_cb12e5b6_29184cuda3std6ranges3__45__cpo4swapE:
	.zero		1
.L_18:


//--------------------- .nv.shared._ZN7cutlass13device_kernelIN5flash11enable_sm90INS1_16FlashAttnFwdSm90INS1_25CollectiveMainloopFwdSm90ILi2EN4cute5tupleIJNS5_1CILi2EEENS7_ILi1EEES9_EEENS6_IJNS7_ILi128EEESB_NS7_ILi192EEEEEELi128ENS_10bfloat16_tEfNS_4arch4Sm90ELb0ELb0ELb0ELb0ELb0ELb0ELb0ELb1ELb1ELb1ELb0ELb0EEENS1_21CollectiveEpilogueFwdINS6_IJSB_SB_SB_EEESA_SE_SG_Li256ELb0ELb1ELb0ELb0EEENS1_29StaticPersistentTileSchedulerILb0EEEEEEEEEvNT_6ParamsE --------------------------
	.section	.nv.shared._ZN7cutlass13device_kernelIN5flash11enable_sm90INS1_16FlashAttnFwdSm90INS1_25CollectiveMainloopFwdSm90ILi2EN4cute5tupleIJNS5_1CILi2EEENS7_ILi1EEES9_EEENS6_IJNS7_ILi128EEESB_NS7_ILi192EEEEEELi128ENS_10bfloat16_tEfNS_4arch4Sm90ELb0ELb0ELb0ELb0ELb0ELb0ELb0ELb1ELb1ELb1ELb0ELb0EEENS1_21CollectiveEpilogueFwdINS6_IJSB_SB_SB_EEESA_SE_SG_Li256ELb0ELb1ELb0ELb0EEENS1_29StaticPersistentTileSchedulerILb0EEEEEEEEEvNT_6ParamsE,"aw",@nobits
	.sectionflags	@""
	.align	16
	.zero		1024


//--------------------- .nv.shared._ZN7cutlass13device_kernelIN5flash11enable_sm90INS1_16FlashAttnFwdSm90INS1_25CollectiveMainloopFwdSm90ILi2EN4cute5tupleIJNS5_1CILi1EEES8_S8_EEENS6_IJNS7_ILi128EEESA_NS7_ILi192EEEEEELi128ENS_10bfloat16_tEfNS_4arch4Sm90ELb0ELb0ELb0ELb1ELb0ELb0ELb0ELb1ELb1ELb1ELb0ELb0EEENS1_21CollectiveEpilogueFwdINS6_IJSA_SA_SA_EEES9_SD_SF_Li256ELb1ELb1ELb0ELb0EEENS1_36VarlenDynamicPersistentTileSchedulerILi128ELi128ELi256ELi128ELb0ELb1ELb1ELb0ELb1ELb1EEEEEEEEEvNT_6ParamsE --------------------------
	.section	.nv.shared._ZN7cutlass13device_kernelIN5flash11enable_sm90INS1_16FlashAttnFwdSm90INS1_25CollectiveMainloopFwdSm90ILi2EN4cute5tupleIJNS5_1CILi1EEES8_S8_EEENS6_IJNS7_ILi128EEESA_NS7_ILi192EEEEEELi128ENS_10bfloat16_tEfNS_4arch4Sm90ELb0ELb0ELb0ELb1ELb0ELb0ELb0ELb1ELb1ELb1ELb0ELb0EEENS1_21CollectiveEpilogueFwdINS6_IJSA_SA_SA_EEES9_SD_SF_Li256ELb1ELb1ELb0ELb0EEENS1_36VarlenDynamicPersistentTileSchedulerILi128ELi128ELi256ELi128ELb0ELb1ELb1ELb0ELb1ELb1EEEEEEEEEvNT_6ParamsE,"aw",@nobits
	.sectionflags	@""
	.align	16
	.zero		1024


//--------------------- .nv.shared._ZN7cutlass13device_kernelIN5flash11enable_sm90INS1_16FlashAttnFwdSm90INS1_25CollectiveMainloopFwdSm90ILi2EN4cute5tupleIJNS5_1CILi1EEES8_S8_EEENS6_IJNS7_ILi128EEESA_NS7_ILi192EEEEEELi128ENS_10bfloat16_tEfNS_4arch4Sm90ELb0ELb0ELb0ELb1ELb0ELb1ELb0ELb1ELb1ELb1ELb0ELb0EEENS1_21CollectiveEpilogueFwdINS6_IJSA_SA_SA_EEES9_SD_SF_Li256ELb1ELb1ELb0ELb0EEENS1_36VarlenDynamicPersistentTileSchedulerILi128ELi128ELi256ELi128ELb0ELb1ELb1ELb0ELb1ELb1EEEEEEEEEvNT_6ParamsE --------------------------
	.section	.nv.shared._ZN7cutlass13device_kernelIN5flash11enable_sm90INS1_16FlashAttnFwdSm90INS1_25CollectiveMainloopFwdSm90ILi2EN4cute5tupleIJNS5_1CILi1EEES8_S8_EEENS6_IJNS7_ILi128EEESA_NS7_ILi192EEEEEELi128ENS_10bfloat16_tEfNS_4arch4Sm90ELb0ELb0ELb0ELb1ELb0ELb1ELb0ELb1ELb1ELb1ELb0ELb0EEENS1_21CollectiveEpilogueFwdINS6_IJSA_SA_SA_EEES9_SD_SF_Li256ELb1ELb1ELb0ELb0EEENS1_36VarlenDynamicPersistentTileSchedulerILi128ELi128ELi256ELi128ELb0ELb1ELb1ELb0ELb1ELb1EEEEEEEEEvNT_6ParamsE,"aw",@nobits
	.sectionflags	@""
	.align	16
	.zero		1024


//--------------------- .nv.shared._ZN7cutlass13device_kernelIN5flash11enable_sm90INS1_16FlashAttnFwdSm90INS1_25CollectiveMainloopFwdSm90ILi2EN4cute5tupleIJNS5_1CILi1EEES8_S8_EEENS6_IJNS7_ILi128EEENS7_ILi96EEENS7_ILi192EEEEEELi128ENS_10bfloat16_tEfNS_4arch4Sm90ELb0ELb1ELb0ELb0ELb0ELb0ELb0ELb1ELb1ELb1ELb0ELb0EEENS1_21CollectiveEpilogueFwdINS6_IJSA_SA_SB_EEES9_SE_SG_Li256ELb0ELb1ELb0ELb0EEENS1_30DynamicPersistentTileSchedulerILi256ELi128ELb0ELb1ELb1EEEEEEEEEvNT_6ParamsE --------------------------
	.section	.nv.shared._ZN7cutlass13device_kernelIN5flash11enable_sm90INS1_16FlashAttnFwdSm90INS1_25CollectiveMainloopFwdSm90ILi2EN4cute5tupleIJNS5_1CILi1EEES8_S8_EEENS6_IJNS7_ILi128EEENS7_ILi96EEENS7_ILi192EEEEEELi128ENS_10bfloat16_tEfNS_4arch4Sm90ELb0ELb1ELb0ELb0ELb0ELb0ELb0ELb1ELb1ELb1ELb0ELb0EEENS1_21CollectiveEpilogueFwdINS6_IJSA_SA_SB_EEES9_SE_SG_Li256ELb0ELb1ELb0ELb0EEENS1_30DynamicPersistentTileSchedulerILi256ELi128ELb0ELb1ELb1EEEEEEEEEvNT_6ParamsE,"aw",@nobits
	.sectionflags	@""
	.align	16
	.zero		1024


//--------------------- .nv.shared._ZN7cutlass13device_kernelIN5flash11enable_sm90INS1_16FlashAttnFwdSm90INS1_25CollectiveMainloopFwdSm90ILi2EN4cute5tupleIJNS5_1CILi1EEES8_S8_EEENS6_IJNS7_ILi128EEENS7_ILi96EEENS7_ILi192EEEEEELi128ENS_10bfloat16_tEfNS_4arch4Sm90ELb0ELb1ELb0ELb1ELb0ELb0ELb0ELb1ELb1ELb1ELb0ELb0EEENS1_21CollectiveEpilogueFwdINS6_IJSA_SA_SB_EEES9_SE_SG_Li256ELb1ELb1ELb0ELb0EEENS1_36VarlenDynamicPersistentTileSchedulerILi128ELi96ELi256ELi128ELb0ELb1ELb1ELb1ELb0ELb1EEEEEEEEEvNT_6ParamsE --------------------------
	.section	.nv.shared._ZN7cutlass13device_kernelIN5flash11enable_sm90INS1_16FlashAttnFwdSm90INS1_25CollectiveMainloopFwdSm90ILi2EN4cute5tupleIJNS5_1CILi1EEES8_S8_EEENS6_IJNS7_ILi128EEENS7_ILi96EEENS7_ILi192EEEEEELi128ENS_10bfloat16_tEfNS_4arch4Sm90ELb0ELb1ELb0ELb1ELb0ELb0ELb0ELb1ELb1ELb1ELb0ELb0EEENS1_21CollectiveEpilogueFwdINS6_IJSA_SA_SB_EEES9_SE_SG_Li256ELb1ELb1ELb0ELb0EEENS1_36VarlenDynamicPersistentTileSchedulerILi128ELi96ELi256ELi128ELb0ELb1ELb1ELb1ELb0ELb1EEEEEEEEEvNT_6ParamsE,"aw",@nobits
	.sectionflags	@""
	.align	16
	.zero		1024


//--------------------- .nv.shared._ZN7cutlass13device_kernelIN5flash11enable_sm90INS1_16FlashAttnFwdSm90INS1_25CollectiveMainloopFwdSm90ILi2EN4cute5tupleIJNS5_1CILi1EEES8_S8_EEENS6_IJNS7_ILi128EEENS7_ILi96EEENS7_ILi192EEEEEELi128ENS_10bfloat16_tEfNS_4arch4Sm90ELb0ELb1ELb0ELb1ELb0ELb1ELb0ELb1ELb1ELb1ELb0ELb0EEENS1_21CollectiveEpilogueFwdINS6_IJSA_SA_SB_EEES9_SE_SG_Li256ELb1ELb1ELb0ELb0EEENS1_36VarlenDynamicPersistentTileSchedulerILi128ELi96ELi256ELi128ELb0ELb1ELb1ELb1ELb0ELb1EEEEEEEEEvNT_6ParamsE --------------------------
	.section	.nv.shared._ZN7cutlass13device_kernelIN5flash11enable_sm90INS1_16FlashAttnFwdSm90INS1_25CollectiveMainloopFwdSm90ILi2EN4cute5tupleIJNS5_1CILi1EEES8_S8_EEENS6_IJNS7_ILi128EEENS7_ILi96EEENS7_ILi192EEEEEELi128ENS_10bfloat16_tEfNS_4arch4Sm90ELb0ELb1ELb0ELb1ELb0ELb1ELb0ELb1ELb1ELb1ELb0ELb0EEENS1_21CollectiveEpilogueFwdINS6_IJSA_SA_SB_EEES9_SE_SG_Li256ELb1ELb1ELb0ELb0EEENS1_36VarlenDynamicPersistentTileSchedulerILi128ELi96ELi256ELi128ELb0ELb1ELb1ELb1ELb0ELb1EEEEEEEEEvNT_6ParamsE,"aw",@nobits
	.sectionflags	@""
	.align	16
	.zero		1024


//--------------------- .nv.shared._ZN7cutlass13device_kernelIN5flash11enable_sm90INS1_16FlashAttnFwdSm90INS1_25CollectiveMainloopFwdSm90ILi2EN4cute5tupleIJNS5_1CILi1EEES8_S8_EEENS6_IJNS7_ILi128EEESA_NS7_ILi192EEEEEELi128ENS_10bfloat16_tEfNS_4arch4Sm90ELb1ELb0ELb0ELb0ELb0ELb0ELb0ELb1ELb1ELb1ELb0ELb0EEENS1_21CollectiveEpilogueFwdINS6_IJSA_SA_SA_EEES9_SD_SF_Li256ELb0ELb1ELb0ELb0EEENS1_30DynamicPersistentTileSchedulerILi256ELi128ELb0ELb1ELb1EEEEEEEEEvNT_6ParamsE --------------------------
	.section	.nv.shared._ZN7cutlass13device_kernelIN5flash11enable_sm90INS1_16FlashAttnFwdSm90INS1_25CollectiveMainloopFwdSm90ILi2EN4cute5tupleIJNS5_1CILi1EEES8_S8_EEENS6_IJNS7_ILi128EEESA_NS7_ILi192EEEEEELi128ENS_10bfloat16_tEfNS_4arch4Sm90ELb1ELb0ELb0ELb0ELb0ELb0ELb0ELb1ELb1ELb1ELb0ELb0EEENS1_21CollectiveEpilogueFwdINS6_IJSA_SA_SA_EEES9_SD_SF_Li256ELb0ELb1ELb0ELb0EEENS1_30DynamicPersistentTileSchedulerILi256ELi128ELb0ELb1ELb1EEEEEEEEEvNT_6ParamsE,"aw",@nobits
	.sectionflags	@""
	.align	16
	.zero		1024


//--------------------- .nv.shared._ZN7cutlass13device_kernelIN5flash11enable_sm90INS1_16FlashAttnFwdSm90INS1_25CollectiveMainloopFwdSm90ILi2EN4cute5tupleIJNS5_1CILi1EEES8_S8_EEENS6_IJNS7_ILi128EEESA_NS7_ILi192EEEEEELi128ENS_10bfloat16_tEfNS_4arch4Sm90ELb1ELb0ELb0ELb1ELb0ELb0ELb0ELb1ELb1ELb1ELb0ELb0EEENS1_21CollectiveEpilogueFwdINS6_IJSA_SA_SA_EEES9_SD_SF_Li256ELb1ELb1ELb0ELb0EEENS1_36VarlenDynamicPersistentTileSchedulerILi128ELi128ELi256ELi128ELb0ELb1ELb1ELb1ELb1ELb1EEEEEEEEEvNT_6ParamsE --------------------------
	.section	.nv.shared._ZN7cutlass13device_kernelIN5flash11enable_sm90INS1_16FlashAttnFwdSm90INS1_25CollectiveMainloopFwdSm90ILi2EN4cute5tupleIJNS5_1CILi1EEES8_S8_EEENS6_IJNS7_ILi128EEESA_NS7_ILi192EEEEEELi128ENS_10bfloat16_tEfNS_4arch4Sm90ELb1ELb0ELb0ELb1ELb0ELb0ELb0ELb1ELb1ELb1ELb0ELb0EEENS1_21CollectiveEpilogueFwdINS6_IJSA_SA_SA_EEES9_SD_SF_Li256ELb1ELb1ELb0ELb0EEENS1_36VarlenDynamicPersistentTileSchedulerILi128ELi128ELi256ELi128ELb0ELb1ELb1ELb1ELb1ELb1EEEEEEEEEvNT_6ParamsE,"aw",@nobits
	.sectionflags	@""
	.align	16
	.zero		1024


//--------------------- .nv.shared._ZN7cutlass13device_kernelIN5flash11enable_sm90INS1_16FlashAttnFwdSm90INS1_25CollectiveMainloopFwdSm90ILi2EN4cute5tupleIJNS5_1CILi1EEES8_S8_EEENS6_IJNS7_ILi128EEESA_NS7_ILi192EEEEEELi128ENS_10bfloat16_tEfNS_4arch4Sm90ELb1ELb0ELb0ELb1ELb0ELb1ELb0ELb1ELb1ELb1ELb0ELb0EEENS1_21CollectiveEpilogueFwdINS6_IJSA_SA_SA_EEES9_SD_SF_Li256ELb1ELb1ELb0ELb0EEENS1_36VarlenDynamicPersistentTileSchedulerILi128ELi128ELi256ELi128ELb0ELb1ELb1ELb1ELb1ELb1EEEEEEEEEvNT_6ParamsE --------------------------
	.section	.nv.shared._ZN7cutlass13device_kernelIN5flash11enable_sm90INS1_16FlashAttnFwdSm90INS1_25CollectiveMainloopFwdSm90ILi2EN4cute5tupleIJNS5_1CILi1EEES8_S8_EEENS6_IJNS7_ILi128EEESA_NS7_ILi192EEEEEELi128ENS_10bfloat16_tEfNS_4arch4Sm90ELb1ELb0ELb0ELb1ELb0ELb1ELb0ELb1ELb1ELb1ELb0ELb0EEENS1_21CollectiveEpilogueFwdINS6_IJSA_SA_SA_EEES9_SD_SF_Li256ELb1ELb1ELb0ELb0EEENS1_36VarlenDynamicPersistentTileSchedulerILi128ELi128ELi256ELi128ELb0ELb1ELb1ELb1ELb1ELb1EEEEEEEEEvNT_6ParamsE,"aw",@nobits
	.sectionflags	@""
	.align	16
	.zero		1024


//--------------------- .nv.constant0._ZN7cutlass13device_kernelIN5flash11enable_sm90INS1_16FlashAttnFwdSm90INS1_25CollectiveMainloopFwdSm90ILi2EN4cute5tupleIJNS5_1CILi1EEES8_S8_EEENS6_IJNS7_ILi128EEESA_NS7_ILi192EEEEEELi128ENS_10bfloat16_tEfNS_4arch4Sm90ELb0ELb0ELb0ELb0ELb0ELb0ELb0ELb1ELb1ELb1ELb0ELb0EEENS1_21CollectiveEpilogueFwdINS6_IJSA_SA_SA_EEES9_SD_SF_Li256ELb0ELb1ELb0ELb0EEENS1_29StaticPersistentTileSchedulerILb0EEEEEEEEEvNT_6ParamsE --------------------------
	.section	.nv.constant0._ZN7cutlass13device_kernelIN5flash11enable_sm90INS1_16FlashAttnFwdSm90INS1_25CollectiveMainloopFwdSm90ILi2EN4cute5tupleIJNS5_1CILi1EEES8_S8_EEENS6_IJNS7_ILi128EEESA_NS7_ILi192EEEEEELi128ENS_10bfloat16_tEfNS_4arch4Sm90ELb0ELb0ELb0ELb0ELb0ELb0ELb0ELb1ELb1ELb1ELb0ELb0EEENS1_21CollectiveEpilogueFwdINS6_IJSA_SA_SA_EEES9_SD_SF_Li256ELb0ELb1ELb0ELb0EEENS1_29StaticPersistentTileSchedulerILb0EEEEEEEEEvNT_6ParamsE,"a",@progbits
	.sectionflags	@""
	.align	4
.nv.constant0._ZN7cutlass13device_kernelIN5flash11enable_sm90INS1_16FlashAttnFwdSm90INS1_25CollectiveMainloopFwdSm90ILi2EN4cute5tupleIJNS5_1CILi1EEES8_S8_EEENS6_IJNS7_ILi128EEESA_NS7_ILi192EEEEEELi128ENS_10bfloat16_tEfNS_4arch4Sm90ELb0ELb0ELb0ELb0ELb0ELb0ELb0ELb1ELb1ELb1ELb0ELb0EEENS1_21CollectiveEpilogueFwdINS6_IJSA_SA_SA_EEES9_SD_SF_Li256ELb0ELb1ELb0ELb0EEENS1_29StaticPersistentTileSchedulerILb0EEEEEEEEEvNT_6ParamsE:
	.zero		3200


//--------------------- .nv.constant0._ZN7cutlass13device_kernelIN5flash11enable_sm90INS1_16FlashAttnFwdSm90INS1_25CollectiveMainloopFwdSm90ILi2EN4cute5tupleIJNS5_1CILi2EEENS7_ILi1EEES9_EEENS6_IJNS7_ILi128EEESB_NS7_ILi192EEEEEELi128ENS_10bfloat16_tEfNS_4arch4Sm90ELb0ELb0ELb0ELb0ELb0ELb0ELb0ELb1ELb1ELb1ELb0ELb0EEENS1_21CollectiveEpilogueFwdINS6_IJSB_SB_SB_EEESA_SE_SG_Li256ELb0ELb1ELb0ELb0EEENS1_29StaticPersistentTileSchedulerILb0EEEEEEEEEvNT_6ParamsE --------------------------
	.section	.nv.constant0._ZN7cutlass13device_kernelIN5flash11enable_sm90INS1_16FlashAttnFwdSm90INS1_25CollectiveMainloopFwdSm90ILi2EN4cute5tupleIJNS5_1CILi2EEENS7_ILi1EEES9_EEENS6_IJNS7_ILi128EEESB_NS7_ILi192EEEEEELi128ENS_10bfloat16_tEfNS_4arch4Sm90ELb0ELb0ELb0ELb0ELb0ELb0ELb0ELb1ELb1ELb1ELb0ELb0EEENS1_21CollectiveEpilogueFwdINS6_IJSB_SB_SB_EEESA_SE_SG_Li256ELb0ELb1ELb0ELb0EEENS1_29StaticPersistentTileSchedulerILb0EEEEEEEEEvNT_6ParamsE,"a",@progbits
	.sectionflags	@""
	.align	4
.nv.constant0._ZN7cutlass13device_kernelIN5flash11enable_sm90INS1_16FlashAttnFwdSm90INS1_25CollectiveMainloopFwdSm90ILi2EN4cute5tupleIJNS5_1CILi2EEENS7_ILi1EEES9_EEENS6_IJNS7_ILi128EEESB_NS7_ILi192EEEEEELi128ENS_10bfloat16_tEfNS_4arch4Sm90ELb0ELb0ELb0ELb0ELb0ELb0ELb0ELb1ELb1ELb1ELb0ELb0EEENS1_21CollectiveEpilogueFwdINS6_IJSB_SB_SB_EEESA_SE_SG_Li256ELb0ELb1ELb0ELb0EEENS1_29StaticPersistentTileSchedulerILb0EEEEEEEEEvNT_6ParamsE:
	.zero		3200


//--------------------- .nv.constant0._ZN7cutlass13device_kernelIN5flash11enable_sm90INS1_16FlashAttnFwdSm90INS1_25CollectiveMainloopFwdSm90ILi2EN4cute5tupleIJNS5_1CILi1EEES8_S8_EEENS6_IJNS7_ILi128EEESA_NS7_ILi192EEEEEELi128ENS_10bfloat16_tEfNS_4arch4Sm90ELb0ELb0ELb0ELb1ELb0ELb0ELb0ELb1ELb1ELb1ELb0ELb0EEENS1_21CollectiveEpilogueFwdINS6_IJSA_SA_SA_EEES9_SD_SF_Li256ELb1ELb1ELb0ELb0EEENS1_36VarlenDynamicPersistentTileSchedulerILi128ELi128ELi256ELi128ELb0ELb1ELb1ELb0ELb1ELb1EEEEEEEEEvNT_6ParamsE --------------------------
	.section	.nv.constant0._ZN7cutlass13device_kernelIN5flash11enable_sm90INS1_16FlashAttnFwdSm90INS1_25CollectiveMainloopFwdSm90ILi2EN4cute5tupleIJNS5_1CILi1EEES8_S8_EEENS6_IJNS7_ILi128EEESA_NS7_ILi192EEEEEELi128ENS_10bfloat16_tEfNS_4arch4Sm90ELb0ELb0ELb0ELb1ELb0ELb0ELb0ELb1ELb1ELb1ELb0ELb0EEENS1_21CollectiveEpilogueFwdINS6_IJSA_SA_SA_EEES9_SD_SF_Li256ELb1ELb1ELb0ELb0EEENS1_36VarlenDynamicPersistentTileSchedulerILi128ELi128ELi256ELi128ELb0ELb1ELb1ELb0ELb1ELb1EEEEEEEEEvNT_6ParamsE,"a",@progbits
	.sectionflags	@""
	.align	4
.nv.constant0._ZN7cutlass13device_kernelIN5flash11enable_sm90INS1_16FlashAttnFwdSm90INS1_25CollectiveMainloopFwdSm90ILi2EN4cute5tupleIJNS5_1CILi1EEES8_S8_EEENS6_IJNS7_ILi128EEESA_NS7_ILi192EEEEEELi128ENS_10bfloat16_tEfNS_4arch4Sm90ELb0ELb0ELb0ELb1ELb0ELb0ELb0ELb1ELb1ELb1ELb0ELb0EEENS1_21CollectiveEpilogueFwdINS6_IJSA_SA_SA_EEES9_SD_SF_Li256ELb1ELb1ELb0ELb0EEENS1_36VarlenDynamicPersistentTileSchedulerILi128ELi128ELi256ELi128ELb0ELb1ELb1ELb0ELb1ELb1EEEEEEEEEvNT_6ParamsE:
	.zero		3328


//--------------------- .nv.constant0._ZN7cutlass13device_kernelIN5flash11enable_sm90INS1_16FlashAttnFwdSm90INS1_25CollectiveMainloopFwdSm90ILi2EN4cute5tupleIJNS5_1CILi1EEES8_S8_EEENS6_IJNS7_ILi128EEESA_NS7_ILi192EEEEEELi128ENS_10bfloat16_tEfNS_4arch4Sm90ELb0ELb0ELb0ELb1ELb0ELb1ELb0ELb1ELb1ELb1ELb0ELb0EEENS1_21CollectiveEpilogueFwdINS6_IJSA_SA_SA_EEES9_SD_SF_Li256ELb1ELb1ELb0ELb0EEENS1_36VarlenDynamicPersistentTileSchedulerILi128ELi128ELi256ELi128ELb0ELb1ELb1ELb0ELb1ELb1EEEEEEEEEvNT_6ParamsE --------------------------
	.section	.nv.constant0._ZN7cutlass13device_kernelIN5flash11enable_sm90INS1_16FlashAttnFwdSm90INS1_25CollectiveMainloopFwdSm90ILi2EN4cute5tupleIJNS5_1CILi1EEES8_S8_EEENS6_IJNS7_ILi128EEESA_NS7_ILi192EEEEEELi128ENS_10bfloat16_tEfNS_4arch4Sm90ELb0ELb0ELb0ELb1ELb0ELb1ELb0ELb1ELb1ELb1ELb0ELb0EEENS1_21CollectiveEpilogueFwdINS6_IJSA_SA_SA_EEES9_SD_SF_Li256ELb1ELb1ELb0ELb0EEENS1_36VarlenDynamicPersistentTileSchedulerILi128ELi128ELi256ELi128ELb0ELb1ELb1ELb0ELb1ELb1EEEEEEEEEvNT_6ParamsE,"a",@progbits
	.sectionflags	@""
	.align	4
.nv.constant0._ZN7cutlass13device_kernelIN5flash11enable_sm90INS1_16FlashAttnFwdSm90INS1_25CollectiveMainloopFwdSm90ILi2EN4cute5tupleIJNS5_1CILi1EEES8_S8_EEENS6_IJNS7_ILi128EEESA_NS7_ILi192EEEEEELi128ENS_10bfloat16_tEfNS_4arch4Sm90ELb0ELb0ELb0ELb1ELb0ELb1ELb0ELb1ELb1ELb1ELb0ELb0EEENS1_21CollectiveEpilogueFwdINS6_IJSA_SA_SA_EEES9_SD_SF_Li256ELb1ELb1ELb0ELb0EEENS1_36VarlenDynamicPersistentTileSchedulerILi128ELi128ELi256ELi128ELb0ELb1ELb1ELb0ELb1ELb1EEEEEEEEEvNT_6ParamsE:
	.zero		3328


//--------------------- .nv.constant0._ZN7cutlass13device_kernelIN5flash11enable_sm90INS1_16FlashAttnFwdSm90INS1_25CollectiveMainloopFwdSm90ILi2EN4cute5tupleIJNS5_1CILi1EEES8_S8_EEENS6_IJNS7_ILi128EEENS7_ILi96EEENS7_ILi192EEEEEELi128ENS_10bfloat16_tEfNS_4arch4Sm90ELb0ELb1ELb0ELb0ELb0ELb0ELb0ELb1ELb1ELb1ELb0ELb0EEENS1_21CollectiveEpilogueFwdINS6_IJSA_SA_SB_EEES9_SE_SG_Li256ELb0ELb1ELb0ELb0EEENS1_30DynamicPersistentTileSchedulerILi256ELi128ELb0ELb1ELb1EEEEEEEEEvNT_6ParamsE --------------------------
	.section	.nv.constant0._ZN7cutlass13device_kernelIN5flash11enable_sm90INS1_16FlashAttnFwdSm90INS1_25CollectiveMainloopFwdSm90ILi2EN4cute5tupleIJNS5_1CILi1EEES8_S8_EEENS6_IJNS7_ILi128EEENS7_ILi96EEENS7_ILi192EEEEEELi128ENS_10bfloat16_tEfNS_4arch4Sm90ELb0ELb1ELb0ELb0ELb0ELb0ELb0ELb1ELb1ELb1ELb0ELb0EEENS1_21CollectiveEpilogueFwdINS6_IJSA_SA_SB_EEES9_SE_SG_Li256ELb0ELb1ELb0ELb0EEENS1_30DynamicPersistentTileSchedulerILi256ELi128ELb0ELb1ELb1EEEEEEEEEvNT_6ParamsE,"a",@progbits
	.sectionflags	@""
	.align	4
.nv.constant0._ZN7cutlass13device_kernelIN5flash11enable_sm90INS1_16FlashAttnFwdSm90INS1_25CollectiveMainloopFwdSm90ILi2EN4cute5tupleIJNS5_1CILi1EEES8_S8_EEENS6_IJNS7_ILi128EEENS7_ILi96EEENS7_ILi192EEEEEELi128ENS_10bfloat16_tEfNS_4arch4Sm90ELb0ELb1ELb0ELb0ELb0ELb0ELb0ELb1ELb1ELb1ELb0ELb0EEENS1_21CollectiveEpilogueFwdINS6_IJSA_SA_SB_EEES9_SE_SG_Li256ELb0ELb1ELb0ELb0EEENS1_30DynamicPersistentTileSchedulerILi256ELi128ELb0ELb1ELb1EEEEEEEEEvNT_6ParamsE:
	.zero		3328


//--------------------- .nv.constant0._ZN7cutlass13device_kernelIN5flash11enable_sm90INS1_16FlashAttnFwdSm90INS1_25CollectiveMainloopFwdSm90ILi2EN4cute5tupleIJNS5_1CILi1EEES8_S8_EEENS6_IJNS7_ILi128EEENS7_ILi96EEENS7_ILi192EEEEEELi128ENS_10bfloat16_tEfNS_4arch4Sm90ELb0ELb1ELb0ELb1ELb0ELb0ELb0ELb1ELb1ELb1ELb0ELb0EEENS1_21CollectiveEpilogueFwdINS6_IJSA_SA_SB_EEES9_SE_SG_Li256ELb1ELb1ELb0ELb0EEENS1_36VarlenDynamicPersistentTileSchedulerILi128ELi96ELi256ELi128ELb0ELb1ELb1ELb1ELb0ELb1EEEEEEEEEvNT_6ParamsE --------------------------
	.section	.nv.constant0._ZN7cutlass13device_kernelIN5flash11enable_sm90INS1_16FlashAttnFwdSm90INS1_25CollectiveMainloopFwdSm90ILi2EN4cute5tupleIJNS5_1CILi1EEES8_S8_EEENS6_IJNS7_ILi128EEENS7_ILi96EEENS7_ILi192EEEEEELi128ENS_10bfloat16_tEfNS_4arch4Sm90ELb0ELb1ELb0ELb1ELb0ELb0ELb0ELb1ELb1ELb1ELb0ELb0EEENS1_21CollectiveEpilogueFwdINS6_IJSA_SA_SB_EEES9_SE_SG_Li256ELb1ELb1ELb0ELb0EEENS1_36VarlenDynamicPersistentTileSchedulerILi128ELi96ELi256ELi128ELb0ELb1ELb1ELb1ELb0ELb1EEEEEEEEEvNT_6ParamsE,"a",@progbits
	.sectionflags	@""
	.align	4
.nv.constant0._ZN7cutlass13device_kernelIN5flash11enable_sm90INS1_16FlashAttnFwdSm90INS1_25CollectiveMainloopFwdSm90ILi2EN4cute5tupleIJNS5_1CILi1EEES8_S8_EEENS6_IJNS7_ILi128EEENS7_ILi96EEENS7_ILi192EEEEEELi128ENS_10bfloat16_tEfNS_4arch4Sm90ELb0ELb1ELb0ELb1ELb0ELb0ELb0ELb1ELb1ELb1ELb0ELb0EEENS1_21CollectiveEpilogueFwdINS6_IJSA_SA_SB_EEES9_SE_SG_Li256ELb1ELb1ELb0ELb0EEENS1_36VarlenDynamicPersistentTileSchedulerILi128ELi96ELi256ELi128ELb0ELb1ELb1ELb1ELb0ELb1EEEEEEEEEvNT_6ParamsE:
	.zero		3328


//--------------------- .nv.constant0._ZN7cutlass13device_kernelIN5flash11enable_sm90INS1_16FlashAttnFwdSm90INS1_25CollectiveMainloopFwdSm90ILi2EN4cute5tupleIJNS5_1CILi1EEES8_S8_EEENS6_IJNS7_ILi128EEENS7_ILi96EEENS7_ILi192EEEEEELi128ENS_10bfloat16_tEfNS_4arch4Sm90ELb0ELb1ELb0ELb1ELb0ELb1ELb0ELb1ELb1ELb1ELb0ELb0EEENS1_21CollectiveEpilogueFwdINS6_IJSA_SA_SB_EEES9_SE_SG_Li256ELb1ELb1ELb0ELb0EEENS1_36VarlenDynamicPersistentTileSchedulerILi128ELi96ELi256ELi128ELb0ELb1ELb1ELb1ELb0ELb1EEEEEEEEEvNT_6ParamsE --------------------------
	.section	.nv.constant0._ZN7cutlass13device_kernelIN5flash11enable_sm90INS1_16FlashAttnFwdSm90INS1_25CollectiveMainloopFwdSm90ILi2EN4cute5tupleIJNS5_1CILi1EEES8_S8_EEENS6_IJNS7_ILi128EEENS7_ILi96EEENS7_ILi192EEEEEELi128ENS_10bfloat16_tEfNS_4arch4Sm90ELb0ELb1ELb0ELb1ELb0ELb1ELb0ELb1ELb1ELb1ELb0ELb0EEENS1_21CollectiveEpilogueFwdINS6_IJSA_SA_SB_EEES9_SE_SG_Li256ELb1ELb1ELb0ELb0EEENS1_36VarlenDynamicPersistentTileSchedulerILi128ELi96ELi256ELi128ELb0ELb1ELb1ELb1ELb0ELb1EEEEEEEEEvNT_6ParamsE,"a",@progbits
	.sectionflags	@""
	.align	4
.nv.constant0._ZN7cutlass13device_kernelIN5flash11enable_sm90INS1_16FlashAttnFwdSm90INS1_25CollectiveMainloopFwdSm90ILi2EN4cute5tupleIJNS5_1CILi1EEES8_S8_EEENS6_IJNS7_ILi128EEENS7_ILi96EEENS7_ILi192EEEEEELi128ENS_10bfloat16_tEfNS_4arch4Sm90ELb0ELb1ELb0ELb1ELb0ELb1ELb0ELb1ELb1ELb1ELb0ELb0EEENS1_21CollectiveEpilogueFwdINS6_IJSA_SA_SB_EEES9_SE_SG_Li256ELb1ELb1ELb0ELb0EEENS1_36VarlenDynamicPersistentTileSchedulerILi128ELi96ELi256ELi128ELb0ELb1ELb1ELb1ELb0ELb1EEEEEEEEEvNT_6ParamsE:
	.zero		3328


//--------------------- .nv.constant0._ZN7cutlass13device_kernelIN5flash11enable_sm90INS1_16FlashAttnFwdSm90INS1_25CollectiveMainloopFwdSm90ILi2EN4cute5tupleIJNS5_1CILi1EEES8_S8_EEENS6_IJNS7_ILi128EEESA_NS7_ILi192EEEEEELi128ENS_10bfloat16_tEfNS_4arch4Sm90ELb1ELb0ELb0ELb0ELb0ELb0ELb0ELb1ELb1ELb1ELb0ELb0EEENS1_21CollectiveEpilogueFwdINS6_IJSA_SA_SA_EEES9_SD_SF_Li256ELb0ELb1ELb0ELb0EEENS1_30DynamicPersistentTileSchedulerILi256ELi128ELb0ELb1ELb1EEEEEEEEEvNT_6ParamsE --------------------------
	.section	.nv.constant0._ZN7cutlass13device_kernelIN5flash11enable_sm90INS1_16FlashAttnFwdSm90INS1_25CollectiveMainloopFwdSm90ILi2EN4cute5tupleIJNS5_1CILi1EEES8_S8_EEENS6_IJNS7_ILi128EEESA_NS7_ILi192EEEEEELi128ENS_10bfloat16_tEfNS_4arch4Sm90ELb1ELb0ELb0ELb0ELb0ELb0ELb0ELb1ELb1ELb1ELb0ELb0EEENS1_21CollectiveEpilogueFwdINS6_IJSA_SA_SA_EEES9_SD_SF_Li256ELb0ELb1ELb0ELb0EEENS1_30DynamicPersistentTileSchedulerILi256ELi128ELb0ELb1ELb1EEEEEEEEEvNT_6ParamsE,"a",@progbits
	.sectionflags	@""
	.align	4
.nv.constant0._ZN7cutlass13device_kernelIN5flash11enable_sm90INS1_16FlashAttnFwdSm90INS1_25CollectiveMainloopFwdSm90ILi2EN4cute5tupleIJNS5_1CILi1EEES8_S8_EEENS6_IJNS7_ILi128EEESA_NS7_ILi192EEEEEELi128ENS_10bfloat16_tEfNS_4arch4Sm90ELb1ELb0ELb0ELb0ELb0ELb0ELb0ELb1ELb1ELb1ELb0ELb0EEENS1_21CollectiveEpilogueFwdINS6_IJSA_SA_SA_EEES9_SD_SF_Li256ELb0ELb1ELb0ELb0EEENS1_30DynamicPersistentTileSchedulerILi256ELi128ELb0ELb1ELb1EEEEEEEEEvNT_6ParamsE:
	.zero		3328


//--------------------- .nv.constant0._ZN7cutlass13device_kernelIN5flash11enable_sm90INS1_16FlashAttnFwdSm90INS1_25CollectiveMainloopFwdSm90ILi2EN4cute5tupleIJNS5_1CILi1EEES8_S8_EEENS6_IJNS7_ILi128EEESA_NS7_ILi192EEEEEELi128ENS_10bfloat16_tEfNS_4arch4Sm90ELb1ELb0ELb0ELb1ELb0ELb0ELb0ELb1ELb1ELb1ELb0ELb0EEENS1_21CollectiveEpilogueFwdINS6_IJSA_SA_SA_EEES9_SD_SF_Li256ELb1ELb1ELb0ELb0EEENS1_36VarlenDynamicPersistentTileSchedulerILi128ELi128ELi256ELi128ELb0ELb1ELb1ELb1ELb1ELb1EEEEEEEEEvNT_6ParamsE --------------------------
	.section	.nv.constant0._ZN7cutlass13device_kernelIN5flash11enable_sm90INS1_16FlashAttnFwdSm90INS1_25CollectiveMainloopFwdSm90ILi2EN4cute5tupleIJNS5_1CILi1EEES8_S8_EEENS6_IJNS7_ILi128EEESA_NS7_ILi192EEEEEELi128ENS_10bfloat16_tEfNS_4arch4Sm90ELb1ELb0ELb0ELb1ELb0ELb0ELb0ELb1ELb1ELb1ELb0ELb0EEENS1_21CollectiveEpilogueFwdINS6_IJSA_SA_SA_EEES9_SD_SF_Li256ELb1ELb1ELb0ELb0EEENS1_36VarlenDynamicPersistentTileSchedulerILi128ELi128ELi256ELi128ELb0ELb1ELb1ELb1ELb1ELb1EEEEEEEEEvNT_6ParamsE,"a",@progbits
	.sectionflags	@""
	.align	4
.nv.constant0._ZN7cutlass13device_kernelIN5flash11enable_sm90INS1_16FlashAttnFwdSm90INS1_25CollectiveMainloopFwdSm90ILi2EN4cute5tupleIJNS5_1CILi1EEES8_S8_EEENS6_IJNS7_ILi128EEESA_NS7_ILi192EEEEEELi128ENS_10bfloat16_tEfNS_4arch4Sm90ELb1ELb0ELb0ELb1ELb0ELb0ELb0ELb1ELb1ELb1ELb0ELb0EEENS1_21CollectiveEpilogueFwdINS6_IJSA_SA_SA_EEES9_SD_SF_Li256ELb1ELb1ELb0ELb0EEENS1_36VarlenDynamicPersistentTileSchedulerILi128ELi128ELi256ELi128ELb0ELb1ELb1ELb1ELb1ELb1EEEEEEEEEvNT_6ParamsE:
	.zero		3328


//--------------------- .nv.constant0._ZN7cutlass13device_kernelIN5flash11enable_sm90INS1_16FlashAttnFwdSm90INS1_25CollectiveMainloopFwdSm90ILi2EN4cute5tupleIJNS5_1CILi1EEES8_S8_EEENS6_IJNS7_ILi128EEESA_NS7_ILi192EEEEEELi128ENS_10bfloat16_tEfNS_4arch4Sm90ELb1ELb0ELb0ELb1ELb0ELb1ELb0ELb1ELb1ELb1ELb0ELb0EEENS1_21CollectiveEpilogueFwdINS6_IJSA_SA_SA_EEES9_SD_SF_Li256ELb1ELb1ELb0ELb0EEENS1_36VarlenDynamicPersistentTileSchedulerILi128ELi128ELi256ELi128ELb0ELb1ELb1ELb1ELb1ELb1EEEEEEEEEvNT_6ParamsE --------------------------
	.section	.nv.constant0._ZN7cutlass13device_kernelIN5flash11enable_sm90INS1_16FlashAttnFwdSm90INS1_25CollectiveMainloopFwdSm90ILi2EN4cute5tupleIJNS5_1CILi1EEES8_S8_EEENS6_IJNS7_ILi128EEESA_NS7_ILi192EEEEEELi128ENS_10bfloat16_tEfNS_4arch4Sm90ELb1ELb0ELb0ELb1ELb0ELb1ELb0ELb1ELb1ELb1ELb0ELb0EEENS1_21CollectiveEpilogueFwdINS6_IJSA_SA_SA_EEES9_SD_SF_Li256ELb1ELb1ELb0ELb0EEENS1_36VarlenDynamicPersistentTileSchedulerILi128ELi128ELi256ELi128ELb0ELb1ELb1ELb1ELb1ELb1EEEEEEEEEvNT_6ParamsE,"a",@progbits
	.sectionflags	@""
	.align	4
.nv.constant0._ZN7cutlass13device_kernelIN5flash11enable_sm90INS1_16FlashAttnFwdSm90INS1_25CollectiveMainloopFwdSm90ILi2EN4cute5tupleIJNS5_1CILi1EEES8_S8_EEENS6_IJNS7_ILi128EEESA_NS7_ILi192EEEEEELi128ENS_10bfloat16_tEfNS_4arch4Sm90ELb1ELb0ELb0ELb1ELb0ELb1ELb0ELb1ELb1ELb1ELb0ELb0EEENS1_21CollectiveEpilogueFwdINS6_IJSA_SA_SA_EEES9_SD_SF_Li256ELb1ELb1ELb0ELb0EEENS1_36VarlenDynamicPersistentTileSchedulerILi128ELi128ELi256ELi128ELb0ELb1ELb1ELb1ELb1ELb1EEEEEEEEEvNT_6ParamsE:
	.zero		3328


//--------------------- SYMBOLS --------------------------

	.type		.nv.reservedSmem.offset0,@object
	.size		.nv.reservedSmem.offset0,0x4
	.type		__assertfail,@function
